def matmul_kernel(
    a_ptr,
    b_ptr,
    c_ptr,
    M,
    N,
    K,
    stride_am,
    stride_ak,
    stride_bk,
    stride_bn,
    stride_cm,
    stride_cn,
    BLOCK_M: tl.constexpr,
    BLOCK_N: tl.constexpr,
    BLOCK_K: tl.constexpr,
    GROUP_M: tl.constexpr,
):
    pid = tl.program_id(axis=0)
    num_pid_m = tl.cdiv(M, BLOCK_M)
    num_pid_n = tl.cdiv(N, BLOCK_N)
    num_pid_in_group = GROUP_M * num_pid_n
    group_id = pid // num_pid_in_group
    first_pid_m = group_id * GROUP_M
    group_size_m = min(num_pid_m - first_pid_m, GROUP_M)
    pid_m = first_pid_m + ((pid % num_pid_in_group) % group_size_m)
    pid_n = (pid % num_pid_in_group) // group_size_m

    offs_am = (pid_m * BLOCK_M + tl.arange(0, BLOCK_M)) % M
    offs_bn = (pid_n * BLOCK_N + tl.arange(0, BLOCK_N)) % N
    offs_k = tl.arange(0, BLOCK_K)
    a_ptrs = a_ptr + offs_am[:, None] * stride_am + offs_k[None, :] * stride_ak
    b_ptrs = b_ptr + offs_k[:, None] * stride_bk + offs_bn[None, :] * stride_bn

    acc = tl.zeros((BLOCK_M, BLOCK_N), dtype=tl.float32)
    for kk in range(0, tl.cdiv(K, BLOCK_K)):
        a = tl.load(a_ptrs, mask=offs_k[None, :] < K - kk * BLOCK_K, other=0.0)
        b = tl.load(b_ptrs, mask=offs_k[:, None] < K - kk * BLOCK_K, other=0.0)
        acc = tl.dot(a, b, acc)
        a_ptrs += BLOCK_K * stride_ak
        b_ptrs += BLOCK_K * stride_bk

    c = acc.to(c_ptr.dtype.element_ty)
    offs_cm = pid_m * BLOCK_M + tl.arange(0, BLOCK_M)
    offs_cn = pid_n * BLOCK_N + tl.arange(0, BLOCK_N)
    c_ptrs = c_ptr + offs_cm[:, None] * stride_cm + offs_cn[None, :] * stride_cn
    mask = (offs_cm[:, None] < M) & (offs_cn[None, :] < N)
    tl.store(c_ptrs, c, mask=mask)

# config = {"BLOCK_K": 64, "BLOCK_M": 256, "BLOCK_N": 512, "GROUP_M": 8, "arch": "sm_90", "dtype": "fp8e4m3", "num_ctas": 1, "num_stages": 2, "num_warps": 2}
# arch = sm_90


// ===== COMPILED SASS (sm_90a) =====

	.target	sm_90a

	.elftype	@"ET_EXEC"


//--------------------- .note.nv.tkinfo           --------------------------
	.section	.note.nv.tkinfo,"",@"SHT_NOTE"
	.sectionflags	@"SHF_NOTE_NV_TKINFO"
	.tkinfo
        /*0018*/ 	.word	0x00000002
        /*0030*/ 	.string	""
        /*0030*/ 	.string	"ptxas"
        /*0030*/ 	.string	"Cuda compilation tools, release 13.0, V13.0.88"
        /*0030*/ 	.string	"Build cuda_13.0.r13.0/compiler.36424714_0"
        /*0030*/ 	.string	"-v  -suppress-debug-info  -lineinfo  -arch sm_90a "



//--------------------- .note.nv.cuinfo           --------------------------
	.section	.note.nv.cuinfo,"",@"SHT_NOTE"
	.sectionflags	@"SHF_NOTE_NV_CUINFO"
        /*0018*/ 	.short	0x0002
        /*001a*/ 	.short	0x005a
        /*001c*/ 	.short	0x0082
	.zero		2


//--------------------- .nv.info                  --------------------------
	.section	.nv.info,"",@"SHT_CUDA_INFO"
	.align	4


	//----- nvinfo : EIATTR_REGCOUNT
	.align		4
        /*0000*/ 	.byte	0x04, 0x2f
        /*0002*/ 	.short	(.L_1 - .L_0)
	.align		4
.L_0:
        /*0004*/ 	.word	index@(matmul_kernel)
        /*0008*/ 	.word	0x00000020


	//----- nvinfo : EIATTR_FRAME_SIZE
	.align		4
.L_1:
        /*000c*/ 	.byte	0x04, 0x11
        /*000e*/ 	.short	(.L_3 - .L_2)
	.align		4
.L_2:
        /*0010*/ 	.word	index@(matmul_kernel)
        /*0014*/ 	.word	0x0000e348


	//----- nvinfo : EIATTR_MIN_STACK_SIZE
	.align		4
.L_3:
        /*0018*/ 	.byte	0x04, 0x12
        /*001a*/ 	.short	(.L_5 - .L_4)
	.align		4
.L_4:
        /*001c*/ 	.word	index@(matmul_kernel)
        /*0020*/ 	.word	0x0000e348
.L_5:


//--------------------- .nv.compat                --------------------------
	.section	.nv.compat,"",@"SHT_CUDA_COMPAT_INFO"
	.align	4
        /*0000*/ 	.byte	0x02, 0x09, 0x01, 0x00, 0x02, 0x02, 0x02, 0x00, 0x02, 0x05, 0x05, 0x00, 0x03, 0x07, 0x01, 0x01
        /*0010*/ 	.byte	0x02, 0x03, 0x00, 0x00, 0x02, 0x06, 0x01, 0x00, 0x04, 0x0b, 0x08, 0x00, 0x00, 0x00, 0x00, 0x00
        /*0020*/ 	.byte	0x00, 0x00, 0x00, 0x00


//--------------------- .nv.info.matmul_kernel    --------------------------
	.section	.nv.info.matmul_kernel,"",@"SHT_CUDA_INFO"
	.sectionflags	@""
	.align	4


	//----- nvinfo : EIATTR_CUDA_API_VERSION
	.align		4
        /*0000*/ 	.byte	0x04, 0x37
        /*0002*/ 	.short	(.L_7 - .L_6)
.L_6:
        /*0004*/ 	.word	0x00000082


	//----- nvinfo : EIATTR_KPARAM_INFO
	.align		4
.L_7:
        /*0008*/ 	.byte	0x04, 0x17
        /*000a*/ 	.short	(.L_9 - .L_8)
.L_8:
        /*000c*/ 	.word	0x00000000
        /*0010*/ 	.short	0x000d
        /*0012*/ 	.short	0x0048
        /*0014*/ 	.byte	0x00, 0xf4, 0x21, 0x00


	//----- nvinfo : EIATTR_KPARAM_INFO
	.align		4
.L_9:
        /*0018*/ 	.byte	0x04, 0x17
        /*001a*/ 	.short	(.L_11 - .L_10)
.L_10:
        /*001c*/ 	.word	0x00000000
        /*0020*/ 	.short	0x000c
        /*0022*/ 	.short	0x0040
        /*0024*/ 	.byte	0x00, 0xf4, 0x21, 0x00


	//----- nvinfo : EIATTR_KPARAM_INFO
	.align		4
.L_11:
        /*0028*/ 	.byte	0x04, 0x17
        /*002a*/ 	.short	(.L_13 - .L_12)
.L_12:
        /*002c*/ 	.word	0x00000000
        /*0030*/ 	.short	0x000b
        /*0032*/ 	.short	0x0038
        /*0034*/ 	.byte	0x00, 0xf0, 0x11, 0x00


	//----- nvinfo : EIATTR_KPARAM_INFO
	.align		4
.L_13:
        /*0038*/ 	.byte	0x04, 0x17
        /*003a*/ 	.short	(.L_15 - .L_14)
.L_14:
        /*003c*/ 	.word	0x00000000
        /*0040*/ 	.short	0x000a
        /*0042*/ 	.short	0x0034
        /*0044*/ 	.byte	0x00, 0xf0, 0x11, 0x00


	//----- nvinfo : EIATTR_KPARAM_INFO
	.align		4
.L_15:
        /*0048*/ 	.byte	0x04, 0x17
        /*004a*/ 	.short	(.L_17 - .L_16)
.L_16:
        /*004c*/ 	.word	0x00000000
        /*0050*/ 	.short	0x0009
        /*0052*/ 	.short	0x0030
        /*0054*/ 	.byte	0x00, 0xf0, 0x11, 0x00


	//----- nvinfo : EIATTR_KPARAM_INFO
	.align		4
.L_17:
        /*0058*/ 	.byte	0x04, 0x17
        /*005a*/ 	.short	(.L_19 - .L_18)
.L_18:
        /*005c*/ 	.word	0x00000000
        /*0060*/ 	.short	0x0008
        /*0062*/ 	.short	0x002c
        /*0064*/ 	.byte	0x00, 0xf0, 0x11, 0x00


	//----- nvinfo : EIATTR_KPARAM_INFO
	.align		4
.L_19:
        /*0068*/ 	.byte	0x04, 0x17
        /*006a*/ 	.short	(.L_21 - .L_20)
.L_20:
        /*006c*/ 	.word	0x00000000
        /*0070*/ 	.short	0x0007
        /*0072*/ 	.short	0x0028
        /*0074*/ 	.byte	0x00, 0xf0, 0x11, 0x00


	//----- nvinfo : EIATTR_KPARAM_INFO
	.align		4
.L_21:
        /*0078*/ 	.byte	0x04, 0x17
        /*007a*/ 	.short	(.L_23 - .L_22)
.L_22:
        /*007c*/ 	.word	0x00000000
        /*0080*/ 	.short	0x0006
        /*0082*/ 	.short	0x0024
        /*0084*/ 	.byte	0x00, 0xf0, 0x11, 0x00


	//----- nvinfo : EIATTR_KPARAM_INFO
	.align		4
.L_23:
        /*0088*/ 	.byte	0x04, 0x17
        /*008a*/ 	.short	(.L_25 - .L_24)
.L_24:
        /*008c*/ 	.word	0x00000000
        /*0090*/ 	.short	0x0005
        /*0092*/ 	.short	0x0020
        /*0094*/ 	.byte	0x00, 0xf0, 0x11, 0x00


	//----- nvinfo : EIATTR_KPARAM_INFO
	.align		4
.L_25:
        /*0098*/ 	.byte	0x04, 0x17
        /*009a*/ 	.short	(.L_27 - .L_26)
.L_26:
        /*009c*/ 	.word	0x00000000
        /*00a0*/ 	.short	0x0004
        /*00a2*/ 	.short	0x001c
        /*00a4*/ 	.byte	0x00, 0xf0, 0x11, 0x00


	//----- nvinfo : EIATTR_KPARAM_INFO
	.align		4
.L_27:
        /*00a8*/ 	.byte	0x04, 0x17
        /*00aa*/ 	.short	(.L_29 - .L_28)
.L_28:
        /*00ac*/ 	.word	0x00000000
        /*00b0*/ 	.short	0x0003
        /*00b2*/ 	.short	0x0018
        /*00b4*/ 	.byte	0x00, 0xf0, 0x11, 0x00


	//----- nvinfo : EIATTR_KPARAM_INFO
	.align		4
.L_29:
        /*00b8*/ 	.byte	0x04, 0x17
        /*00ba*/ 	.short	(.L_31 - .L_30)
.L_30:
        /*00bc*/ 	.word	0x00000000
        /*00c0*/ 	.short	0x0002
        /*00c2*/ 	.short	0x0010
        /*00c4*/ 	.byte	0x00, 0xf4, 0x21, 0x00


	//----- nvinfo : EIATTR_KPARAM_INFO
	.align		4
.L_31:
        /*00c8*/ 	.byte	0x04, 0x17
        /*00ca*/ 	.short	(.L_33 - .L_32)
.L_32:
        /*00cc*/ 	.word	0x00000000
        /*00d0*/ 	.short	0x0001
        /*00d2*/ 	.short	0x0008
        /*00d4*/ 	.byte	0x00, 0xf4, 0x21, 0x00


	//----- nvinfo : EIATTR_KPARAM_INFO
	.align		4
.L_33:
        /*00d8*/ 	.byte	0x04, 0x17
        /*00da*/ 	.short	(.L_35 - .L_34)
.L_34:
        /*00dc*/ 	.word	0x00000000
        /*00e0*/ 	.short	0x0000
        /*00e2*/ 	.short	0x0000
        /*00e4*/ 	.byte	0x00, 0xf4, 0x21, 0x00


	//----- nvinfo : EIATTR_SPARSE_MMA_MASK
	.align		4
.L_35:
        /*00e8*/ 	.byte	0x03, 0x50
        /*00ea*/ 	.short	0x0000


	//----- nvinfo : EIATTR_MAXREG_COUNT
	.align		4
        /*00ec*/ 	.byte	0x03, 0x1b
        /*00ee*/ 	.short	0x00ff


	//----- nvinfo : EIATTR_NUM_BARRIERS
	.align		4
        /*00f0*/ 	.byte	0x02, 0x4c
        /*00f2*/ 	.byte	0x01
	.zero		1


	//----- nvinfo : EIATTR_ANNOTATIONS
	.align		4
        /*00f4*/ 	.byte	0x04, 0x55
        /*00f6*/ 	.short	(.L_37 - .L_36)


	//   ....[0]....
.L_36:
        /*00f8*/ 	.word	0x00000001
        /*00fc*/ 	.byte	0x10, 0x05, 0x00, 0x00, 0x01, 0x00, 0x00, 0x00, 0x40, 0x05, 0x00, 0x00, 0x01, 0x00, 0x00, 0x00
        /* <DEDUP_REMOVED lines=806> */
        /*336c*/ 	.byte	0x40, 0x8a, 0x00, 0x00


	//----- nvinfo : EIATTR_MERCURY_ISA_VERSION
	.align		4
.L_37:
        /*3370*/ 	.byte	0x03, 0x5f
        /*3372*/ 	.short	0x0101


	//----- nvinfo : EIATTR_EXIT_INSTR_OFFSETS
	.align		4
        /*3374*/ 	.byte	0x04, 0x1c
        /*3376*/ 	.short	(.L_39 - .L_38)


	//   ....[0]....
.L_38:
        /*3378*/ 	.word	0x001b1780


	//   ....[1]....
        /*337c*/ 	.word	0x001b17b0


	//----- nvinfo : EIATTR_REQNTID
	.align		4
.L_39:
        /*3380*/ 	.byte	0x04, 0x10
        /*3382*/ 	.short	(.L_41 - .L_40)
.L_40:
        /*3384*/ 	.word	0x00000040
        /*3388*/ 	.word	0x00000001
        /*338c*/ 	.word	0x00000001


	//----- nvinfo : EIATTR_CBANK_PARAM_SIZE
	.align		4
.L_41:
        /*3390*/ 	.byte	0x03, 0x19
        /*3392*/ 	.short	0x0050


	//----- nvinfo : EIATTR_PARAM_CBANK
	.align		4
        /*3394*/ 	.byte	0x04, 0x0a
        /*3396*/ 	.short	(.L_43 - .L_42)
	.align		4
.L_42:
        /*3398*/ 	.word	index@(.nv.constant0.matmul_kernel)
        /*339c*/ 	.short	0x0210
        /*339e*/ 	.short	0x0050


	//----- nvinfo : EIATTR_SW_WAR
	.align		4
.L_43:
        /*33a0*/ 	.byte	0x04, 0x36
        /*33a2*/ 	.short	(.L_45 - .L_44)
.L_44:
        /*33a4*/ 	.word	0x00000008
.L_45:


//--------------------- .nv.callgraph             --------------------------
	.section	.nv.callgraph,"",@"SHT_CUDA_CALLGRAPH"
	.align	4
	.sectionentsize	8
	.align		4
        /*0000*/ 	.word	0x00000000
	.align		4
        /*0004*/ 	.word	0xffffffff
	.align		4
        /*0008*/ 	.word	0x00000000
	.align		4
        /*000c*/ 	.word	0xfffffffe
	.align		4
        /*0010*/ 	.word	0x00000000
	.align		4
        /*0014*/ 	.word	0xfffffffd
	.align		4
        /*0018*/ 	.word	0x00000000
	.align		4
        /*001c*/ 	.word	0xfffffffc


//--------------------- .text.matmul_kernel       --------------------------
	.section	.text.matmul_kernel,"ax",@progbits
	.align	128
        .global         matmul_kernel
        .type           matmul_kernel,@function
        .size           matmul_kernel,(.L_x_4 - matmul_kernel)
        .other          matmul_kernel,@"STO_CUDA_ENTRY STV_DEFAULT"
matmul_kernel:
.text.matmul_kernel:
[----:B------:R-:W0:Y:S08]  /*0000*/  LDC R1, c[0x0][0x28] ;  /* 0x00000a00ff017b82 */ /* 0x000e300000000800 */
[----:B------:R-:W1:Y:S01]  /*0010*/  LDC.64 R4, c[0x0][0x228] ;  /* 0x00008a00ff047b82 */ /* 0x000e620000000a00 */
[----:B0-----:R-:W-:Y:S01]  /*0020*/  VIADD R1, R1, 0xffff1cb8 ;  /* 0xffff1cb801017836 */ /* 0x001fe20000000000 */
[----:B------:R-:W0:Y:S01]  /*0030*/  S2R R14, SR_TID.X ;  /* 0x00000000000e7919 */ /* 0x000e220000002100 */
[----:B------:R-:W-:-:S05]  /*0040*/  UMOV UR22, 0x400 ;  /* 0x0000040000167882 */ /* 0x000fca0000000000 */
[----:B------:R-:W2:Y:S01]  /*0050*/  S2UR UR4, SR_CgaCtaId ;  /* 0x00000000000479c3 */ /* 0x000ea20000008800 */
[----:B-1----:R-:W-:-:S05]  /*0060*/  VIADD R0, R5, 0x1ff ;  /* 0x000001ff05007836 */ /* 0x002fca0000000000 */
[----:B------:R-:W-:Y:S01]  /*0070*/  SHF.R.S32.HI R3, RZ, 0x1f, R0 ;  /* 0x0000001fff037819 */ /* 0x000fe20000011400 */
[----:B--2---:R-:W-:-:S03]  /*0080*/  ULEA UR22, UR4, UR22, 0x18 ;  /* 0x0000001604167291 */ /* 0x004fc6000f8ec03f */
[----:B------:R-:W-:Y:S02]  /*0090*/  LEA.HI R3, R3, R0, RZ, 0x9 ;  /* 0x0000000003037211 */ /* 0x000fe400078f48ff */
[----:B0-----:R-:W-:Y:S01]  /*00a0*/  LOP3.LUT R18, R14, 0x3f, RZ, 0xc0, !PT ;  /* 0x0000003f0e127812 */ /* 0x001fe200078ec0ff */
[----:B------:R-:W-:Y:S01]  /*00b0*/  ULDC.64 UR4, c[0x0][0x208] ;  /* 0x0000820000047ab9 */ /* 0x000fe20000000a00 */
[----:B------:R-:W-:Y:S02]  /*00c0*/  SHF.R.S32.HI R0, RZ, 0x9, R3 ;  /* 0x00000009ff007819 */ /* 0x000fe40000011403 */
[----:B------:R-:W0:Y:S03]  /*00d0*/  S2R R3, SR_CTAID.X ;  /* 0x0000000000037919 */ /* 0x000e260000002500 */
[----:B------:R-:W-:-:S05]  /*00e0*/  IMAD.SHL.U32 R0, R0, 0x8, RZ ;  /* 0x0000000800007824 */ /* 0x000fca00078e00ff */
[-C--:B------:R-:W-:Y:S02]  /*00f0*/  IABS R9, R0.reuse ;  /* 0x0000000000097213 */ /* 0x080fe40000000000 */
[----:B------:R-:W-:Y:S02]  /*0100*/  IABS R12, R0 ;  /* 0x00000000000c7213 */ /* 0x000fe40000000000 */
[----:B------:R-:W1:Y:S08]  /*0110*/  I2F.RP R2, R9 ;  /* 0x0000000900027306 */ /* 0x000e700000209400 */
[----:B-1----:R-:W1:Y:S01]  /*0120*/  MUFU.RCP R2, R2 ;  /* 0x0000000200027308 */ /* 0x002e620000001000 */
[----:B0-----:R-:W-:Y:S01]  /*0130*/  IABS R10, R3 ;  /* 0x00000003000a7213 */ /* 0x001fe20000000000 */
[----:B-1----:R-:W-:-:S02]  /*0140*/  VIADD R6, R2, 0xffffffe ;  /* 0x0ffffffe02067836 */ /* 0x002fc40000000000 */
[----:B------:R-:W-:-:S04]  /*0150*/  IMAD.MOV R2, RZ, RZ, -R12 ;  /* 0x000000ffff027224 */ /* 0x000fc800078e0a0c */
[----:B------:R0:W1:Y:S02]  /*0160*/  F2I.FTZ.U32.TRUNC.NTZ R7, R6 ;  /* 0x0000000600077305 */ /* 0x000064000021f000 */
[----:B0-----:R-:W-:Y:S02]  /*0170*/  IMAD.MOV.U32 R6, RZ, RZ, RZ ;  /* 0x000000ffff067224 */ /* 0x001fe400078e00ff */
[----:B-1----:R-:W-:-:S04]  /*0180*/  IMAD.MOV R8, RZ, RZ, -R7 ;  /* 0x000000ffff087224 */ /* 0x002fc800078e0a07 */
[----:B------:R-:W-:Y:S02]  /*0190*/  IMAD R11, R8, R9, RZ ;  /* 0x00000009080b7224 */ /* 0x000fe400078e02ff */
[----:B------:R-:W-:Y:S02]  /*01a0*/  IMAD.MOV.U32 R8, RZ, RZ, R10 ;  /* 0x000000ffff087224 */ /* 0x000fe400078e000a */
[----:B------:R-:W-:-:S06]  /*01b0*/  IMAD.HI.U32 R7, R7, R11, R6 ;  /* 0x0000000b07077227 */ /* 0x000fcc00078e0006 */
[----:B------:R-:W-:-:S04]  /*01c0*/  IMAD.HI.U32 R7, R7, R8, RZ ;  /* 0x0000000807077227 */ /* 0x000fc800078e00ff */
[----:B------:R-:W-:-:S05]  /*01d0*/  IMAD R2, R7, R2, R8 ;  /* 0x0000000207027224 */ /* 0x000fca00078e0208 */
[----:B------:R-:W-:-:S13]  /*01e0*/  ISETP.GT.U32.AND P1, PT, R9, R2, PT ;  /* 0x000000020900720c */ /* 0x000fda0003f24070 */
[----:B------:R-:W-:Y:S02]  /*01f0*/  @!P1 IMAD.IADD R2, R2, 0x1, -R9 ;  /* 0x0000000102029824 */ /* 0x000fe400078e0a09 */
[----:B------:R-:W-:Y:S01]  /*0200*/  @!P1 VIADD R7, R7, 0x1 ;  /* 0x0000000107079836 */ /* 0x000fe20000000000 */
[----:B------:R-:W-:Y:S02]  /*0210*/  ISETP.NE.AND P1, PT, R0, RZ, PT ;  /* 0x000000ff0000720c */ /* 0x000fe40003f25270 */
[----:B------:R-:W-:Y:S02]  /*0220*/  ISETP.GE.U32.AND P0, PT, R2, R9, PT ;  /* 0x000000090200720c */ /* 0x000fe40003f06070 */
[----:B------:R-:W-:-:S04]  /*0230*/  LOP3.LUT R2, R3, R0, RZ, 0x3c, !PT ;  /* 0x0000000003027212 */ /* 0x000fc800078e3cff */
[----:B------:R-:W-:Y:S01]  /*0240*/  ISETP.GE.AND P2, PT, R2, RZ, PT ;  /* 0x000000ff0200720c */ /* 0x000fe20003f46270 */
[----:B------:R-:W-:-:S06]  /*0250*/  VIADD R2, R4, 0xff ;  /* 0x000000ff04027836 */ /* 0x000fcc0000000000 */
[----:B------:R-:W-:-:S04]  /*0260*/  @P0 VIADD R7, R7, 0x1 ;  /* 0x0000000107070836 */ /* 0x000fc80000000000 */
[----:B------:R-:W-:Y:S01]  /*0270*/  IMAD.MOV.U32 R6, RZ, RZ, R7 ;  /* 0x000000ffff067224 */ /* 0x000fe200078e0007 */
[----:B------:R-:W-:-:S03]  /*0280*/  SHF.R.S32.HI R7, RZ, 0x1f, R2 ;  /* 0x0000001fff077819 */ /* 0x000fc60000011402 */
[----:B------:R-:W-:Y:S01]  /*0290*/  @!P2 IMAD.MOV R6, RZ, RZ, -R6 ;  /* 0x000000ffff06a224 */ /* 0x000fe200078e0a06 */
[----:B------:R-:W-:Y:S02]  /*02a0*/  @!P1 LOP3.LUT R6, RZ, R0, RZ, 0x33, !PT ;  /* 0x00000000ff069212 */ /* 0x000fe400078e33ff */
[----:B------:R-:W-:-:S03]  /*02b0*/  LEA.HI R7, R7, R2, RZ, 0x8 ;  /* 0x0000000207077211 */ /* 0x000fc600078f40ff */
[----:B------:R-:W-:Y:S02]  /*02c0*/  IMAD.SHL.U32 R2, R6, 0x8, RZ ;  /* 0x0000000806027824 */ /* 0x000fe400078e00ff */
[----:B------:R-:W-:-:S03]  /*02d0*/  IMAD.MOV R6, RZ, RZ, -R6 ;  /* 0x000000ffff067224 */ /* 0x000fc600078e0a06 */
[----:B------:R-:W-:Y:S01]  /*02e0*/  LEA.HI.SX32 R7, R7, -R2, 0x18 ;  /* 0x8000000207077211 */ /* 0x000fe200078fc2ff */
[----:B------:R-:W-:Y:S02]  /*02f0*/  IMAD R15, R0, R6, R3 ;  /* 0x00000006000f7224 */ /* 0x000fe400078e0203 */
[----:B------:R-:W-:Y:S01]  /*0300*/  IMAD.MOV.U32 R6, RZ, RZ, RZ ;  /* 0x000000ffff067224 */ /* 0x000fe200078e00ff */
[----:B------:R-:W-:Y:S02]  /*0310*/  VIMNMX R8, R7, 0x8, PT ;  /* 0x0000000807087848 */ /* 0x000fe40003fe0100 */
[----:B------:R-:W-:Y:S02]  /*0320*/  IABS R13, R15 ;  /* 0x0000000f000d7213 */ /* 0x000fe40000000000 */
[----:B------:R-:W-:-:S04]  /*0330*/  IABS R11, R8 ;  /* 0x00000008000b7213 */ /* 0x000fc80000000000 */
[----:B------:R-:W0:Y:S08]  /*0340*/  I2F.RP R9, R11 ;  /* 0x0000000b00097306 */ /* 0x000e300000209400 */
[----:B0-----:R-:W0:Y:S02]  /*0350*/  MUFU.RCP R9, R9 ;  /* 0x0000000900097308 */ /* 0x001e240000001000 */
[----:B0-----:R-:W-:-:S06]  /*0360*/  VIADD R7, R9, 0xffffffe ;  /* 0x0ffffffe09077836 */ /* 0x001fcc0000000000 */
[----:B------:R-:W0:Y:S02]  /*0370*/  F2I.FTZ.U32.TRUNC.NTZ R7, R7 ;  /* 0x0000000700077305 */ /* 0x000e24000021f000 */
[----:B0-----:R-:W-:-:S04]  /*0380*/  IMAD.MOV R10, RZ, RZ, -R7 ;  /* 0x000000ffff0a7224 */ /* 0x001fc800078e0a07 */
[----:B------:R-:W-:-:S04]  /*0390*/  IMAD.MOV.U32 R0, RZ, RZ, R10 ;  /* 0x000000ffff007224 */ /* 0x000fc800078e000a */
[----:B------:R-:W-:Y:S01]  /*03a0*/  IMAD R3, R0, R11, RZ ;  /* 0x0000000b00037224 */ /* 0x000fe200078e02ff */
[----:B------:R-:W-:-:S03]  /*03b0*/  IABS R0, R8 ;  /* 0x0000000800007213 */ /* 0x000fc60000000000 */
[----:B------:R-:W-:Y:S02]  /*03c0*/  IMAD.HI.U32 R6, R7, R3, R6 ;  /* 0x0000000307067227 */ /* 0x000fe400078e0006 */
[----:B------:R-:W0:Y:S02]  /*03d0*/  LDC R7, c[0x0][0x230] ;  /* 0x00008c00ff077b82 */ /* 0x000e240000000800 */
[----:B------:R-:W-:Y:S02]  /*03e0*/  IMAD.MOV R0, RZ, RZ, -R0 ;  /* 0x000000ffff007224 */ /* 0x000fe400078e0a00 */
[----:B------:R-:W-:-:S04]  /*03f0*/  IMAD.HI.U32 R6, R6, R13, RZ ;  /* 0x0000000d06067227 */ /* 0x000fc800078e00ff */
[----:B------:R-:W-:-:S05]  /*0400*/  IMAD R0, R6, R0, R13 ;  /* 0x0000000006007224 */ /* 0x000fca00078e020d */
[----:B------:R-:W-:Y:S01]  /*0410*/  ISETP.GT.U32.AND P1, PT, R11, R0, PT ;  /* 0x000000000b00720c */ /* 0x000fe20003f24070 */
[----:B0-----:R-:W-:-:S12]  /*0420*/  VIADD R16, R7, 0x3f ;  /* 0x0000003f07107836 */ /* 0x001fd80000000000 */
[----:B------:R-:W-:Y:S02]  /*0430*/  @!P1 IMAD.IADD R0, R0, 0x1, -R11 ;  /* 0x0000000100009824 */ /* 0x000fe400078e0a0b */
[----:B------:R-:W-:Y:S01]  /*0440*/  @!P1 VIADD R6, R6, 0x1 ;  /* 0x0000000106069836 */ /* 0x000fe20000000000 */
[----:B------:R-:W-:Y:S02]  /*0450*/  ISETP.NE.AND P1, PT, R8, RZ, PT ;  /* 0x000000ff0800720c */ /* 0x000fe40003f25270 */
[----:B------:R-:W-:Y:S02]  /*0460*/  ISETP.GE.U32.AND P0, PT, R0, R11, PT ;  /* 0x0000000b0000720c */ /* 0x000fe40003f06070 */
[----:B------:R-:W-:-:S04]  /*0470*/  LOP3.LUT R0, R15, R8, RZ, 0x3c, !PT ;  /* 0x000000080f007212 */ /* 0x000fc800078e3cff */
[----:B------:R-:W-:-:S07]  /*0480*/  ISETP.GE.AND P2, PT, R0, RZ, PT ;  /* 0x000000ff0000720c */ /* 0x000fce0003f46270 */
[----:B------:R-:W-:Y:S01]  /*0490*/  @P0 VIADD R6, R6, 0x1 ;  /* 0x0000000106060836 */ /* 0x000fe20000000000 */
[----:B------:R-:W-:-:S05]  /*04a0*/  ISETP.GT.AND P0, PT, R16, 0x3f, PT ;  /* 0x0000003f1000780c */ /* 0x000fca0003f04270 */
[----:B------:R-:W-:Y:S01]  /*04b0*/  @!P2 IMAD.MOV R6, RZ, RZ, -R6 ;  /* 0x000000ffff06a224 */ /* 0x000fe200078e0a06 */
[----:B------:R-:W-:-:S05]  /*04c0*/  @!P1 LOP3.LUT R6, RZ, R8, RZ, 0x33, !PT ;  /* 0x00000008ff069212 */ /* 0x000fca00078e33ff */
[----:B------:R-:W-:Y:S02]  /*04d0*/  IMAD.MOV R3, RZ, RZ, -R6 ;  /* 0x000000ffff037224 */ /* 0x000fe400078e0a06 */
[----:B------:R-:W-:Y:S02]  /*04e0*/  IMAD.SHL.U32 R17, R6, 0x200, RZ ;  /* 0x0000020006117824 */ /* 0x000fe400078e00ff */
[----:B------:R-:W-:Y:S02]  /*04f0*/  IMAD R3, R8, R3, R15 ;  /* 0x0000000308037224 */ /* 0x000fe400078e020f */
[C---:B------:R-:W-:Y:S01]  /*0500*/  VIADD R6, R17.reuse, 0x1 ;  /* 0x0000000111067836 */ /* 0x040fe20000000000 */
[----:B------:R-:W-:Y:S01]  /*0510*/  STL [R1+0xb8], R17 ;  /* 0x0000b81101007387 */ /* 0x000fe20000100800 */
[----:B------:R-:W-:Y:S02]  /*0520*/  IMAD.IADD R0, R2, 0x1, R3 ;  /* 0x0000000102007824 */ /* 0x000fe400078e0203 */
[C---:B------:R-:W-:Y:S01]  /*0530*/  VIADD R3, R17.reuse, 0x2 ;  /* 0x0000000211037836 */ /* 0x040fe20000000000 */
[----:B------:R0:W-:Y:S01]  /*0540*/  STL [R1+0xa5c], R6 ;  /* 0x000a5c0601007387 */ /* 0x0001e20000100800 */
[----:B------:R-:W-:-:S02]  /*0550*/  VIADD R2, R17, 0x3 ;  /* 0x0000000311027836 */ /* 0x000fc40000000000 */
[----:B------:R-:W-:Y:S01]  /*0560*/  IMAD R0, R0, 0x100, R18 ;  /* 0x0000010000007824 */ /* 0x000fe200078e0212 */
[----:B------:R1:W-:Y:S01]  /*0570*/  STL [R1+0xa58], R3 ;  /* 0x000a580301007387 */ /* 0x0003e20000100800 */
[C---:B------:R-:W-:Y:S02]  /*0580*/  VIADD R16, R17.reuse, 0x1ae ;  /* 0x000001ae11107836 */ /* 0x040fe40000000000 */
[C---:B------:R-:W-:Y:S01]  /*0590*/  VIADD R15, R17.reuse, 0x1f0 ;  /* 0x000001f0110f7836 */ /* 0x040fe20000000000 */
[----:B------:R2:W-:Y:S01]  /*05a0*/  STL [R1+0xa54], R2 ;  /* 0x000a540201007387 */ /* 0x0005e20000100800 */
[C---:B------:R-:W-:Y:S02]  /*05b0*/  VIADD R29, R17.reuse, 0x1f1 ;  /* 0x000001f1111d7836 */ /* 0x040fe40000000000 */
[C---:B0-----:R-:W-:Y:S02]  /*05c0*/  VIADD R6, R17.reuse, 0x4 ;  /* 0x0000000411067836 */ /* 0x041fe40000000000 */
[----:B------:R-:W-:-:S02]  /*05d0*/  VIADD R28, R17, 0x1f2 ;  /* 0x000001f2111c7836 */ /* 0x000fc40000000000 */
[C---:B-1----:R-:W-:Y:S01]  /*05e0*/  VIADD R3, R17.reuse, 0x5 ;  /* 0x0000000511037836 */ /* 0x042fe20000000000 */
[----:B------:R0:W-:Y:S01]  /*05f0*/  STL [R1+0xa50], R6 ;  /* 0x000a500601007387 */ /* 0x0001e20000100800 */
[C---:B------:R-:W-:Y:S02]  /*0600*/  VIADD R19, R17.reuse, 0x1f3 ;  /* 0x000001f311137836 */ /* 0x040fe40000000000 */
[C---:B--2---:R-:W-:Y:S01]  /*0610*/  VIADD R2, R17.reuse, 0x6 ;  /* 0x0000000611027836 */ /* 0x044fe20000000000 */
[----:B------:R1:W-:Y:S01]  /*0620*/  STL [R1+0xa60], R3 ;  /* 0x000a600301007387 */ /* 0x0003e20000100800 */
[C---:B------:R-:W-:Y:S02]  /*0630*/  VIADD R18, R17.reuse, 0x1f4 ;  /* 0x000001f411127836 */ /* 0x040fe40000000000 */
[C---:B------:R-:W-:Y:S01]  /*0640*/  VIADD R13, R17.reuse, 0x1f5 ;  /* 0x000001f5110d7836 */ /* 0x040fe20000000000 */
[----:B------:R2:W-:Y:S01]  /*0650*/  STL [R1+0xa4c], R2 ;  /* 0x000a4c0201007387 */ /* 0x0005e20000100800 */
[----:B------:R-:W-:-:S02]  /*0660*/  VIADD R12, R17, 0x1f6 ;  /* 0x000001f6110c7836 */ /* 0x000fc40000000000 */
[C---:B0-----:R-:W-:Y:S02]  /*0670*/  VIADD R6, R17.reuse, 0x7 ;  /* 0x0000000711067836 */ /* 0x041fe40000000000 */
[C---:B------:R-:W-:Y:S02]  /*0680*/  VIADD R11, R17.reuse, 0x1f9 ;  /* 0x000001f9110b7836 */ /* 0x040fe40000000000 */
[C---:B-1----:R-:W-:Y:S01]  /*0690*/  VIADD R3, R17.reuse, 0x8 ;  /* 0x0000000811037836 */ /* 0x042fe20000000000 */
[----:B------:R0:W-:Y:S01]  /*06a0*/  STL [R1+0xa48], R6 ;  /* 0x000a480601007387 */ /* 0x0001e20000100800 */
[C---:B------:R-:W-:Y:S02]  /*06b0*/  VIADD R10, R17.reuse, 0x1fa ;  /* 0x000001fa110a7836 */ /* 0x040fe40000000000 */
[C---:B--2---:R-:W-:Y:S01]  /*06c0*/  VIADD R2, R17.reuse, 0x9 ;  /* 0x0000000911027836 */ /* 0x044fe20000000000 */
[----:B------:R1:W-:Y:S01]  /*06d0*/  STL [R1+0xa44], R3 ;  /* 0x000a440301007387 */ /* 0x0003e20000100800 */
[----:B------:R-:W-:-:S02]  /*06e0*/  VIADD R9, R17, 0x1fb ;  /* 0x000001fb11097836 */ /* 0x000fc40000000000 */
[C---:B------:R-:W-:Y:S01]  /*06f0*/  VIADD R8, R17.reuse, 0x1fc ;  /* 0x000001fc11087836 */ /* 0x040fe20000000000 */
[----:B------:R2:W-:Y:S01]  /*0700*/  STL [R1+0xa40], R2 ;  /* 0x000a400201007387 */ /* 0x0005e20000100800 */
[C---:B------:R-:W-:Y:S02]  /*0710*/  VIADD R7, R17.reuse, 0x1fd ;  /* 0x000001fd11077836 */ /* 0x040fe40000000000 */
[C---:B0-----:R-:W-:Y:S02]  /*0720*/  VIADD R6, R17.reuse, 0xa ;  /* 0x0000000a11067836 */ /* 0x041fe40000000000 */
[----:B-1----:R-:W-:-:S03]  /*0730*/  VIADD R3, R17, 0xb ;  /* 0x0000000b11037836 */ /* 0x002fc60000000000 */
[----:B------:R0:W-:Y:S01]  /*0740*/  STL [R1+0xa3c], R6 ;  /* 0x000a3c0601007387 */ /* 0x0001e20000100800 */
[----:B--2---:R-:W-:-:S03]  /*0750*/  VIADD R2, R17, 0xc ;  /* 0x0000000c11027836 */ /* 0x004fc60000000000 */
[----:B------:R1:W-:Y:S04]  /*0760*/  STL [R1+0xa38], R3 ;  /* 0x000a380301007387 */ /* 0x0003e80000100800 */
[----:B------:R2:W-:Y:S01]  /*0770*/  STL [R1+0xa34], R2 ;  /* 0x000a340201007387 */ /* 0x0005e20000100800 */
        /* <DEDUP_REMOVED lines=837> */
[----:B--2---:R-:W-:-:S05]  /*3bd0*/  VIADD R2, R17, 0x1b0 ;  /* 0x000001b011027836 */ /* 0x004fca0000000000 */
[----:B------:R1:W-:Y:S01]  /*3be0*/  STL [R1+0x10c], R2 ;  /* 0x00010c0201007387 */ /* 0x0003e20000100800 */
[----:B0-----:R-:W-:-:S03]  /*3bf0*/  VIADD R6, R17, 0x1b3 ;  /* 0x000001b311067836 */ /* 0x001fc60000000000 */
[----:B------:R0:W-:Y:S01]  /*3c00*/  STL [R1+0x108], R3 ;  /* 0x0001080301007387 */ /* 0x0001e20000100800 */
[C---:B-1----:R-:W-:Y:S02]  /*3c10*/  VIADD R2, R17.reuse, 0x1b2 ;  /* 0x000001b211027836 */ /* 0x042fe40000000000 */
[----:B0-----:R-:W-:-:S03]  /*3c20*/  VIADD R3, R17, 0x1b4 ;  /* 0x000001b411037836 */ /* 0x001fc60000000000 */
[----:B------:R0:W-:Y:S04]  /*3c30*/  STL [R1+0x104], R2 ;  /* 0x0001040201007387 */ /* 0x0001e80000100800 */
        /* <DEDUP_REMOVED lines=97> */
[----:B------:R-:W-:Y:S01]  /*4250*/  STL [R1+0x2d00], R0 ;  /* 0x002d000001007387 */ /* 0x000fe20000100800 */
[C---:B0-----:R-:W-:Y:S02]  /*4260*/  VIADD R2, R17.reuse, 0x1e4 ;  /* 0x000001e411027836 */ /* 0x041fe40000000000 */
[----:B-1----:R-:W-:-:S03]  /*4270*/  VIADD R6, R17, 0x1e7 ;  /* 0x000001e711067836 */ /* 0x002fc60000000000 */
[----:B------:R0:W-:Y:S04]  /*4280*/  STL [R1+0x34], R2 ;  /* 0x0000340201007387 */ /* 0x0001e80000100800 */
[----:B------:R1:W-:Y:S01]  /*4290*/  STL [R1+0x30], R3 ;  /* 0x0000300301007387 */ /* 0x0003e20000100800 */
[C---:B0-----:R-:W-:Y:S02]  /*42a0*/  VIADD R2, R17.reuse, 0x1e6 ;  /* 0x000001e611027836 */ /* 0x041fe40000000000 */
[----:B-1----:R-:W-:-:S03]  /*42b0*/  VIADD R3, R17, 0x1e8 ;  /* 0x000001e811037836 */ /* 0x002fc60000000000 */
        /* <DEDUP_REMOVED lines=20> */
[----:B0-----:R-:W-:-:S05]  /*4400*/  VIADD R2, R17, 0x1f8 ;  /* 0x000001f811027836 */ /* 0x001fca0000000000 */
[----:B------:R0:W-:Y:S01]  /*4410*/  STL [R1+0xc], R2 ;  /* 0x00000c0201007387 */ /* 0x0001e20000100800 */
[----:B-1----:R-:W-:Y:S02]  /*4420*/  VIADD R3, R17, 0x1ff ;  /* 0x000001ff11037836 */ /* 0x002fe40000000000 */
[C---:B------:R-:W-:Y:S02]  /*4430*/  VIADD R17, R0.reuse, 0x40 ;  /* 0x0000004000117836 */ /* 0x040fe40000000000 */
[----:B0-----:R-:W-:-:S03]  /*4440*/  VIADD R2, R0, 0x80 ;  /* 0x0000008000027836 */ /* 0x001fc60000000000 */
[----:B------:R0:W-:Y:S01]  /*4450*/  STL [R1+0x2d0c], R17 ;  /* 0x002d0c1101007387 */ /* 0x0001e20000100800 */
[----:B------:R-:W-:-:S03]  /*4460*/  VIADD R0, R0, 0xc0 ;  /* 0x000000c000007836 */ /* 0x000fc60000000000 */
[----:B------:R0:W-:Y:S04]  /*4470*/  STL [R1+0x2d08], R2 ;  /* 0x002d080201007387 */ /* 0x0001e80000100800 */
[----:B------:R0:W-:Y:S01]  /*4480*/  STL [R1+0x2d04], R0 ;  /* 0x002d040001007387 */ /* 0x0001e20000100800 */
[----:B------:R-:W-:Y:S05]  /*4490*/  @P0 BRA `(.L_x_0) ;  /* 0x00000080000c0947 */ /* 0x000fea0003800000 */
[----:B0-----:R-:W-:Y:S01]  /*44a0*/  IMAD.SHL.U32 R0, R14, 0x10, RZ ;  /* 0x000000100e007824 */ /* 0x001fe200078e00ff */
[----:B------:R0:W-:Y:S04]  /*44b0*/  STL [R1+0xc0], RZ ;  /* 0x0000c0ff01007387 */ /* 0x0001e80000100800 */
[----:B------:R0:W-:Y:S04]  /*44c0*/  STL [R1+0x5a7c], R0 ;  /* 0x005a7c0001007387 */ /* 0x0001e80000100800 */
[----:B------:R0:W-:Y:S04]  /*44d0*/  STL [R1+0xc4], RZ ;  /* 0x0000c4ff01007387 */ /* 0x0001e80000100800 */
        /* <DEDUP_REMOVED lines=2045> */
[----:B------:R0:W-:Y:S01]  /*c4b0*/  STL [R1+0x182c], RZ ;  /* 0x00182cff01007387 */ /* 0x0001e20000100800 */
[----:B------:R-:W-:Y:S05]  /*c4c0*/  BRA `(.L_x_1) ;  /* 0x00000eb0006c7947 */ /* 0x000fea0003800000 */
.L_x_0:
[----:B------:R1:W-:Y:S01]  /*c4d0*/  STL [R1+0x5cc4], R13 ;  /* 0x005cc40d01007387 */ /* 0x0003e20000100800 */
[----:B------:R-:W-:Y:S02]  /*c4e0*/  IABS R20, R4 ;  /* 0x0000000400147213 */ /* 0x000fe40000000000 */
[----:B0-----:R-:W-:Y:S01]  /*c4f0*/  IABS R2, R5 ;  /* 0x0000000500027213 */ /* 0x001fe20000000000 */
[----:B------:R-:W-:Y:S01]  /*c500*/  IMAD.MOV.U32 R14, RZ, RZ, RZ ;  /* 0x000000ffff0e7224 */ /* 0x000fe200078e00ff */
[----:B------:R-:W-:Y:S01]  /*c510*/  ISETP.GE.AND P5, PT, R3, RZ, PT ;  /* 0x000000ff0300720c */ /* 0x000fe20003fa6270 */
[----:B------:R-:W-:Y:S01]  /*c520*/  ULDC UR20, c[0x0][0x23c] ;  /* 0x00008f0000147ab9 */ /* 0x000fe20000000800 */
[----:B------:R-:W-:Y:S01]  /*c530*/  ULDC.64 UR6, c[0x0][0x218] ;  /* 0x0000860000067ab9 */ /* 0x000fe20000000a00 */
[----:B------:R-:W-:Y:S01]  /*c540*/  ULDC.64 UR8, c[0x0][0x210] ;  /* 0x0000840000087ab9 */ /* 0x000fe20000000a00 */
[----:B------:R-:W-:Y:S01]  /*c550*/  ULDC UR19, c[0x0][0x238] ;  /* 0x00008e0000137ab9 */ /* 0x000fe20000000800 */
[----:B-1----:R-:W2:Y:S01]  /*c560*/  LDL R13, [R1+0x2d00] ;  /* 0x002d0000010d7983 */ /* 0x002ea20000100800 */
[----:B------:R-:W-:Y:S01]  /*c570*/  ULDC UR18, c[0x0][0x238] ;  /* 0x00008e0000127ab9 */ /* 0x000fe20000000800 */
[----:B------:R-:W-:Y:S01]  /*c580*/  ULDC UR17, c[0x0][0x238] ;  /* 0x00008e0000117ab9 */ /* 0x000fe20000000800 */
[----:B------:R-:W-:Y:S01]  /*c590*/  ULDC UR16, c[0x0][0x238] ;  /* 0x00008e0000107ab9 */ /* 0x000fe20000000800 */
[----:B------:R0:W-:Y:S01]  /*c5a0*/  STL [R1+0x5cc0], R18 ;  /* 0x005cc01201007387 */ /* 0x0001e20000100800 */
[----:B------:R-:W-:Y:S01]  /*c5b0*/  ULDC UR15, c[0x0][0x238] ;  /* 0x00008e00000f7ab9 */ /* 0x000fe20000000800 */
        /* <DEDUP_REMOVED lines=8> */
[----:B0-----:R-:W3:Y:S01]  /*c640*/  LDL R18, [R1+0x2d0c] ;  /* 0x002d0c0001127983 */ /* 0x001ee20000100800 */
        /* <DEDUP_REMOVED lines=13> */
[----:B0-----:R-:W4:Y:S01]  /*c720*/  LDL R19, [R1+0x2d08] ;  /* 0x002d080001137983 */ /* 0x001f220000100800 */
[----:B------:R-:W0:Y:S01]  /*c730*/  I2F.RP R0, R20 ;  /* 0x0000001400007306 */ /* 0x000e220000209400 */
[----:B------:R-:W-:Y:S01]  /*c740*/  ULDC UR61, c[0x0][0x238] ;  /* 0x00008e00003d7ab9 */ /* 0x000fe20000000800 */
[----:B------:R-:W-:Y:S01]  /*c750*/  ULDC UR60, c[0x0][0x238] ;  /* 0x00008e00003c7ab9 */ /* 0x000fe20000000800 */
[----:B------:R1:W-:Y:S01]  /*c760*/  STL [R1+0x5cb8], R28 ;  /* 0x005cb81c01007387 */ /* 0x0003e20000100800 */
[----:B------:R-:W-:Y:S01]  /*c770*/  ULDC UR59, c[0x0][0x238] ;  /* 0x00008e00003b7ab9 */ /* 0x000fe20000000800 */
[----:B------:R-:W-:-:S02]  /*c780*/  ULDC UR58, c[0x0][0x238] ;  /* 0x00008e00003a7ab9 */ /* 0x000fc40000000800 */
[----:B-1----:R-:W5:Y:S01]  /*c790*/  LDL R28, [R1+0x2d04] ;  /* 0x002d0400011c7983 */ /* 0x002f620000100800 */
[----:B0-----:R-:W0:Y:S03]  /*c7a0*/  MUFU.RCP R0, R0 ;  /* 0x0000000000007308 */ /* 0x001e260000001000 */
[----:B------:R1:W-:Y:S04]  /*c7b0*/  STL [R1+0x5cb4], R29 ;  /* 0x005cb41d01007387 */ /* 0x0003e80000100800 */
[----:B------:R0:W-:Y:S01]  /*c7c0*/  STL [R1+0x5c08], R5 ;  /* 0x005c080501007387 */ /* 0x0001e20000100800 */
[----:B-1----:R-:W-:Y:S02]  /*c7d0*/  IMAD.MOV.U32 R29, RZ, RZ, R15 ;  /* 0x000000ffff1d7224 */ /* 0x002fe400078e000f */
[----:B0-----:R-:W-:-:S02]  /*c7e0*/  IMAD.MOV.U32 R5, RZ, RZ, R16 ;  /* 0x000000ffff057224 */ /* 0x001fc400078e0010 */
[----:B------:R-:W0:Y:S01]  /*c7f0*/  I2F.RP R16, R2 ;  /* 0x0000000200107306 */ /* 0x000e220000209400 */
[----:B------:R-:W-:-:S07]  /*c800*/  VIADD R0, R0, 0xffffffe ;  /* 0x0ffffffe00007836 */ /* 0x000fce0000000000 */
[----:B------:R-:W1:Y:S08]  /*c810*/  F2I.FTZ.U32.TRUNC.NTZ R15, R0 ;  /* 0x00000000000f7305 */ /* 0x000e70000021f000 */
[----:B0-----:R-:W0:Y:S01]  /*c820*/  MUFU.RCP R16, R16 ;  /* 0x0000001000107308 */ /* 0x001e220000001000 */
[----:B-1----:R-:W-:-:S04]  /*c830*/  IMAD.MOV R0, RZ, RZ, -R15 ;  /* 0x000000ffff007224 */ /* 0x002fc800078e0a0f */
[----:B------:R-:W-:-:S04]  /*c840*/  IMAD R0, R0, R20, RZ ;  /* 0x0000001400007224 */ /* 0x000fc800078e02ff */
[----:B------:R-:W-:-:S04]  /*c850*/  IMAD.HI.U32 R14, R15, R0, R14 ;  /* 0x000000000f0e7227 */ /* 0x000fc800078e000e */
[----:B0-----:R-:W-:-:S04]  /*c860*/  VIADD R16, R16, 0xffffffe ;  /* 0x0ffffffe10107836 */ /* 0x001fc80000000000 */
[----:B------:R0:W1:Y:S02]  /*c870*/  F2I.FTZ.U32.TRUNC.NTZ R17, R16 ;  /* 0x0000001000117305 */ /* 0x000064000021f000 */
[----:B0-----:R-:W-:Y:S02]  /*c880*/  IMAD.MOV.U32 R16, RZ, RZ, RZ ;  /* 0x000000ffff107224 */ /* 0x001fe400078e00ff */
[----:B-1----:R-:W-:-:S04]  /*c890*/  IMAD.MOV R0, RZ, RZ, -R17 ;  /* 0x000000ffff007224 */ /* 0x002fc800078e0a11 */
[----:B------:R-:W-:-:S04]  /*c8a0*/  IMAD R0, R0, R2, RZ ;  /* 0x0000000200007224 */ /* 0x000fc800078e02ff */
[----:B------:R-:W-:Y:S01]  /*c8b0*/  IMAD.HI.U32 R0, R17, R0, R16 ;  /* 0x0000000011007227 */ /* 0x000fe200078e0010 */
[----:B------:R-:W-:Y:S02]  /*c8c0*/  IABS R17, R3 ;  /* 0x0000000300117213 */ /* 0x000fe40000000000 */
[----:B------:R-:W-:-:S03]  /*c8d0*/  IABS R16, R6 ;  /* 0x0000000600107213 */ /* 0x000fc60000000000 */
[----:B------:R-:W-:-:S04]  /*c8e0*/  IMAD.HI.U32 R3, R0, R17, RZ ;  /* 0x0000001100037227 */ /* 0x000fc800078e00ff */
[----:B------:R-:W-:Y:S02]  /*c8f0*/  IMAD.MOV R3, RZ, RZ, -R3 ;  /* 0x000000ffff037224 */ /* 0x000fe400078e0a03 */
[----:B------:R-:W-:-:S04]  /*c900*/  IMAD.HI.U32 R27, R0, R16, RZ ;  /* 0x00000010001b7227 */ /* 0x000fc800078e00ff */
[----:B------:R-:W-:Y:S02]  /*c910*/  IMAD R3, R2, R3, R17 ;  /* 0x0000000302037224 */ /* 0x000fe400078e0211 */
[----:B------:R-:W-:Y:S01]  /*c920*/  IMAD.MOV R27, RZ, RZ, -R27 ;  /* 0x000000ffff1b7224 */ /* 0x000fe200078e0a1b */
[----:B--2---:R-:W-:-:S05]  /*c930*/  IABS R24, R13 ;  /* 0x0000000d00187213 */ /* 0x004fca0000000000 */
[----:B------:R-:W-:-:S04]  /*c940*/  IMAD.HI.U32 R26, R14, R24, RZ ;  /* 0x000000180e1a7227 */ /* 0x000fc800078e00ff */
[----:B------:R-:W-:-:S04]  /*c950*/  IMAD.MOV R26, RZ, RZ, -R26 ;  /* 0x000000ffff1a7224 */ /* 0x000fc800078e0a1a */
[----:B------:R-:W-:Y:S01]  /*c960*/  IMAD R24, R20, R26, R24 ;  /* 0x0000001a14187224 */ /* 0x000fe200078e0218 */
[----:B---3--:R-:W-:-:S04]  /*c970*/  IABS R23, R18 ;  /* 0x0000001200177213 */ /* 0x008fc80000000000 */
[----:B------:R-:W-:Y:S01]  /*c980*/  ISETP.GT.U32.AND P0, PT, R20, R24, PT ;  /* 0x000000181400720c */ /* 0x000fe20003f04070 */
[----:B------:R-:W-:-:S04]  /*c990*/  IMAD.HI.U32 R25, R14, R23, RZ ;  /* 0x000000170e197227 */ /* 0x000fc800078e00ff */
[----:B------:R-:W-:-:S04]  /*c9a0*/  IMAD.MOV R25, RZ, RZ, -R25 ;  /* 0x000000ffff197224 */ /* 0x000fc800078e0a19 */
[----:B------:R-:W-:Y:S01]  /*c9b0*/  IMAD R23, R20, R25, R23 ;  /* 0x0000001914177224 */ /* 0x000fe200078e0217 */
[----:B----4-:R-:W-:-:S03]  /*c9c0*/  IABS R22, R19 ;  /* 0x0000001300167213 */ /* 0x010fc60000000000 */
[----:B------:R-:W-:Y:S01]  /*c9d0*/  @!P0 IMAD.IADD R24, R24, 0x1, -R20 ;  /* 0x0000000118188824 */ /* 0x000fe200078e0a14 */
[----:B------:R-:W-:Y:S01]  /*c9e0*/  ISETP.GT.U32.AND P1, PT, R20, R23, PT ;  /* 0x000000171400720c */ /* 0x000fe20003f24070 */
[----:B------:R-:W-:-:S04]  /*c9f0*/  IMAD.HI.U32 R15, R14, R22, RZ ;  /* 0x000000160e0f7227 */ /* 0x000fc800078e00ff */
[----:B------:R-:W-:-:S04]  /*ca00*/  IMAD.MOV R15, RZ, RZ, -R15 ;  /* 0x000000ffff0f7224 */ /* 0x000fc800078e0a0f */
[C---:B------:R-:W-:Y:S01]  /*ca10*/  IMAD R22, R20.reuse, R15, R22 ;  /* 0x0000000f14167224 */ /* 0x040fe200078e0216 */
[----:B-----5:R-:W-:Y:S02]  /*ca20*/  IABS R21, R28 ;  /* 0x0000001c00157213 */ /* 0x020fe40000000000 */
[----:B------:R-:W-:Y:S01]  /*ca30*/  ISETP.GE.AND P0, PT, R13, RZ, PT ;  /* 0x000000ff0d00720c */ /* 0x000fe20003f06270 */
[----:B------:R-:W-:Y:S01]  /*ca40*/  @!P1 IMAD.IADD R23, R23, 0x1, -R20 ;  /* 0x0000000117179824 */ /* 0x000fe200078e0a14 */
[----:B------:R-:W-:Y:S01]  /*ca50*/  ISETP.GT.U32.AND P2, PT, R20, R22, PT ;  /* 0x000000161400720c */ /* 0x000fe20003f44070 */
[----:B------:R-:W-:Y:S01]  /*ca60*/  IMAD.HI.U32 R14, R14, R21, RZ ;  /* 0x000000150e0e7227 */ /* 0x000fe200078e00ff */
[----:B------:R-:W-:Y:S02]  /*ca70*/  ISETP.GT.U32.AND P1, PT, R20, R24, PT ;  /* 0x000000181400720c */ /* 0x000fe40003f24070 */
[----:B------:R-:W-:Y:S01]  /*ca80*/  IABS R15, R7 ;  /* 0x00000007000f7213 */ /* 0x000fe20000000000 */
[----:B------:R-:W-:-:S04]  /*ca90*/  IMAD.MOV R14, RZ, RZ, -R14 ;  /* 0x000000ffff0e7224 */ /* 0x000fc800078e0a0e */
[----:B------:R-:W-:Y:S01]  /*caa0*/  IMAD R21, R20, R14, R21 ;  /* 0x0000000e14157224 */ /* 0x000fe200078e0215 */
[----:B------:R-:W-:Y:S01]  /*cab0*/  IABS R14, R8 ;  /* 0x00000008000e7213 */ /* 0x000fe20000000000 */
[----:B------:R-:W-:-:S03]  /*cac0*/  IMAD.HI.U32 R26, R0, R15, RZ ;  /* 0x0000000f001a7227 */ /* 0x000fc600078e00ff */
[----:B------:R-:W-:Y:S01]  /*cad0*/  ISETP.GT.U32.AND P3, PT, R20, R21, PT ;  /* 0x000000151400720c */ /* 0x000fe20003f64070 */
[--C-:B------:R-:W-:Y:S01]  /*cae0*/  @!P2 IMAD.IADD R22, R22, 0x1, -R20.reuse ;  /* 0x000000011616a824 */ /* 0x100fe200078e0a14 */
[----:B------:R-:W-:Y:S01]  /*caf0*/  ISETP.GE.AND P2, PT, R6, RZ, PT ;  /* 0x000000ff0600720c */ /* 0x000fe20003f46270 */
[----:B------:R-:W-:Y:S01]  /*cb00*/  @!P1 IMAD.IADD R24, R24, 0x1, -R20 ;  /* 0x0000000118189824 */ /* 0x000fe200078e0a14 */
[----:B------:R-:W2:Y:S01]  /*cb10*/  LDL.LU R6, [R1+0x7c] ;  /* 0x00007c0001067983 */ /* 0x000ea20000300800 */
[----:B------:R-:W-:Y:S01]  /*cb20*/  IMAD.HI.U32 R25, R0, R14, RZ ;  /* 0x0000000e00197227 */ /* 0x000fe200078e00ff */
[----:B------:R-:W-:Y:S02]  /*cb30*/  ISETP.GT.U32.AND P4, PT, R20, R22, PT ;  /* 0x000000161400720c */ /* 0x000fe40003f84070 */
[----:B------:R-:W3:Y:S01]  /*cb40*/  LDL.LU R17, [R1+0x64] ;  /* 0x0000640001117983 */ /* 0x000ee20000300800 */
[----:B------:R-:W-:-:S04]  /*cb50*/  IMAD.MOV R26, RZ, RZ, -R26 ;  /* 0x000000ffff1a7224 */ /* 0x000fc800078e0a1a */
[----:B------:R-:W-:Y:S01]  /*cb60*/  @!P3 IMAD.IADD R21, R21, 0x1, -R20 ;  /* 0x000000011515b824 */ /* 0x000fe200078e0a14 */
[----:B------:R-:W-:-:S04]  /*cb70*/  ISETP.GT.U32.AND P3, PT, R20, R23, PT ;  /* 0x000000171400720c */ /* 0x000fc80003f64070 */
[----:B------:R-:W-:Y:S01]  /*cb80*/  ISETP.GT.U32.AND P6, PT, R20, R21, PT ;  /* 0x000000151400720c */ /* 0x000fe20003fc4070 */
[----:B------:R-:W-:Y:S02]  /*cb90*/  @!P0 IMAD.MOV R24, RZ, RZ, -R24 ;  /* 0x000000ffff188224 */ /* 0x000fe400078e0a18 */
[----:B------:R-:W-:Y:S02]  /*cba0*/  IMAD.MOV R25, RZ, RZ, -R25 ;  /* 0x000000ffff197224 */ /* 0x000fe400078e0a19 */
[----:B------:R-:W-:Y:S01]  /*cbb0*/  IMAD R16, R2, R27, R16 ;  /* 0x0000001b02107224 */ /* 0x000fe200078e0210 */
[----:B------:R-:W-:Y:S01]  /*cbc0*/  ISETP.GE.AND P1, PT, R18, RZ, PT ;  /* 0x000000ff1200720c */ /* 0x000fe20003f26270 */
[----:B------:R-:W4:Y:S01]  /*cbd0*/  LDL.LU R27, [R1+0x22c] ;  /* 0x00022c00011b7983 */ /* 0x000f220000300800 */
[----:B------:R-:W-:-:S03]  /*cbe0*/  IMAD R15, R2, R26, R15 ;  /* 0x0000001a020f7224 */ /* 0x000fc600078e020f */
[----:B------:R-:W5:Y:S02]  /*cbf0*/  LDL.LU R26, [R1+0x108] ;  /* 0x00010800011a7983 */ /* 0x000f640000300800 */
[----:B------:R-:W-:Y:S01]  /*cc00*/  @!P6 IMAD.IADD R21, R21, 0x1, -R20 ;  /* 0x000000011515e824 */ /* 0x000fe200078e0a14 */
[----:B------:R-:W-:Y:S01]  /*cc10*/  ISETP.NE.AND P6, PT, R4, RZ, PT ;  /* 0x000000ff0400720c */ /* 0x000fe20003fc5270 */
[----:B------:R-:W4:Y:S01]  /*cc20*/  LDL.LU R13, [R1+0x5cc4] ;  /* 0x005cc400010d7983 */ /* 0x000f220000300800 */
[----:B------:R-:W-:Y:S01]  /*cc30*/  LOP3.LUT R4, RZ, R4, RZ, 0x33, !PT ;  /* 0x00000004ff047212 */ /* 0x000fe200078e33ff */
[----:B------:R-:W-:Y:S02]  /*cc40*/  IMAD R14, R2, R25, R14 ;  /* 0x00000019020e7224 */ /* 0x000fe400078e020e */
[----:B------:R-:W5:Y:S01]  /*cc50*/  LDL.LU R18, [R1+0x5cc0] ;  /* 0x005cc00001127983 */ /* 0x000f620000300800 */
[----:B------:R-:W-:Y:S01]  /*cc60*/  SEL R24, R4, R24, !P6 ;  /* 0x0000001804187207 */ /* 0x000fe20007000000 */
[--C-:B------:R-:W-:Y:S01]  /*cc70*/  @!P3 IMAD.IADD R23, R23, 0x1, -R20.reuse ;  /* 0x000000011717b824 */ /* 0x100fe200078e0a14 */
[----:B------:R-:W-:Y:S01]  /*cc80*/  ISETP.GE.AND P3, PT, R19, RZ, PT ;  /* 0x000000ff1300720c */ /* 0x000fe20003f66270 */
[----:B------:R-:W5:Y:S01]  /*cc90*/  LDL R25, [R1+0x4f48] ;  /* 0x004f480001197983 */ /* 0x000f620000100800 */
[----:B------:R-:W-:Y:S01]  /*cca0*/  @!P4 IMAD.IADD R22, R22, 0x1, -R20 ;  /* 0x000000011616c824 */ /* 0x000fe200078e0a14 */
[----:B------:R-:W-:-:S02]  /*ccb0*/  ISETP.GE.AND P4, PT, R28, RZ, PT ;  /* 0x000000ff1c00720c */ /* 0x000fc40003f86270 */
[----:B------:R-:W5:Y:S04]  /*ccc0*/  LDL.LU R19, [R1+0x5cbc] ;  /* 0x005cbc0001137983 */ /* 0x000f680000300800 */
[----:B------:R-:W4:Y:S04]  /*ccd0*/  LDL.LU R28, [R1+0x5cb8] ;  /* 0x005cb800011c7983 */ /* 0x000f280000300800 */
[----:B------:R0:W-:Y:S01]  /*cce0*/  STL [R1+0xa70], R24 ;  /* 0x000a701801007387 */ /* 0x0001e20000100800 */
[----:B------:R-:W-:-:S03]  /*ccf0*/  @!P1 IMAD.MOV R23, RZ, RZ, -R23 ;  /* 0x000000ffff179224 */ /* 0x000fc600078e0a17 */
[----:B0-----:R-:W5:Y:S02]  /*cd00*/  LDL.LU R24, [R1+0x4] ;  /* 0x0000040001187983 */ /* 0x001f640000300800 */
[C---:B------:R-:W-:Y:S01]  /*cd10*/  SEL R23, R4.reuse, R23, !P6 ;  /* 0x0000001704177207 */ /* 0x040fe20007000000 */
[----:B------:R-:W-:Y:S02]  /*cd20*/  @!P3 IMAD.MOV R22, RZ, RZ, -R22 ;  /* 0x000000ffff16b224 */ /* 0x000fe400078e0a16 */
[----:B------:R-:W-:Y:S02]  /*cd30*/  @!P4 IMAD.MOV R21, RZ, RZ, -R21 ;  /* 0x000000ffff15c224 */ /* 0x000fe400078e0a15 */
[----:B------:R3:W-:Y:S01]  /*cd40*/  STL [R1+0xa6c], R23 ;  /* 0x000a6c1701007387 */ /* 0x0007e20000100800 */
[C---:B------:R-:W-:Y:S02]  /*cd50*/  SEL R22, R4.reuse, R22, !P6 ;  /* 0x0000001604167207 */ /* 0x040fe40007000000 */
[----:B------:R-:W-:-:S03]  /*cd60*/  SEL R4, R4, R21, !P6 ;  /* 0x0000001504047207 */ /* 0x000fc60007000000 */
[----:B------:R0:W-:Y:S04]  /*cd70*/  STL [R1+0xa68], R22 ;  /* 0x000a681601007387 */ /* 0x0001e80000100800 */
[----:B------:R1:W-:Y:S01]  /*cd80*/  STL [R1+0xa64], R4 ;  /* 0x000a640401007387 */ /* 0x0003e20000100800 */
[----:B--2---:R-:W-:Y:S01]  /*cd90*/  IMAD.MOV.U32 R20, RZ, RZ, R6 ;  /* 0x000000ffff147224 */ /* 0x004fe200078e0006 */
[----:B------:R-:W-:Y:S01]  /*cda0*/  IABS R6, R9 ;  /* 0x0000000900067213 */ /* 0x000fe20000000000 */
[----:B---3--:R-:W-:-:S04]  /*cdb0*/  IMAD.MOV.U32 R23, RZ, RZ, R17 ;  /* 0x000000ffff177224 */ /* 0x008fc800078e0011 */
[----:B------:R-:W-:-:S04]  /*cdc0*/  IMAD.HI.U32 R17, R0, R6, RZ ;  /* 0x0000000600117227 */ /* 0x000fc800078e00ff */
[----:B------:R-:W-:-:S04]  /*cdd0*/  IMAD.MOV R17, RZ, RZ, -R17 ;  /* 0x000000ffff117224 */ /* 0x000fc800078e0a11 */
[C---:B------:R-:W-:Y:S02]  /*cde0*/  IMAD R6, R2.reuse, R17, R6 ;  /* 0x0000001102067224 */ /* 0x040fe400078e0206 */
[----:B------:R-:W2:Y:S01]  /*cdf0*/  LDL.LU R17, [R1+0x10] ;  /* 0x0000100001117983 */ /* 0x000ea20000300800 */
[C---:B------:R-:W-:Y:S02]  /*ce00*/  ISETP.GT.U32.AND P0, PT, R2.reuse, R3, PT ;  /* 0x000000030200720c */ /* 0x040fe40003f04070 */
[C---:B------:R-:W-:Y:S02]  /*ce10*/  ISETP.GT.U32.AND P1, PT, R2.reuse, R16, PT ;  /* 0x000000100200720c */ /* 0x040fe40003f24070 */
[----:B------:R-:W-:-:S09]  /*ce20*/  ISETP.GT.U32.AND P4, PT, R2, R15, PT ;  /* 0x0000000f0200720c */ /* 0x000fd20003f84070 */
[--C-:B------:R-:W-:Y:S02]  /*ce30*/  @!P0 IMAD.IADD R3, R3, 0x1, -R2.reuse ;  /* 0x0000000103038824 */ /* 0x100fe400078e0a02 */
[----:B------:R-:W-:-:S03]  /*ce40*/  @!P1 IMAD.IADD R16, R16, 0x1, -R2 ;  /* 0x0000000110109824 */ /* 0x000fc600078e0a02 */
[C---:B------:R-:W-:Y:S02]  /*ce50*/  ISETP.GT.U32.AND P6, PT, R2.reuse, R3, PT ;  /* 0x000000030200720c */ /* 0x040fe40003fc4070 */
[C---:B------:R-:W-:Y:S02]  /*ce60*/  ISETP.GT.U32.AND P3, PT, R2.reuse, R16, PT ;  /* 0x000000100200720c */ /* 0x040fe40003f64070 */
[----:B------:R-:W-:Y:S01]  /*ce70*/  ISETP.GT.U32.AND P0, PT, R2, R14, PT ;  /* 0x0000000e0200720c */ /* 0x000fe20003f04070 */
[----:B0-----:R-:W-:Y:S02]  /*ce80*/  IMAD.MOV.U32 R22, RZ, RZ, R29 ;  /* 0x000000ffff167224 */ /* 0x001fe400078e001d */
[----:B------:R-:W-:-:S06]  /*ce90*/  @!P4 IMAD.IADD R15, R15, 0x1, -R2 ;  /* 0x000000010f0fc824 */ /* 0x000fcc00078e0a02 */
[--C-:B------:R-:W-:Y:S02]  /*cea0*/  @!P6 IMAD.IADD R3, R3, 0x1, -R2.reuse ;  /* 0x000000010303e824 */ /* 0x100fe400078e0a02 */
[--C-:B------:R-:W-:Y:S02]  /*ceb0*/  @!P3 IMAD.IADD R16, R16, 0x1, -R2.reuse ;  /* 0x000000011010b824 */ /* 0x100fe400078e0a02 */
[----:B------:R-:W-:Y:S01]  /*cec0*/  IMAD.MOV.U32 R29, RZ, RZ, R3 ;  /* 0x000000ffff1d7224 */ /* 0x000fe200078e0003 */
[----:B-1----:R-:W-:Y:S01]  /*ced0*/  IABS R4, R10 ;  /* 0x0000000a00047213 */ /* 0x002fe20000000000 */
[----:B------:R-:W-:Y:S02]  /*cee0*/  @!P0 IMAD.IADD R14, R14, 0x1, -R2 ;  /* 0x000000010e0e8824 */ /* 0x000fe400078e0a02 */
[----:B------:R-:W-:Y:S02]  /*cef0*/  IMAD.MOV.U32 R3, RZ, RZ, R16 ;  /* 0x000000ffff037224 */ /* 0x000fe400078e0010 */
[----:B------:R-:W3:Y:S01]  /*cf00*/  LDL.LU R16, [R1+0xc] ;  /* 0x00000c0001107983 */ /* 0x000ee20000300800 */
[----:B------:R-:W-:-:S02]  /*cf10*/  ISETP.GT.U32.AND P0, PT, R2, R15, PT ;  /* 0x0000000f0200720c */ /* 0x000fc40003f04070 */
[----:B------:R-:W-:Y:S01]  /*cf20*/  ISETP.GE.AND P1, PT, R7, RZ, PT ;  /* 0x000000ff0700720c */ /* 0x000fe20003f26270 */
[----:B------:R-:W-:Y:S01]  /*cf30*/  IMAD.HI.U32 R7, R0, R4, RZ ;  /* 0x0000000400077227 */ /* 0x000fe200078e00ff */
[C---:B------:R-:W-:Y:S02]  /*cf40*/  ISETP.GT.U32.AND P6, PT, R2.reuse, R14, PT ;  /* 0x0000000e0200720c */ /* 0x040fe40003fc4070 */
[----:B------:R-:W-:Y:S01]  /*cf50*/  ISETP.GT.U32.AND P3, PT, R2, R6, PT ;  /* 0x000000060200720c */ /* 0x000fe20003f64070 */
[----:B------:R-:W-:-:S04]  /*cf60*/  IMAD.MOV R7, RZ, RZ, -R7 ;  /* 0x000000ffff077224 */ /* 0x000fc800078e0a07 */
[----:B------:R-:W-:Y:S02]  /*cf70*/  IMAD R4, R2, R7, R4 ;  /* 0x0000000702047224 */ /* 0x000fe400078e0204 */
[--C-:B------:R-:W-:Y:S02]  /*cf80*/  @!P0 IMAD.IADD R15, R15, 0x1, -R2.reuse ;  /* 0x000000010f0f8824 */ /* 0x100fe400078e0a02 */
[----:B------:R-:W-:Y:S02]  /*cf90*/  @!P5 IMAD.MOV R29, RZ, RZ, -R29 ;  /* 0x000000ffff1dd224 */ /* 0x000fe400078e0a1d */
[----:B------:R-:W-:Y:S01]  /*cfa0*/  @!P6 IMAD.IADD R14, R14, 0x1, -R2 ;  /* 0x000000010e0ee824 */ /* 0x000fe200078e0a02 */
[----:B------:R-:W-:Y:S01]  /*cfb0*/  ISETP.GT.U32.AND P6, PT, R2, R4, PT ;  /* 0x000000040200720c */ /* 0x000fe20003fc4070 */
[----:B-----5:R-:W-:Y:S01]  /*cfc0*/  IMAD.MOV.U32 R21, RZ, RZ, R24 ;  /* 0x000000ffff157224 */ /* 0x020fe200078e0018 */
[----:B------:R-:W-:Y:S01]  /*cfd0*/  ISETP.GE.AND P5, PT, R9, RZ, PT ;  /* 0x000000ff0900720c */ /* 0x000fe20003fa6270 */
[----:B------:R-:W-:Y:S01]  /*cfe0*/  IMAD.MOV.U32 R24, RZ, RZ, R20 ;  /* 0x000000ffff187224 */ /* 0x000fe200078e0014 */
[----:B------:R-:W-:Y:S01]  /*cff0*/  IABS R20, R11 ;  /* 0x0000000b00147213 */ /* 0x000fe20000000000 */
[----:B------:R-:W-:-:S02]  /*d000*/  IMAD.MOV.U32 R9, RZ, RZ, R15 ;  /* 0x000000ffff097224 */ /* 0x000fc400078e000f */
[----:B------:R-:W-:Y:S01]  /*d010*/  @!P3 IMAD.IADD R6, R6, 0x1, -R2 ;  /* 0x000000010606b824 */ /* 0x000fe200078e0a02 */
[----:B------:R-:W-:Y:S01]  /*d020*/  ISETP.GE.AND P4, PT, R8, RZ, PT ;  /* 0x000000ff0800720c */ /* 0x000fe20003f86270 */
[----:B------:R-:W-:Y:S02]  /*d030*/  @!P1 IMAD.MOV R9, RZ, RZ, -R9 ;  /* 0x000000ffff099224 */ /* 0x000fe400078e0a09 */
[----:B------:R-:W-:Y:S01]  /*d040*/  IMAD.HI.U32 R8, R0, R20, RZ ;  /* 0x0000001400087227 */ /* 0x000fe200078e00ff */
[----:B------:R-:W-:-:S03]  /*d050*/  ISETP.GT.U32.AND P1, PT, R2, R6, PT ;  /* 0x000000060200720c */ /* 0x000fc60003f24070 */
[----:B------:R-:W-:Y:S02]  /*d060*/  IMAD.MOV R8, RZ, RZ, -R8 ;  /* 0x000000ffff087224 */ /* 0x000fe400078e0a08 */
[----:B------:R-:W-:Y:S02]  /*d070*/  @!P6 IMAD.IADD R4, R4, 0x1, -R2 ;  /* 0x000000010404e824 */ /* 0x000fe400078e0a02 */
[C---:B------:R-:W-:Y:S02]  /*d080*/  IMAD R20, R2.reuse, R8, R20 ;  /* 0x0000000802147224 */ /* 0x040fe400078e0214 */
[----:B------:R-:W-:Y:S01]  /*d090*/  @!P2 IMAD.MOV R3, RZ, RZ, -R3 ;  /* 0x000000ffff03a224 */ /* 0x000fe200078e0a03 */
[----:B------:R-:W-:Y:S01]  /*d0a0*/  ISETP.GT.U32.AND P6, PT, R2, R4, PT ;  /* 0x000000040200720c */ /* 0x000fe20003fc4070 */
[----:B------:R0:W-:Y:S02]  /*d0b0*/  STL [R1+0x94c], R29 ;  /* 0x00094c1d01007387 */ /* 0x0001e40000100800 */
[----:B------:R-:W-:Y:S01]  /*d0c0*/  @!P1 IMAD.IADD R6, R6, 0x1, -R2 ;  /* 0x0000000106069824 */ /* 0x000fe200078e0a02 */
[----:B------:R-:W-:-:S02]  /*d0d0*/  ISETP.GT.U32.AND P1, PT, R2, R20, PT ;  /* 0x000000140200720c */ /* 0x000fc40003f24070 */
[----:B------:R-:W-:Y:S01]  /*d0e0*/  ISETP.GE.AND P2, PT, R10, RZ, PT ;  /* 0x000000ff0a00720c */ /* 0x000fe20003f46270 */
[----:B0-----:R-:W5:Y:S04]  /*d0f0*/  LDL.LU R29, [R1+0x5cb4] ;  /* 0x005cb400011d7983 */ /* 0x001f680000300800 */
[----:B------:R0:W-:Y:S02]  /*d100*/  STL [R1+0x948], R3 ;  /* 0x0009480301007387 */ /* 0x0001e40000100800 */
[----:B------:R-:W-:Y:S02]  /*d110*/  @!P6 IMAD.IADD R4, R4, 0x1, -R2 ;  /* 0x000000010404e824 */ /* 0x000fe400078e0a02 */
[----:B0-----:R-:W-:-:S04]  /*d120*/  IMAD.MOV.U32 R3, RZ, RZ, R14 ;  /* 0x000000ffff037224 */ /* 0x001fc800078e000e */
[----:B------:R-:W-:Y:S01]  /*d130*/  @!P4 IMAD.MOV R3, RZ, RZ, -R3 ;  /* 0x000000ffff03c224 */ /* 0x000fe200078e0a03 */
[----:B------:R-:W-:Y:S01]  /*d140*/  ISETP.GE.AND P0, PT, R11, RZ, PT ;  /* 0x000000ff0b00720c */ /* 0x000fe20003f06270 */
[----:B------:R-:W-:Y:S01]  /*d150*/  @!P1 IMAD.IADD R20, R20, 0x1, -R2 ;  /* 0x0000000114149824 */ /* 0x000fe200078e0a02 */
[----:B------:R-:W-:Y:S01]  /*d160*/  IABS R11, R12 ;  /* 0x0000000c000b7213 */ /* 0x000fe20000000000 */
[----:B------:R-:W-:Y:S01]  /*d170*/  @!P2 IMAD.MOV R4, RZ, RZ, -R4 ;  /* 0x000000ffff04a224 */ /* 0x000fe200078e0a04 */
[----:B------:R-:W-:Y:S01]  /*d180*/  ISETP.GE.AND P1, PT, R12, RZ, PT ;  /* 0x000000ff0c00720c */ /* 0x000fe20003f26270 */
[----:B------:R-:W-:Y:S01]  /*d190*/  STL [R1+0x944], R9 ;  /* 0x0009440901007387 */ /* 0x000fe20000100800 */
[----:B----4-:R-:W-:-:S03]  /*d1a0*/  IABS R12, R28 ;  /* 0x0000001c000c7213 */ /* 0x010fc60000000000 */
[----:B------:R-:W-:Y:S01]  /*d1b0*/  STL [R1+0x940], R3 ;  /* 0x0009400301007387 */ /* 0x000fe20000100800 */
[----:B--2---:R-:W-:Y:S02]  /*d1c0*/  ISETP.GE.AND P4, PT, R17, RZ, PT ;  /* 0x000000ff1100720c */ /* 0x004fe40003f86270 */
[----:B------:R-:W-:Y:S01]  /*d1d0*/  IABS R14, R17 ;  /* 0x00000011000e7213 */ /* 0x000fe20000000000 */
[----:B------:R-:W-:-:S04]  /*d1e0*/  IMAD.MOV.U32 R17, RZ, RZ, R6 ;  /* 0x000000ffff117224 */ /* 0x000fc800078e0006 */
[----:B------:R-:W-:-:S05]  /*d1f0*/  @!P5 IMAD.MOV R17, RZ, RZ, -R17 ;  /* 0x000000ffff11d224 */ /* 0x000fca00078e0a11 */
[----:B------:R0:W-:Y:S04]  /*d200*/  STL [R1+0x92c], R17 ;  /* 0x00092c1101007387 */ /* 0x0001e80000100800 */
[----:B------:R1:W-:Y:S04]  /*d210*/  STL [R1+0x928], R4 ;  /* 0x0009280401007387 */ /* 0x0003e80000100800 */
[----:B0-----:R-:W2:Y:S01]  /*d220*/  LDL.LU R17, [R1+0x14] ;  /* 0x0000140001117983 */ /* 0x001ea20000300800 */
[----:B-1----:R-:W-:-:S04]  /*d230*/  IMAD.HI.U32 R4, R0, R12, RZ ;  /* 0x0000000c00047227 */ /* 0x002fc800078e00ff */
[----:B------:R-:W-:-:S04]  /*d240*/  IMAD.MOV R4, RZ, RZ, -R4 ;  /* 0x000000ffff047224 */ /* 0x000fc800078e0a04 */
[----:B------:R-:W-:Y:S02]  /*d250*/  IMAD R4, R2, R4, R12 ;  /* 0x0000000402047224 */ /* 0x000fe400078e020c */
[----:B------:R-:W4:Y:S01]  /*d260*/  LDL.LU R12, [R1+0x8] ;  /* 0x00000800010c7983 */ /* 0x000f220000300800 */
[----:B---3--:R-:W-:-:S05]  /*d270*/  IABS R15, R16 ;  /* 0x00000010000f7213 */ /* 0x008fca0000000000 */
[----:B------:R-:W-:-:S04]  /*d280*/  IMAD.HI.U32 R3, R0, R15, RZ ;  /* 0x0000000f00037227 */ /* 0x000fc800078e00ff */
[----:B------:R-:W-:-:S04]  /*d290*/  IMAD.MOV R3, RZ, RZ, -R3 ;  /* 0x000000ffff037224 */ /* 0x000fc800078e0a03 */
[----:B------:R-:W-:-:S05]  /*d2a0*/  IMAD R15, R2, R3, R15 ;  /* 0x00000003020f7224 */ /* 0x000fca00078e020f */
[----:B------:R-:W-:Y:S01]  /*d2b0*/  ISETP.GT.U32.AND P6, PT, R2, R15, PT ;  /* 0x0000000f0200720c */ /* 0x000fe20003fc4070 */
[----:B------:R-:W-:Y:S01]  /*d2c0*/  IMAD.HI.U32 R7, R0, R14, RZ ;  /* 0x0000000e00077227 */ /* 0x000fe200078e00ff */
[----:B------:R-:W-:-:S03]  /*d2d0*/  IABS R10, R13 ;  /* 0x0000000d000a7213 */ /* 0x000fc60000000000 */
[----:B------:R-:W-:Y:S01]  /*d2e0*/  IMAD.HI.U32 R3, R0, R11, RZ ;  /* 0x0000000b00037227 */ /* 0x000fe200078e00ff */
[----:B------:R-:W-:-:S07]  /*d2f0*/  ISETP.GE.AND P3, PT, R16, RZ, PT ;  /* 0x000000ff1000720c */ /* 0x000fce0003f66270 */
[----:B------:R-:W-:Y:S01]  /*d300*/  @!P6 IMAD.IADD R15, R15, 0x1, -R2 ;  /* 0x000000010f0fe824 */ /* 0x000fe200078e0a02 */
[C---:B------:R-:W-:Y:S01]  /*d310*/  ISETP.GT.U32.AND P6, PT, R2.reuse, R20, PT ;  /* 0x000000140200720c */ /* 0x040fe20003fc4070 */
[----:B------:R-:W-:Y:S02]  /*d320*/  IMAD.MOV R7, RZ, RZ, -R7 ;  /* 0x000000ffff077224 */ /* 0x000fe400078e0a07 */
[----:B------:R-:W-:Y:S01]  /*d330*/  IMAD.MOV R3, RZ, RZ, -R3 ;  /* 0x000000ffff037224 */ /* 0x000fe200078e0a03 */
[----:B------:R-:W-:Y:S01]  /*d340*/  ISETP.GT.U32.AND P5, PT, R2, R15, PT ;  /* 0x0000000f0200720c */ /* 0x000fe20003fa4070 */
[----:B------:R-:W-:Y:S01]  /*d350*/  IMAD.HI.U32 R16, R0, R10, RZ ;  /* 0x0000000a00107227 */ /* 0x000fe200078e00ff */
[----:B------:R-:W-:-:S03]  /*d360*/  IABS R9, R18 ;  /* 0x0000001200097213 */ /* 0x000fc60000000000 */
[C---:B------:R-:W-:Y:S01]  /*d370*/  IMAD R7, R2.reuse, R7, R14 ;  /* 0x0000000702077224 */ /* 0x040fe200078e020e */
[----:B------:R-:W-:Y:S01]  /*d380*/  IABS R14, R19 ;  /* 0x00000013000e7213 */ /* 0x000fe20000000000 */
[C---:B------:R-:W-:Y:S02]  /*d390*/  IMAD R3, R2.reuse, R3, R11 ;  /* 0x0000000302037224 */ /* 0x040fe400078e020b */
[----:B------:R-:W-:Y:S01]  /*d3a0*/  IMAD.MOV R16, RZ, RZ, -R16 ;  /* 0x000000ffff107224 */ /* 0x000fe200078e0a10 */
[----:B------:R-:W-:Y:S01]  /*d3b0*/  ISETP.GT.U32.AND P2, PT, R2, R7, PT ;  /* 0x000000070200720c */ /* 0x000fe20003f44070 */
[----:B------:R-:W-:Y:S01]  /*d3c0*/  @!P6 IMAD.IADD R20, R20, 0x1, -R2 ;  /* 0x000000011414e824 */ /* 0x000fe200078e0a02 */
[----:B------:R-:W-:Y:S01]  /*d3d0*/  ISETP.GT.U32.AND P6, PT, R2, R3, PT ;  /* 0x000000030200720c */ /* 0x000fe20003fc4070 */
[----:B------:R-:W-:-:S04]  /*d3e0*/  IMAD.HI.U32 R8, R0, R9, RZ ;  /* 0x0000000900087227 */ /* 0x000fc800078e00ff */
[----:B------:R-:W-:Y:S02]  /*d3f0*/  IMAD R10, R2, R16, R10 ;  /* 0x00000010020a7224 */ /* 0x000fe400078e020a */
[----:B------:R-:W-:-:S04]  /*d400*/  IMAD.HI.U32 R16, R0, R14, RZ ;  /* 0x0000000e00107227 */ /* 0x000fc800078e00ff */
[----:B------:R-:W-:Y:S02]  /*d410*/  IMAD.MOV R8, RZ, RZ, -R8 ;  /* 0x000000ffff087224 */ /* 0x000fe400078e0a08 */
[----:B------:R-:W-:Y:S02]  /*d420*/  IMAD.MOV R16, RZ, RZ, -R16 ;  /* 0x000000ffff107224 */ /* 0x000fe400078e0a10 */
[----:B------:R-:W-:Y:S01]  /*d430*/  @!P5 IMAD.IADD R15, R15, 0x1, -R2 ;  /* 0x000000010f0fd824 */ /* 0x000fe200078e0a02 */
[C---:B------:R-:W-:Y:S01]  /*d440*/  ISETP.GT.U32.AND P5, PT, R2.reuse, R10, PT ;  /* 0x0000000a0200720c */ /* 0x040fe20003fa4070 */
[C---:B------:R-:W-:Y:S01]  /*d450*/  IMAD R8, R2.reuse, R8, R9 ;  /* 0x0000000802087224 */ /* 0x040fe200078e0209 */
[----:B-----5:R-:W-:Y:S01]  /*d460*/  IABS R11, R29 ;  /* 0x0000001d000b7213 */ /* 0x020fe20000000000 */
[C---:B------:R-:W-:Y:S02]  /*d470*/  IMAD R16, R2.reuse, R16, R14 ;  /* 0x0000001002107224 */ /* 0x040fe400078e020e */
[----:B------:R-:W-:Y:S01]  /*d480*/  @!P2 IMAD.IADD R7, R7, 0x1, -R2 ;  /* 0x000000010707a824 */ /* 0x000fe200078e0a02 */
[----:B------:R-:W-:Y:S01]  /*d490*/  ISETP.GT.U32.AND P2, PT, R2, R8, PT ;  /* 0x000000080200720c */ /* 0x000fe20003f44070 */
[----:B------:R-:W-:-:S04]  /*d4a0*/  IMAD.HI.U32 R6, R0, R11, RZ ;  /* 0x0000000b00067227 */ /* 0x000fc800078e00ff */
[----:B------:R-:W-:Y:S01]  /*d4b0*/  @!P6 IMAD.IADD R3, R3, 0x1, -R2 ;  /* 0x000000010303e824 */ /* 0x000fe200078e0a02 */
[----:B------:R-:W-:Y:S01]  /*d4c0*/  ISETP.GT.U32.AND P6, PT, R2, R16, PT ;  /* 0x000000100200720c */ /* 0x000fe20003fc4070 */
[----:B------:R-:W-:Y:S02]  /*d4d0*/  IMAD.MOV R6, RZ, RZ, -R6 ;  /* 0x000000ffff067224 */ /* 0x000fe400078e0a06 */
[--C-:B------:R-:W-:Y:S01]  /*d4e0*/  @!P5 IMAD.IADD R10, R10, 0x1, -R2.reuse ;  /* 0x000000010a0ad824 */ /* 0x100fe200078e0a02 */
[C---:B------:R-:W-:Y:S01]  /*d4f0*/  ISETP.GT.U32.AND P5, PT, R2.reuse, R7, PT ;  /* 0x000000070200720c */ /* 0x040fe20003fa4070 */
[----:B------:R-:W-:Y:S02]  /*d500*/  IMAD R6, R2, R6, R11 ;  /* 0x0000000602067224 */ /* 0x000fe400078e020b */
[----:B------:R-:W-:Y:S01]  /*d510*/  @!P2 IMAD.IADD R8, R8, 0x1, -R2 ;  /* 0x000000010808a824 */ /* 0x000fe200078e0a02 */
[----:B------:R-:W-:-:S05]  /*d520*/  ISETP.GT.U32.AND P2, PT, R2, R3, PT ;  /* 0x000000030200720c */ /* 0x000fca0003f44070 */
[----:B------:R-:W-:-:S04]  /*d530*/  @!P6 IMAD.IADD R16, R16, 0x1, -R2 ;  /* 0x000000011010e824 */ /* 0x000fc800078e0a02 */
[----:B------:R-:W-:Y:S01]  /*d540*/  @!P5 IMAD.IADD R7, R7, 0x1, -R2 ;  /* 0x000000010707d824 */ /* 0x000fe200078e0a02 */
[----:B------:R-:W-:-:S03]  /*d550*/  ISETP.GT.U32.AND P5, PT, R2, R4, PT ;  /* 0x000000040200720c */ /* 0x000fc60003fa4070 */
[----:B------:R-:W-:Y:S02]  /*d560*/  @!P2 IMAD.IADD R3, R3, 0x1, -R2 ;  /* 0x000000010303a824 */ /* 0x000fe400078e0a02 */
[----:B------:R-:W-:Y:S02]  /*d570*/  @!P4 IMAD.MOV R7, RZ, RZ, -R7 ;  /* 0x000000ffff07c224 */ /* 0x000fe400078e0a07 */
[----:B------:R-:W-:-:S06]  /*d580*/  @!P1 IMAD.MOV R3, RZ, RZ, -R3 ;  /* 0x000000ffff039224 */ /* 0x000fcc00078e0a03 */
[----:B------:R-:W-:Y:S01]  /*d590*/  @!P5 IMAD.IADD R4, R4, 0x1, -R2 ;  /* 0x000000010404d824 */ /* 0x000fe200078e0a02 */
[----:B------:R-:W-:Y:S01]  /*d5a0*/  ISETP.GE.AND P5, PT, R19, RZ, PT ;  /* 0x000000ff1300720c */ /* 0x000fe20003fa6270 */
[----:B------:R-:W-:Y:S01]  /*d5b0*/  IMAD.MOV.U32 R19, RZ, RZ, R21 ;  /* 0x000000ffff137224 */ /* 0x000fe200078e0015 */
[----:B------:R-:W-:Y:S02]  /*d5c0*/  ISETP.GT.U32.AND P2, PT, R2, R6, PT ;  /* 0x000000060200720c */ /* 0x000fe40003f44070 */
[----:B------:R-:W-:-:S11]  /*d5d0*/  IABS R9, R22 ;  /* 0x0000001600097213 */ /* 0x000fd60000000000 */
[----:B------:R-:W-:Y:S01]  /*d5e0*/  @!P2 IMAD.IADD R6, R6, 0x1, -R2 ;  /* 0x000000010606a824 */ /* 0x000fe200078e0a02 */
[----:B------:R-:W-:Y:S01]  /*d5f0*/  ISETP.GE.AND P2, PT, R28, RZ, PT ;  /* 0x000000ff1c00720c */ /* 0x000fe20003f46270 */
[----:B------:R-:W-:Y:S02]  /*d600*/  IMAD.MOV.U32 R28, RZ, RZ, R22 ;  /* 0x000000ffff1c7224 */ /* 0x000fe400078e0016 */
[----:B----4-:R-:W-:Y:S02]  /*d610*/  IMAD.MOV.U32 R11, RZ, RZ, R12 ;  /* 0x000000ffff0b7224 */ /* 0x010fe400078e000c */
[----:B------:R-:W-:Y:S02]  /*d620*/  IMAD.MOV.U32 R12, RZ, RZ, R20 ;  /* 0x000000ffff0c7224 */ /* 0x000fe400078e0014 */
[----:B------:R-:W-:Y:S02]  /*d630*/  IMAD.MOV.U32 R20, RZ, RZ, R11 ;  /* 0x000000ffff147224 */ /* 0x000fe400078e000b */
[----:B------:R-:W-:-:S04]  /*d640*/  IMAD.MOV.U32 R11, RZ, RZ, R15 ;  /* 0x000000ffff0b7224 */ /* 0x000fc800078e000f */
[----:B------:R-:W-:Y:S01]  /*d650*/  @!P3 IMAD.MOV R11, RZ, RZ, -R11 ;  /* 0x000000ffff0bb224 */ /* 0x000fe200078e0a0b */
[----:B------:R-:W-:Y:S01]  /*d660*/  ISETP.GT.U32.AND P3, PT, R2, R16, PT ;  /* 0x000000100200720c */ /* 0x000fe20003f64070 */
[----:B------:R-:W-:-:S05]  /*d670*/  @!P0 IMAD.MOV R12, RZ, RZ, -R12 ;  /* 0x000000ffff0c8224 */ /* 0x000fca00078e0a0c */
[----:B------:R0:W-:Y:S04]  /*d680*/  STL [R1+0x918], R12 ;  /* 0x0009180c01007387 */ /* 0x0001e80000100800 */
[----:B------:R1:W-:Y:S03]  /*d690*/  STL [R1+0x910], R11 ;  /* 0x0009100b01007387 */ /* 0x0003e60000100800 */
[----:B------:R-:W-:Y:S01]  /*d6a0*/  @!P3 IMAD.IADD R16, R16, 0x1, -R2 ;  /* 0x000000011010b824 */ /* 0x000fe200078e0a02 */
[----:B------:R-:W-:Y:S01]  /*d6b0*/  ISETP.GE.AND P3, PT, R18, RZ, PT ;  /* 0x000000ff1200720c */ /* 0x000fe20003f66270 */
[----:B------:R-:W-:Y:S01]  /*d6c0*/  IMAD.MOV.U32 R18, RZ, RZ, R20 ;  /* 0x000000ffff127224 */ /* 0x000fe200078e0014 */
[----:B------:R3:W-:Y:S01]  /*d6d0*/  STL [R1+0x908], R7 ;  /* 0x0009080701007387 */ /* 0x0007e20000100800 */
[----:B0-----:R-:W-:-:S02]  /*d6e0*/  IABS R12, R21 ;  /* 0x00000015000c7213 */ /* 0x001fc40000000000 */
[----:B-1----:R-:W-:Y:S02]  /*d6f0*/  IABS R11, R20 ;  /* 0x00000014000b7213 */ /* 0x002fe40000000000 */
[----:B------:R-:W4:Y:S04]  /*d700*/  LDL.LU R20, [R1+0x18] ;  /* 0x0000180001147983 */ /* 0x000f280000300800 */
[----:B------:R0:W-:Y:S04]  /*d710*/  STL [R1+0x904], R3 ;  /* 0x0009040301007387 */ /* 0x0001e80000100800 */
[----:B------:R-:W5:Y:S04]  /*d720*/  LDL.LU R21, [R1+0x4c] ;  /* 0x00004c0001157983 */ /* 0x000f680000300800 */
[----:B------:R-:W4:Y:S01]  /*d730*/  LDL.LU R22, [R1+0x1c] ;  /* 0x00001c0001167983 */ /* 0x000f220000300800 */
[----:B------:R-:W-:Y:S01]  /*d740*/  ISETP.GT.U32.AND P6, PT, R2, R8, PT ;  /* 0x000000080200720c */ /* 0x000fe20003fc4070 */
[----:B------:R-:W-:Y:S01]  /*d750*/  IMAD.HI.U32 R14, R0, R9, RZ ;  /* 0x00000009000e7227 */ /* 0x000fe200078e00ff */
[----:B------:R-:W-:-:S03]  /*d760*/  ISETP.GT.U32.AND P0, PT, R2, R10, PT ;  /* 0x0000000a0200720c */ /* 0x000fc60003f04070 */
[----:B------:R-:W-:-:S04]  /*d770*/  IMAD.MOV R14, RZ, RZ, -R14 ;  /* 0x000000ffff0e7224 */ /* 0x000fc800078e0a0e */
[----:B------:R-:W-:-:S04]  /*d780*/  IMAD R9, R2, R14, R9 ;  /* 0x0000000e02097224 */ /* 0x000fc800078e0209 */
[--C-:B------:R-:W-:Y:S01]  /*d790*/  @!P6 IMAD.IADD R8, R8, 0x1, -R2.reuse ;  /* 0x000000010808e824 */ /* 0x100fe200078e0a02 */
[----:B------:R-:W-:Y:S01]  /*d7a0*/  ISETP.GT.U32.AND P6, PT, R2, R9, PT ;  /* 0x000000090200720c */ /* 0x000fe20003fc4070 */
[----:B------:R-:W-:Y:S01]  /*d7b0*/  @!P0 IMAD.IADD R10, R10, 0x1, -R2 ;  /* 0x000000010a0a8824 */ /* 0x000fe200078e0a02 */
[----:B------:R-:W-:-:S03]  /*d7c0*/  ISETP.GE.AND P0, PT, R13, RZ, PT ;  /* 0x000000ff0d00720c */ /* 0x000fc60003f06270 */
[----:B---3--:R-:W-:-:S08]  /*d7d0*/  IMAD.MOV.U32 R7, RZ, RZ, R10 ;  /* 0x000000ffff077224 */ /* 0x008fd000078e000a */
[----:B------:R-:W-:Y:S02]  /*d7e0*/  @!P6 IMAD.IADD R9, R9, 0x1, -R2 ;  /* 0x000000010909e824 */ /* 0x000fe400078e0a02 */
[----:B------:R-:W-:-:S03]  /*d7f0*/  @!P0 IMAD.MOV R7, RZ, RZ, -R7 ;  /* 0x000000ffff078224 */ /* 0x000fc600078e0a07 */
[C---:B------:R-:W-:Y:S01]  /*d800*/  ISETP.GT.U32.AND P0, PT, R2.reuse, R9, PT ;  /* 0x000000090200720c */ /* 0x040fe20003f04070 */
[----:B0-----:R-:W-:Y:S01]  /*d810*/  IMAD.MOV.U32 R3, RZ, RZ, R8 ;  /* 0x000000ffff037224 */ /* 0x001fe200078e0008 */
[----:B------:R0:W-:Y:S01]  /*d820*/  STL [R1+0x900], R7 ;  /* 0x0009000701007387 */ /* 0x0001e20000100800 */
[----:B------:R-:W-:Y:S01]  /*d830*/  ISETP.GT.U32.AND P6, PT, R2, R4, PT ;  /* 0x000000040200720c */ /* 0x000fe20003fc4070 */
[----:B------:R-:W-:-:S04]  /*d840*/  IMAD.HI.U32 R13, R0, R12, RZ ;  /* 0x0000000c000d7227 */ /* 0x000fc800078e00ff */
[----:B------:R-:W-:Y:S02]  /*d850*/  @!P3 IMAD.MOV R3, RZ, RZ, -R3 ;  /* 0x000000ffff03b224 */ /* 0x000fe400078e0a03 */
[----:B0-----:R-:W-:-:S04]  /*d860*/  IMAD.MOV.U32 R7, RZ, RZ, R16 ;  /* 0x000000ffff077224 */ /* 0x001fc800078e0010 */
[----:B------:R-:W-:Y:S01]  /*d870*/  @!P5 IMAD.MOV R7, RZ, RZ, -R7 ;  /* 0x000000ffff07d224 */ /* 0x000fe200078e0a07 */
[----:B------:R-:W-:Y:S01]  /*d880*/  ISETP.GT.U32.AND P4, PT, R2, R6, PT ;  /* 0x000000060200720c */ /* 0x000fe20003f84070 */
[----:B------:R-:W-:Y:S01]  /*d890*/  IMAD.MOV R13, RZ, RZ, -R13 ;  /* 0x000000ffff0d7224 */ /* 0x000fe200078e0a0d */
[----:B------:R-:W-:Y:S01]  /*d8a0*/  STL [R1+0x8fc], R3 ;  /* 0x0008fc0301007387 */ /* 0x000fe20000100800 */
[----:B------:R-:W-:Y:S01]  /*d8b0*/  @!P0 IMAD.IADD R9, R9, 0x1, -R2 ;  /* 0x0000000109098824 */ /* 0x000fe200078e0a02 */
[----:B------:R-:W-:Y:S02]  /*d8c0*/  ISETP.GE.AND P0, PT, R18, RZ, PT ;  /* 0x000000ff1200720c */ /* 0x000fe40003f06270 */
[----:B------:R0:W-:Y:S01]  /*d8d0*/  STL [R1+0x8f8], R7 ;  /* 0x0008f80701007387 */ /* 0x0001e20000100800 */
[----:B------:R-:W-:Y:S01]  /*d8e0*/  IMAD R12, R2, R13, R12 ;  /* 0x0000000d020c7224 */ /* 0x000fe200078e020c */
[----:B------:R-:W-:Y:S02]  /*d8f0*/  ISETP.GE.AND P3, PT, R29, RZ, PT ;  /* 0x000000ff1d00720c */ /* 0x000fe40003f66270 */
[----:B------:R-:W3:Y:S01]  /*d900*/  LDL.LU R18, [R1+0x20] ;  /* 0x0000200001127983 */ /* 0x000ee20000300800 */
[----:B------:R-:W-:Y:S01]  /*d910*/  @!P6 IMAD.IADD R4, R4, 0x1, -R2 ;  /* 0x000000010404e824 */ /* 0x000fe200078e0a02 */
[----:B------:R-:W-:-:S02]  /*d920*/  ISETP.GE.AND P6, PT, R28, RZ, PT ;  /* 0x000000ff1c00720c */ /* 0x000fc40003fc6270 */
[----:B------:R-:W-:Y:S01]  /*d930*/  ISETP.GT.U32.AND P1, PT, R2, R12, PT ;  /* 0x0000000c0200720c */ /* 0x000fe20003f24070 */
[----:B------:R-:W-:Y:S02]  /*d940*/  @!P4 IMAD.IADD R6, R6, 0x1, -R2 ;  /* 0x000000010606c824 */ /* 0x000fe400078e0a02 */
[----:B0-----:R-:W-:Y:S02]  /*d950*/  IMAD.MOV.U32 R7, RZ, RZ, R9 ;  /* 0x000000ffff077224 */ /* 0x001fe400078e0009 */
[----:B------:R-:W-:Y:S02]  /*d960*/  @!P2 IMAD.MOV R4, RZ, RZ, -R4 ;  /* 0x000000ffff04a224 */ /* 0x000fe400078e0a04 */
[----:B------:R-:W-:Y:S01]  /*d970*/  @!P3 IMAD.MOV R6, RZ, RZ, -R6 ;  /* 0x000000ffff06b224 */ /* 0x000fe200078e0a06 */
[----:B--2---:R-:W-:Y:S01]  /*d980*/  IABS R15, R17 ;  /* 0x00000011000f7213 */ /* 0x004fe20000000000 */
[----:B------:R-:W-:Y:S01]  /*d990*/  IMAD.HI.U32 R14, R0, R11, RZ ;  /* 0x0000000b000e7227 */ /* 0x000fe200078e00ff */
[----:B------:R-:W-:Y:S03]  /*d9a0*/  STL [R1+0x8f0], R4 ;  /* 0x0008f00401007387 */ /* 0x000fe60000100800 */
[----:B------:R-:W-:Y:S01]  /*d9b0*/  @!P6 IMAD.MOV R7, RZ, RZ, -R7 ;  /* 0x000000ffff07e224 */ /* 0x000fe200078e0a07 */
[----:B------:R0:W-:Y:S01]  /*d9c0*/  STL [R1+0x8e8], R6 ;  /* 0x0008e80601007387 */ /* 0x0001e20000100800 */
[----:B------:R-:W-:Y:S01]  /*d9d0*/  @!P1 IMAD.IADD R12, R12, 0x1, -R2 ;  /* 0x000000010c0c9824 */ /* 0x000fe200078e0a02 */
[----:B------:R-:W-:-:S02]  /*d9e0*/  ISETP.GE.AND P1, PT, R17, RZ, PT ;  /* 0x000000ff1100720c */ /* 0x000fc40003f26270 */
[----:B------:R-:W2:Y:S01]  /*d9f0*/  LDL.LU R17, [R1+0x24] ;  /* 0x0000240001117983 */ /* 0x000ea20000300800 */
[----:B------:R-:W-:-:S03]  /*da00*/  IMAD.MOV R14, RZ, RZ, -R14 ;  /* 0x000000ffff0e7224 */ /* 0x000fc600078e0a0e */
[----:B------:R1:W-:Y:S01]  /*da10*/  STL [R1+0x8e4], R7 ;  /* 0x0008e40701007387 */ /* 0x0003e20000100800 */
[C---:B------:R-:W-:Y:S01]  /*da20*/  IMAD R11, R2.reuse, R14, R11 ;  /* 0x0000000e020b7224 */ /* 0x040fe200078e020b */
[----:B------:R-:W-:-:S04]  /*da30*/  ISETP.GT.U32.AND P2, PT, R2, R12, PT ;  /* 0x0000000c0200720c */ /* 0x000fc80003f44070 */
[----:B------:R-:W-:Y:S02]  /*da40*/  ISETP.GT.U32.AND P5, PT, R2, R11, PT ;  /* 0x0000000b0200720c */ /* 0x000fe40003fa4070 */
[----:B------:R-:W-:-:S07]  /*da50*/  ISETP.GE.AND P4, PT, R19, RZ, PT ;  /* 0x000000ff1300720c */ /* 0x000fce0003f86270 */
[----:B------:R-:W-:-:S04]  /*da60*/  @!P2 IMAD.IADD R12, R12, 0x1, -R2 ;  /* 0x000000010c0ca824 */ /* 0x000fc800078e0a02 */
[----:B------:R-:W-:Y:S02]  /*da70*/  @!P5 IMAD.IADD R11, R11, 0x1, -R2 ;  /* 0x000000010b0bd824 */ /* 0x000fe400078e0a02 */
[----:B------:R-:W-:-:S03]  /*da80*/  @!P4 IMAD.MOV R12, RZ, RZ, -R12 ;  /* 0x000000ffff0cc224 */ /* 0x000fc600078e0a0c */
[----:B------:R-:W-:-:S13]  /*da90*/  ISETP.GT.U32.AND P5, PT, R2, R11, PT ;  /* 0x0000000b0200720c */ /* 0x000fda0003fa4070 */
[----:B------:R-:W-:Y:S01]  /*daa0*/  @!P5 IMAD.IADD R11, R11, 0x1, -R2 ;  /* 0x000000010b0bd824 */ /* 0x000fe200078e0a02 */
[----:B-----5:R-:W-:Y:S02]  /*dab0*/  ISETP.GE.AND P3, PT, R21, RZ, PT ;  /* 0x000000ff1500720c */ /* 0x020fe40003f66270 */
[----:B0-----:R-:W-:Y:S02]  /*dac0*/  IABS R6, R21 ;  /* 0x0000001500067213 */ /* 0x001fe40000000000 */
[----:B------:R-:W5:Y:S04]  /*dad0*/  LDL.LU R21, [R1+0x28] ;  /* 0x0000280001157983 */ /* 0x000f680000300800 */
[----:B------:R-:W5:Y:S04]  /*dae0*/  LDL.LU R28, [R1+0x2c] ;  /* 0x00002c00011c7983 */ /* 0x000f680000300800 */
[----:B------:R-:W-:Y:S04]  /*daf0*/  STL [R1+0x8e0], R12 ;  /* 0x0008e00c01007387 */ /* 0x000fe80000100800 */
[----:B------:R-:W5:Y:S01]  /*db00*/  LDL.LU R19, [R1+0x30] ;  /* 0x0000300001137983 */ /* 0x000f620000300800 */
[----:B----4-:R-:W-:-:S02]  /*db10*/  IABS R9, R22 ;  /* 0x0000001600097213 */ /* 0x010fc40000000000 */
[----:B------:R-:W-:Y:S01]  /*db20*/  ISETP.GE.AND P5, PT, R22, RZ, PT ;  /* 0x000000ff1600720c */ /* 0x000fe20003fa6270 */
[----:B------:R-:W-:Y:S02]  /*db30*/  IMAD.MOV.U32 R22, RZ, RZ, R23 ;  /* 0x000000ffff167224 */ /* 0x000fe400078e0017 */
[----:B------:R-:W-:Y:S02]  /*db40*/  IMAD.MOV.U32 R23, RZ, RZ, R24 ;  /* 0x000000ffff177224 */ /* 0x000fe400078e0018 */
[----:B------:R-:W4:Y:S01]  /*db50*/  LDL.LU R24, [R1+0x34] ;  /* 0x0000340001187983 */ /* 0x000f220000300800 */
[----:B------:R-:W-:Y:S02]  /*db60*/  IABS R4, R20 ;  /* 0x0000001400047213 */ /* 0x000fe40000000000 */
[----:B------:R-:W-:Y:S02]  /*db70*/  ISETP.GE.AND P2, PT, R20, RZ, PT ;  /* 0x000000ff1400720c */ /* 0x000fe40003f46270 */
[----:B------:R-:W4:Y:S01]  /*db80*/  LDL.LU R20, [R1+0x38] ;  /* 0x0000380001147983 */ /* 0x000f220000300800 */
[----:B------:R-:W-:-:S04]  /*db90*/  IMAD.HI.U32 R3, R0, R15, RZ ;  /* 0x0000000f00037227 */ /* 0x000fc800078e00ff */
[----:B------:R-:W-:Y:S02]  /*dba0*/  IMAD.MOV R3, RZ, RZ, -R3 ;  /* 0x000000ffff037224 */ /* 0x000fe400078e0a03 */
[----:B-1----:R-:W-:-:S04]  /*dbb0*/  IMAD.HI.U32 R7, R0, R6, RZ ;  /* 0x0000000600077227 */ /* 0x002fc800078e00ff */
[----:B------:R-:W-:Y:S02]  /*dbc0*/  IMAD R3, R2, R3, R15 ;  /* 0x0000000302037224 */ /* 0x000fe400078e020f */
[----:B------:R-:W-:Y:S02]  /*dbd0*/  IMAD.MOV R7, RZ, RZ, -R7 ;  /* 0x000000ffff077224 */ /* 0x000fe400078e0a07 */
[----:B------:R-:W-:Y:S01]  /*dbe0*/  IMAD.HI.U32 R8, R0, R4, RZ ;  /* 0x0000000400087227 */ /* 0x000fe200078e00ff */
[----:B------:R-:W-:-:S03]  /*dbf0*/  ISETP.GT.U32.AND P6, PT, R2, R3, PT ;  /* 0x000000030200720c */ /* 0x000fc60003fc4070 */
[----:B------:R-:W-:Y:S02]  /*dc00*/  IMAD R6, R2, R7, R6 ;  /* 0x0000000702067224 */ /* 0x000fe400078e0206 */
[----:B------:R-:W-:-:S03]  /*dc10*/  IMAD.MOV R8, RZ, RZ, -R8 ;  /* 0x000000ffff087224 */ /* 0x000fc600078e0a08 */
[C---:B------:R-:W-:Y:S01]  /*dc20*/  ISETP.GT.U32.AND P4, PT, R2.reuse, R6, PT ;  /* 0x000000060200720c */ /* 0x040fe20003f84070 */
[----:B------:R-:W-:Y:S02]  /*dc30*/  IMAD R4, R2, R8, R4 ;  /* 0x0000000802047224 */ /* 0x000fe400078e0204 */
[----:B------:R-:W-:Y:S01]  /*dc40*/  IMAD.MOV.U32 R14, RZ, RZ, R11 ;  /* 0x000000ffff0e7224 */ /* 0x000fe200078e000b */
[----:B---3--:R-:W-:-:S05]  /*dc50*/  IABS R10, R18 ;  /* 0x00000012000a7213 */ /* 0x008fca0000000000 */
[----:B------:R-:W-:-:S04]  /*dc60*/  IMAD.HI.U32 R8, R0, R10, RZ ;  /* 0x0000000a00087227 */ /* 0x000fc800078e00ff */
[----:B------:R-:W-:Y:S02]  /*dc70*/  IMAD.MOV R11, RZ, RZ, -R8 ;  /* 0x000000ffff0b7224 */ /* 0x000fe400078e0a08 */
[----:B------:R-:W-:Y:S02]  /*dc80*/  @!P6 IMAD.IADD R3, R3, 0x1, -R2 ;  /* 0x000000010303e824 */ /* 0x000fe400078e0a02 */
[----:B------:R-:W-:-:S03]  /*dc90*/  IMAD R10, R2, R11, R10 ;  /* 0x0000000b020a7224 */ /* 0x000fc600078e020a */
[C---:B------:R-:W-:Y:S01]  /*dca0*/  ISETP.GT.U32.AND P6, PT, R2.reuse, R3, PT ;  /* 0x000000030200720c */ /* 0x040fe20003fc4070 */
[----:B------:R-:W-:Y:S01]  /*dcb0*/  @!P0 IMAD.MOV R14, RZ, RZ, -R14 ;  /* 0x000000ffff0e8224 */ /* 0x000fe200078e0a0e */
[----:B------:R-:W-:Y:S01]  /*dcc0*/  ISETP.GT.U32.AND P0, PT, R2, R4, PT ;  /* 0x000000040200720c */ /* 0x000fe20003f04070 */
[----:B------:R-:W-:Y:S01]  /*dcd0*/  @!P4 IMAD.IADD R6, R6, 0x1, -R2 ;  /* 0x000000010606c824 */ /* 0x000fe200078e0a02 */
[----:B------:R-:W-:Y:S01]  /*dce0*/  ISETP.GT.U32.AND P4, PT, R2, R10, PT ;  /* 0x0000000a0200720c */ /* 0x000fe20003f84070 */
[----:B------:R-:W-:Y:S01]  /*dcf0*/  IMAD.HI.U32 R13, R0, R9, RZ ;  /* 0x00000009000d7227 */ /* 0x000fe200078e00ff */
[----:B--2---:R-:W-:-:S03]  /*dd00*/  IABS R7, R17 ;  /* 0x0000001100077213 */ /* 0x004fc60000000000 */
[----:B------:R-:W-:Y:S01]  /*dd10*/  IMAD.MOV R13, RZ, RZ, -R13 ;  /* 0x000000ffff0d7224 */ /* 0x000fe200078e0a0d */
[----:B------:R0:W-:Y:S03]  /*dd20*/  STL [R1+0x8dc], R14 ;  /* 0x0008dc0e01007387 */ /* 0x0001e60000100800 */
[--C-:B------:R-:W-:Y:S02]  /*dd30*/  @!P6 IMAD.IADD R3, R3, 0x1, -R2.reuse ;  /* 0x000000010303e824 */ /* 0x100fe400078e0a02 */
[--C-:B------:R-:W-:Y:S01]  /*dd40*/  @!P0 IMAD.IADD R4, R4, 0x1, -R2.reuse ;  /* 0x0000000104048824 */ /* 0x100fe200078e0a02 */
[----:B------:R-:W-:Y:S01]  /*dd50*/  ISETP.GT.U32.AND P0, PT, R2, R6, PT ;  /* 0x000000060200720c */ /* 0x000fe20003f04070 */
[----:B------:R-:W-:Y:S02]  /*dd60*/  @!P4 IMAD.IADD R10, R10, 0x1, -R2 ;  /* 0x000000010a0ac824 */ /* 0x000fe400078e0a02 */
[----:B------:R-:W-:-:S02]  /*dd70*/  IMAD R9, R2, R13, R9 ;  /* 0x0000000d02097224 */ /* 0x000fc400078e0209 */
[----:B0-----:R-:W-:Y:S02]  /*dd80*/  IMAD.MOV.U32 R14, RZ, RZ, R3 ;  /* 0x000000ffff0e7224 */ /* 0x001fe400078e0003 */
[----:B------:R-:W-:Y:S01]  /*dd90*/  IMAD.HI.U32 R13, R0, R7, RZ ;  /* 0x00000007000d7227 */ /* 0x000fe200078e00ff */
[C---:B------:R-:W-:Y:S02]  /*dda0*/  ISETP.GT.U32.AND P4, PT, R2.reuse, R10, PT ;  /* 0x0000000a0200720c */ /* 0x040fe40003f84070 */
[C---:B------:R-:W-:Y:S01]  /*ddb0*/  ISETP.GT.U32.AND P6, PT, R2.reuse, R9, PT ;  /* 0x000000090200720c */ /* 0x040fe20003fc4070 */
[----:B------:R-:W-:Y:S01]  /*ddc0*/  @!P1 IMAD.MOV R14, RZ, RZ, -R14 ;  /* 0x000000ffff0e9224 */ /* 0x000fe200078e0a0e */
[----:B------:R-:W-:Y:S01]  /*ddd0*/  ISETP.GT.U32.AND P1, PT, R2, R4, PT ;  /* 0x000000040200720c */ /* 0x000fe20003f24070 */
[----:B------:R-:W-:-:S04]  /*dde0*/  IMAD.MOV R13, RZ, RZ, -R13 ;  /* 0x000000ffff0d7224 */ /* 0x000fc800078e0a0d */
[----:B------:R-:W-:Y:S02]  /*ddf0*/  IMAD R7, R2, R13, R7 ;  /* 0x0000000d02077224 */ /* 0x000fe400078e0207 */
[----:B------:R-:W-:-:S03]  /*de00*/  @!P0 IMAD.IADD R6, R6, 0x1, -R2 ;  /* 0x0000000106068824 */ /* 0x000fc600078e0a02 */
[----:B------:R-:W-:Y:S01]  /*de10*/  ISETP.GT.U32.AND P0, PT, R2, R7, PT ;  /* 0x000000070200720c */ /* 0x000fe20003f04070 */
[--C-:B------:R-:W-:Y:S02]  /*de20*/  @!P4 IMAD.IADD R10, R10, 0x1, -R2.reuse ;  /* 0x000000010a0ac824 */ /* 0x100fe400078e0a02 */
[--C-:B------:R-:W-:Y:S02]  /*de30*/  @!P6 IMAD.IADD R9, R9, 0x1, -R2.reuse ;  /* 0x000000010909e824 */ /* 0x100fe400078e0a02 */
[----:B------:R-:W-:-:S03]  /*de40*/  @!P1 IMAD.IADD R4, R4, 0x1, -R2 ;  /* 0x0000000104049824 */ /* 0x000fc600078e0a02 */
[----:B------:R-:W-:Y:S01]  /*de50*/  ISETP.GT.U32.AND P6, PT, R2, R9, PT ;  /* 0x000000090200720c */ /* 0x000fe20003fc4070 */
[----:B------:R0:W-:Y:S04]  /*de60*/  STL [R1+0x8d8], R14 ;  /* 0x0008d80e01007387 */ /* 0x0001e80000100800 */
[----:B------:R-:W-:Y:S02]  /*de70*/  @!P0 IMAD.IADD R7, R7, 0x1, -R2 ;  /* 0x0000000107078824 */ /* 0x000fe400078e0a02 */
[----:B------:R-:W-:-:S04]  /*de80*/  IMAD.MOV.U32 R15, RZ, RZ, R6 ;  /* 0x000000ffff0f7224 */ /* 0x000fc800078e0006 */
[----:B------:R-:W-:Y:S02]  /*de90*/  @!P3 IMAD.MOV R15, RZ, RZ, -R15 ;  /* 0x000000ffff0fb224 */ /* 0x000fe400078e0a0f */
[----:B------:R-:W-:Y:S01]  /*dea0*/  @!P6 IMAD.IADD R9, R9, 0x1, -R2 ;  /* 0x000000010909e824 */ /* 0x000fe200078e0a02 */
[----:B------:R-:W-:Y:S01]  /*deb0*/  ISETP.GE.AND P6, PT, R18, RZ, PT ;  /* 0x000000ff1200720c */ /* 0x000fe20003fc6270 */
[----:B------:R-:W-:Y:S01]  /*dec0*/  @!P2 IMAD.MOV R4, RZ, RZ, -R4 ;  /* 0x000000ffff04a224 */ /* 0x000fe200078e0a04 */
[----:B------:R-:W-:Y:S01]  /*ded0*/  ISETP.GE.AND P0, PT, R17, RZ, PT ;  /* 0x000000ff1100720c */ /* 0x000fe20003f06270 */
[----:B------:R-:W2:Y:S04]  /*dee0*/  LDL.LU R18, [R1+0x3c] ;  /* 0x00003c0001127983 */ /* 0x000ea80000300800 */
[----:B------:R-:W3:Y:S01]  /*def0*/  LDL.LU R17, [R1+0x40] ;  /* 0x0000400001117983 */ /* 0x000ee20000300800 */
[----:B------:R-:W-:Y:S01]  /*df00*/  @!P5 IMAD.MOV R9, RZ, RZ, -R9 ;  /* 0x000000ffff09d224 */ /* 0x000fe200078e0a09 */
[----:B-----5:R-:W-:-:S05]  /*df10*/  IABS R8, R21 ;  /* 0x0000001500087213 */ /* 0x020fca0000000000 */
[----:B------:R-:W-:Y:S01]  /*df20*/  IMAD.HI.U32 R12, R0, R8, RZ ;  /* 0x00000008000c7227 */ /* 0x000fe200078e00ff */
[----:B------:R-:W-:-:S03]  /*df30*/  IABS R11, R28 ;  /* 0x0000001c000b7213 */ /* 0x000fc60000000000 */
[----:B------:R-:W-:-:S04]  /*df40*/  IMAD.MOV R12, RZ, RZ, -R12 ;  /* 0x000000ffff0c7224 */ /* 0x000fc800078e0a0c */
[----:B------:R-:W-:Y:S02]  /*df50*/  IMAD R8, R2, R12, R8 ;  /* 0x0000000c02087224 */ /* 0x000fe400078e0208 */
[----:B------:R-:W-:-:S04]  /*df60*/  IMAD.HI.U32 R12, R0, R11, RZ ;  /* 0x0000000b000c7227 */ /* 0x000fc800078e00ff */
[----:B------:R-:W-:-:S04]  /*df70*/  IMAD.MOV R12, RZ, RZ, -R12 ;  /* 0x000000ffff0c7224 */ /* 0x000fc800078e0a0c */
[C---:B------:R-:W-:Y:S01]  /*df80*/  IMAD R11, R2.reuse, R12, R11 ;  /* 0x0000000c020b7224 */ /* 0x040fe200078e020b */
[----:B------:R-:W-:-:S04]  /*df90*/  ISETP.GT.U32.AND P1, PT, R2, R8, PT ;  /* 0x000000080200720c */ /* 0x000fc80003f24070 */
[----:B------:R-:W-:Y:S02]  /*dfa0*/  ISETP.GT.U32.AND P4, PT, R2, R11, PT ;  /* 0x0000000b0200720c */ /* 0x000fe40003f84070 */
[----:B------:R-:W-:-:S05]  /*dfb0*/  IABS R3, R19 ;  /* 0x0000001300037213 */ /* 0x000fca0000000000 */
[----:B0-----:R-:W-:Y:S01]  /*dfc0*/  IMAD.HI.U32 R14, R0, R3, RZ ;  /* 0x00000003000e7227 */ /* 0x001fe200078e00ff */
[----:B----4-:R-:W-:-:S03]  /*dfd0*/  IABS R12, R24 ;  /* 0x00000018000c7213 */ /* 0x010fc60000000000 */
[--C-:B------:R-:W-:Y:S02]  /*dfe0*/  @!P1 IMAD.IADD R8, R8, 0x1, -R2.reuse ;  /* 0x0000000108089824 */ /* 0x100fe400078e0a02 */
[----:B------:R-:W-:Y:S01]  /*dff0*/  @!P4 IMAD.IADD R11, R11, 0x1, -R2 ;  /* 0x000000010b0bc824 */ /* 0x000fe200078e0a02 */
[C---:B------:R-:W-:Y:S01]  /*e000*/  ISETP.GT.U32.AND P4, PT, R2.reuse, R7, PT ;  /* 0x000000070200720c */ /* 0x040fe20003f84070 */
[----:B------:R-:W-:Y:S01]  /*e010*/  IMAD.MOV R14, RZ, RZ, -R14 ;  /* 0x000000ffff0e7224 */ /* 0x000fe200078e0a0e */
[----:B------:R-:W-:-:S03]  /*e020*/  ISETP.GT.U32.AND P3, PT, R2, R8, PT ;  /* 0x000000080200720c */ /* 0x000fc60003f64070 */
[----:B------:R-:W-:Y:S01]  /*e030*/  IMAD R14, R2, R14, R3 ;  /* 0x0000000e020e7224 */ /* 0x000fe200078e0203 */
[----:B------:R-:W-:Y:S01]  /*e040*/  ISETP.GE.AND P1, PT, R21, RZ, PT ;  /* 0x000000ff1500720c */ /* 0x000fe20003f26270 */
[----:B------:R-:W-:Y:S01]  /*e050*/  IMAD.HI.U32 R3, R0, R12, RZ ;  /* 0x0000000c00037227 */ /* 0x000fe200078e00ff */
[----:B------:R-:W-:Y:S01]  /*e060*/  ISETP.GT.U32.AND P2, PT, R2, R11, PT ;  /* 0x0000000b0200720c */ /* 0x000fe20003f44070 */
[----:B------:R-:W4:Y:S02]  /*e070*/  LDL.LU R21, [R1+0x44] ;  /* 0x0000440001157983 */ /* 0x000f240000300800 */
[----:B------:R-:W-:Y:S02]  /*e080*/  IMAD.MOV R3, RZ, RZ, -R3 ;  /* 0x000000ffff037224 */ /* 0x000fe400078e0a03 */
[----:B------:R-:W-:Y:S01]  /*e090*/  STL [R1+0x8d4], R15 ;  /* 0x0008d40f01007387 */ /* 0x000fe20000100800 */
[----:B------:R-:W-:-:S03]  /*e0a0*/  @!P4 IMAD.IADD R7, R7, 0x1, -R2 ;  /* 0x000000010707c824 */ /* 0x000fc600078e0a02 */
[----:B------:R0:W-:Y:S01]  /*e0b0*/  STL [R1+0x8d0], R4 ;  /* 0x0008d00401007387 */ /* 0x0001e20000100800 */
[----:B------:R-:W-:Y:S02]  /*e0c0*/  IMAD R3, R2, R3, R12 ;  /* 0x0000000302037224 */ /* 0x000fe400078e020c */
[----:B------:R-:W-:Y:S02]  /*e0d0*/  IMAD.MOV.U32 R12, RZ, RZ, R7 ;  /* 0x000000ffff0c7224 */ /* 0x000fe400078e0007 */
[----:B------:R-:W-:Y:S02]  /*e0e0*/  @!P3 IMAD.IADD R8, R8, 0x1, -R2 ;  /* 0x000000010808b824 */ /* 0x000fe400078e0a02 */
[----:B0-----:R-:W-:-:S04]  /*e0f0*/  IMAD.MOV.U32 R4, RZ, RZ, R10 ;  /* 0x000000ffff047224 */ /* 0x001fc800078e000a */
[----:B------:R-:W-:Y:S01]  /*e100*/  @!P6 IMAD.MOV R4, RZ, RZ, -R4 ;  /* 0x000000ffff04e224 */ /* 0x000fe200078e0a04 */
[----:B------:R-:W-:Y:S01]  /*e110*/  STL [R1+0x8cc], R9 ;  /* 0x0008cc0901007387 */ /* 0x000fe20000100800 */
[----:B------:R-:W-:Y:S02]  /*e120*/  @!P0 IMAD.MOV R12, RZ, RZ, -R12 ;  /* 0x000000ffff0c8224 */ /* 0x000fe400078e0a0c */
[----:B------:R-:W-:Y:S01]  /*e130*/  @!P2 IMAD.IADD R11, R11, 0x1, -R2 ;  /* 0x000000010b0ba824 */ /* 0x000fe200078e0a02 */
[----:B------:R-:W-:Y:S01]  /*e140*/  STL [R1+0x8c8], R4 ;  /* 0x0008c80401007387 */ /* 0x000fe20000100800 */
[----:B------:R-:W-:Y:S01]  /*e150*/  @!P1 IMAD.MOV R8, RZ, RZ, -R8 ;  /* 0x000000ffff089224 */ /* 0x000fe200078e0a08 */
[----:B------:R-:W-:Y:S02]  /*e160*/  ISETP.GE.AND P2, PT, R24, RZ, PT ;  /* 0x000000ff1800720c */ /* 0x000fe40003f46270 */
[----:B------:R-:W-:Y:S01]  /*e170*/  IABS R13, R20 ;  /* 0x00000014000d7213 */ /* 0x000fe20000000000 */
[----:B------:R-:W5:Y:S01]  /*e180*/  LDL.LU R24, [R1+0x48] ;  /* 0x0000480001187983 */ /* 0x000f620000300800 */
[----:B------:R-:W-:-:S03]  /*e190*/  ISETP.GE.AND P0, PT, R20, RZ, PT ;  /* 0x000000ff1400720c */ /* 0x000fc60003f06270 */
[----:B------:R-:W5:Y:S01]  /*e1a0*/  LDL.LU R20, [R1+0x50] ;  /* 0x0000500001147983 */ /* 0x000f620000300800 */
[----:B------:R-:W-:-:S03]  /*e1b0*/  ISETP.GE.AND P5, PT, R28, RZ, PT ;  /* 0x000000ff1c00720c */ /* 0x000fc60003fa6270 */
[----:B------:R-:W-:Y:S04]  /*e1c0*/  STL [R1+0x8bc], R12 ;  /* 0x0008bc0c01007387 */ /* 0x000fe80000100800 */
[----:B------:R0:W-:Y:S04]  /*e1d0*/  STL [R1+0x8b8], R8 ;  /* 0x0008b80801007387 */ /* 0x0001e80000100800 */
[----:B------:R-:W2:Y:S01]  /*e1e0*/  LDL R28, [R1+0x54] ;  /* 0x00005400011c7983 */ /* 0x000ea20000100800 */
[----:B------:R-:W-:Y:S01]  /*e1f0*/  ISETP.GT.U32.AND P6, PT, R2, R14, PT ;  /* 0x0000000e0200720c */ /* 0x000fe20003fc4070 */
[----:B------:R-:W-:Y:S01]  /*e200*/  IMAD.HI.U32 R6, R0, R13, RZ ;  /* 0x0000000d00067227 */ /* 0x000fe200078e00ff */
[----:B------:R-:W-:-:S03]  /*e210*/  ISETP.GT.U32.AND P3, PT, R2, R3, PT ;  /* 0x000000030200720c */ /* 0x000fc60003f64070 */
[----:B------:R-:W-:-:S04]  /*e220*/  IMAD.MOV R6, RZ, RZ, -R6 ;  /* 0x000000ffff067224 */ /* 0x000fc800078e0a06 */
[----:B------:R-:W-:-:S04]  /*e230*/  IMAD R13, R2, R6, R13 ;  /* 0x00000006020d7224 */ /* 0x000fc800078e020d */
[--C-:B------:R-:W-:Y:S01]  /*e240*/  @!P6 IMAD.IADD R14, R14, 0x1, -R2.reuse ;  /* 0x000000010e0ee824 */ /* 0x100fe200078e0a02 */
[----:B------:R-:W-:Y:S01]  /*e250*/  ISETP.GT.U32.AND P6, PT, R2, R13, PT ;  /* 0x0000000d0200720c */ /* 0x000fe20003fc4070 */
[----:B------:R-:W-:-:S03]  /*e260*/  @!P3 IMAD.IADD R3, R3, 0x1, -R2 ;  /* 0x000000010303b824 */ /* 0x000fc600078e0a02 */
[C---:B------:R-:W-:Y:S02]  /*e270*/  ISETP.GT.U32.AND P3, PT, R2.reuse, R14, PT ;  /* 0x0000000e0200720c */ /* 0x040fe40003f64070 */
[----:B------:R-:W-:Y:S01]  /*e280*/  ISETP.GE.AND P4, PT, R19, RZ, PT ;  /* 0x000000ff1300720c */ /* 0x000fe20003f86270 */
[----:B------:R-:W-:Y:S01]  /*e290*/  @!P5 IMAD.MOV R11, RZ, RZ, -R11 ;  /* 0x000000ffff0bd224 */ /* 0x000fe200078e0a0b */
[----:B------:R-:W5:Y:S05]  /*e2a0*/  LDL R19, [R1+0x58] ;  /* 0x0000580001137983 */ /* 0x000f6a0000100800 */
[----:B------:R-:W-:Y:S01]  /*e2b0*/  @!P6 IMAD.IADD R13, R13, 0x1, -R2 ;  /* 0x000000010d0de824 */ /* 0x000fe200078e0a02 */
[----:B------:R-:W-:-:S03]  /*e2c0*/  ISETP.GT.U32.AND P6, PT, R2, R3, PT ;  /* 0x000000030200720c */ /* 0x000fc60003fc4070 */
[----:B------:R-:W-:-:S04]  /*e2d0*/  @!P3 IMAD.IADD R14, R14, 0x1, -R2 ;  /* 0x000000010e0eb824 */ /* 0x000fc800078e0a02 */
[----:B0-----:R-:W-:-:S04]  /*e2e0*/  IMAD.MOV.U32 R8, RZ, RZ, R14 ;  /* 0x000000ffff087224 */ /* 0x001fc800078e000e */
[----:B------:R-:W-:Y:S02]  /*e2f0*/  @!P4 IMAD.MOV R8, RZ, RZ, -R8 ;  /* 0x000000ffff08c224 */ /* 0x000fe400078e0a08 */
[----:B------:R-:W-:Y:S01]  /*e300*/  @!P6 IMAD.IADD R3, R3, 0x1, -R2 ;  /* 0x000000010303e824 */ /* 0x000fe200078e0a02 */
[----:B------:R-:W-:Y:S03]  /*e310*/  STL [R1+0x8b4], R11 ;  /* 0x0008b40b01007387 */ /* 0x000fe60000100800 */
[----:B------:R-:W-:Y:S01]  /*e320*/  @!P2 IMAD.MOV R3, RZ, RZ, -R3 ;  /* 0x000000ffff03a224 */ /* 0x000fe200078e0a03 */
[----:B------:R-:W-:Y:S01]  /*e330*/  STL [R1+0x8ac], R8 ;  /* 0x0008ac0801007387 */ /* 0x000fe20000100800 */
[----:B----4-:R-:W-:Y:S02]  /*e340*/  IABS R9, R21 ;  /* 0x0000001500097213 */ /* 0x010fe40000000000 */
[----:B------:R-:W-:-:S02]  /*e350*/  ISETP.GE.AND P2, PT, R21, RZ, PT ;  /* 0x000000ff1500720c */ /* 0x000fc40003f46270 */
[----:B------:R-:W4:Y:S04]  /*e360*/  LDL.LU R21, [R1+0x68] ;  /* 0x0000680001157983 */ /* 0x000f280000300800 */
[----:B------:R0:W-:Y:S04]  /*e370*/  STL [R1+0x89c], R3 ;  /* 0x00089c0301007387 */ /* 0x0001e80000100800 */
[----:B------:R-:W4:Y:S01]  /*e380*/  LDL R12, [R1+0x5c] ;  /* 0x00005c00010c7983 */ /* 0x000f220000100800 */
[----:B--2---:R-:W-:-:S03]  /*e390*/  IABS R16, R28 ;  /* 0x0000001c00107213 */ /* 0x004fc60000000000 */
[----:B------:R-:W2:Y:S01]  /*e3a0*/  LDL R28, [R1+0x60] ;  /* 0x00006000011c7983 */ /* 0x000ea20000100800 */
[----:B------:R-:W-:-:S05]  /*e3b0*/  IABS R6, R18 ;  /* 0x0000001200067213 */ /* 0x000fca0000000000 */
[----:B------:R-:W-:-:S04]  /*e3c0*/  IMAD.HI.U32 R7, R0, R6, RZ ;  /* 0x0000000600077227 */ /* 0x000fc800078e00ff */
[----:B------:R-:W-:Y:S01]  /*e3d0*/  IMAD.MOV R7, RZ, RZ, -R7 ;  /* 0x000000ffff077224 */ /* 0x000fe200078e0a07 */
[----:B---3--:R-:W-:Y:S02]  /*e3e0*/  IABS R4, R17 ;  /* 0x0000001100047213 */ /* 0x008fe40000000000 */
[----:B------:R-:W-:Y:S01]  /*e3f0*/  ISETP.GE.AND P4, PT, R17, RZ, PT ;  /* 0x000000ff1100720c */ /* 0x000fe20003f86270 */
[----:B------:R-:W-:Y:S01]  /*e400*/  IMAD R6, R2, R7, R6 ;  /* 0x0000000702067224 */ /* 0x000fe200078e0206 */
[----:B-----5:R-:W-:Y:S01]  /*e410*/  IABS R17, R20 ;  /* 0x0000001400117213 */ /* 0x020fe20000000000 */
[----:B------:R-:W-:-:S03]  /*e420*/  IMAD.HI.U32 R7, R0, R9, RZ ;  /* 0x0000000900077227 */ /* 0x000fc600078e00ff */
[----:B------:R-:W-:Y:S01]  /*e430*/  ISETP.GT.U32.AND P3, PT, R2, R6, PT ;  /* 0x000000060200720c */ /* 0x000fe20003f64070 */
[----:B------:R-:W-:Y:S01]  /*e440*/  IMAD.MOV R7, RZ, RZ, -R7 ;  /* 0x000000ffff077224 */ /* 0x000fe200078e0a07 */
[----:B------:R-:W-:Y:S01]  /*e450*/  IABS R15, R19 ;  /* 0x00000013000f7213 */ /* 0x000fe20000000000 */
[----:B0-----:R-:W-:-:S04]  /*e460*/  IMAD.HI.U32 R3, R0, R17, RZ ;  /* 0x0000001100037227 */ /* 0x001fc800078e00ff */
[----:B------:R-:W-:Y:S02]  /*e470*/  IMAD R7, R2, R7, R9 ;  /* 0x0000000702077224 */ /* 0x000fe400078e0209 */
[----:B------:R-:W-:Y:S02]  /*e480*/  IMAD.MOV R9, RZ, RZ, -R3 ;  /* 0x000000ffff097224 */ /* 0x000fe400078e0a03 */
[----:B------:R-:W-:-:S04]  /*e490*/  IMAD.HI.U32 R3, R0, R15, RZ ;  /* 0x0000000f00037227 */ /* 0x000fc800078e00ff */
[----:B------:R-:W-:Y:S02]  /*e4a0*/  IMAD.MOV R3, RZ, RZ, -R3 ;  /* 0x000000ffff037224 */ /* 0x000fe400078e0a03 */
[----:B------:R-:W-:Y:S02]  /*e4b0*/  @!P3 IMAD.IADD R6, R6, 0x1, -R2 ;  /* 0x000000010606b824 */ /* 0x000fe400078e0a02 */
[----:B------:R-:W-:-:S03]  /*e4c0*/  IMAD R15, R2, R3, R15 ;  /* 0x00000003020f7224 */ /* 0x000fc600078e020f */
[----:B------:R-:W-:Y:S01]  /*e4d0*/  ISETP.GT.U32.AND P3, PT, R2, R6, PT ;  /* 0x000000060200720c */ /* 0x000fe20003f64070 */
[----:B------:R-:W-:Y:S01]  /*e4e0*/  IMAD.MOV.U32 R29, RZ, RZ, R22 ;  /* 0x000000ffff1d7224 */ /* 0x000fe200078e0016 */
[----:B------:R-:W-:Y:S01]  /*e4f0*/  ISETP.GE.AND P5, PT, R18, RZ, PT ;  /* 0x000000ff1200720c */ /* 0x000fe20003fa6270 */
[----:B------:R-:W-:Y:S01]  /*e500*/  IMAD.MOV.U32 R19, RZ, RZ, R23 ;  /* 0x000000ffff137224 */ /* 0x000fe200078e0017 */
[----:B------:R-:W3:Y:S01]  /*e510*/  LDL.LU R22, [R1+0x6c] ;  /* 0x00006c0001167983 */ /* 0x000ee20000300800 */
[----:B------:R-:W-:-:S03]  /*e520*/  IABS R18, R24 ;  /* 0x0000001800127213 */ /* 0x000fc60000000000 */
[----:B------:R-:W5:Y:S05]  /*e530*/  LDL.LU R23, [R1+0x70] ;  /* 0x0000700001177983 */ /* 0x000f6a0000300800 */
[----:B------:R-:W-:Y:S01]  /*e540*/  @!P3 IMAD.IADD R6, R6, 0x1, -R2 ;  /* 0x000000010606b824 */ /* 0x000fe200078e0a02 */
[----:B------:R-:W-:Y:S02]  /*e550*/  ISETP.GE.AND P3, PT, R24, RZ, PT ;  /* 0x000000ff1800720c */ /* 0x000fe40003f66270 */
[----:B------:R-:W5:Y:S01]  /*e560*/  LDL.LU R24, [R1+0x74] ;  /* 0x0000740001187983 */ /* 0x000f620000300800 */
[----:B----4-:R-:W-:-:S05]  /*e570*/  IABS R14, R12 ;  /* 0x0000000c000e7213 */ /* 0x010fca0000000000 */
[----:B------:R-:W-:-:S04]  /*e580*/  IMAD.HI.U32 R3, R0, R14, RZ ;  /* 0x0000000e00037227 */ /* 0x000fc800078e00ff */
[----:B------:R-:W-:-:S04]  /*e590*/  IMAD.MOV R3, RZ, RZ, -R3 ;  /* 0x000000ffff037224 */ /* 0x000fc800078e0a03 */
[----:B------:R-:W-:Y:S01]  /*e5a0*/  IMAD R14, R2, R3, R14 ;  /* 0x00000003020e7224 */ /* 0x000fe200078e020e */
[----:B--2---:R-:W-:-:S05]  /*e5b0*/  IABS R12, R28 ;  /* 0x0000001c000c7213 */ /* 0x004fca0000000000 */
[----:B------:R-:W-:-:S04]  /*e5c0*/  IMAD.HI.U32 R3, R0, R12, RZ ;  /* 0x0000000c00037227 */ /* 0x000fc800078e00ff */
[----:B------:R-:W-:-:S04]  /*e5d0*/  IMAD.MOV R3, RZ, RZ, -R3 ;  /* 0x000000ffff037224 */ /* 0x000fc800078e0a03 */
[C---:B------:R-:W-:Y:S02]  /*e5e0*/  IMAD R3, R2.reuse, R3, R12 ;  /* 0x0000000302037224 */ /* 0x040fe400078e020c */
[----:B------:R-:W2:Y:S01]  /*e5f0*/  LDL.LU R12, [R1+0x54] ;  /* 0x00005400010c7983 */ /* 0x000ea20000300800 */
[----:B------:R-:W-:-:S13]  /*e600*/  ISETP.GT.U32.AND P1, PT, R2, R13, PT ;  /* 0x0000000d0200720c */ /* 0x000fda0003f24070 */
[----:B------:R-:W-:Y:S01]  /*e610*/  @!P1 IMAD.IADD R13, R13, 0x1, -R2 ;  /* 0x000000010d0d9824 */ /* 0x000fe200078e0a02 */
[----:B------:R-:W-:Y:S01]  /*e620*/  ISETP.GT.U32.AND P1, PT, R2, R7, PT ;  /* 0x000000070200720c */ /* 0x000fe20003f24070 */
[----:B------:R-:W-:-:S04]  /*e630*/  IMAD.HI.U32 R10, R0, R4, RZ ;  /* 0x00000004000a7227 */ /* 0x000fc800078e00ff */
[----:B------:R-:W-:-:S08]  /*e640*/  IMAD.MOV R10, RZ, RZ, -R10 ;  /* 0x000000ffff0a7224 */ /* 0x000fd000078e0a0a */
[----:B------:R-:W-:Y:S02]  /*e650*/  @!P1 IMAD.IADD R7, R7, 0x1, -R2 ;  /* 0x0000000107079824 */ /* 0x000fe400078e0a02 */
[----:B------:R-:W-:-:S03]  /*e660*/  IMAD R4, R2, R10, R4 ;  /* 0x0000000a02047224 */ /* 0x000fc600078e0204 */
[C---:B------:R-:W-:Y:S01]  /*e670*/  ISETP.GT.U32.AND P1, PT, R2.reuse, R7, PT ;  /* 0x000000070200720c */ /* 0x040fe20003f24070 */
[C---:B------:R-:W-:Y:S01]  /*e680*/  IMAD R17, R2.reuse, R9, R17 ;  /* 0x0000000902117224 */ /* 0x040fe200078e0211 */
[----:B------:R-:W-:Y:S01]  /*e690*/  ISETP.GT.U32.AND P6, PT, R2, R4, PT ;  /* 0x000000040200720c */ /* 0x000fe20003fc4070 */
[----:B------:R-:W-:-:S10]  /*e6a0*/  IMAD.HI.U32 R8, R0, R18, RZ ;  /* 0x0000001200087227 */ /* 0x000fd400078e00ff */
[--C-:B------:R-:W-:Y:S01]  /*e6b0*/  @!P1 IMAD.IADD R7, R7, 0x1, -R2.reuse ;  /* 0x0000000107079824 */ /* 0x100fe200078e0a02 */
[----:B------:R-:W-:Y:S01]  /*e6c0*/  ISETP.GT.U32.AND P1, PT, R2, R17, PT ;  /* 0x000000110200720c */ /* 0x000fe20003f24070 */
[----:B------:R-:W-:Y:S01]  /*e6d0*/  @!P6 IMAD.IADD R4, R4, 0x1, -R2 ;  /* 0x000000010404e824 */ /* 0x000fe200078e0a02 */
[----:B------:R-:W-:Y:S01]  /*e6e0*/  IABS R11, R29 ;  /* 0x0000001d000b7213 */ /* 0x000fe20000000000 */
[----:B------:R-:W-:Y:S02]  /*e6f0*/  IMAD.MOV R8, RZ, RZ, -R8 ;  /* 0x000000ffff087224 */ /* 0x000fe400078e0a08 */
[----:B------:R-:W-:Y:S01]  /*e700*/  IMAD.MOV.U32 R28, RZ, RZ, R19 ;  /* 0x000000ffff1c7224 */ /* 0x000fe200078e0013 */
[C---:B------:R-:W-:Y:S01]  /*e710*/  ISETP.GT.U32.AND P6, PT, R2.reuse, R4, PT ;  /* 0x000000040200720c */ /* 0x040fe20003fc4070 */
[----:B------:R-:W-:Y:S02]  /*e720*/  IMAD R18, R2, R8, R18 ;  /* 0x0000000802127224 */ /* 0x000fe400078e0212 */
[----:B------:R-:W-:-:S04]  /*e730*/  IMAD.HI.U32 R19, R0, R11, RZ ;  /* 0x0000000b00137227 */ /* 0x000fc800078e00ff */
[----:B------:R-:W-:Y:S01]  /*e740*/  @!P1 IMAD.IADD R17, R17, 0x1, -R2 ;  /* 0x0000000111119824 */ /* 0x000fe200078e0a02 */
[----:B------:R-:W-:Y:S01]  /*e750*/  ISETP.GT.U32.AND P1, PT, R2, R15, PT ;  /* 0x0000000f0200720c */ /* 0x000fe20003f24070 */
[----:B------:R-:W-:Y:S01]  /*e760*/  IMAD.HI.U32 R8, R0, R16, RZ ;  /* 0x0000001000087227 */ /* 0x000fe200078e00ff */
[----:B------:R-:W-:-:S03]  /*e770*/  IABS R10, R21 ;  /* 0x00000015000a7213 */ /* 0x000fc60000000000 */
[----:B------:R-:W-:Y:S02]  /*e780*/  IMAD.MOV R19, RZ, RZ, -R19 ;  /* 0x000000ffff137224 */ /* 0x000fe400078e0a13 */
[----:B------:R-:W-:Y:S02]  /*e790*/  IMAD.MOV R8, RZ, RZ, -R8 ;  /* 0x000000ffff087224 */ /* 0x000fe400078e0a08 */
[C---:B------:R-:W-:Y:S02]  /*e7a0*/  IMAD R11, R2.reuse, R19, R11 ;  /* 0x00000013020b7224 */ /* 0x040fe400078e020b */
[----:B------:R-:W-:Y:S01]  /*e7b0*/  IMAD R16, R2, R8, R16 ;  /* 0x0000000802107224 */ /* 0x000fe200078e0210 */
[----:B---3--:R-:W-:Y:S01]  /*e7c0*/  IABS R8, R22 ;  /* 0x0000001600087213 */ /* 0x008fe20000000000 */
[----:B------:R-:W-:Y:S02]  /*e7d0*/  @!P6 IMAD.IADD R4, R4, 0x1, -R2 ;  /* 0x000000010404e824 */ /* 0x000fe400078e0a02 */
[----:B------:R-:W-:-:S04]  /*e7e0*/  IMAD.HI.U32 R9, R0, R10, RZ ;  /* 0x0000000a00097227 */ /* 0x000fc800078e00ff */
[----:B------:R-:W-:Y:S01]  /*e7f0*/  @!P1 IMAD.IADD R15, R15, 0x1, -R2 ;  /* 0x000000010f0f9824 */ /* 0x000fe200078e0a02 */
[----:B------:R-:W-:Y:S01]  /*e800*/  ISETP.GE.AND P1, PT, R20, RZ, PT ;  /* 0x000000ff1400720c */ /* 0x000fe20003f26270 */
[----:B------:R-:W-:Y:S02]  /*e810*/  @!P0 IMAD.MOV R13, RZ, RZ, -R13 ;  /* 0x000000ffff0d8224 */ /* 0x000fe400078e0a0d */
[----:B------:R-:W-:-:S04]  /*e820*/  IMAD.HI.U32 R20, R0, R8, RZ ;  /* 0x0000000800147227 */ /* 0x000fc800078e00ff */
[----:B------:R-:W-:Y:S02]  /*e830*/  @!P4 IMAD.MOV R4, RZ, RZ, -R4 ;  /* 0x000000ffff04c224 */ /* 0x000fe400078e0a04 */
[----:B------:R-:W-:Y:S01]  /*e840*/  IMAD.MOV R9, RZ, RZ, -R9 ;  /* 0x000000ffff097224 */ /* 0x000fe200078e0a09 */
[----:B------:R0:W-:Y:S01]  /*e850*/  STL [R1+0x87c], R13 ;  /* 0x00087c0d01007387 */ /* 0x0001e20000100800 */
[----:B------:R-:W-:Y:S02]  /*e860*/  IMAD.MOV R20, RZ, RZ, -R20 ;  /* 0x000000ffff147224 */ /* 0x000fe400078e0a14 */
[C---:B------:R-:W-:Y:S02]  /*e870*/  IMAD R9, R2.reuse, R9, R10 ;  /* 0x0000000902097224 */ /* 0x040fe400078e020a */
[----:B------:R-:W-:Y:S02]  /*e880*/  IMAD R8, R2, R20, R8 ;  /* 0x0000001402087224 */ /* 0x000fe400078e0208 */
[----:B--2---:R-:W-:-:S02]  /*e890*/  IMAD.MOV.U32 R19, RZ, RZ, R12 ;  /* 0x000000ffff137224 */ /* 0x004fc400078e000c */
[----:B------:R-:W-:Y:S02]  /*e8a0*/  IMAD.MOV.U32 R12, RZ, RZ, R6 ;  /* 0x000000ffff0c7224 */ /* 0x000fe400078e0006 */
[----:B------:R-:W-:Y:S02]  /*e8b0*/  IMAD.MOV.U32 R6, RZ, RZ, R7 ;  /* 0x000000ffff067224 */ /* 0x000fe400078e0007 */
[----:B------:R-:W-:Y:S02]  /*e8c0*/  @!P5 IMAD.MOV R12, RZ, RZ, -R12 ;  /* 0x000000ffff0cd224 */ /* 0x000fe400078e0a0c */
[----:B------:R-:W-:-:S03]  /*e8d0*/  @!P2 IMAD.MOV R6, RZ, RZ, -R6 ;  /* 0x000000ffff06a224 */ /* 0x000fc600078e0a06 */
[----:B------:R1:W-:Y:S01]  /*e8e0*/  STL [R1+0x878], R12 ;  /* 0x0008780c01007387 */ /* 0x0003e20000100800 */
[----:B------:R-:W-:-:S03]  /*e8f0*/  IMAD.MOV.U32 R10, RZ, RZ, R19 ;  /* 0x000000ffff0a7224 */ /* 0x000fc600078e0013 */
[----:B------:R5:W-:Y:S04]  /*e900*/  STL [R1+0x874], R4 ;  /* 0x0008740401007387 */ /* 0x000be80000100800 */
[----:B0-----:R-:W2:Y:S01]  /*e910*/  LDL.LU R13, [R1+0x5c] ;  /* 0x00005c00010d7983 */ /* 0x001ea20000300800 */
[----:B-1----:R-:W-:-:S03]  /*e920*/  IMAD.MOV.U32 R12, RZ, RZ, R29 ;  /* 0x000000ffff0c7224 */ /* 0x002fc600078e001d */
[----:B------:R-:W3:Y:S04]  /*e930*/  LDL.LU R19, [R1+0x60] ;  /* 0x0000600001137983 */ /* 0x000ee80000300800 */
[----:B------:R0:W-:Y:S04]  /*e940*/  STL [R1+0x870], R6 ;  /* 0x0008700601007387 */ /* 0x0001e80000100800 */
[----:B------:R-:W4:Y:S04]  /*e950*/  LDL.LU R29, [R1+0x78] ;  /* 0x00007800011d7983 */ /* 0x000f280000300800 */
[----:B------:R-:W3:Y:S01]  /*e960*/  LDL.LU R20, [R1+0x58] ;  /* 0x0000580001147983 */ /* 0x000ee20000300800 */
[----:B------:R-:W-:-:S02]  /*e970*/  ISETP.GT.U32.AND P6, PT, R2, R18, PT ;  /* 0x000000120200720c */ /* 0x000fc40003fc4070 */
[----:B------:R-:W-:-:S11]  /*e980*/  ISETP.GT.U32.AND P5, PT, R2, R17, PT ;  /* 0x000000110200720c */ /* 0x000fd60003fa4070 */
[----:B------:R-:W-:Y:S01]  /*e990*/  @!P6 IMAD.IADD R18, R18, 0x1, -R2 ;  /* 0x000000011212e824 */ /* 0x000fe200078e0a02 */
[----:B------:R-:W-:-:S04]  /*e9a0*/  ISETP.GT.U32.AND P6, PT, R2, R16, PT ;  /* 0x000000100200720c */ /* 0x000fc80003fc4070 */
[C---:B------:R-:W-:Y:S02]  /*e9b0*/  ISETP.GT.U32.AND P0, PT, R2.reuse, R18, PT ;  /* 0x000000120200720c */ /* 0x040fe40003f04070 */
[----:B------:R-:W-:-:S07]  /*e9c0*/  ISETP.GT.U32.AND P2, PT, R2, R15, PT ;  /* 0x0000000f0200720c */ /* 0x000fce0003f44070 */
[--C-:B------:R-:W-:Y:S01]  /*e9d0*/  @!P6 IMAD.IADD R16, R16, 0x1, -R2.reuse ;  /* 0x000000011010e824 */ /* 0x100fe200078e0a02 */
[C---:B------:R-:W-:Y:S01]  /*e9e0*/  ISETP.GT.U32.AND P6, PT, R2.reuse, R14, PT ;  /* 0x0000000e0200720c */ /* 0x040fe20003fc4070 */
[--C-:B------:R-:W-:Y:S01]  /*e9f0*/  @!P5 IMAD.IADD R17, R17, 0x1, -R2.reuse ;  /* 0x000000011111d824 */ /* 0x100fe200078e0a02 */
[C---:B------:R-:W-:Y:S02]  /*ea00*/  ISETP.GT.U32.AND P5, PT, R2.reuse, R11, PT ;  /* 0x0000000b0200720c */ /* 0x040fe40003fa4070 */
[----:B------:R-:W-:Y:S01]  /*ea10*/  ISETP.GT.U32.AND P4, PT, R2, R16, PT ;  /* 0x000000100200720c */ /* 0x000fe20003f84070 */
[--C-:B------:R-:W-:Y:S01]  /*ea20*/  @!P0 IMAD.IADD R18, R18, 0x1, -R2.reuse ;  /* 0x0000000112128824 */ /* 0x100fe200078e0a02 */
[----:B------:R-:W-:Y:S01]  /*ea30*/  ISETP.GT.U32.AND P0, PT, R2, R3, PT ;  /* 0x000000030200720c */ /* 0x000fe20003f04070 */
[----:B------:R-:W-:Y:S01]  /*ea40*/  @!P2 IMAD.IADD R15, R15, 0x1, -R2 ;  /* 0x000000010f0fa824 */ /* 0x000fe200078e0a02 */
[----:B------:R-:W-:-:S05]  /*ea50*/  ISETP.GE.AND P2, PT, R10, RZ, PT ;  /* 0x000000ff0a00720c */ /* 0x000fca0003f46270 */
[----:B------:R-:W-:Y:S01]  /*ea60*/  @!P6 IMAD.IADD R14, R14, 0x1, -R2 ;  /* 0x000000010e0ee824 */ /* 0x000fe200078e0a02 */
[----:B-----5:R-:W-:-:S04]  /*ea70*/  IABS R4, R24 ;  /* 0x0000001800047213 */ /* 0x020fc80000000000 */
[----:B------:R-:W-:Y:S01]  /*ea80*/  ISETP.GT.U32.AND P6, PT, R2, R14, PT ;  /* 0x0000000e0200720c */ /* 0x000fe20003fc4070 */
[--C-:B------:R-:W-:Y:S02]  /*ea90*/  @!P4 IMAD.IADD R16, R16, 0x1, -R2.reuse ;  /* 0x000000011010c824 */ /* 0x100fe400078e0a02 */
[--C-:B------:R-:W-:Y:S02]  /*eaa0*/  @!P5 IMAD.IADD R11, R11, 0x1, -R2.reuse ;  /* 0x000000010b0bd824 */ /* 0x100fe400078e0a02 */
[----:B------:R-:W-:Y:S01]  /*eab0*/  @!P0 IMAD.IADD R3, R3, 0x1, -R2 ;  /* 0x0000000103038824 */ /* 0x000fe200078e0a02 */
[----:B------:R-:W-:Y:S01]  /*eac0*/  ISETP.GT.U32.AND P4, PT, R2, R9, PT ;  /* 0x000000090200720c */ /* 0x000fe20003f84070 */
[----:B------:R-:W-:-:S04]  /*ead0*/  IMAD.HI.U32 R10, R0, R4, RZ ;  /* 0x00000004000a7227 */ /* 0x000fc800078e00ff */
[----:B------:R-:W-:Y:S02]  /*eae0*/  @!P3 IMAD.MOV R18, RZ, RZ, -R18 ;  /* 0x000000ffff12b224 */ /* 0x000fe400078e0a12 */
[----:B------:R-:W-:Y:S01]  /*eaf0*/  @!P1 IMAD.MOV R17, RZ, RZ, -R17 ;  /* 0x000000ffff119224 */ /* 0x000fe200078e0a11 */
[----:B------:R-:W-:Y:S01]  /*eb00*/  ISETP.GT.U32.AND P1, PT, R2, R11, PT ;  /* 0x0000000b0200720c */ /* 0x000fe20003f24070 */
[----:B------:R-:W-:Y:S01]  /*eb10*/  IMAD.MOV R10, RZ, RZ, -R10 ;  /* 0x000000ffff0a7224 */ /* 0x000fe200078e0a0a */
[----:B------:R-:W-:Y:S01]  /*eb20*/  STL [R1+0x86c], R18 ;  /* 0x00086c1201007387 */ /* 0x000fe20000100800 */
[----:B------:R-:W-:-:S03]  /*eb30*/  @!P6 IMAD.IADD R14, R14, 0x1, -R2 ;  /* 0x000000010e0ee824 */ /* 0x000fc600078e0a02 */
[----:B------:R-:W-:Y:S01]  /*eb40*/  STL [R1+0x868], R17 ;  /* 0x0008681101007387 */ /* 0x000fe20000100800 */
[C---:B------:R-:W-:Y:S02]  /*eb50*/  IMAD R4, R2.reuse, R10, R4 ;  /* 0x0000000a02047224 */ /* 0x040fe400078e0204 */
[----:B------:R-:W-:Y:S02]  /*eb60*/  IMAD.MOV.U32 R10, RZ, RZ, R14 ;  /* 0x000000ffff0a7224 */ /* 0x000fe400078e000e */
[--C-:B------:R-:W-:Y:S02]  /*eb70*/  @!P4 IMAD.IADD R9, R9, 0x1, -R2.reuse ;  /* 0x000000010909c824 */ /* 0x100fe400078e0a02 */
[----:B------:R-:W-:Y:S01]  /*eb80*/  @!P1 IMAD.IADD R11, R11, 0x1, -R2 ;  /* 0x000000010b0b9824 */ /* 0x000fe200078e0a02 */
[----:B------:R-:W-:Y:S02]  /*eb90*/  ISETP.GE.AND P1, PT, R21, RZ, PT ;  /* 0x000000ff1500720c */ /* 0x000fe40003f26270 */
[----:B------:R-:W-:-:S13]  /*eba0*/  ISETP.GT.U32.AND P6, PT, R2, R8, PT ;  /* 0x000000080200720c */ /* 0x000fda0003fc4070 */
[----:B------:R-:W-:-:S05]  /*ebb0*/  @!P6 IMAD.IADD R8, R8, 0x1, -R2 ;  /* 0x000000010808e824 */ /* 0x000fca00078e0a02 */
[----:B------:R-:W-:Y:S02]  /*ebc0*/  ISETP.GT.U32.AND P3, PT, R2, R8, PT ;  /* 0x000000080200720c */ /* 0x000fe40003f64070 */
[----:B0-----:R-:W-:-:S11]  /*ebd0*/  IABS R6, R23 ;  /* 0x0000001700067213 */ /* 0x001fd60000000000 */
[----:B------:R-:W-:Y:S01]  /*ebe0*/  @!P3 IMAD.IADD R8, R8, 0x1, -R2 ;  /* 0x000000010808b824 */ /* 0x000fe200078e0a02 */
[----:B------:R-:W-:Y:S02]  /*ebf0*/  ISETP.GE.AND P3, PT, R23, RZ, PT ;  /* 0x000000ff1700720c */ /* 0x000fe40003f66270 */
[----:B--2---:R-:W-:Y:S01]  /*ec00*/  ISETP.GE.AND P5, PT, R13, RZ, PT ;  /* 0x000000ff0d00720c */ /* 0x004fe20003fa6270 */
[----:B------:R-:W-:-:S04]  /*ec10*/  IMAD.MOV.U32 R13, RZ, RZ, R16 ;  /* 0x000000ffff0d7224 */ /* 0x000fc800078e0010 */
[----:B------:R-:W-:Y:S01]  /*ec20*/  @!P2 IMAD.MOV R13, RZ, RZ, -R13 ;  /* 0x000000ffff0da224 */ /* 0x000fe200078e0a0d */
[----:B---3--:R-:W-:-:S04]  /*ec30*/  ISETP.GE.AND P0, PT, R20, RZ, PT ;  /* 0x000000ff1400720c */ /* 0x008fc80003f06270 */
[----:B------:R0:W-:Y:S03]  /*ec40*/  STL [R1+0x864], R13 ;  /* 0x0008640d01007387 */ /* 0x0001e60000100800 */
[----:B------:R-:W-:Y:S02]  /*ec50*/  @!P5 IMAD.MOV R10, RZ, RZ, -R10 ;  /* 0x000000ffff0ad224 */ /* 0x000fe400078e0a0a */
[----:B0-----:R-:W-:-:S04]  /*ec60*/  IMAD.MOV.U32 R13, RZ, RZ, R15 ;  /* 0x000000ffff0d7224 */ /* 0x001fc800078e000f */
[----:B------:R-:W-:Y:S01]  /*ec70*/  @!P0 IMAD.MOV R13, RZ, RZ, -R13 ;  /* 0x000000ffff0d8224 */ /* 0x000fe200078e0a0d */
[----:B------:R-:W-:-:S04]  /*ec80*/  ISETP.GT.U32.AND P2, PT, R2, R9, PT ;  /* 0x000000090200720c */ /* 0x000fc80003f44070 */
[----:B------:R-:W-:Y:S04]  /*ec90*/  STL [R1+0x860], R13 ;  /* 0x0008600d01007387 */ /* 0x000fe80000100800 */
[----:B------:R-:W-:Y:S04]  /*eca0*/  STL [R1+0x85c], R10 ;  /* 0x00085c0a01007387 */ /* 0x000fe80000100800 */
[----:B------:R-:W2:Y:S01]  /*ecb0*/  LDL.LU R21, [R1+0xa4] ;  /* 0x0000a40001157983 */ /* 0x000ea20000300800 */
[----:B------:R-:W-:Y:S01]  /*ecc0*/  @!P2 IMAD.IADD R9, R9, 0x1, -R2 ;  /* 0x000000010909a824 */ /* 0x000fe200078e0a02 */
[----:B------:R-:W-:-:S02]  /*ecd0*/  ISETP.GE.AND P2, PT, R22, RZ, PT ;  /* 0x000000ff1600720c */ /* 0x000fc40003f46270 */
[----:B------:R-:W3:Y:S04]  /*ece0*/  LDL.LU R22, [R1+0xa8] ;  /* 0x0000a80001167983 */ /* 0x000ee80000300800 */
[----:B------:R-:W5:Y:S01]  /*ecf0*/  LDL.LU R23, [R1+0xac] ;  /* 0x0000ac0001177983 */ /* 0x000f620000300800 */
[----:B------:R-:W-:-:S04]  /*ed00*/  IMAD.HI.U32 R7, R0, R6, RZ ;  /* 0x0000000600077227 */ /* 0x000fc800078e00ff */
[----:B------:R-:W-:Y:S01]  /*ed10*/  IMAD.MOV R7, RZ, RZ, -R7 ;  /* 0x000000ffff077224 */ /* 0x000fe200078e0a07 */
[----:B------:R-:W-:-:S03]  /*ed20*/  ISETP.GT.U32.AND P6, PT, R2, R3, PT ;  /* 0x000000030200720c */ /* 0x000fc60003fc4070 */
[----:B------:R-:W-:Y:S01]  /*ed30*/  IMAD R6, R2, R7, R6 ;  /* 0x0000000702067224 */ /* 0x000fe200078e0206 */
[----:B------:R-:W-:Y:S02]  /*ed40*/  ISETP.GE.AND P4, PT, R19, RZ, PT ;  /* 0x000000ff1300720c */ /* 0x000fe40003f86270 */
[----:B------:R-:W-:Y:S02]  /*ed50*/  ISETP.GE.AND P5, PT, R12, RZ, PT ;  /* 0x000000ff0c00720c */ /* 0x000fe40003fa6270 */
[----:B------:R-:W-:-:S05]  /*ed60*/  ISETP.GT.U32.AND P0, PT, R2, R6, PT ;  /* 0x000000060200720c */ /* 0x000fca0003f04070 */
[--C-:B------:R-:W-:Y:S02]  /*ed70*/  @!P6 IMAD.IADD R3, R3, 0x1, -R2.reuse ;  /* 0x000000010303e824 */ /* 0x100fe400078e0a02 */
[----:B------:R-:W-:Y:S02]  /*ed80*/  @!P1 IMAD.MOV R9, RZ, RZ, -R9 ;  /* 0x000000ffff099224 */ /* 0x000fe400078e0a09 */
[----:B------:R-:W-:Y:S02]  /*ed90*/  @!P4 IMAD.MOV R3, RZ, RZ, -R3 ;  /* 0x000000ffff03c224 */ /* 0x000fe400078e0a03 */
[----:B------:R-:W-:Y:S02]  /*eda0*/  @!P5 IMAD.MOV R11, RZ, RZ, -R11 ;  /* 0x000000ffff0bd224 */ /* 0x000fe400078e0a0b */
[----:B------:R-:W-:Y:S01]  /*edb0*/  @!P0 IMAD.IADD R6, R6, 0x1, -R2 ;  /* 0x0000000106068824 */ /* 0x000fe200078e0a02 */
[----:B------:R-:W-:Y:S02]  /*edc0*/  ISETP.GE.AND P0, PT, R24, RZ, PT ;  /* 0x000000ff1800720c */ /* 0x000fe40003f06270 */
[----:B------:R-:W5:Y:S04]  /*edd0*/  LDL.LU R24, [R1+0x80] ;  /* 0x0000800001187983 */ /* 0x000f680000300800 */
[----:B------:R0:W-:Y:S04]  /*ede0*/  STL [R1+0x858], R3 ;  /* 0x0008580301007387 */ /* 0x0001e80000100800 */
[----:B------:R1:W-:Y:S04]  /*edf0*/  STL [R1+0x854], R11 ;  /* 0x0008540b01007387 */ /* 0x0003e80000100800 */
[----:B------:R-:W-:Y:S04]  /*ee00*/  STL [R1+0x850], R9 ;  /* 0x0008500901007387 */ /* 0x000fe80000100800 */
[----:B------:R-:W5:Y:S01]  /*ee10*/  LDL.LU R20, [R1+0x84] ;  /* 0x0000840001147983 */ /* 0x000f620000300800 */
[----:B------:R-:W-:-:S02]  /*ee20*/  ISETP.GT.U32.AND P6, PT, R2, R4, PT ;  /* 0x000000040200720c */ /* 0x000fc40003fc4070 */
[----:B------:R-:W-:-:S11]  /*ee30*/  ISETP.GT.U32.AND P4, PT, R2, R6, PT ;  /* 0x000000060200720c */ /* 0x000fd60003f84070 */
[----:B------:R-:W-:-:S05]  /*ee40*/  @!P6 IMAD.IADD R4, R4, 0x1, -R2 ;  /* 0x000000010404e824 */ /* 0x000fca00078e0a02 */
[----:B------:R-:W-:Y:S01]  /*ee50*/  ISETP.GT.U32.AND P5, PT, R2, R4, PT ;  /* 0x000000040200720c */ /* 0x000fe20003fa4070 */
[----:B------:R-:W-:Y:S01]  /*ee60*/  @!P2 IMAD.MOV R8, RZ, RZ, -R8 ;  /* 0x000000ffff08a224 */ /* 0x000fe200078e0a08 */
[----:B------:R-:W-:Y:S01]  /*ee70*/  IABS R12, R28 ;  /* 0x0000001c000c7213 */ /* 0x000fe20000000000 */
[----:B------:R-:W-:-:S03]  /*ee80*/  @!P4 IMAD.IADD R6, R6, 0x1, -R2 ;  /* 0x000000010606c824 */ /* 0x000fc600078e0a02 */
[----:B------:R2:W-:Y:S01]  /*ee90*/  STL [R1+0x84c], R8 ;  /* 0x00084c0801007387 */ /* 0x0005e20000100800 */
[----:B0-----:R-:W-:-:S06]  /*eea0*/  IMAD.HI.U32 R3, R0, R12, RZ ;  /* 0x0000000c00037227 */ /* 0x001fcc00078e00ff */
[----:B------:R-:W-:-:S04]  /*eeb0*/  @!P5 IMAD.IADD R4, R4, 0x1, -R2 ;  /* 0x000000010404d824 */ /* 0x000fc800078e0a02 */
[----:B-1----:R-:W-:Y:S02]  /*eec0*/  IMAD.MOV.U32 R11, RZ, RZ, R4 ;  /* 0x000000ffff0b7224 */ /* 0x002fe400078e0004 */
[----:B------:R-:W-:Y:S02]  /*eed0*/  @!P3 IMAD.MOV R6, RZ, RZ, -R6 ;  /* 0x000000ffff06b224 */ /* 0x000fe400078e0a06 */
[----:B------:R-:W-:Y:S02]  /*eee0*/  IMAD.MOV R3, RZ, RZ, -R3 ;  /* 0x000000ffff037224 */ /* 0x000fe400078e0a03 */
[----:B------:R-:W-:Y:S02]  /*eef0*/  @!P0 IMAD.MOV R11, RZ, RZ, -R11 ;  /* 0x000000ffff0b8224 */ /* 0x000fe400078e0a0b */
[----:B------:R-:W-:Y:S01]  /*ef00*/  IMAD R12, R2, R3, R12 ;  /* 0x00000003020c7224 */ /* 0x000fe200078e020c */
[----:B----4-:R-:W-:Y:S02]  /*ef10*/  IABS R7, R29 ;  /* 0x0000001d00077213 */ /* 0x010fe40000000000 */
[----:B------:R-:W-:-:S02]  /*ef20*/  ISETP.GE.AND P1, PT, R29, RZ, PT ;  /* 0x000000ff1d00720c */ /* 0x000fc40003f26270 */
[----:B--2---:R-:W-:Y:S02]  /*ef30*/  IABS R8, R21 ;  /* 0x0000001500087213 */ /* 0x004fe40000000000 */
[----:B------:R-:W-:Y:S02]  /*ef40*/  ISETP.GE.AND P4, PT, R21, RZ, PT ;  /* 0x000000ff1500720c */ /* 0x000fe40003f86270 */
[----:B------:R-:W2:Y:S01]  /*ef50*/  LDL.LU R21, [R1+0x88] ;  /* 0x0000880001157983 */ /* 0x000ea20000300800 */
[----:B---3--:R-:W-:Y:S02]  /*ef60*/  ISETP.GE.AND P5, PT, R22, RZ, PT ;  /* 0x000000ff1600720c */ /* 0x008fe40003fa6270 */
[----:B------:R-:W-:Y:S01]  /*ef70*/  IABS R3, R22 ;  /* 0x0000001600037213 */ /* 0x000fe20000000000 */
[----:B------:R5:W-:Y:S04]  /*ef80*/  STL [R1+0x844], R6 ;  /* 0x0008440601007387 */ /* 0x000be80000100800 */
[----:B------:R0:W-:Y:S04]  /*ef90*/  STL [R1+0x840], R11 ;  /* 0x0008400b01007387 */ /* 0x0001e80000100800 */
[----:B------:R-:W3:Y:S04]  /*efa0*/  LDL.LU R22, [R1+0x8c] ;  /* 0x00008c0001167983 */ /* 0x000ee80000300800 */
[----:B------:R-:W4:Y:S01]  /*efb0*/  LDL.LU R29, [R1+0x90] ;  /* 0x00009000011d7983 */ /* 0x000f220000300800 */
[----:B-----5:R-:W-:-:S02]  /*efc0*/  IABS R6, R23 ;  /* 0x0000001700067213 */ /* 0x020fc40000000000 */
[----:B------:R-:W-:Y:S01]  /*efd0*/  ISETP.GE.AND P0, PT, R23, RZ, PT ;  /* 0x000000ff1700720c */ /* 0x000fe20003f06270 */
[----:B------:R-:W5:Y:S04]  /*efe0*/  LDL.LU R19, [R1+0x94] ;  /* 0x0000940001137983 */ /* 0x000f680000300800 */
[----:B------:R-:W5:Y:S01]  /*eff0*/  LDL.LU R23, [R1+0x98] ;  /* 0x0000980001177983 */ /* 0x000f620000300800 */
[----:B------:R-:W-:-:S04]  /*f000*/  IMAD.HI.U32 R10, R0, R7, RZ ;  /* 0x00000007000a7227 */ /* 0x000fc800078e00ff */
[----:B------:R-:W-:-:S04]  /*f010*/  IMAD.MOV R10, RZ, RZ, -R10 ;  /* 0x000000ffff0a7224 */ /* 0x000fc800078e0a0a */
[----:B------:R-:W-:-:S05]  /*f020*/  IMAD R7, R2, R10, R7 ;  /* 0x0000000a02077224 */ /* 0x000fca00078e0207 */
[----:B------:R-:W-:Y:S01]  /*f030*/  ISETP.GT.U32.AND P6, PT, R2, R7, PT ;  /* 0x000000070200720c */ /* 0x000fe20003fc4070 */
[----:B------:R-:W-:-:S12]  /*f040*/  IMAD.HI.U32 R10, R0, R8, RZ ;  /* 0x00000008000a7227 */ /* 0x000fd800078e00ff */
[----:B------:R-:W-:Y:S01]  /*f050*/  @!P6 IMAD.IADD R7, R7, 0x1, -R2 ;  /* 0x000000010707e824 */ /* 0x000fe200078e0a02 */
[----:B------:R-:W-:-:S04]  /*f060*/  ISETP.GT.U32.AND P6, PT, R2, R12, PT ;  /* 0x0000000c0200720c */ /* 0x000fc80003fc4070 */
[----:B------:R-:W-:Y:S01]  /*f070*/  ISETP.GT.U32.AND P3, PT, R2, R7, PT ;  /* 0x000000070200720c */ /* 0x000fe20003f64070 */
[----:B------:R-:W-:Y:S02]  /*f080*/  IMAD.MOV R10, RZ, RZ, -R10 ;  /* 0x000000ffff0a7224 */ /* 0x000fe400078e0a0a */
[----:B------:R-:W-:-:S06]  /*f090*/  IMAD.MOV.U32 R4, RZ, RZ, R3 ;  /* 0x000000ffff047224 */ /* 0x000fcc00078e0003 */
[----:B------:R-:W-:Y:S02]  /*f0a0*/  @!P6 IMAD.IADD R12, R12, 0x1, -R2 ;  /* 0x000000010c0ce824 */ /* 0x000fe400078e0a02 */
[----:B------:R-:W-:Y:S02]  /*f0b0*/  IMAD R3, R2, R10, R8 ;  /* 0x0000000a02037224 */ /* 0x000fe400078e0208 */
[----:B------:R-:W-:Y:S01]  /*f0c0*/  IMAD.HI.U32 R13, R0, R4, RZ ;  /* 0x00000004000d7227 */ /* 0x000fe200078e00ff */
[C---:B------:R-:W-:Y:S02]  /*f0d0*/  ISETP.GT.U32.AND P6, PT, R2.reuse, R12, PT ;  /* 0x0000000c0200720c */ /* 0x040fe40003fc4070 */
[----:B------:R-:W-:Y:S01]  /*f0e0*/  IABS R9, R24 ;  /* 0x0000001800097213 */ /* 0x000fe20000000000 */
[----:B------:R-:W-:Y:S01]  /*f0f0*/  @!P3 IMAD.IADD R7, R7, 0x1, -R2 ;  /* 0x000000010707b824 */ /* 0x000fe200078e0a02 */
[----:B------:R-:W-:Y:S01]  /*f100*/  ISETP.GT.U32.AND P3, PT, R2, R3, PT ;  /* 0x000000030200720c */ /* 0x000fe20003f64070 */
[----:B------:R-:W-:-:S02]  /*f110*/  IMAD.MOV R13, RZ, RZ, -R13 ;  /* 0x000000ffff0d7224 */ /* 0x000fc400078e0a0d */
[----:B------:R-:W-:Y:S01]  /*f120*/  IMAD.MOV.U32 R8, RZ, RZ, R9 ;  /* 0x000000ffff087224 */ /* 0x000fe200078e0009 */
[----:B------:R-:W-:Y:S01]  /*f130*/  IABS R9, R20 ;  /* 0x0000001400097213 */ /* 0x000fe20000000000 */
[----:B------:R-:W-:-:S04]  /*f140*/  IMAD R4, R2, R13, R4 ;  /* 0x0000000d02047224 */ /* 0x000fc800078e0204 */
[----:B------:R-:W-:Y:S01]  /*f150*/  @!P6 IMAD.IADD R12, R12, 0x1, -R2 ;  /* 0x000000010c0ce824 */ /* 0x000fe200078e0a02 */
[----:B------:R-:W-:Y:S01]  /*f160*/  ISETP.GT.U32.AND P6, PT, R2, R4, PT ;  /* 0x000000040200720c */ /* 0x000fe20003fc4070 */
[----:B------:R-:W-:Y:S01]  /*f170*/  IMAD.HI.U32 R14, R0, R9, RZ ;  /* 0x00000009000e7227 */ /* 0x000fe200078e00ff */
[----:B------:R-:W-:-:S03]  /*f180*/  ISETP.GE.AND P2, PT, R28, RZ, PT ;  /* 0x000000ff1c00720c */ /* 0x000fc60003f46270 */
[----:B------:R-:W-:Y:S02]  /*f190*/  @!P3 IMAD.IADD R3, R3, 0x1, -R2 ;  /* 0x000000010303b824 */ /* 0x000fe400078e0a02 */
[----:B------:R-:W-:-:S03]  /*f1a0*/  IMAD.MOV R14, RZ, RZ, -R14 ;  /* 0x000000ffff0e7224 */ /* 0x000fc600078e0a0e */
[C---:B------:R-:W-:Y:S01]  /*f1b0*/  ISETP.GT.U32.AND P3, PT, R2.reuse, R3, PT ;  /* 0x000000030200720c */ /* 0x040fe20003f64070 */
[----:B------:R-:W-:Y:S02]  /*f1c0*/  IMAD R9, R2, R14, R9 ;  /* 0x0000000e02097224 */ /* 0x000fe400078e0209 */
[----:B------:R-:W-:Y:S02]  /*f1d0*/  IMAD.MOV.U32 R16, RZ, RZ, R7 ;  /* 0x000000ffff107224 */ /* 0x000fe400078e0007 */
[----:B------:R-:W-:Y:S01]  /*f1e0*/  @!P6 IMAD.IADD R4, R4, 0x1, -R2 ;  /* 0x000000010404e824 */ /* 0x000fe200078e0a02 */
[----:B------:R-:W-:Y:S01]  /*f1f0*/  ISETP.GT.U32.AND P6, PT, R2, R9, PT ;  /* 0x000000090200720c */ /* 0x000fe20003fc4070 */
[----:B------:R-:W-:Y:S02]  /*f200*/  IMAD.MOV.U32 R15, RZ, RZ, R12 ;  /* 0x000000ffff0f7224 */ /* 0x000fe400078e000c */
[----:B------:R-:W-:Y:S02]  /*f210*/  @!P1 IMAD.MOV R16, RZ, RZ, -R16 ;  /* 0x000000ffff109224 */ /* 0x000fe400078e0a10 */
[----:B------:R-:W-:-:S04]  /*f220*/  IMAD.HI.U32 R10, R0, R6, RZ ;  /* 0x00000006000a7227 */ /* 0x000fc800078e00ff */
[----:B------:R-:W-:Y:S01]  /*f230*/  @!P2 IMAD.MOV R15, RZ, RZ, -R15 ;  /* 0x000000ffff0fa224 */ /* 0x000fe200078e0a0f */
[----:B------:R1:W-:Y:S01]  /*f240*/  STL [R1+0x83c], R16 ;  /* 0x00083c1001007387 */ /* 0x0003e20000100800 */
[----:B------:R-:W-:Y:S02]  /*f250*/  IMAD.MOV R10, RZ, RZ, -R10 ;  /* 0x000000ffff0a7224 */ /* 0x000fe400078e0a0a */
[----:B------:R-:W-:Y:S01]  /*f260*/  @!P3 IMAD.IADD R3, R3, 0x1, -R2 ;  /* 0x000000010303b824 */ /* 0x000fe200078e0a02 */
[----:B------:R-:W-:Y:S01]  /*f270*/  ISETP.GE.AND P3, PT, R24, RZ, PT ;  /* 0x000000ff1800720c */ /* 0x000fe20003f66270 */
[----:B------:R5:W-:Y:S01]  /*f280*/  STL [R1+0x838], R15 ;  /* 0x0008380f01007387 */ /* 0x000be20000100800 */
[----:B------:R-:W-:-:S03]  /*f290*/  IMAD R6, R2, R10, R6 ;  /* 0x0000000a02067224 */ /* 0x000fc600078e0206 */
[----:B------:R-:W5:Y:S01]  /*f2a0*/  LDL.LU R24, [R1+0x9c] ;  /* 0x00009c0001187983 */ /* 0x000f620000300800 */
[----:B------:R-:W-:Y:S02]  /*f2b0*/  IMAD.MOV.U32 R14, RZ, RZ, R3 ;  /* 0x000000ffff0e7224 */ /* 0x000fe400078e0003 */
[----:B------:R-:W-:Y:S01]  /*f2c0*/  @!P6 IMAD.IADD R9, R9, 0x1, -R2 ;  /* 0x000000010909e824 */ /* 0x000fe200078e0a02 */
[----:B------:R-:W5:Y:S01]  /*f2d0*/  LDL.LU R28, [R1+0xa0] ;  /* 0x0000a000011c7983 */ /* 0x000f620000300800 */
[C---:B------:R-:W-:Y:S01]  /*f2e0*/  ISETP.GT.U32.AND P1, PT, R2.reuse, R6, PT ;  /* 0x000000060200720c */ /* 0x040fe20003f24070 */
[----:B------:R-:W-:Y:S02]  /*f2f0*/  @!P4 IMAD.MOV R14, RZ, RZ, -R14 ;  /* 0x000000ffff0ec224 */ /* 0x000fe400078e0a0e */
[----:B------:R-:W-:Y:S01]  /*f300*/  ISETP.GT.U32.AND P4, PT, R2, R9, PT ;  /* 0x000000090200720c */ /* 0x000fe20003f84070 */
[----:B0-----:R-:W-:-:S04]  /*f310*/  IMAD.HI.U32 R11, R0, R8, RZ ;  /* 0x00000008000b7227 */ /* 0x001fc800078e00ff */
[----:B------:R-:W-:Y:S01]  /*f320*/  IMAD.MOV R11, RZ, RZ, -R11 ;  /* 0x000000ffff0b7224 */ /* 0x000fe200078e0a0b */
[----:B------:R0:W-:Y:S03]  /*f330*/  STL [R1+0x834], R14 ;  /* 0x0008340e01007387 */ /* 0x0001e60000100800 */
[----:B------:R-:W-:Y:S02]  /*f340*/  IMAD R8, R2, R11, R8 ;  /* 0x0000000b02087224 */ /* 0x000fe400078e0208 */
[--C-:B------:R-:W-:Y:S01]  /*f350*/  @!P1 IMAD.IADD R6, R6, 0x1, -R2.reuse ;  /* 0x0000000106069824 */ /* 0x100fe200078e0a02 */
[C---:B------:R-:W-:Y:S01]  /*f360*/  ISETP.GT.U32.AND P1, PT, R2.reuse, R4, PT ;  /* 0x000000040200720c */ /* 0x040fe20003f24070 */
[----:B------:R-:W-:Y:S01]  /*f370*/  @!P4 IMAD.IADD R9, R9, 0x1, -R2 ;  /* 0x000000010909c824 */ /* 0x000fe200078e0a02 */
[----:B------:R-:W-:-:S11]  /*f380*/  ISETP.GT.U32.AND P2, PT, R2, R8, PT ;  /* 0x000000080200720c */ /* 0x000fd60003f44070 */
[--C-:B------:R-:W-:Y:S02]  /*f390*/  @!P1 IMAD.IADD R4, R4, 0x1, -R2.reuse ;  /* 0x0000000104049824 */ /* 0x100fe400078e0a02 */
[----:B------:R-:W-:Y:S01]  /*f3a0*/  @!P2 IMAD.IADD R8, R8, 0x1, -R2 ;  /* 0x000000010808a824 */ /* 0x000fe200078e0a02 */
[----:B------:R-:W-:-:S04]  /*f3b0*/  ISETP.GT.U32.AND P2, PT, R2, R6, PT ;  /* 0x000000060200720c */ /* 0x000fc80003f44070 */
[----:B------:R-:W-:Y:S01]  /*f3c0*/  ISETP.GT.U32.AND P6, PT, R2, R8, PT ;  /* 0x000000080200720c */ /* 0x000fe20003fc4070 */
[----:B-1----:R-:W-:-:S04]  /*f3d0*/  IMAD.MOV.U32 R16, RZ, RZ, R4 ;  /* 0x000000ffff107224 */ /* 0x002fc800078e0004 */
[----:B------:R-:W-:-:S04]  /*f3e0*/  @!P5 IMAD.MOV R16, RZ, RZ, -R16 ;  /* 0x000000ffff10d224 */ /* 0x000fc800078e0a10 */
[----:B------:R-:W-:Y:S01]  /*f3f0*/  @!P2 IMAD.IADD R6, R6, 0x1, -R2 ;  /* 0x000000010606a824 */ /* 0x000fe200078e0a02 */
[----:B------:R-:W-:-:S03]  /*f400*/  ISETP.GE.AND P2, PT, R20, RZ, PT ;  /* 0x000000ff1400720c */ /* 0x000fc60003f46270 */
[----:B------:R-:W-:Y:S02]  /*f410*/  @!P6 IMAD.IADD R8, R8, 0x1, -R2 ;  /* 0x000000010808e824 */ /* 0x000fe400078e0a02 */
[----:B------:R-:W-:Y:S02]  /*f420*/  @!P0 IMAD.MOV R6, RZ, RZ, -R6 ;  /* 0x000000ffff068224 */ /* 0x000fe400078e0a06 */
[----:B------:R-:W-:-:S06]  /*f430*/  @!P3 IMAD.MOV R8, RZ, RZ, -R8 ;  /* 0x000000ffff08b224 */ /* 0x000fcc00078e0a08 */
[----:B------:R-:W-:Y:S01]  /*f440*/  @!P2 IMAD.MOV R9, RZ, RZ, -R9 ;  /* 0x000000ffff09a224 */ /* 0x000fe200078e0a09 */
[----:B--2---:R-:W-:Y:S02]  /*f450*/  IABS R13, R21 ;  /* 0x00000015000d7213 */ /* 0x004fe40000000000 */
[----:B------:R-:W-:Y:S02]  /*f460*/  ISETP.GE.AND P4, PT, R21, RZ, PT ;  /* 0x000000ff1500720c */ /* 0x000fe40003f86270 */
[----:B------:R-:W2:Y:S01]  /*f470*/  LDL.LU R21, [R1+0xb0] ;  /* 0x0000b00001157983 */ /* 0x000ea20000300800 */
[----:B------:R-:W-:-:S04]  /*f480*/  IMAD.HI.U32 R7, R0, R13, RZ ;  /* 0x0000000d00077227 */ /* 0x000fc800078e00ff */
[----:B------:R-:W-:-:S04]  /*f490*/  IMAD.MOV R7, RZ, RZ, -R7 ;  /* 0x000000ffff077224 */ /* 0x000fc800078e0a07 */
[----:B------:R-:W-:Y:S01]  /*f4a0*/  IMAD R13, R2, R7, R13 ;  /* 0x00000007020d7224 */ /* 0x000fe200078e020d */
[----:B---3--:R-:W-:-:S04]  /*f4b0*/  IABS R7, R22 ;  /* 0x0000001600077213 */ /* 0x008fc80000000000 */
[----:B------:R-:W-:Y:S01]  /*f4c0*/  ISETP.GT.U32.AND P1, PT, R2, R13, PT ;  /* 0x0000000d0200720c */ /* 0x000fe20003f24070 */
[----:B------:R-:W-:Y:S01]  /*f4d0*/  IMAD.HI.U32 R3, R0, R7, RZ ;  /* 0x0000000700037227 */ /* 0x000fe200078e00ff */
[----:B----4-:R-:W-:-:S03]  /*f4e0*/  IABS R12, R29 ;  /* 0x0000001d000c7213 */ /* 0x010fc60000000000 */
[----:B------:R-:W-:-:S04]  /*f4f0*/  IMAD.MOV R3, RZ, RZ, -R3 ;  /* 0x000000ffff037224 */ /* 0x000fc800078e0a03 */
[----:B------:R-:W-:Y:S02]  /*f500*/  IMAD R7, R2, R3, R7 ;  /* 0x0000000302077224 */ /* 0x000fe400078e0207 */
[----:B------:R-:W-:-:S04]  /*f510*/  IMAD.HI.U32 R3, R0, R12, RZ ;  /* 0x0000000c00037227 */ /* 0x000fc800078e00ff */
[----:B------:R-:W-:Y:S01]  /*f520*/  @!P1 IMAD.IADD R13, R13, 0x1, -R2 ;  /* 0x000000010d0d9824 */ /* 0x000fe200078e0a02 */
[----:B------:R-:W-:Y:S01]  /*f530*/  ISETP.GE.AND P1, PT, R22, RZ, PT ;  /* 0x000000ff1600720c */ /* 0x000fe20003f26270 */
[----:B------:R-:W-:Y:S01]  /*f540*/  IMAD.MOV R3, RZ, RZ, -R3 ;  /* 0x000000ffff037224 */ /* 0x000fe200078e0a03 */
[----:B------:R-:W3:Y:S03]  /*f550*/  LDL.LU R22, [R1+0xb4] ;  /* 0x0000b40001167983 */ /* 0x000ee60000300800 */
[----:B------:R-:W-:-:S05]  /*f560*/  IMAD R3, R2, R3, R12 ;  /* 0x0000000302037224 */ /* 0x000fca00078e020c */
[----:B------:R-:W-:Y:S01]  /*f570*/  ISETP.GT.U32.AND P5, PT, R2, R3, PT ;  /* 0x000000030200720c */ /* 0x000fe20003fa4070 */
[----:B------:R-:W-:Y:S01]  /*f580*/  STL [R1+0x820], R16 ;  /* 0x0008201001007387 */ /* 0x000fe20000100800 */
[----:B------:R-:W-:-:S03]  /*f590*/  ISETP.GE.AND P2, PT, R29, RZ, PT ;  /* 0x000000ff1d00720c */ /* 0x000fc60003f46270 */
[----:B------:R1:W-:Y:S01]  /*f5a0*/  STL [R1+0x81c], R6 ;  /* 0x00081c0601007387 */ /* 0x0003e20000100800 */
[----:B-----5:R-:W-:-:S03]  /*f5b0*/  IABS R10, R23 ;  /* 0x00000017000a7213 */ /* 0x020fc60000000000 */
[----:B------:R4:W-:Y:S04]  /*f5c0*/  STL [R1+0x818], R8 ;  /* 0x0008180801007387 */ /* 0x0009e80000100800 */
[----:B------:R-:W5:Y:S01]  /*f5d0*/  LDL.LU R29, [R1+0xbc] ;  /* 0x0000bc00011d7983 */ /* 0x000f620000300800 */
[----:B------:R-:W-:Y:S01]  /*f5e0*/  @!P5 IMAD.IADD R3, R3, 0x1, -R2 ;  /* 0x000000010303d824 */ /* 0x000fe200078e0a02 */
[----:B------:R-:W-:Y:S02]  /*f5f0*/  ISETP.GE.AND P5, PT, R23, RZ, PT ;  /* 0x000000ff1700720c */ /* 0x000fe40003fa6270 */
[----:B------:R4:W-:Y:S04]  /*f600*/  STL [R1+0x814], R9 ;  /* 0x0008140901007387 */ /* 0x0009e80000100800 */
[----:B------:R-:W5:Y:S01]  /*f610*/  LDL.LU R23, [R1+0xc0] ;  /* 0x0000c00001177983 */ /* 0x000f620000300800 */
[----:B------:R-:W-:-:S02]  /*f620*/  ISETP.GT.U32.AND P6, PT, R2, R7, PT ;  /* 0x000000070200720c */ /* 0x000fc40003fc4070 */
[----:B------:R-:W-:Y:S01]  /*f630*/  IABS R11, R19 ;  /* 0x00000013000b7213 */ /* 0x000fe20000000000 */
[----:B------:R-:W-:-:S04]  /*f640*/  IMAD.HI.U32 R15, R0, R10, RZ ;  /* 0x0000000a000f7227 */ /* 0x000fc800078e00ff */
[----:B0-----:R-:W-:-:S06]  /*f650*/  IMAD.HI.U32 R14, R0, R11, RZ ;  /* 0x0000000b000e7227 */ /* 0x001fcc00078e00ff */
[----:B------:R-:W-:Y:S01]  /*f660*/  @!P6 IMAD.IADD R7, R7, 0x1, -R2 ;  /* 0x000000010707e824 */ /* 0x000fe200078e0a02 */
[C---:B------:R-:W-:Y:S01]  /*f670*/  ISETP.GT.U32.AND P6, PT, R2.reuse, R13, PT ;  /* 0x0000000d0200720c */ /* 0x040fe20003fc4070 */
[----:B------:R-:W-:Y:S02]  /*f680*/  IMAD.MOV R14, RZ, RZ, -R14 ;  /* 0x000000ffff0e7224 */ /* 0x000fe400078e0a0e */
[----:B------:R-:W-:Y:S02]  /*f690*/  IMAD.MOV R15, RZ, RZ, -R15 ;  /* 0x000000ffff0f7224 */ /* 0x000fe400078e0a0f */
[C---:B------:R-:W-:Y:S02]  /*f6a0*/  IMAD R11, R2.reuse, R14, R11 ;  /* 0x0000000e020b7224 */ /* 0x040fe400078e020b */
[----:B------:R-:W-:-:S03]  /*f6b0*/  IMAD R15, R2, R15, R10 ;  /* 0x0000000f020f7224 */ /* 0x000fc600078e020a */
[----:B------:R-:W-:-:S03]  /*f6c0*/  ISETP.GT.U32.AND P3, PT, R2, R11, PT ;  /* 0x0000000b0200720c */ /* 0x000fc60003f64070 */
[----:B------:R-:W-:Y:S01]  /*f6d0*/  @!P6 IMAD.IADD R13, R13, 0x1, -R2 ;  /* 0x000000010d0de824 */ /* 0x000fe200078e0a02 */
[C---:B------:R-:W-:Y:S02]  /*f6e0*/  ISETP.GT.U32.AND P6, PT, R2.reuse, R15, PT ;  /* 0x0000000f0200720c */ /* 0x040fe40003fc4070 */
[----:B------:R-:W-:Y:S01]  /*f6f0*/  ISETP.GT.U32.AND P0, PT, R2, R7, PT ;  /* 0x000000070200720c */ /* 0x000fe20003f04070 */
[----:B------:R-:W-:-:S06]  /*f700*/  IMAD.MOV.U32 R12, RZ, RZ, R13 ;  /* 0x000000ffff0c7224 */ /* 0x000fcc00078e000d */
[----:B------:R-:W-:-:S04]  /*f710*/  @!P3 IMAD.IADD R11, R11, 0x1, -R2 ;  /* 0x000000010b0bb824 */ /* 0x000fc800078e0a02 */
[----:B------:R-:W-:Y:S01]  /*f720*/  @!P6 IMAD.IADD R15, R15, 0x1, -R2 ;  /* 0x000000010f0fe824 */ /* 0x000fe200078e0a02 */
[C---:B------:R-:W-:Y:S01]  /*f730*/  ISETP.GT.U32.AND P3, PT, R2.reuse, R3, PT ;  /* 0x000000030200720c */ /* 0x040fe20003f64070 */
[----:B------:R-:W-:Y:S01]  /*f740*/  @!P4 IMAD.MOV R12, RZ, RZ, -R12 ;  /* 0x000000ffff0cc224 */ /* 0x000fe200078e0a0c */
[----:B------:R-:W-:Y:S02]  /*f750*/  ISETP.GT.U32.AND P4, PT, R2, R11, PT ;  /* 0x0000000b0200720c */ /* 0x000fe40003f84070 */
[----:B------:R-:W-:Y:S02]  /*f760*/  IABS R10, R24 ;  /* 0x00000018000a7213 */ /* 0x000fe40000000000 */
[----:B------:R-:W-:-:S03]  /*f770*/  IABS R4, R28 ;  /* 0x0000001c00047213 */ /* 0x000fc60000000000 */
[----:B-1----:R-:W-:Y:S01]  /*f780*/  IMAD.HI.U32 R6, R0, R10, RZ ;  /* 0x0000000a00067227 */ /* 0x002fe200078e00ff */
[----:B------:R-:W-:-:S03]  /*f790*/  ISETP.GT.U32.AND P6, PT, R2, R15, PT ;  /* 0x0000000f0200720c */ /* 0x000fc60003fc4070 */
[----:B------:R-:W-:Y:S02]  /*f7a0*/  IMAD.MOV R6, RZ, RZ, -R6 ;  /* 0x000000ffff067224 */ /* 0x000fe400078e0a06 */
[----:B----4-:R-:W-:-:S04]  /*f7b0*/  IMAD.HI.U32 R8, R0, R4, RZ ;  /* 0x0000000400087227 */ /* 0x010fc800078e00ff */
[----:B------:R-:W-:Y:S02]  /*f7c0*/  @!P0 IMAD.IADD R7, R7, 0x1, -R2 ;  /* 0x0000000107078824 */ /* 0x000fe400078e0a02 */
[C---:B------:R-:W-:Y:S02]  /*f7d0*/  IMAD R10, R2.reuse, R6, R10 ;  /* 0x00000006020a7224 */ /* 0x040fe400078e020a */
[----:B------:R-:W-:Y:S02]  /*f7e0*/  IMAD.MOV R9, RZ, RZ, -R8 ;  /* 0x000000ffff097224 */ /* 0x000fe400078e0a08 */
[----:B------:R-:W-:Y:S01]  /*f7f0*/  @!P1 IMAD.MOV R7, RZ, RZ, -R7 ;  /* 0x000000ffff079224 */ /* 0x000fe200078e0a07 */
[C---:B------:R-:W-:Y:S01]  /*f800*/  ISETP.GT.U32.AND P1, PT, R2.reuse, R10, PT ;  /* 0x0000000a0200720c */ /* 0x040fe20003f24070 */
[----:B------:R-:W-:Y:S01]  /*f810*/  IMAD R4, R2, R9, R4 ;  /* 0x0000000902047224 */ /* 0x000fe200078e0204 */
[----:B------:R-:W-:Y:S01]  /*f820*/  STL [R1+0x80c], R12 ;  /* 0x00080c0c01007387 */ /* 0x000fe20000100800 */
[--C-:B------:R-:W-:Y:S01]  /*f830*/  @!P3 IMAD.IADD R3, R3, 0x1, -R2.reuse ;  /* 0x000000010303b824 */ /* 0x100fe200078e0a02 */
[----:B------:R-:W-:Y:S01]  /*f840*/  ISETP.GE.AND P0, PT, R19, RZ, PT ;  /* 0x000000ff1300720c */ /* 0x000fe20003f06270 */
[--C-:B------:R-:W-:Y:S01]  /*f850*/  @!P4 IMAD.IADD R11, R11, 0x1, -R2.reuse ;  /* 0x000000010b0bc824 */ /* 0x100fe200078e0a02 */
[----:B------:R-:W-:Y:S01]  /*f860*/  ISETP.GE.AND P3, PT, R24, RZ, PT ;  /* 0x000000ff1800720c */ /* 0x000fe20003f66270 */
[----:B------:R0:W-:Y:S01]  /*f870*/  STL [R1+0x808], R7 ;  /* 0x0008080701007387 */ /* 0x0001e20000100800 */
[----:B------:R-:W-:Y:S01]  /*f880*/  ISETP.GT.U32.AND P4, PT, R2, R4, PT ;  /* 0x000000040200720c */ /* 0x000fe20003f84070 */
[----:B------:R-:W-:Y:S01]  /*f890*/  @!P6 IMAD.IADD R15, R15, 0x1, -R2 ;  /* 0x000000010f0fe824 */ /* 0x000fe200078e0a02 */
[----:B------:R-:W-:Y:S01]  /*f8a0*/  ISETP.GE.AND P6, PT, R28, RZ, PT ;  /* 0x000000ff1c00720c */ /* 0x000fe20003fc6270 */
[----:B------:R-:W4:Y:S04]  /*f8b0*/  LDL.LU R24, [R1+0xc4] ;  /* 0x0000c40001187983 */ /* 0x000f280000300800 */
[----:B------:R-:W4:Y:S01]  /*f8c0*/  LDL.LU R28, [R1+0xc8] ;  /* 0x0000c800011c7983 */ /* 0x000f220000300800 */
[----:B------:R-:W-:-:S02]  /*f8d0*/  IMAD.MOV.U32 R13, RZ, RZ, R3 ;  /* 0x000000ffff0d7224 */ /* 0x000fc400078e0003 */
[--C-:B------:R-:W-:Y:S02]  /*f8e0*/  @!P1 IMAD.IADD R10, R10, 0x1, -R2.reuse ;  /* 0x000000010a0a9824 */ /* 0x100fe400078e0a02 */
[----:B------:R-:W-:Y:S02]  /*f8f0*/  @!P2 IMAD.MOV R13, RZ, RZ, -R13 ;  /* 0x000000ffff0da224 */ /* 0x000fe400078e0a0d */
[----:B------:R-:W-:Y:S01]  /*f900*/  @!P4 IMAD.IADD R4, R4, 0x1, -R2 ;  /* 0x000000010404c824 */ /* 0x000fe200078e0a02 */
[----:B------:R-:W-:Y:S01]  /*f910*/  ISETP.GT.U32.AND P4, PT, R2, R10, PT ;  /* 0x0000000a0200720c */ /* 0x000fe20003f84070 */
[----:B------:R-:W-:-:S03]  /*f920*/  @!P0 IMAD.MOV R11, RZ, RZ, -R11 ;  /* 0x000000ffff0b8224 */ /* 0x000fc600078e0a0b */
[----:B------:R-:W-:-:S09]  /*f930*/  ISETP.GT.U32.AND P0, PT, R2, R4, PT ;  /* 0x000000040200720c */ /* 0x000fd20003f04070 */
[----:B------:R-:W-:-:S04]  /*f940*/  @!P4 IMAD.IADD R10, R10, 0x1, -R2 ;  /* 0x000000010a0ac824 */ /* 0x000fc800078e0a02 */
[----:B------:R-:W-:Y:S02]  /*f950*/  @!P3 IMAD.MOV R10, RZ, RZ, -R10 ;  /* 0x000000ffff0ab224 */ /* 0x000fe400078e0a0a */
[----:B------:R-:W-:-:S04]  /*f960*/  @!P0 IMAD.IADD R4, R4, 0x1, -R2 ;  /* 0x0000000104048824 */ /* 0x000fc800078e0a02 */
[----:B------:R-:W-:Y:S01]  /*f970*/  @!P6 IMAD.MOV R4, RZ, RZ, -R4 ;  /* 0x000000ffff04e224 */ /* 0x000fe200078e0a04 */
[----:B--2---:R-:W-:-:S05]  /*f980*/  IABS R6, R21 ;  /* 0x0000001500067213 */ /* 0x004fca0000000000 */
[----:B0-----:R-:W-:-:S04]  /*f990*/  IMAD.HI.U32 R7, R0, R6, RZ ;  /* 0x0000000600077227 */ /* 0x001fc800078e00ff */
[----:B------:R-:W-:Y:S01]  /*f9a0*/  IMAD.MOV R7, RZ, RZ, -R7 ;  /* 0x000000ffff077224 */ /* 0x000fe200078e0a07 */
[----:B------:R-:W-:Y:S02]  /*f9b0*/  ISETP.GE.AND P1, PT, R21, RZ, PT ;  /* 0x000000ff1500720c */ /* 0x000fe40003f26270 */
[----:B------:R-:W2:Y:S01]  /*f9c0*/  LDL.LU R21, [R1+0xcc] ;  /* 0x0000cc0001157983 */ /* 0x000ea20000300800 */
[----:B------:R-:W-:-:S03]  /*f9d0*/  IMAD R6, R2, R7, R6 ;  /* 0x0000000702067224 */ /* 0x000fc600078e0206 */
[----:B------:R-:W-:Y:S02]  /*f9e0*/  STL [R1+0x800], R13 ;  /* 0x0008000d01007387 */ /* 0x000fe40000100800 */
[----:B------:R-:W-:Y:S02]  /*f9f0*/  ISETP.GT.U32.AND P2, PT, R2, R6, PT ;  /* 0x000000060200720c */ /* 0x000fe40003f44070 */
[----:B------:R0:W-:Y:S02]  /*fa00*/  STL [R1+0x7fc], R11 ;  /* 0x0007fc0b01007387 */ /* 0x0001e40000100800 */
[----:B0-----:R-:W-:-:S04]  /*fa10*/  IMAD.MOV.U32 R11, RZ, RZ, R15 ;  /* 0x000000ffff0b7224 */ /* 0x001fc800078e000f */
[----:B------:R-:W-:Y:S01]  /*fa20*/  @!P5 IMAD.MOV R11, RZ, RZ, -R11 ;  /* 0x000000ffff0bd224 */ /* 0x000fe200078e0a0b */
[----:B---3--:R-:W-:Y:S02]  /*fa30*/  IABS R8, R22 ;  /* 0x0000001600087213 */ /* 0x008fe40000000000 */
[----:B------:R-:W-:Y:S02]  /*fa40*/  ISETP.GE.AND P4, PT, R22, RZ, PT ;  /* 0x000000ff1600720c */ /* 0x000fe40003f86270 */
[----:B------:R4:W-:Y:S01]  /*fa50*/  STL [R1+0x7f0], R11 ;  /* 0x0007f00b01007387 */ /* 0x0009e20000100800 */
[----:B------:R-:W-:-:S03]  /*fa60*/  @!P2 IMAD.IADD R6, R6, 0x1, -R2 ;  /* 0x000000010606a824 */ /* 0x000fc600078e0a02 */
[----:B------:R-:W3:Y:S02]  /*fa70*/  LDL.LU R22, [R1+0xd0] ;  /* 0x0000d00001167983 */ /* 0x000ee40000300800 */
[----:B------:R-:W-:Y:S02]  /*fa80*/  ISETP.GT.U32.AND P3, PT, R2, R6, PT ;  /* 0x000000060200720c */ /* 0x000fe40003f64070 */
[----:B------:R2:W-:Y:S04]  /*fa90*/  STL [R1+0x7ec], R10 ;  /* 0x0007ec0a01007387 */ /* 0x0005e80000100800 */
[----:B------:R0:W-:Y:S07]  /*faa0*/  STL [R1+0x7e8], R4 ;  /* 0x0007e80401007387 */ /* 0x0001ee0000100800 */
[----:B------:R-:W-:Y:S01]  /*fab0*/  @!P3 IMAD.IADD R6, R6, 0x1, -R2 ;  /* 0x000000010606b824 */ /* 0x000fe200078e0a02 */
[----:B-----5:R-:W-:-:S02]  /*fac0*/  IABS R7, R23 ;  /* 0x0000001700077213 */ /* 0x020fc40000000000 */
[----:B------:R-:W-:Y:S02]  /*fad0*/  ISETP.GE.AND P3, PT, R23, RZ, PT ;  /* 0x000000ff1700720c */ /* 0x000fe40003f66270 */
[----:B------:R-:W5:Y:S01]  /*fae0*/  LDL.LU R23, [R1+0xd4] ;  /* 0x0000d40001177983 */ /* 0x000f620000300800 */
[----:B------:R-:W-:-:S05]  /*faf0*/  IABS R12, R29 ;  /* 0x0000001d000c7213 */ /* 0x000fca0000000000 */
[----:B------:R-:W-:-:S04]  /*fb00*/  IMAD.HI.U32 R3, R0, R12, RZ ;  /* 0x0000000c00037227 */ /* 0x000fc800078e00ff */
[----:B------:R-:W-:-:S04]  /*fb10*/  IMAD.MOV R3, RZ, RZ, -R3 ;  /* 0x000000ffff037224 */ /* 0x000fc800078e0a03 */
[----:B------:R-:W-:Y:S02]  /*fb20*/  IMAD R12, R2, R3, R12 ;  /* 0x00000003020c7224 */ /* 0x000fe400078e020c */
[----:B------:R-:W-:-:S03]  /*fb30*/  IMAD.HI.U32 R9, R0, R8, RZ ;  /* 0x0000000800097227 */ /* 0x000fc600078e00ff */
[----:B------:R-:W-:Y:S01]  /*fb40*/  ISETP.GT.U32.AND P0, PT, R2, R12, PT ;  /* 0x0000000c0200720c */ /* 0x000fe20003f04070 */
[----:B------:R-:W-:-:S04]  /*fb50*/  IMAD.HI.U32 R3, R0, R7, RZ ;  /* 0x0000000700037227 */ /* 0x000fc800078e00ff */
[----:B------:R-:W-:Y:S02]  /*fb60*/  IMAD.MOV R9, RZ, RZ, -R9 ;  /* 0x000000ffff097224 */ /* 0x000fe400078e0a09 */
[----:B------:R-:W-:Y:S02]  /*fb70*/  IMAD.MOV R3, RZ, RZ, -R3 ;  /* 0x000000ffff037224 */ /* 0x000fe400078e0a03 */
[C---:B------:R-:W-:Y:S02]  /*fb80*/  IMAD R8, R2.reuse, R9, R8 ;  /* 0x0000000902087224 */ /* 0x040fe400078e0208 */
[----:B------:R-:W-:Y:S02]  /*fb90*/  IMAD R3, R2, R3, R7 ;  /* 0x0000000302037224 */ /* 0x000fe400078e0207 */
[----:B------:R-:W-:Y:S01]  /*fba0*/  @!P0 IMAD.IADD R12, R12, 0x1, -R2 ;  /* 0x000000010c0c8824 */ /* 0x000fe200078e0a02 */
[C---:B------:R-:W-:Y:S02]  /*fbb0*/  ISETP.GT.U32.AND P5, PT, R2.reuse, R8, PT ;  /* 0x000000080200720c */ /* 0x040fe40003fa4070 */
[----:B------:R-:W-:-:S02]  /*fbc0*/  ISETP.GT.U32.AND P6, PT, R2, R3, PT ;  /* 0x000000030200720c */ /* 0x000fc40003fc4070 */
[----:B------:R-:W-:-:S09]  /*fbd0*/  ISETP.GT.U32.AND P0, PT, R2, R12, PT ;  /* 0x0000000c0200720c */ /* 0x000fd20003f04070 */
[--C-:B------:R-:W-:Y:S02]  /*fbe0*/  @!P5 IMAD.IADD R8, R8, 0x1, -R2.reuse ;  /* 0x000000010808d824 */ /* 0x100fe400078e0a02 */
[--C-:B------:R-:W-:Y:S02]  /*fbf0*/  @!P6 IMAD.IADD R3, R3, 0x1, -R2.reuse ;  /* 0x000000010303e824 */ /* 0x100fe400078e0a02 */
[----:B------:R-:W-:Y:S01]  /*fc00*/  @!P0 IMAD.IADD R12, R12, 0x1, -R2 ;  /* 0x000000010c0c8824 */ /* 0x000fe200078e0a02 */
[----:B------:R-:W-:Y:S02]  /*fc10*/  ISETP.GT.U32.AND P5, PT, R2, R8, PT ;  /* 0x000000080200720c */ /* 0x000fe40003fa4070 */
[----:B------:R-:W-:Y:S02]  /*fc20*/  ISETP.GE.AND P2, PT, R29, RZ, PT ;  /* 0x000000ff1d00720c */ /* 0x000fe40003f46270 */
[----:B----4-:R-:W-:-:S05]  /*fc30*/  IABS R11, R28 ;  /* 0x0000001c000b7213 */ /* 0x010fca0000000000 */
[----:B------:R-:W-:-:S04]  /*fc40*/  IMAD.HI.U32 R13, R0, R11, RZ ;  /* 0x0000000b000d7227 */ /* 0x000fc800078e00ff */
[----:B------:R-:W-:Y:S01]  /*fc50*/  IMAD.MOV R13, RZ, RZ, -R13 ;  /* 0x000000ffff0d7224 */ /* 0x000fe200078e0a0d */
[----:B------:R-:W-:-:S03]  /*fc60*/  IABS R9, R24 ;  /* 0x0000001800097213 */ /* 0x000fc60000000000 */
[----:B------:R-:W-:Y:S01]  /*fc70*/  IMAD R11, R2, R13, R11 ;  /* 0x0000000d020b7224 */ /* 0x000fe200078e020b */
[----:B------:R-:W-:Y:S01]  /*fc80*/  ISETP.GE.AND P0, PT, R24, RZ, PT ;  /* 0x000000ff1800720c */ /* 0x000fe20003f06270 */
[----:B------:R-:W-:Y:S01]  /*fc90*/  IMAD.HI.U32 R7, R0, R9, RZ ;  /* 0x0000000900077227 */ /* 0x000fe200078e00ff */
[----:B------:R-:W4:Y:S02]  /*fca0*/  LDL.LU R24, [R1+0xd8] ;  /* 0x0000d80001187983 */ /* 0x000f240000300800 */
[C---:B------:R-:W-:Y:S01]  /*fcb0*/  ISETP.GT.U32.AND P6, PT, R2.reuse, R11, PT ;  /* 0x0000000b0200720c */ /* 0x040fe20003fc4070 */
[----:B------:R-:W-:Y:S02]  /*fcc0*/  IMAD.MOV.U32 R13, RZ, RZ, R6 ;  /* 0x000000ffff0d7224 */ /* 0x000fe400078e0006 */
[----:B------:R-:W-:Y:S02]  /*fcd0*/  IMAD.MOV R7, RZ, RZ, -R7 ;  /* 0x000000ffff077224 */ /* 0x000fe400078e0a07 */
[----:B------:R-:W-:Y:S01]  /*fce0*/  @!P1 IMAD.MOV R13, RZ, RZ, -R13 ;  /* 0x000000ffff0d9224 */ /* 0x000fe200078e0a0d */
[C---:B------:R-:W-:Y:S01]  /*fcf0*/  ISETP.GT.U32.AND P1, PT, R2.reuse, R3, PT ;  /* 0x000000030200720c */ /* 0x040fe20003f24070 */
[----:B------:R-:W-:-:S02]  /*fd00*/  IMAD R7, R2, R7, R9 ;  /* 0x0000000702077224 */ /* 0x000fc400078e0209 */
[----:B------:R-:W-:-:S04]  /*fd10*/  @!P5 IMAD.IADD R8, R8, 0x1, -R2 ;  /* 0x000000010808d824 */ /* 0x000fc800078e0a02 */
[----:B------:R-:W-:Y:S02]  /*fd20*/  @!P6 IMAD.IADD R11, R11, 0x1, -R2 ;  /* 0x000000010b0be824 */ /* 0x000fe400078e0a02 */
[----:B------:R-:W-:Y:S01]  /*fd30*/  @!P4 IMAD.MOV R8, RZ, RZ, -R8 ;  /* 0x000000ffff08c224 */ /* 0x000fe200078e0a08 */
[----:B------:R-:W-:Y:S03]  /*fd40*/  STL [R1+0x7e0], R13 ;  /* 0x0007e00d01007387 */ /* 0x000fe60000100800 */
[----:B------:R-:W-:Y:S01]  /*fd50*/  @!P1 IMAD.IADD R3, R3, 0x1, -R2 ;  /* 0x0000000103039824 */ /* 0x000fe200078e0a02 */
[----:B------:R5:W-:Y:S01]  /*fd60*/  STL [R1+0x7dc], R8 ;  /* 0x0007dc0801007387 */ /* 0x000be20000100800 */
[----:B------:R-:W-:Y:S02]  /*fd70*/  ISETP.GE.AND P6, PT, R28, RZ, PT ;  /* 0x000000ff1c00720c */ /* 0x000fe40003fc6270 */
[----:B--2---:R-:W-:-:S05]  /*fd80*/  IABS R10, R21 ;  /* 0x00000015000a7213 */ /* 0x004fca0000000000 */
[----:B0-----:R-:W-:-:S04]  /*fd90*/  IMAD.HI.U32 R4, R0, R10, RZ ;  /* 0x0000000a00047227 */ /* 0x001fc800078e00ff */
[----:B------:R-:W-:-:S04]  /*fda0*/  IMAD.MOV R4, RZ, RZ, -R4 ;  /* 0x000000ffff047224 */ /* 0x000fc800078e0a04 */
[----:B------:R-:W-:Y:S02]  /*fdb0*/  IMAD R4, R2, R4, R10 ;  /* 0x0000000402047224 */ /* 0x000fe400078e020a */
[----:B------:R-:W-:-:S04]  /*fdc0*/  IMAD.MOV.U32 R10, RZ, RZ, R12 ;  /* 0x000000ffff0a7224 */ /* 0x000fc800078e000c */
[----:B------:R-:W-:Y:S01]  /*fdd0*/  @!P2 IMAD.MOV R10, RZ, RZ, -R10 ;  /* 0x000000ffff0aa224 */ /* 0x000fe200078e0a0a */
[----:B------:R-:W-:Y:S02]  /*fde0*/  ISETP.GT.U32.AND P2, PT, R2, R11, PT ;  /* 0x0000000b0200720c */ /* 0x000fe40003f44070 */
[----:B---3--:R-:W-:-:S05]  /*fdf0*/  IABS R9, R22 ;  /* 0x0000001600097213 */ /* 0x008fca0000000000 */
[----:B------:R-:W-:-:S04]  /*fe00*/  IMAD.HI.U32 R6, R0, R9, RZ ;  /* 0x0000000900067227 */ /* 0x000fc800078e00ff */
[----:B------:R-:W-:Y:S01]  /*fe10*/  IMAD.MOV R6, RZ, RZ, -R6 ;  /* 0x000000ffff067224 */ /* 0x000fe200078e0a06 */
[----:B------:R0:W-:Y:S03]  /*fe20*/  STL [R1+0x7d8], R10 ;  /* 0x0007d80a01007387 */ /* 0x0001e60000100800 */
[----:B------:R-:W-:Y:S01]  /*fe30*/  IMAD R6, R2, R6, R9 ;  /* 0x0000000602067224 */ /* 0x000fe200078e0209 */
[----:B------:R-:W2:Y:S01]  /*fe40*/  LDL.LU R29, [R1+0xf8] ;  /* 0x0000f800011d7983 */ /* 0x000ea20000300800 */
[----:B------:R-:W-:Y:S02]  /*fe50*/  IMAD.MOV.U32 R9, RZ, RZ, R3 ;  /* 0x000000ffff097224 */ /* 0x000fe400078e0003 */
[----:B------:R-:W-:Y:S01]  /*fe60*/  @!P2 IMAD.IADD R11, R11, 0x1, -R2 ;  /* 0x000000010b0ba824 */ /* 0x000fe200078e0a02 */
[----:B------:R-:W3:Y:S01]  /*fe70*/  LDL.LU R28, [R1+0xfc] ;  /* 0x0000fc00011c7983 */ /* 0x000ee20000300800 */
[----:B------:R-:W-:Y:S01]  /*fe80*/  @!P3 IMAD.MOV R9, RZ, RZ, -R9 ;  /* 0x000000ffff09b224 */ /* 0x000fe200078e0a09 */
[----:B-----5:R-:W-:-:S04]  /*fe90*/  IABS R8, R23 ;  /* 0x0000001700087213 */ /* 0x020fc80000000000 */
[----:B------:R4:W-:Y:S01]  /*fea0*/  STL [R1+0x7d4], R9 ;  /* 0x0007d40901007387 */ /* 0x0009e20000100800 */
[----:B------:R-:W-:-:S03]  /*feb0*/  ISETP.GE.AND P2, PT, R23, RZ, PT ;  /* 0x000000ff1700720c */ /* 0x000fc60003f46270 */
[----:B------:R-:W5:Y:S01]  /*fec0*/  LDL.LU R23, [R1+0x100] ;  /* 0x0001000001177983 */ /* 0x000f620000300800 */
[----:B------:R-:W-:-:S13]  /*fed0*/  ISETP.GT.U32.AND P5, PT, R2, R7, PT ;  /* 0x000000070200720c */ /* 0x000fda0003fa4070 */
[----:B------:R-:W-:-:S05]  /*fee0*/  @!P5 IMAD.IADD R7, R7, 0x1, -R2 ;  /* 0x000000010707d824 */ /* 0x000fca00078e0a02 */
[C---:B------:R-:W-:Y:S02]  /*fef0*/  ISETP.GT.U32.AND P5, PT, R2.reuse, R7, PT ;  /* 0x000000070200720c */ /* 0x040fe40003fa4070 */
[----:B------:R-:W-:-:S11]  /*ff00*/  ISETP.GT.U32.AND P4, PT, R2, R4, PT ;  /* 0x000000040200720c */ /* 0x000fd60003f84070 */
[--C-:B------:R-:W-:Y:S01]  /*ff10*/  @!P5 IMAD.IADD R7, R7, 0x1, -R2.reuse ;  /* 0x000000010707d824 */ /* 0x100fe200078e0a02 */
[----:B------:R-:W-:Y:S01]  /*ff20*/  ISETP.GT.U32.AND P5, PT, R2, R6, PT ;  /* 0x000000060200720c */ /* 0x000fe20003fa4070 */
[--C-:B------:R-:W-:Y:S02]  /*ff30*/  @!P4 IMAD.IADD R4, R4, 0x1, -R2.reuse ;  /* 0x000000010404c824 */ /* 0x100fe400078e0a02 */
[----:B------:R-:W-:Y:S01]  /*ff40*/  @!P0 IMAD.MOV R7, RZ, RZ, -R7 ;  /* 0x000000ffff078224 */ /* 0x000fe200078e0a07 */
[----:B------:R-:W-:Y:S02]  /*ff50*/  ISETP.GE.AND P1, PT, R21, RZ, PT ;  /* 0x000000ff1500720c */ /* 0x000fe40003f26270 */
[----:B------:R-:W-:Y:S02]  /*ff60*/  ISETP.GT.U32.AND P4, PT, R2, R4, PT ;  /* 0x000000040200720c */ /* 0x000fe40003f84070 */
[----:B------:R1:W-:Y:S04]  /*ff70*/  STL [R1+0x7d0], R7 ;  /* 0x0007d00701007387 */ /* 0x0003e80000100800 */
[----:B------:R-:W3:Y:S01]  /*ff80*/  LDL.LU R21, [R1+0xdc] ;  /* 0x0000dc0001157983 */ /* 0x000ee20000300800 */
[----:B------:R-:W-:-:S05]  /*ff90*/  @!P5 IMAD.IADD R6, R6, 0x1, -R2 ;  /* 0x000000010606d824 */ /* 0x000fca00078e0a02 */
[----:B------:R-:W-:Y:S02]  /*ffa0*/  ISETP.GT.U32.AND P5, PT, R2, R6, PT ;  /* 0x000000060200720c */ /* 0x000fe40003fa4070 */
[----:B------:R-:W-:Y:S02]  /*ffb0*/  ISETP.GE.AND P3, PT, R22, RZ, PT ;  /* 0x000000ff1600720c */ /* 0x000fe40003f66270 */
[----:B------:R-:W3:Y:S01]  /*ffc0*/  LDL.LU R22, [R1+0xe0] ;  /* 0x0000e00001167983 */ /* 0x000ee20000300800 */
[----:B------:R-:W-:Y:S02]  /*ffd0*/  @!P4 IMAD.IADD R4, R4, 0x1, -R2 ;  /* 0x000000010404c824 */ /* 0x000fe400078e0a02 */
[----:B------:R-:W-:-:S06]  /*ffe0*/  IMAD.HI.U32 R3, R0, R8, RZ ;  /* 0x0000000800037227 */ /* 0x000fcc00078e00ff */
[----:B------:R-:W-:Y:S02]  /*fff0*/  @!P5 IMAD.IADD R6, R6, 0x1, -R2 ;  /* 0x000000010606d824 */ /* 0x000fe400078e0a02 */
[----:B0-----:R-:W-:Y:S02]  /*10000*/  IMAD.MOV.U32 R10, RZ, RZ, R4 ;  /* 0x000000ffff0a7224 */ /* 0x001fe400078e0004 */
[----:B------:R-:W-:Y:S02]  /*10010*/  @!P6 IMAD.MOV R11, RZ, RZ, -R11 ;  /* 0x000000ffff0be224 */ /* 0x000fe400078e0a0b */
[----:B------:R-:W-:Y:S02]  /*10020*/  @!P1 IMAD.MOV R10, RZ, RZ, -R10 ;  /* 0x000000ffff0a9224 */ /* 0x000fe400078e0a0a */
[----:B------:R-:W-:Y:S01]  /*10030*/  IMAD.MOV R3, RZ, RZ, -R3 ;  /* 0x000000ffff037224 */ /* 0x000fe200078e0a03 */
[----:B----4-:R-:W-:Y:S02]  /*10040*/  IABS R9, R24 ;  /* 0x0000001800097213 */ /* 0x010fe40000000000 */
[----:B------:R-:W-:Y:S01]  /*10050*/  ISETP.GE.AND P0, PT, R24, RZ, PT ;  /* 0x000000ff1800720c */ /* 0x000fe20003f06270 */
[----:B------:R-:W-:-:S02]  /*10060*/  IMAD.MOV.U32 R24, RZ, RZ, R25 ;  /* 0x000000ffff187224 */ /* 0x000fc400078e0019 */
[----:B-1----:R-:W-:-:S04]  /*10070*/  IMAD.HI.U32 R7, R0, R9, RZ ;  /* 0x0000000900077227 */ /* 0x002fc800078e00ff */
[----:B------:R-:W-:Y:S02]  /*10080*/  IMAD.MOV.U32 R25, RZ, RZ, R27 ;  /* 0x000000ffff197224 */ /* 0x000fe400078e001b */
[----:B------:R-:W4:Y:S01]  /*10090*/  LDL.LU R27, [R1+0xe4] ;  /* 0x0000e400011b7983 */ /* 0x000f220000300800 */
[----:B------:R-:W-:-:S04]  /*100a0*/  IMAD.MOV R7, RZ, RZ, -R7 ;  /* 0x000000ffff077224 */ /* 0x000fc800078e0a07 */
[C---:B------:R-:W-:Y:S02]  /*100b0*/  IMAD R9, R2.reuse, R7, R9 ;  /* 0x0000000702097224 */ /* 0x040fe400078e0209 */
[----:B------:R-:W-:Y:S01]  /*100c0*/  IMAD.MOV.U32 R7, RZ, RZ, R6 ;  /* 0x000000ffff077224 */ /* 0x000fe200078e0006 */
[----:B------:R0:W-:Y:S03]  /*100d0*/  STL [R1+0x7cc], R11 ;  /* 0x0007cc0b01007387 */ /* 0x0001e60000100800 */
[----:B------:R-:W-:Y:S01]  /*100e0*/  @!P3 IMAD.MOV R7, RZ, RZ, -R7 ;  /* 0x000000ffff07b224 */ /* 0x000fe200078e0a07 */
[----:B------:R1:W-:Y:S01]  /*100f0*/  STL [R1+0x7c8], R10 ;  /* 0x0007c80a01007387 */ /* 0x0003e20000100800 */
[----:B------:R-:W-:-:S03]  /*10100*/  IMAD R3, R2, R3, R8 ;  /* 0x0000000302037224 */ /* 0x000fc600078e0208 */
[----:B------:R4:W-:Y:S01]  /*10110*/  STL [R1+0x7c4], R7 ;  /* 0x0007c40701007387 */ /* 0x0009e20000100800 */
[----:B--2---:R-:W-:Y:S02]  /*10120*/  IABS R8, R29 ;  /* 0x0000001d00087213 */ /* 0x004fe40000000000 */
[----:B------:R-:W-:Y:S02]  /*10130*/  ISETP.GE.AND P6, PT, R29, RZ, PT ;  /* 0x000000ff1d00720c */ /* 0x000fe40003fc6270 */
[----:B------:R-:W2:Y:S01]  /*10140*/  LDL.LU R29, [R1+0xe8] ;  /* 0x0000e800011d7983 */ /* 0x000ea20000300800 */
[----:B-----5:R-:W-:Y:S02]  /*10150*/  ISETP.GE.AND P3, PT, R23, RZ, PT ;  /* 0x000000ff1700720c */ /* 0x020fe40003f66270 */
[----:B0-----:R-:W-:Y:S01]  /*10160*/  IABS R11, R23 ;  /* 0x00000017000b7213 */ /* 0x001fe20000000000 */
[----:B------:R-:W-:Y:S02]  /*10170*/  IMAD.MOV.U32 R23, RZ, RZ, R24 ;  /* 0x000000ffff177224 */ /* 0x000fe400078e0018 */
[----:B------:R-:W-:-:S02]  /*10180*/  IMAD.MOV.U32 R24, RZ, RZ, R25 ;  /* 0x000000ffff187224 */ /* 0x000fc400078e0019 */
[----:B------:R-:W-:Y:S02]  /*10190*/  IMAD.MOV.U32 R25, RZ, RZ, R5 ;  /* 0x000000ffff197224 */ /* 0x000fe400078e0005 */
[----:B------:R-:W5:Y:S01]  /*101a0*/  LDL.LU R5, [R1+0xec] ;  /* 0x0000ec0001057983 */ /* 0x000f620000300800 */
[C---:B------:R-:W-:Y:S02]  /*101b0*/  ISETP.GT.U32.AND P4, PT, R2.reuse, R3, PT ;  /* 0x000000030200720c */ /* 0x040fe40003f84070 */
[----:B------:R-:W-:Y:S01]  /*101c0*/  ISETP.GT.U32.AND P5, PT, R2, R9, PT ;  /* 0x000000090200720c */ /* 0x000fe20003fa4070 */
[----:B------:R-:W-:-:S10]  /*101d0*/  IMAD.HI.U32 R4, R0, R8, RZ ;  /* 0x0000000800047227 */ /* 0x000fd400078e00ff */
[----:B------:R-:W-:-:S05]  /*101e0*/  @!P4 IMAD.IADD R3, R3, 0x1, -R2 ;  /* 0x000000010303c824 */ /* 0x000fca00078e0a02 */
[C---:B------:R-:W-:Y:S01]  /*101f0*/  ISETP.GT.U32.AND P4, PT, R2.reuse, R3, PT ;  /* 0x000000030200720c */ /* 0x040fe20003f84070 */
[----:B------:R-:W-:Y:S01]  /*10200*/  IMAD.MOV R4, RZ, RZ, -R4 ;  /* 0x000000ffff047224 */ /* 0x000fe200078e0a04 */
[----:B---3--:R-:W-:Y:S01]  /*10210*/  IABS R12, R28 ;  /* 0x0000001c000c7213 */ /* 0x008fe20000000000 */
[----:B------:R-:W-:Y:S02]  /*10220*/  @!P5 IMAD.IADD R9, R9, 0x1, -R2 ;  /* 0x000000010909d824 */ /* 0x000fe400078e0a02 */
[----:B------:R-:W-:Y:S02]  /*10230*/  IMAD R13, R2, R4, R8 ;  /* 0x00000004020d7224 */ /* 0x000fe400078e0208 */
[----:B------:R-:W-:Y:S01]  /*10240*/  IMAD.HI.U32 R6, R0, R12, RZ ;  /* 0x0000000c00067227 */ /* 0x000fe200078e00ff */
[----:B------:R-:W-:-:S05]  /*10250*/  ISETP.GT.U32.AND P5, PT, R2, R9, PT ;  /* 0x000000090200720c */ /* 0x000fca0003fa4070 */
[----:B------:R-:W-:Y:S01]  /*10260*/  @!P4 IMAD.IADD R3, R3, 0x1, -R2 ;  /* 0x000000010303c824 */ /* 0x000fe200078e0a02 */
[----:B------:R-:W-:Y:S01]  /*10270*/  ISETP.GT.U32.AND P4, PT, R2, R13, PT ;  /* 0x0000000d0200720c */ /* 0x000fe20003f84070 */
[----:B------:R-:W-:-:S04]  /*10280*/  IMAD.MOV R6, RZ, RZ, -R6 ;  /* 0x000000ffff067224 */ /* 0x000fc800078e0a06 */
[C---:B------:R-:W-:Y:S02]  /*10290*/  IMAD R12, R2.reuse, R6, R12 ;  /* 0x00000006020c7224 */ /* 0x040fe400078e020c */
[----:B------:R-:W-:Y:S01]  /*102a0*/  @!P5 IMAD.IADD R9, R9, 0x1, -R2 ;  /* 0x000000010909d824 */ /* 0x000fe200078e0a02 */
[----:B-1----:R-:W-:Y:S02]  /*102b0*/  IABS R10, R21 ;  /* 0x00000015000a7213 */ /* 0x002fe40000000000 */
[----:B------:R-:W-:-:S03]  /*102c0*/  ISETP.GT.U32.AND P5, PT, R2, R12, PT ;  /* 0x0000000c0200720c */ /* 0x000fc60003fa4070 */
[----:B------:R-:W-:Y:S01]  /*102d0*/  @!P4 IMAD.IADD R13, R13, 0x1, -R2 ;  /* 0x000000010d0dc824 */ /* 0x000fe200078e0a02 */
[----:B------:R-:W-:Y:S02]  /*102e0*/  ISETP.GE.AND P1, PT, R28, RZ, PT ;  /* 0x000000ff1c00720c */ /* 0x000fe40003f26270 */
[----:B------:R-:W3:Y:S01]  /*102f0*/  LDL.LU R28, [R1+0xf0] ;  /* 0x0000f000011c7983 */ /* 0x000ee20000300800 */
[----:B------:R-:W-:Y:S01]  /*10300*/  IMAD.HI.U32 R14, R0, R10, RZ ;  /* 0x0000000a000e7227 */ /* 0x000fe200078e00ff */
[----:B------:R-:W-:-:S03]  /*10310*/  ISETP.GT.U32.AND P4, PT, R2, R13, PT ;  /* 0x0000000d0200720c */ /* 0x000fc60003f84070 */
[----:B------:R-:W-:-:S04]  /*10320*/  IMAD.HI.U32 R4, R0, R11, RZ ;  /* 0x0000000b00047227 */ /* 0x000fc800078e00ff */
[----:B------:R-:W-:Y:S02]  /*10330*/  IMAD.MOV R14, RZ, RZ, -R14 ;  /* 0x000000ffff0e7224 */ /* 0x000fe400078e0a0e */
[----:B------:R-:W-:Y:S02]  /*10340*/  IMAD.MOV R4, RZ, RZ, -R4 ;  /* 0x000000ffff047224 */ /* 0x000fe400078e0a04 */
[----:B------:R-:W-:Y:S01]  /*10350*/  @!P5 IMAD.IADD R12, R12, 0x1, -R2 ;  /* 0x000000010c0cd824 */ /* 0x000fe200078e0a02 */
[----:B------:R-:W-:Y:S01]  /*10360*/  IABS R8, R22 ;  /* 0x0000001600087213 */ /* 0x000fe20000000000 */
[C---:B------:R-:W-:Y:S02]  /*10370*/  IMAD R10, R2.reuse, R14, R10 ;  /* 0x0000000e020a7224 */ /* 0x040fe400078e020a */
[C---:B------:R-:W-:Y:S01]  /*10380*/  IMAD R11, R2.reuse, R4, R11 ;  /* 0x00000004020b7224 */ /* 0x040fe200078e020b */
[----:B------:R-:W-:Y:S01]  /*10390*/  ISETP.GT.U32.AND P5, PT, R2, R12, PT ;  /* 0x0000000c0200720c */ /* 0x000fe20003fa4070 */
[----:B------:R-:W-:-:S02]  /*103a0*/  IMAD.MOV.U32 R16, RZ, RZ, R3 ;  /* 0x000000ffff107224 */ /* 0x000fc400078e0003 */
[----:B------:R-:W-:Y:S02]  /*103b0*/  IMAD.MOV.U32 R15, RZ, RZ, R9 ;  /* 0x000000ffff0f7224 */ /* 0x000fe400078e0009 */
[----:B------:R-:W-:Y:S01]  /*103c0*/  @!P4 IMAD.IADD R13, R13, 0x1, -R2 ;  /* 0x000000010d0dc824 */ /* 0x000fe200078e0a02 */
[----:B------:R-:W-:Y:S01]  /*103d0*/  ISETP.GT.U32.AND P4, PT, R2, R10, PT ;  /* 0x0000000a0200720c */ /* 0x000fe20003f84070 */
[----:B------:R-:W-:-:S04]  /*103e0*/  IMAD.HI.U32 R6, R0, R8, RZ ;  /* 0x0000000800067227 */ /* 0x000fc800078e00ff */
[----:B------:R-:W-:Y:S01]  /*103f0*/  @!P2 IMAD.MOV R16, RZ, RZ, -R16 ;  /* 0x000000ffff10a224 */ /* 0x000fe200078e0a10 */
[----:B------:R-:W-:Y:S01]  /*10400*/  ISETP.GT.U32.AND P2, PT, R2, R11, PT ;  /* 0x0000000b0200720c */ /* 0x000fe20003f44070 */
[----:B------:R-:W-:Y:S02]  /*10410*/  @!P0 IMAD.MOV R15, RZ, RZ, -R15 ;  /* 0x000000ffff0f8224 */ /* 0x000fe400078e0a0f */
[----:B------:R-:W-:Y:S01]  /*10420*/  IMAD.MOV R6, RZ, RZ, -R6 ;  /* 0x000000ffff067224 */ /* 0x000fe200078e0a06 */
[----:B------:R-:W-:Y:S01]  /*10430*/  STL [R1+0x7c0], R16 ;  /* 0x0007c01001007387 */ /* 0x000fe20000100800 */
[----:B----4-:R-:W-:-:S05]  /*10440*/  IABS R7, R27 ;  /* 0x0000001b00077213 */ /* 0x010fca0000000000 */
[----:B------:R-:W-:-:S04]  /*10450*/  IMAD.HI.U32 R4, R0, R7, RZ ;  /* 0x0000000700047227 */ /* 0x000fc800078e00ff */
[----:B------:R-:W-:Y:S01]  /*10460*/  IMAD.MOV R4, RZ, RZ, -R4 ;  /* 0x000000ffff047224 */ /* 0x000fe200078e0a04 */
[----:B------:R0:W-:Y:S01]  /*10470*/  STL [R1+0x7bc], R15 ;  /* 0x0007bc0f01007387 */ /* 0x0001e20000100800 */
[C---:B------:R-:W-:Y:S02]  /*10480*/  IMAD R6, R2.reuse, R6, R8 ;  /* 0x0000000602067224 */ /* 0x040fe400078e0208 */
[----:B------:R-:W-:Y:S02]  /*10490*/  IMAD R7, R2, R4, R7 ;  /* 0x0000000402077224 */ /* 0x000fe400078e0207 */
[--C-:B------:R-:W-:Y:S02]  /*104a0*/  @!P5 IMAD.IADD R12, R12, 0x1, -R2.reuse ;  /* 0x000000010c0cd824 */ /* 0x100fe400078e0a02 */
[----:B0-----:R-:W-:Y:S01]  /*104b0*/  IMAD.MOV.U32 R15, RZ, RZ, R13 ;  /* 0x000000ffff0f7224 */ /* 0x001fe200078e000d */
[----:B------:R-:W-:Y:S01]  /*104c0*/  ISETP.GT.U32.AND P5, PT, R2, R7, PT ;  /* 0x000000070200720c */ /* 0x000fe20003fa4070 */
[----:B------:R-:W-:-:S02]  /*104d0*/  @!P4 IMAD.IADD R10, R10, 0x1, -R2 ;  /* 0x000000010a0ac824 */ /* 0x000fc400078e0a02 */
[----:B------:R-:W-:Y:S01]  /*104e0*/  @!P6 IMAD.MOV R15, RZ, RZ, -R15 ;  /* 0x000000ffff0fe224 */ /* 0x000fe200078e0a0f */
[C---:B------:R-:W-:Y:S01]  /*104f0*/  ISETP.GT.U32.AND P6, PT, R2.reuse, R6, PT ;  /* 0x000000060200720c */ /* 0x040fe20003fc4070 */
[----:B------:R-:W-:Y:S01]  /*10500*/  @!P2 IMAD.IADD R11, R11, 0x1, -R2 ;  /* 0x000000010b0ba824 */ /* 0x000fe200078e0a02 */
[----:B------:R-:W-:-:S04]  /*10510*/  ISETP.GT.U32.AND P4, PT, R2, R10, PT ;  /* 0x0000000a0200720c */ /* 0x000fc80003f84070 */
[----:B------:R-:W-:Y:S02]  /*10520*/  ISETP.GT.U32.AND P2, PT, R2, R11, PT ;  /* 0x0000000b0200720c */ /* 0x000fe40003f44070 */
[----:B------:R-:W-:Y:S01]  /*10530*/  ISETP.GE.AND P0, PT, R21, RZ, PT ;  /* 0x000000ff1500720c */ /* 0x000fe20003f06270 */
[----:B------:R-:W-:Y:S01]  /*10540*/  @!P5 IMAD.IADD R7, R7, 0x1, -R2 ;  /* 0x000000010707d824 */ /* 0x000fe200078e0a02 */
[----:B------:R-:W4:Y:S01]  /*10550*/  LDL.LU R21, [R1+0xf4] ;  /* 0x0000f40001157983 */ /* 0x000f220000300800 */
[----:B------:R-:W-:Y:S02]  /*10560*/  @!P1 IMAD.MOV R12, RZ, RZ, -R12 ;  /* 0x000000ffff0c9224 */ /* 0x000fe400078e0a0c */
[--C-:B------:R-:W-:Y:S01]  /*10570*/  @!P6 IMAD.IADD R6, R6, 0x1, -R2.reuse ;  /* 0x000000010606e824 */ /* 0x100fe200078e0a02 */
[----:B------:R-:W-:Y:S01]  /*10580*/  ISETP.GT.U32.AND P1, PT, R2, R7, PT ;  /* 0x000000070200720c */ /* 0x000fe20003f24070 */
[----:B------:R-:W-:-:S04]  /*10590*/  @!P4 IMAD.IADD R10, R10, 0x1, -R2 ;  /* 0x000000010a0ac824 */ /* 0x000fc800078e0a02 */
[--C-:B------:R-:W-:Y:S01]  /*105a0*/  @!P2 IMAD.IADD R11, R11, 0x1, -R2.reuse ;  /* 0x000000010b0ba824 */ /* 0x100fe200078e0a02 */
[----:B------:R-:W-:Y:S03]  /*105b0*/  STL [R1+0x7b8], R15 ;  /* 0x0007b80f01007387 */ /* 0x000fe60000100800 */
[----:B------:R-:W-:Y:S01]  /*105c0*/  @!P3 IMAD.MOV R11, RZ, RZ, -R11 ;  /* 0x000000ffff0bb224 */ /* 0x000fe200078e0a0b */
[----:B------:R-:W-:Y:S01]  /*105d0*/  ISETP.GE.AND P2, PT, R22, RZ, PT ;  /* 0x000000ff1600720c */ /* 0x000fe20003f46270 */
[----:B------:R-:W-:Y:S02]  /*105e0*/  STL [R1+0x7b4], R12 ;  /* 0x0007b40c01007387 */ /* 0x000fe40000100800 */
[----:B------:R-:W-:Y:S02]  /*105f0*/  @!P1 IMAD.IADD R7, R7, 0x1, -R2 ;  /* 0x0000000107079824 */ /* 0x000fe400078e0a02 */
[----:B------:R-:W4:Y:S04]  /*10600*/  LDL.LU R22, [R1+0x104] ;  /* 0x0001040001167983 */ /* 0x000f280000300800 */
[----:B------:R-:W-:Y:S01]  /*10610*/  STL [R1+0x7b0], R11 ;  /* 0x0007b00b01007387 */ /* 0x000fe20000100800 */
[----:B--2---:R-:W-:-:S05]  /*10620*/  IABS R4, R29 ;  /* 0x0000001d00047213 */ /* 0x004fca0000000000 */
[----:B------:R-:W-:-:S04]  /*10630*/  IMAD.HI.U32 R14, R0, R4, RZ ;  /* 0x00000004000e7227 */ /* 0x000fc800078e00ff */
[----:B------:R-:W-:-:S04]  /*10640*/  IMAD.MOV R14, RZ, RZ, -R14 ;  /* 0x000000ffff0e7224 */ /* 0x000fc800078e0a0e */
[----:B------:R-:W-:Y:S01]  /*10650*/  IMAD R14, R2, R14, R4 ;  /* 0x0000000e020e7224 */ /* 0x000fe200078e0204 */
[----:B-----5:R-:W-:-:S04]  /*10660*/  IABS R3, R5 ;  /* 0x0000000500037213 */ /* 0x020fc80000000000 */
[----:B------:R-:W-:Y:S01]  /*10670*/  ISETP.GT.U32.AND P6, PT, R2, R14, PT ;  /* 0x0000000e0200720c */ /* 0x000fe20003fc4070 */
[----:B------:R-:W-:-:S04]  /*10680*/  IMAD.HI.U32 R9, R0, R3, RZ ;  /* 0x0000000300097227 */ /* 0x000fc800078e00ff */
[----:B------:R-:W-:-:S04]  /*10690*/  IMAD.MOV R9, RZ, RZ, -R9 ;  /* 0x000000ffff097224 */ /* 0x000fc800078e0a09 */
[----:B------:R-:W-:Y:S02]  /*106a0*/  IMAD R3, R2, R9, R3 ;  /* 0x0000000902037224 */ /* 0x000fe400078e0203 */
[----:B------:R-:W-:Y:S02]  /*106b0*/  IMAD.MOV.U32 R9, RZ, RZ, R10 ;  /* 0x000000ffff097224 */ /* 0x000fe400078e000a */
[----:B------:R-:W-:Y:S02]  /*106c0*/  @!P6 IMAD.IADD R14, R14, 0x1, -R2 ;  /* 0x000000010e0ee824 */ /* 0x000fe400078e0a02 */
[----:B------:R-:W-:Y:S01]  /*106d0*/  @!P0 IMAD.MOV R9, RZ, RZ, -R9 ;  /* 0x000000ffff098224 */ /* 0x000fe200078e0a09 */
[----:B------:R-:W-:Y:S02]  /*106e0*/  ISETP.GE.AND P6, PT, R27, RZ, PT ;  /* 0x000000ff1b00720c */ /* 0x000fe40003fc6270 */
[----:B------:R-:W2:Y:S01]  /*106f0*/  LDL.LU R27, [R1+0x10c] ;  /* 0x00010c00011b7983 */ /* 0x000ea20000300800 */
[----:B------:R-:W-:-:S03]  /*10700*/  ISETP.GE.AND P1, PT, R5, RZ, PT ;  /* 0x000000ff0500720c */ /* 0x000fc60003f26270 */
[----:B------:R-:W-:Y:S04]  /*10710*/  STL [R1+0x7ac], R9 ;  /* 0x0007ac0901007387 */ /* 0x000fe80000100800 */
[----:B------:R-:W5:Y:S01]  /*10720*/  LDL.LU R5, [R1+0x110] ;  /* 0x0001100001057983 */ /* 0x000f620000300800 */
[----:B------:R-:W-:Y:S02]  /*10730*/  ISETP.GT.U32.AND P4, PT, R2, R3, PT ;  /* 0x000000030200720c */ /* 0x000fe40003f84070 */
[----:B---3--:R-:W-:-:S05]  /*10740*/  IABS R8, R28 ;  /* 0x0000001c00087213 */ /* 0x008fca0000000000 */
[----:B------:R-:W-:-:S04]  /*10750*/  IMAD.HI.U32 R13, R0, R8, RZ ;  /* 0x00000008000d7227 */ /* 0x000fc800078e00ff */
[----:B------:R-:W-:-:S04]  /*10760*/  IMAD.MOV R13, RZ, RZ, -R13 ;  /* 0x000000ffff0d7224 */ /* 0x000fc800078e0a0d */
[C---:B------:R-:W-:Y:S01]  /*10770*/  IMAD R8, R2.reuse, R13, R8 ;  /* 0x0000000d02087224 */ /* 0x040fe200078e0208 */
[----:B------:R-:W-:-:S04]  /*10780*/  ISETP.GT.U32.AND P5, PT, R2, R6, PT ;  /* 0x000000060200720c */ /* 0x000fc80003fa4070 */
[C---:B------:R-:W-:Y:S02]  /*10790*/  ISETP.GT.U32.AND P3, PT, R2.reuse, R8, PT ;  /* 0x000000080200720c */ /* 0x040fe40003f64070 */
[----:B------:R-:W-:Y:S01]  /*107a0*/  ISETP.GT.U32.AND P0, PT, R2, R14, PT ;  /* 0x0000000e0200720c */ /* 0x000fe20003f04070 */
[----:B------:R-:W-:-:S06]  /*107b0*/  @!P4 IMAD.IADD R3, R3, 0x1, -R2 ;  /* 0x000000010303c824 */ /* 0x000fcc00078e0a02 */
[----:B------:R-:W-:Y:S01]  /*107c0*/  @!P5 IMAD.IADD R6, R6, 0x1, -R2 ;  /* 0x000000010606d824 */ /* 0x000fe200078e0a02 */
[----:B------:R-:W-:-:S03]  /*107d0*/  ISETP.GE.AND P5, PT, R29, RZ, PT ;  /* 0x000000ff1d00720c */ /* 0x000fc60003fa6270 */
[----:B------:R-:W-:Y:S01]  /*107e0*/  @!P3 IMAD.IADD R8, R8, 0x1, -R2 ;  /* 0x000000010808b824 */ /* 0x000fe200078e0a02 */
[----:B------:R-:W-:Y:S01]  /*107f0*/  ISETP.GT.U32.AND P3, PT, R2, R3, PT ;  /* 0x000000030200720c */ /* 0x000fe20003f64070 */
[----:B------:R-:W-:Y:S02]  /*10800*/  @!P2 IMAD.MOV R6, RZ, RZ, -R6 ;  /* 0x000000ffff06a224 */ /* 0x000fe400078e0a06 */
[----:B------:R-:W-:Y:S01]  /*10810*/  @!P0 IMAD.IADD R14, R14, 0x1, -R2 ;  /* 0x000000010e0e8824 */ /* 0x000fe200078e0a02 */
[----:B------:R-:W-:Y:S02]  /*10820*/  ISETP.GT.U32.AND P2, PT, R2, R8, PT ;  /* 0x000000080200720c */ /* 0x000fe40003f44070 */
[----:B------:R0:W-:Y:S01]  /*10830*/  STL [R1+0x7a8], R6 ;  /* 0x0007a80601007387 */ /* 0x0001e20000100800 */
[----:B------:R-:W-:Y:S01]  /*10840*/  ISETP.GE.AND P4, PT, R28, RZ, PT ;  /* 0x000000ff1c00720c */ /* 0x000fe20003f86270 */
[----:B------:R-:W-:Y:S02]  /*10850*/  @!P6 IMAD.MOV R7, RZ, RZ, -R7 ;  /* 0x000000ffff07e224 */ /* 0x000fe400078e0a07 */
[----:B0-----:R-:W-:-:S03]  /*10860*/  IMAD.MOV.U32 R6, RZ, RZ, R14 ;  /* 0x000000ffff067224 */ /* 0x001fc600078e000e */
[----:B------:R-:W-:Y:S02]  /*10870*/  @!P3 IMAD.IADD R3, R3, 0x1, -R2 ;  /* 0x000000010303b824 */ /* 0x000fe400078e0a02 */
[----:B------:R-:W-:Y:S01]  /*10880*/  @!P5 IMAD.MOV R6, RZ, RZ, -R6 ;  /* 0x000000ffff06d224 */ /* 0x000fe200078e0a06 */
[----:B------:R-:W-:Y:S01]  /*10890*/  STL [R1+0x7a4], R7 ;  /* 0x0007a40701007387 */ /* 0x000fe20000100800 */
[----:B------:R-:W-:-:S03]  /*108a0*/  @!P2 IMAD.IADD R8, R8, 0x1, -R2 ;  /* 0x000000010808a824 */ /* 0x000fc600078e0a02 */
[----:B------:R0:W-:Y:S01]  /*108b0*/  STL [R1+0x7a0], R6 ;  /* 0x0007a00601007387 */ /* 0x0001e20000100800 */
[----:B------:R-:W-:Y:S01]  /*108c0*/  ISETP.GE.AND P5, PT, R26, RZ, PT ;  /* 0x000000ff1a00720c */ /* 0x000fe20003fa6270 */
[----:B0-----:R-:W-:Y:S02]  /*108d0*/  IMAD.MOV.U32 R6, RZ, RZ, R3 ;  /* 0x000000ffff067224 */ /* 0x001fe400078e0003 */
[----:B------:R-:W-:Y:S02]  /*108e0*/  IMAD.MOV.U32 R3, RZ, RZ, R8 ;  /* 0x000000ffff037224 */ /* 0x000fe400078e0008 */
[----:B------:R-:W-:Y:S02]  /*108f0*/  @!P1 IMAD.MOV R6, RZ, RZ, -R6 ;  /* 0x000000ffff069224 */ /* 0x000fe400078e0a06 */
[----:B------:R-:W-:Y:S01]  /*10900*/  @!P4 IMAD.MOV R3, RZ, RZ, -R3 ;  /* 0x000000ffff03c224 */ /* 0x000fe200078e0a03 */
[----:B------:R-:W-:Y:S02]  /*10910*/  IABS R15, R26 ;  /* 0x0000001a000f7213 */ /* 0x000fe40000000000 */
[----:B------:R-:W-:Y:S01]  /*10920*/  STL [R1+0x374], R6 ;  /* 0x0003740601007387 */ /* 0x000fe20000100800 */
[----:B-----5:R-:W-:-:S02]  /*10930*/  ISETP.GE.AND P1, PT, R5, RZ, PT ;  /* 0x000000ff0500720c */ /* 0x020fc40003f26270 */
[----:B------:R-:W-:Y:S02]  /*10940*/  IABS R26, R5 ;  /* 0x00000005001a7213 */ /* 0x000fe40000000000 */
[----:B------:R-:W3:Y:S04]  /*10950*/  LDL.LU R5, [R1+0x118] ;  /* 0x0001180001057983 */ /* 0x000ee80000300800 */
[----:B------:R0:W-:Y:S04]  /*10960*/  STL [R1+0x384], R3 ;  /* 0x0003840301007387 */ /* 0x0001e80000100800 */
[----:B------:R-:W5:Y:S04]  /*10970*/  LDL R28, [R1+0x4e2c] ;  /* 0x004e2c00011c7983 */ /* 0x000f680000100800 */
[----:B------:R-:W3:Y:S04]  /*10980*/  LDL R29, [R1+0x4e28] ;  /* 0x004e2800011d7983 */ /* 0x000ee80000100800 */
[----:B------:R-:W3:Y:S04]  /*10990*/  LDL R18, [R1+0x4e38] ;  /* 0x004e380001127983 */ /* 0x000ee80000100800 */
[----:B------:R-:W3:Y:S01]  /*109a0*/  LDL R19, [R1+0x4e3c] ;  /* 0x004e3c0001137983 */ /* 0x000ee20000100800 */
[----:B----4-:R-:W-:-:S02]  /*109b0*/  IABS R4, R21 ;  /* 0x0000001500047213 */ /* 0x010fc40000000000 */
[----:B------:R-:W-:Y:S01]  /*109c0*/  ISETP.GE.AND P0, PT, R21, RZ, PT ;  /* 0x000000ff1500720c */ /* 0x000fe20003f06270 */
[----:B------:R-:W4:Y:S04]  /*109d0*/  LDL R12, [R1+0x4e30] ;  /* 0x004e3000010c7983 */ /* 0x000f280000100800 */
[----:B------:R-:W4:Y:S04]  /*109e0*/  LDL R21, [R1+0x4e24] ;  /* 0x004e240001157983 */ /* 0x000f280000100800 */
[----:B------:R-:W4:Y:S01]  /*109f0*/  LDL R16, [R1+0x4e34] ;  /* 0x004e340001107983 */ /* 0x000f220000100800 */
[----:B------:R-:W-:-:S03]  /*10a00*/  ISETP.GE.AND P4, PT, R25, RZ, PT ;  /* 0x000000ff1900720c */ /* 0x000fc60003f86270 */
[----:B------:R-:W4:Y:S01]  /*10a10*/  LDL R17, [R1+0x4e40] ;  /* 0x004e400001117983 */ /* 0x000f220000100800 */
[----:B------:R-:W-:-:S05]  /*10a20*/  IABS R25, R25 ;  /* 0x0000001900197213 */ /* 0x000fca0000000000 */
[----:B0-----:R-:W-:-:S04]  /*10a30*/  IMAD.HI.U32 R3, R0, R25, RZ ;  /* 0x0000001900037227 */ /* 0x001fc800078e00ff */
[----:B------:R-:W-:-:S04]  /*10a40*/  IMAD.MOV R3, RZ, RZ, -R3 ;  /* 0x000000ffff037224 */ /* 0x000fc800078e0a03 */
[----:B------:R-:W-:Y:S02]  /*10a50*/  IMAD R25, R2, R3, R25 ;  /* 0x0000000302197224 */ /* 0x000fe400078e0219 */
[----:B------:R-:W-:-:S04]  /*10a60*/  IMAD.HI.U32 R9, R0, R4, RZ ;  /* 0x0000000400097227 */ /* 0x000fc800078e00ff */
[----:B------:R-:W-:-:S04]  /*10a70*/  IMAD.MOV R9, RZ, RZ, -R9 ;  /* 0x000000ffff097224 */ /* 0x000fc800078e0a09 */
[----:B------:R-:W-:-:S05]  /*10a80*/  IMAD R4, R2, R9, R4 ;  /* 0x0000000902047224 */ /* 0x000fca00078e0204 */
[----:B------:R-:W-:Y:S01]  /*10a90*/  ISETP.GT.U32.AND P2, PT, R2, R4, PT ;  /* 0x000000040200720c */ /* 0x000fe20003f44070 */
[----:B------:R-:W-:Y:S01]  /*10aa0*/  IMAD.HI.U32 R6, R0, R26, RZ ;  /* 0x0000001a00067227 */ /* 0x000fe200078e00ff */
[----:B------:R-:W-:Y:S02]  /*10ab0*/  IABS R14, R22 ;  /* 0x00000016000e7213 */ /* 0x000fe40000000000 */
[----:B------:R-:W-:Y:S01]  /*10ac0*/  ISETP.GE.AND P6, PT, R22, RZ, PT ;  /* 0x000000ff1600720c */ /* 0x000fe20003fc6270 */
[----:B------:R-:W-:Y:S02]  /*10ad0*/  IMAD.MOV.U32 R22, RZ, RZ, R23 ;  /* 0x000000ffff167224 */ /* 0x000fe400078e0017 */
[----:B------:R-:W-:-:S06]  /*10ae0*/  IMAD.HI.U32 R9, R0, R14, RZ ;  /* 0x0000000e00097227 */ /* 0x000fcc00078e00ff */
[----:B------:R-:W-:Y:S02]  /*10af0*/  @!P2 IMAD.IADD R4, R4, 0x1, -R2 ;  /* 0x000000010404a824 */ /* 0x000fe400078e0a02 */
[----:B------:R-:W-:Y:S01]  /*10b00*/  IMAD.MOV R6, RZ, RZ, -R6 ;  /* 0x000000ffff067224 */ /* 0x000fe200078e0a06 */
[----:B------:R-:W-:Y:S02]  /*10b10*/  IABS R22, R22 ;  /* 0x0000001600167213 */ /* 0x000fe40000000000 */
[C---:B------:R-:W-:Y:S01]  /*10b20*/  ISETP.GT.U32.AND P2, PT, R2.reuse, R4, PT ;  /* 0x000000040200720c */ /* 0x040fe20003f44070 */
[----:B------:R-:W-:Y:S02]  /*10b30*/  IMAD.MOV R9, RZ, RZ, -R9 ;  /* 0x000000ffff097224 */ /* 0x000fe400078e0a09 */
[C---:B------:R-:W-:Y:S02]  /*10b40*/  IMAD R26, R2.reuse, R6, R26 ;  /* 0x00000006021a7224 */ /* 0x040fe400078e021a */
[----:B------:R-:W-:-:S02]  /*10b50*/  IMAD R14, R2, R9, R14 ;  /* 0x00000009020e7224 */ /* 0x000fc400078e020e */
[----:B------:R-:W-:-:S04]  /*10b60*/  IMAD.HI.U32 R9, R0, R22, RZ ;  /* 0x0000001600097227 */ /* 0x000fc800078e00ff */
[----:B------:R-:W-:Y:S02]  /*10b70*/  IMAD.MOV R9, RZ, RZ, -R9 ;  /* 0x000000ffff097224 */ /* 0x000fe400078e0a09 */
[----:B------:R-:W-:Y:S02]  /*10b80*/  IMAD.MOV.U32 R23, RZ, RZ, R24 ;  /* 0x000000ffff177224 */ /* 0x000fe400078e0018 */
[----:B------:R-:W-:Y:S02]  /*10b90*/  @!P2 IMAD.IADD R4, R4, 0x1, -R2 ;  /* 0x000000010404a824 */ /* 0x000fe400078e0a02 */
[----:B------:R-:W-:Y:S01]  /*10ba0*/  IMAD R22, R2, R9, R22 ;  /* 0x0000000902167224 */ /* 0x000fe200078e0216 */
[----:B--2---:R-:W-:Y:S02]  /*10bb0*/  ISETP.GE.AND P3, PT, R27, RZ, PT ;  /* 0x000000ff1b00720c */ /* 0x004fe40003f66270 */
[----:B------:R-:W-:-:S05]  /*10bc0*/  IABS R27, R27 ;  /* 0x0000001b001b7213 */ /* 0x000fca0000000000 */
[----:B------:R-:W-:-:S04]  /*10bd0*/  IMAD.HI.U32 R7, R0, R27, RZ ;  /* 0x0000001b00077227 */ /* 0x000fc800078e00ff */
[----:B------:R-:W-:-:S04]  /*10be0*/  IMAD.MOV R7, RZ, RZ, -R7 ;  /* 0x000000ffff077224 */ /* 0x000fc800078e0a07 */
[----:B------:R-:W-:Y:S01]  /*10bf0*/  IMAD R27, R2, R7, R27 ;  /* 0x00000007021b7224 */ /* 0x000fe200078e021b */
[----:B-----5:R-:W-:Y:S02]  /*10c00*/  IABS R3, R28 ;  /* 0x0000001c00037213 */ /* 0x020fe40000000000 */
[----:B------:R-:W2:Y:S01]  /*10c10*/  LDL R28, [R1+0x4e48] ;  /* 0x004e4800011c7983 */ /* 0x000ea20000100800 */
[----:B---3--:R-:W-:-:S03]  /*10c20*/  IABS R20, R29 ;  /* 0x0000001d00147213 */ /* 0x008fc60000000000 */
[----:B------:R-:W3:Y:S01]  /*10c30*/  LDL R29, [R1+0x4e44] ;  /* 0x004e4400011d7983 */ /* 0x000ee20000100800 */
[----:B------:R-:W-:-:S04]  /*10c40*/  IMAD.HI.U32 R6, R0, R3, RZ ;  /* 0x0000000300067227 */ /* 0x000fc800078e00ff */
[----:B------:R-:W-:Y:S01]  /*10c50*/  IMAD.MOV R6, RZ, RZ, -R6 ;  /* 0x000000ffff067224 */ /* 0x000fe200078e0a06 */
[----:B------:R-:W-:-:S03]  /*10c60*/  ISETP.GE.AND P2, PT, R5, RZ, PT ;  /* 0x000000ff0500720c */ /* 0x000fc60003f46270 */
[----:B------:R-:W-:Y:S01]  /*10c70*/  IMAD R3, R2, R6, R3 ;  /* 0x0000000602037224 */ /* 0x000fe200078e0203 */
[----:B------:R-:W-:Y:S02]  /*10c80*/  IABS R24, R5 ;  /* 0x0000000500187213 */ /* 0x000fe40000000000 */
[----:B------:R-:W5:Y:S01]  /*10c90*/  LDL R5, [R1+0x4e4c] ;  /* 0x004e4c0001057983 */ /* 0x000f620000100800 */
[----:B------:R-:W-:-:S03]  /*10ca0*/  IABS R9, R18 ;  /* 0x0000001200097213 */ /* 0x000fc60000000000 */
[----:B------:R0:W-:Y:S04]  /*10cb0*/  STL [R1+0x224], R3 ;  /* 0x0002240301007387 */ /* 0x0001e80000100800 */
[----:B------:R-:W5:Y:S01]  /*10cc0*/  LDL R18, [R1+0x4e50] ;  /* 0x004e500001127983 */ /* 0x000f620000100800 */
[----:B------:R-:W-:-:S04]  /*10cd0*/  IMAD.HI.U32 R7, R0, R20, RZ ;  /* 0x0000001400077227 */ /* 0x000fc800078e00ff */
[----:B------:R-:W-:-:S04]  /*10ce0*/  IMAD.MOV R7, RZ, RZ, -R7 ;  /* 0x000000ffff077224 */ /* 0x000fc800078e0a07 */
[----:B------:R-:W-:Y:S01]  /*10cf0*/  IMAD R20, R2, R7, R20 ;  /* 0x0000000702147224 */ /* 0x000fe200078e0214 */
[----:B------:R-:W-:Y:S02]  /*10d00*/  IABS R7, R19 ;  /* 0x0000001300077213 */ /* 0x000fe40000000000 */
[----:B------:R-:W5:Y:S01]  /*10d10*/  LDL R19, [R1+0x4e54] ;  /* 0x004e540001137983 */ /* 0x000f620000100800 */
[----:B------:R-:W-:Y:S01]  /*10d20*/  IMAD.HI.U32 R8, R0, R15, RZ ;  /* 0x0000000f00087227 */ /* 0x000fe200078e00ff */
[----:B----4-:R-:W-:-:S03]  /*10d30*/  IABS R21, R21 ;  /* 0x0000001500157213 */ /* 0x010fc60000000000 */
[----:B------:R-:W-:Y:S02]  /*10d40*/  IMAD.MOV R8, RZ, RZ, -R8 ;  /* 0x000000ffff087224 */ /* 0x000fe400078e0a08 */
[----:B------:R-:W-:Y:S01]  /*10d50*/  IMAD.HI.U32 R10, R0, R24, RZ ;  /* 0x00000018000a7227 */ /* 0x000fe200078e00ff */
[----:B------:R-:W-:-:S03]  /*10d60*/  IABS R13, R12 ;  /* 0x0000000c000d7213 */ /* 0x000fc60000000000 */
[----:B------:R-:W-:Y:S02]  /*10d70*/  IMAD R15, R2, R8, R15 ;  /* 0x00000008020f7224 */ /* 0x000fe400078e020f */
[----:B------:R-:W-:Y:S01]  /*10d80*/  IMAD.HI.U32 R8, R0, R21, RZ ;  /* 0x0000001500087227 */ /* 0x000fe200078e00ff */
[----:B------:R-:W-:-:S03]  /*10d90*/  IABS R11, R16 ;  /* 0x00000010000b7213 */ /* 0x000fc60000000000 */
[----:B------:R-:W-:Y:S01]  /*10da0*/  IMAD.MOV R10, RZ, RZ, -R10 ;  /* 0x000000ffff0a7224 */ /* 0x000fe200078e0a0a */
[----:B0-----:R-:W-:Y:S01]  /*10db0*/  IABS R3, R17 ;  /* 0x0000001100037213 */ /* 0x001fe20000000000 */
[----:B------:R-:W-:Y:S02]  /*10dc0*/  IMAD.MOV R8, RZ, RZ, -R8 ;  /* 0x000000ffff087224 */ /* 0x000fe400078e0a08 */
[----:B------:R-:W-:-:S04]  /*10dd0*/  IMAD.HI.U32 R16, R0, R13, RZ ;  /* 0x0000000d00107227 */ /* 0x000fc800078e00ff */
[----:B------:R-:W-:Y:S02]  /*10de0*/  IMAD R24, R2, R10, R24 ;  /* 0x0000000a02187224 */ /* 0x000fe400078e0218 */
[----:B------:R-:W-:-:S04]  /*10df0*/  IMAD.HI.U32 R12, R0, R11, RZ ;  /* 0x0000000b000c7227 */ /* 0x000fc800078e00ff */
[----:B------:R-:W-:Y:S02]  /*10e00*/  IMAD R21, R2, R8, R21 ;  /* 0x0000000802157224 */ /* 0x000fe400078e0215 */
[----:B------:R-:W-:-:S04]  /*10e10*/  IMAD.HI.U32 R10, R0, R9, RZ ;  /* 0x00000009000a7227 */ /* 0x000fc800078e00ff */
[----:B------:R-:W-:-:S04]  /*10e20*/  IMAD.HI.U32 R8, R0, R7, RZ ;  /* 0x0000000700087227 */ /* 0x000fc800078e00ff */
[----:B------:R-:W-:-:S04]  /*10e30*/  IMAD.HI.U32 R6, R0, R3, RZ ;  /* 0x0000000300067227 */ /* 0x000fc800078e00ff */
[----:B------:R-:W-:Y:S02]  /*10e40*/  IMAD.MOV R16, RZ, RZ, -R16 ;  /* 0x000000ffff107224 */ /* 0x000fe400078e0a10 */
[----:B------:R-:W-:Y:S02]  /*10e50*/  IMAD.MOV R12, RZ, RZ, -R12 ;  /* 0x000000ffff0c7224 */ /* 0x000fe400078e0a0c */
[----:B------:R-:W-:Y:S02]  /*10e60*/  IMAD.MOV R10, RZ, RZ, -R10 ;  /* 0x000000ffff0a7224 */ /* 0x000fe400078e0a0a */
[----:B------:R-:W-:Y:S02]  /*10e70*/  IMAD.MOV R8, RZ, RZ, -R8 ;  /* 0x000000ffff087224 */ /* 0x000fe400078e0a08 */
[----:B------:R-:W-:Y:S02]  /*10e80*/  IMAD.MOV R6, RZ, RZ, -R6 ;  /* 0x000000ffff067224 */ /* 0x000fe400078e0a06 */
[----:B------:R-:W-:-:S02]  /*10e90*/  IMAD R13, R2, R16, R13 ;  /* 0x00000010020d7224 */ /* 0x000fc400078e020d */
[C---:B------:R-:W-:Y:S02]  /*10ea0*/  IMAD R11, R2.reuse, R12, R11 ;  /* 0x0000000c020b7224 */ /* 0x040fe400078e020b */
[C---:B------:R-:W-:Y:S02]  /*10eb0*/  IMAD R9, R2.reuse, R10, R9 ;  /* 0x0000000a02097224 */ /* 0x040fe400078e0209 */
[C---:B------:R-:W-:Y:S01]  /*10ec0*/  IMAD R7, R2.reuse, R8, R7 ;  /* 0x0000000802077224 */ /* 0x040fe200078e0207 */
[----:B------:R-:W-:Y:S01]  /*10ed0*/  STL [R1+0x21c], R13 ;  /* 0x00021c0d01007387 */ /* 0x000fe20000100800 */
[----:B------:R-:W-:-:S03]  /*10ee0*/  IMAD R3, R2, R6, R3 ;  /* 0x0000000602037224 */ /* 0x000fc600078e0203 */
[----:B------:R2:W-:Y:S04]  /*10ef0*/  STL [R1+0x218], R11 ;  /* 0x0002180b01007387 */ /* 0x0005e80000100800 */
[----:B------:R0:W-:Y:S04]  /*10f00*/  STL [R1+0x214], R9 ;  /* 0x0002140901007387 */ /* 0x0001e80000100800 */
[----:B------:R1:W-:Y:S04]  /*10f10*/  STL [R1+0x210], R7 ;  /* 0x0002100701007387 */ /* 0x0003e80000100800 */
[----:B------:R-:W-:Y:S01]  /*10f20*/  STL [R1+0x220], R3 ;  /* 0x0002200301007387 */ /* 0x000fe20000100800 */
[----:B--2---:R-:W-:-:S03]  /*10f30*/  IABS R11, R28 ;  /* 0x0000001c000b7213 */ /* 0x004fc60000000000 */
[----:B------:R-:W2:Y:S01]  /*10f40*/  LDL R28, [R1+0x4e58] ;  /* 0x004e5800011c7983 */ /* 0x000ea20000100800 */
[----:B---3--:R-:W-:-:S03]  /*10f50*/  IABS R13, R29 ;  /* 0x0000001d000d7213 */ /* 0x008fc60000000000 */
[----:B------:R-:W3:Y:S02]  /*10f60*/  LDL R29, [R1+0x4e5c] ;  /* 0x004e5c00011d7983 */ /* 0x000ee40000100800 */
[----:B------:R-:W-:-:S04]  /*10f70*/  IMAD.HI.U32 R16, R0, R13, RZ ;  /* 0x0000000d00107227 */ /* 0x000fc800078e00ff */
[----:B------:R-:W-:Y:S01]  /*10f80*/  IMAD.MOV R16, RZ, RZ, -R16 ;  /* 0x000000ffff107224 */ /* 0x000fe200078e0a10 */
[----:B-----5:R4:W-:Y:S03]  /*10f90*/  STL [R1+0x5cb0], R5 ;  /* 0x005cb00501007387 */ /* 0x0209e60000100800 */
[----:B------:R-:W-:Y:S01]  /*10fa0*/  IMAD R13, R2, R16, R13 ;  /* 0x00000010020d7224 */ /* 0x000fe200078e020d */
[----:B0-----:R-:W-:Y:S01]  /*10fb0*/  IABS R9, R5 ;  /* 0x0000000500097213 */ /* 0x001fe20000000000 */
[----:B------:R-:W5:Y:S01]  /*10fc0*/  LDL R16, [R1+0x4e64] ;  /* 0x004e640001107983 */ /* 0x000f620000100800 */
[----:B-1----:R-:W-:-:S03]  /*10fd0*/  IABS R7, R18 ;  /* 0x0000001200077213 */ /* 0x002fc60000000000 */
[----:B------:R-:W5:Y:S01]  /*10fe0*/  LDL R18, [R1+0x4e60] ;  /* 0x004e600001127983 */ /* 0x000f620000100800 */
[----:B------:R-:W-:-:S03]  /*10ff0*/  IMAD.HI.U32 R12, R0, R11, RZ ;  /* 0x0000000b000c7227 */ /* 0x000fc600078e00ff */
[----:B----4-:R-:W4:Y:S01]  /*11000*/  LDL R5, [R1+0x4e68] ;  /* 0x004e680001057983 */ /* 0x010f220000100800 */
[----:B------:R-:W-:-:S04]  /*11010*/  IMAD.HI.U32 R10, R0, R9, RZ ;  /* 0x00000009000a7227 */ /* 0x000fc800078e00ff */
[----:B------:R-:W-:Y:S02]  /*11020*/  IMAD.MOV R12, RZ, RZ, -R12 ;  /* 0x000000ffff0c7224 */ /* 0x000fe400078e0a0c */
[----:B------:R-:W-:Y:S02]  /*11030*/  IMAD.MOV R10, RZ, RZ, -R10 ;  /* 0x000000ffff0a7224 */ /* 0x000fe400078e0a0a */
[C---:B------:R-:W-:Y:S02]  /*11040*/  IMAD R11, R2.reuse, R12, R11 ;  /* 0x0000000c020b7224 */ /* 0x040fe400078e020b */
[----:B------:R-:W-:Y:S01]  /*11050*/  IMAD R9, R2, R10, R9 ;  /* 0x0000000a02097224 */ /* 0x000fe200078e0209 */
[----:B------:R2:W-:Y:S01]  /*11060*/  STL [R1+0x20c], R13 ;  /* 0x00020c0d01007387 */ /* 0x0005e20000100800 */
[----:B------:R-:W-:-:S03]  /*11070*/  IABS R3, R19 ;  /* 0x0000001300037213 */ /* 0x000fc60000000000 */
[----:B------:R3:W-:Y:S04]  /*11080*/  STL [R1+0x208], R11 ;  /* 0x0002080b01007387 */ /* 0x0007e80000100800 */
[----:B------:R-:W-:Y:S04]  /*11090*/  STL [R1+0x204], R9 ;  /* 0x0002040901007387 */ /* 0x000fe80000100800 */
[----:B------:R-:W4:Y:S01]  /*110a0*/  LDL R19, [R1+0x4e6c] ;  /* 0x004e6c0001137983 */ /* 0x000f220000100800 */
[----:B------:R-:W-:-:S04]  /*110b0*/  IMAD.HI.U32 R8, R0, R7, RZ ;  /* 0x0000000700087227 */ /* 0x000fc800078e00ff */
[----:B------:R-:W-:-:S04]  /*110c0*/  IMAD.HI.U32 R6, R0, R3, RZ ;  /* 0x0000000300067227 */ /* 0x000fc800078e00ff */
[----:B------:R-:W-:Y:S02]  /*110d0*/  IMAD.MOV R8, RZ, RZ, -R8 ;  /* 0x000000ffff087224 */ /* 0x000fe400078e0a08 */
[----:B------:R-:W-:Y:S02]  /*110e0*/  IMAD.MOV R6, RZ, RZ, -R6 ;  /* 0x000000ffff067224 */ /* 0x000fe400078e0a06 */
[C---:B------:R-:W-:Y:S02]  /*110f0*/  IMAD R7, R2.reuse, R8, R7 ;  /* 0x0000000802077224 */ /* 0x040fe400078e0207 */
[----:B------:R-:W-:-:S03]  /*11100*/  IMAD R3, R2, R6, R3 ;  /* 0x0000000602037224 */ /* 0x000fc600078e0203 */
[----:B------:R5:W-:Y:S04]  /*11110*/  STL [R1+0x200], R7 ;  /* 0x0002000701007387 */ /* 0x000be80000100800 */
[----:B------:R4:W-:Y:S04]  /*11120*/  STL [R1+0x1fc], R3 ;  /* 0x0001fc0301007387 */ /* 0x0009e80000100800 */
[----:B------:R-:W4:Y:S01]  /*11130*/  LDL R17, [R1+0x4e74] ;  /* 0x004e740001117983 */ /* 0x000f220000100800 */
[----:B--2---:R-:W-:-:S03]  /*11140*/  IABS R13, R28 ;  /* 0x0000001c000d7213 */ /* 0x004fc60000000000 */
[----:B------:R-:W2:Y:S01]  /*11150*/  LDL R28, [R1+0x4e70] ;  /* 0x004e7000011c7983 */ /* 0x000ea20000100800 */
[----:B---3--:R-:W-:-:S03]  /*11160*/  IABS R11, R29 ;  /* 0x0000001d000b7213 */ /* 0x008fc60000000000 */
[----:B------:R-:W3:Y:S02]  /*11170*/  LDL R29, [R1+0x4e78] ;  /* 0x004e7800011d7983 */ /* 0x000ee40000100800 */
[C---:B------:R-:W-:Y:S01]  /*11180*/  IMAD.HI.U32 R12, R0.reuse, R11, RZ ;  /* 0x0000000b000c7227 */ /* 0x040fe200078e00ff */
[----:B-----5:R-:W-:Y:S02]  /*11190*/  IABS R7, R16 ;  /* 0x0000001000077213 */ /* 0x020fe40000000000 */
[----:B------:R-:W-:Y:S02]  /*111a0*/  IABS R9, R18 ;  /* 0x0000001200097213 */ /* 0x000fe40000000000 */
[----:B------:R-:W5:Y:S01]  /*111b0*/  LDL R18, [R1+0x4e7c] ;  /* 0x004e7c0001127983 */ /* 0x000f620000100800 */
[----:B------:R-:W-:Y:S01]  /*111c0*/  IMAD.HI.U32 R16, R0, R13, RZ ;  /* 0x0000000d00107227 */ /* 0x000fe200078e00ff */
[----:B----4-:R-:W-:-:S03]  /*111d0*/  IABS R3, R5 ;  /* 0x0000000500037213 */ /* 0x010fc60000000000 */
[----:B------:R-:W-:Y:S02]  /*111e0*/  IMAD.MOV R16, RZ, RZ, -R16 ;  /* 0x000000ffff107224 */ /* 0x000fe400078e0a10 */
[----:B------:R-:W-:-:S04]  /*111f0*/  IMAD.HI.U32 R10, R0, R9, RZ ;  /* 0x00000009000a7227 */ /* 0x000fc800078e00ff */
[----:B------:R-:W-:-:S04]  /*11200*/  IMAD.HI.U32 R8, R0, R7, RZ ;  /* 0x0000000700087227 */ /* 0x000fc800078e00ff */
[----:B------:R-:W-:Y:S02]  /*11210*/  IMAD.MOV R12, RZ, RZ, -R12 ;  /* 0x000000ffff0c7224 */ /* 0x000fe400078e0a0c */
[C---:B------:R-:W-:Y:S02]  /*11220*/  IMAD R5, R2.reuse, R16, R13 ;  /* 0x0000001002057224 */ /* 0x040fe400078e020d */
[----:B------:R-:W-:Y:S02]  /*11230*/  IMAD.MOV R10, RZ, RZ, -R10 ;  /* 0x000000ffff0a7224 */ /* 0x000fe400078e0a0a */
[----:B------:R-:W-:Y:S01]  /*11240*/  IMAD.MOV R8, RZ, RZ, -R8 ;  /* 0x000000ffff087224 */ /* 0x000fe200078e0a08 */
[----:B------:R0:W-:Y:S01]  /*11250*/  STL [R1+0x1e8], R5 ;  /* 0x0001e80501007387 */ /* 0x0001e20000100800 */
[C---:B------:R-:W-:Y:S02]  /*11260*/  IMAD R11, R2.reuse, R12, R11 ;  /* 0x0000000c020b7224 */ /* 0x040fe400078e020b */
[----:B------:R-:W-:Y:S01]  /*11270*/  IMAD R9, R2, R10, R9 ;  /* 0x0000000a02097224 */ /* 0x000fe200078e0209 */
[----:B------:R-:W-:-:S02]  /*11280*/  IABS R13, R19 ;  /* 0x00000013000d7213 */ /* 0x000fc40000000000 */
[----:B------:R-:W-:Y:S01]  /*11290*/  STL [R1+0x1f8], R11 ;  /* 0x0001f80b01007387 */ /* 0x000fe20000100800 */
[----:B0-----:R-:W-:-:S03]  /*112a0*/  IMAD R5, R2, R8, R7 ;  /* 0x0000000802057224 */ /* 0x001fc600078e0207 */
[----:B------:R0:W-:Y:S04]  /*112b0*/  STL [R1+0x1f4], R9 ;  /* 0x0001f40901007387 */ /* 0x0001e80000100800 */
[----:B------:R1:W-:Y:S04]  /*112c0*/  STL [R1+0x1f0], R5 ;  /* 0x0001f00501007387 */ /* 0x0003e80000100800 */
[----:B------:R-:W4:Y:S01]  /*112d0*/  LDL R19, [R1+0x4e80] ;  /* 0x004e800001137983 */ /* 0x000f220000100800 */
[----:B------:R-:W-:-:S04]  /*112e0*/  IMAD.HI.U32 R6, R0, R3, RZ ;  /* 0x0000000300067227 */ /* 0x000fc800078e00ff */
[----:B------:R-:W-:-:S04]  /*112f0*/  IMAD.MOV R6, RZ, RZ, -R6 ;  /* 0x000000ffff067224 */ /* 0x000fc800078e0a06 */
[----:B------:R-:W-:-:S05]  /*11300*/  IMAD R3, R2, R6, R3 ;  /* 0x0000000602037224 */ /* 0x000fca00078e0203 */
[----:B------:R5:W-:Y:S01]  /*11310*/  STL [R1+0x1ec], R3 ;  /* 0x0001ec0301007387 */ /* 0x000be20000100800 */
[----:B------:R-:W-:Y:S01]  /*11320*/  IMAD.HI.U32 R16, R0, R13, RZ ;  /* 0x0000000d00107227 */ /* 0x000fe200078e00ff */
[----:B0-----:R-:W-:Y:S02]  /*11330*/  IABS R9, R17 ;  /* 0x0000001100097213 */ /* 0x001fe40000000000 */
[----:B-1----:R-:W4:Y:S01]  /*11340*/  LDL R5, [R1+0x4e90] ;  /* 0x004e900001057983 */ /* 0x002f220000100800 */
[----:B------:R-:W-:-:S04]  /*11350*/  IMAD.MOV R16, RZ, RZ, -R16 ;  /* 0x000000ffff107224 */ /* 0x000fc800078e0a10 */
[----:B------:R-:W-:Y:S02]  /*11360*/  IMAD R13, R2, R16, R13 ;  /* 0x00000010020d7224 */ /* 0x000fe400078e020d */
[----:B------:R-:W4:Y:S01]  /*11370*/  LDL R16, [R1+0x4e8c] ;  /* 0x004e8c0001107983 */ /* 0x000f220000100800 */
[----:B------:R-:W-:-:S04]  /*11380*/  IMAD.HI.U32 R10, R0, R9, RZ ;  /* 0x00000009000a7227 */ /* 0x000fc800078e00ff */
[----:B------:R-:W-:-:S04]  /*11390*/  IMAD.MOV R10, RZ, RZ, -R10 ;  /* 0x000000ffff0a7224 */ /* 0x000fc800078e0a0a */
[----:B------:R-:W-:Y:S01]  /*113a0*/  IMAD R9, R2, R10, R9 ;  /* 0x0000000a02097224 */ /* 0x000fe200078e0209 */
[----:B--2---:R-:W-:Y:S02]  /*113b0*/  IABS R11, R28 ;  /* 0x0000001c000b7213 */ /* 0x004fe40000000000 */
[----:B------:R-:W2:Y:S01]  /*113c0*/  LDL R28, [R1+0x4e84] ;  /* 0x004e8400011c7983 */ /* 0x000ea20000100800 */
[----:B---3--:R-:W-:-:S03]  /*113d0*/  IABS R7, R29 ;  /* 0x0000001d00077213 */ /* 0x008fc60000000000 */
[----:B------:R-:W3:Y:S01]  /*113e0*/  LDL R29, [R1+0x4e88] ;  /* 0x004e8800011d7983 */ /* 0x000ee20000100800 */
[----:B------:R-:W-:-:S04]  /*113f0*/  IMAD.HI.U32 R12, R0, R11, RZ ;  /* 0x0000000b000c7227 */ /* 0x000fc800078e00ff */
[----:B------:R-:W-:-:S04]  /*11400*/  IMAD.MOV R12, RZ, RZ, -R12 ;  /* 0x000000ffff0c7224 */ /* 0x000fc800078e0a0c */
[----:B------:R-:W-:Y:S01]  /*11410*/  IMAD R11, R2, R12, R11 ;  /* 0x0000000c020b7224 */ /* 0x000fe200078e020b */
[----:B------:R4:W-:Y:S04]  /*11420*/  STL [R1+0x1d4], R13 ;  /* 0x0001d40d01007387 */ /* 0x0009e80000100800 */
[----:B------:R-:W-:Y:S01]  /*11430*/  STL [R1+0x1e4], R11 ;  /* 0x0001e40b01007387 */ /* 0x000fe20000100800 */
[----:B-----5:R-:W-:-:S03]  /*11440*/  IABS R3, R18 ;  /* 0x0000001200037213 */ /* 0x020fc60000000000 */
[----:B------:R-:W-:Y:S04]  /*11450*/  STL [R1+0x1e0], R9 ;  /* 0x0001e00901007387 */ /* 0x000fe80000100800 */
[----:B------:R-:W5:Y:S01]  /*11460*/  LDL R18, [R1+0x4e94] ;  /* 0x004e940001127983 */ /* 0x000f620000100800 */
        /* <DEDUP_REMOVED lines=8> */
[----:B------:R-:W5:Y:S01]  /*114f0*/  LDL R17, [R1+0x4e9c] ;  /* 0x004e9c0001117983 */ /* 0x000f620000100800 */
[----:B----4-:R-:W-:-:S03]  /*11500*/  IABS R13, R19 ;  /* 0x00000013000d7213 */ /* 0x010fc60000000000 */
[----:B------:R-:W4:Y:S01]  /*11510*/  LDL R19, [R1+0x4e98] ;  /* 0x004e980001137983 */ /* 0x000f220000100800 */
[----:B0-----:R-:W-:Y:S01]  /*11520*/  IABS R7, R16 ;  /* 0x0000001000077213 */ /* 0x001fe20000000000 */
[----:B------:R-:W-:Y:S01]  /*11530*/  IMAD.HI.U32 R16, R0, R13, RZ ;  /* 0x0000000d00107227 */ /* 0x000fe200078e00ff */
[----:B-1----:R-:W-:-:S03]  /*11540*/  IABS R3, R5 ;  /* 0x0000000500037213 */ /* 0x002fc60000000000 */
[----:B------:R-:W-:Y:S02]  /*11550*/  IMAD.MOV R16, RZ, RZ, -R16 ;  /* 0x000000ffff107224 */ /* 0x000fe400078e0a10 */
[----:B------:R-:W-:-:S04]  /*11560*/  IMAD.HI.U32 R8, R0, R7, RZ ;  /* 0x0000000700087227 */ /* 0x000fc800078e00ff */
[----:B------:R-:W-:Y:S02]  /*11570*/  IMAD R5, R2, R16, R13 ;  /* 0x0000001002057224 */ /* 0x000fe400078e020d */
[----:B------:R-:W-:Y:S02]  /*11580*/  IMAD.MOV R8, RZ, RZ, -R8 ;  /* 0x000000ffff087224 */ /* 0x000fe400078e0a08 */
        /* <DEDUP_REMOVED lines=8> */
[----:B------:R-:W-:-:S04]  /*11610*/  IMAD.HI.U32 R10, R0, R9, RZ ;  /* 0x00000009000a7227 */ /* 0x000fc800078e00ff */
[----:B------:R-:W-:Y:S02]  /*11620*/  IMAD.MOV R12, RZ, RZ, -R12 ;  /* 0x000000ffff0c7224 */ /* 0x000fe400078e0a0c */
[----:B------:R-:W-:Y:S01]  /*11630*/  IMAD.MOV R10, RZ, RZ, -R10 ;  /* 0x000000ffff0a7224 */ /* 0x000fe200078e0a0a */
[----:B------:R0:W-:Y:S01]  /*11640*/  STL [R1+0x1c4], R5 ;  /* 0x0001c40501007387 */ /* 0x0001e20000100800 */
[C---:B------:R-:W-:Y:S02]  /*11650*/  IMAD R11, R2.reuse, R12, R11 ;  /* 0x0000000c020b7224 */ /* 0x040fe400078e020b */
[----:B------:R-:W-:-:S03]  /*11660*/  IMAD R9, R2, R10, R9 ;  /* 0x0000000a02097224 */ /* 0x000fc600078e0209 */
[----:B------:R4:W-:Y:S01]  /*11670*/  STL [R1+0x1c0], R11 ;  /* 0x0001c00b01007387 */ /* 0x0009e20000100800 */
[----:B0-----:R-:W-:-:S03]  /*11680*/  IMAD R5, R2, R8, R7 ;  /* 0x0000000802057224 */ /* 0x001fc600078e0207 */
[----:B------:R0:W-:Y:S01]  /*11690*/  STL [R1+0x1c8], R9 ;  /* 0x0001c80901007387 */ /* 0x0001e20000100800 */
[----:B-----5:R-:W-:-:S03]  /*116a0*/  IABS R13, R18 ;  /* 0x00000012000d7213 */ /* 0x020fc60000000000 */
[----:B------:R1:W-:Y:S04]  /*116b0*/  STL [R1+0x1d0], R5 ;  /* 0x0001d00501007387 */ /* 0x0003e80000100800 */
[----:B------:R-:W5:Y:S04]  /*116c0*/  LDL R18, [R1+0x4ea8] ;  /* 0x004ea80001127983 */ /* 0x000f680000100800 */
[----:B------:R3:W-:Y:S01]  /*116d0*/  STL [R1+0x1cc], R3 ;  /* 0x0001cc0301007387 */ /* 0x0007e20000100800 */
[----:B----4-:R-:W-:Y:S01]  /*116e0*/  IABS R11, R19 ;  /* 0x00000013000b7213 */ /* 0x010fe20000000000 */
[----:B------:R-:W-:-:S02]  /*116f0*/  IMAD.HI.U32 R16, R0, R13, RZ ;  /* 0x0000000d00107227 */ /* 0x000fc400078e00ff */
[----:B------:R-:W4:Y:S02]  /*11700*/  LDL R19, [R1+0x4eac] ;  /* 0x004eac0001137983 */ /* 0x000f240000100800 */
[----:B------:R-:W-:Y:S01]  /*11710*/  IMAD.MOV R16, RZ, RZ, -R16 ;  /* 0x000000ffff107224 */ /* 0x000fe200078e0a10 */
[----:B0-----:R-:W-:Y:S01]  /*11720*/  IABS R9, R17 ;  /* 0x0000001100097213 */ /* 0x001fe20000000000 */
[----:B-1----:R-:W4:Y:S02]  /*11730*/  LDL R5, [R1+0x4eb8] ;  /* 0x004eb80001057983 */ /* 0x002f240000100800 */
[----:B------:R-:W-:Y:S02]  /*11740*/  IMAD R13, R2, R16, R13 ;  /* 0x00000010020d7224 */ /* 0x000fe400078e020d */
[----:B------:R-:W4:Y:S01]  /*11750*/  LDL R16, [R1+0x4eb4] ;  /* 0x004eb40001107983 */ /* 0x000f220000100800 */
[----:B------:R-:W-:-:S04]  /*11760*/  IMAD.HI.U32 R12, R0, R11, RZ ;  /* 0x0000000b000c7227 */ /* 0x000fc800078e00ff */
[----:B------:R-:W-:-:S04]  /*11770*/  IMAD.HI.U32 R10, R0, R9, RZ ;  /* 0x00000009000a7227 */ /* 0x000fc800078e00ff */
[----:B------:R-:W-:Y:S02]  /*11780*/  IMAD.MOV R12, RZ, RZ, -R12 ;  /* 0x000000ffff0c7224 */ /* 0x000fe400078e0a0c */
[----:B------:R-:W-:Y:S02]  /*11790*/  IMAD.MOV R10, RZ, RZ, -R10 ;  /* 0x000000ffff0a7224 */ /* 0x000fe400078e0a0a */
[C---:B------:R-:W-:Y:S02]  /*117a0*/  IMAD R11, R2.reuse, R12, R11 ;  /* 0x0000000c020b7224 */ /* 0x040fe400078e020b */
[----:B------:R-:W-:Y:S01]  /*117b0*/  IMAD R9, R2, R10, R9 ;  /* 0x0000000a02097224 */ /* 0x000fe200078e0209 */
[----:B--2---:R-:W-:Y:S01]  /*117c0*/  IABS R7, R28 ;  /* 0x0000001c00077213 */ /* 0x004fe20000000000 */
[----:B------:R-:W-:Y:S02]  /*117d0*/  IMAD.MOV.U32 R28, RZ, RZ, R23 ;  /* 0x000000ffff1c7224 */ /* 0x000fe400078e0017 */
[----:B------:R-:W2:Y:S01]  /*117e0*/  LDL R23, [R1+0x4eb0] ;  /* 0x004eb00001177983 */ /* 0x000ea20000100800 */
[----:B---3--:R-:W-:Y:S01]  /*117f0*/  IABS R3, R29 ;  /* 0x0000001d00037213 */ /* 0x008fe20000000000 */
[----:B------:R-:W-:-:S02]  /*11800*/  IMAD.HI.U32 R8, R0, R7, RZ ;  /* 0x0000000700087227 */ /* 0x000fc400078e00ff */
[----:B------:R5:W-:Y:S02]  /*11810*/  STL [R1+0x1b4], R13 ;  /* 0x0001b40d01007387 */ /* 0x000be40000100800 */
[----:B------:R-:W-:Y:S02]  /*11820*/  IMAD.HI.U32 R6, R0, R3, RZ ;  /* 0x0000000300067227 */ /* 0x000fe400078e00ff */
[----:B------:R4:W-:Y:S02]  /*11830*/  STL [R1+0x1b0], R11 ;  /* 0x0001b00b01007387 */ /* 0x0009e40000100800 */
[----:B------:R-:W-:Y:S02]  /*11840*/  IMAD.MOV R8, RZ, RZ, -R8 ;  /* 0x000000ffff087224 */ /* 0x000fe400078e0a08 */
[----:B------:R-:W-:Y:S01]  /*11850*/  STL [R1+0x1ac], R9 ;  /* 0x0001ac0901007387 */ /* 0x000fe20000100800 */
[----:B------:R-:W-:-:S03]  /*11860*/  IMAD.MOV R6, RZ, RZ, -R6 ;  /* 0x000000ffff067224 */ /* 0x000fc600078e0a06 */
[----:B------:R-:W3:Y:S01]  /*11870*/  LDL R29, [R1+0x4ebc] ;  /* 0x004ebc00011d7983 */ /* 0x000ee20000100800 */
[C---:B------:R-:W-:Y:S02]  /*11880*/  IMAD R7, R2.reuse, R8, R7 ;  /* 0x0000000802077224 */ /* 0x040fe400078e0207 */
[----:B------:R-:W-:-:S03]  /*11890*/  IMAD R3, R2, R6, R3 ;  /* 0x0000000602037224 */ /* 0x000fc600078e0203 */
[----:B------:R0:W-:Y:S04]  /*118a0*/  STL [R1+0x1bc], R7 ;  /* 0x0001bc0701007387 */ /* 0x0001e80000100800 */
[----:B------:R1:W-:Y:S04]  /*118b0*/  STL [R1+0x1b8], R3 ;  /* 0x0001b80301007387 */ /* 0x0003e80000100800 */
[----:B------:R-:W3:Y:S01]  /*118c0*/  LDL R17, [R1+0x4ec0] ;  /* 0x004ec00001117983 */ /* 0x000ee20000100800 */
[----:B-----5:R-:W-:-:S03]  /*118d0*/  IABS R13, R18 ;  /* 0x00000012000d7213 */ /* 0x020fc60000000000 */
[----:B------:R-:W5:Y:S01]  /*118e0*/  LDL R18, [R1+0x4ec4] ;  /* 0x004ec40001127983 */ /* 0x000f620000100800 */
[----:B----4-:R-:W-:-:S03]  /*118f0*/  IABS R11, R19 ;  /* 0x00000013000b7213 */ /* 0x010fc60000000000 */
[----:B------:R-:W4:Y:S01]  /*11900*/  LDL R19, [R1+0x4ec8] ;  /* 0x004ec80001137983 */ /* 0x000f220000100800 */
[----:B0-----:R-:W-:Y:S01]  /*11910*/  IABS R7, R16 ;  /* 0x0000001000077213 */ /* 0x001fe20000000000 */
[----:B------:R-:W-:Y:S01]  /*11920*/  IMAD.HI.U32 R16, R0, R13, RZ ;  /* 0x0000000d00107227 */ /* 0x000fe200078e00ff */
[----:B-1----:R-:W-:-:S03]  /*11930*/  IABS R3, R5 ;  /* 0x0000000500037213 */ /* 0x002fc60000000000 */
[----:B------:R-:W-:-:S04]  /*11940*/  IMAD.HI.U32 R12, R0, R11, RZ ;  /* 0x0000000b000c7227 */ /* 0x000fc800078e00ff */
[----:B------:R-:W-:Y:S02]  /*11950*/  IMAD.MOV R16, RZ, RZ, -R16 ;  /* 0x000000ffff107224 */ /* 0x000fe400078e0a10 */
[----:B------:R-:W-:-:S04]  /*11960*/  IMAD.HI.U32 R8, R0, R7, RZ ;  /* 0x0000000700087227 */ /* 0x000fc800078e00ff */
[----:B------:R-:W-:Y:S02]  /*11970*/  IMAD.MOV R12, RZ, RZ, -R12 ;  /* 0x000000ffff0c7224 */ /* 0x000fe400078e0a0c */
[C---:B------:R-:W-:Y:S02]  /*11980*/  IMAD R5, R2.reuse, R16, R13 ;  /* 0x0000001002057224 */ /* 0x040fe400078e020d */
[----:B------:R-:W-:Y:S02]  /*11990*/  IMAD.MOV R8, RZ, RZ, -R8 ;  /* 0x000000ffff087224 */ /* 0x000fe400078e0a08 */
[----:B------:R-:W-:Y:S02]  /*119a0*/  IMAD R11, R2, R12, R11 ;  /* 0x0000000c020b7224 */ /* 0x000fe400078e020b */
[----:B------:R-:W-:-:S04]  /*119b0*/  IMAD.HI.U32 R6, R0, R3, RZ ;  /* 0x0000000300067227 */ /* 0x000fc800078e00ff */
[----:B------:R-:W-:-:S04]  /*119c0*/  IMAD.MOV R6, RZ, RZ, -R6 ;  /* 0x000000ffff067224 */ /* 0x000fc800078e0a06 */
[----:B------:R-:W-:Y:S01]  /*119d0*/  IMAD R3, R2, R6, R3 ;  /* 0x0000000602037224 */ /* 0x000fe200078e0203 */
[----:B--2---:R-:W-:Y:S02]  /*119e0*/  IABS R9, R23 ;  /* 0x0000001700097213 */ /* 0x004fe40000000000 */
[----:B------:R-:W2:Y:S03]  /*119f0*/  LDL R23, [R1+0x4ecc] ;  /* 0x004ecc0001177983 */ /* 0x000ea60000100800 */
[----:B------:R-:W-:-:S04]  /*11a00*/  IMAD.HI.U32 R10, R0, R9, RZ ;  /* 0x00000009000a7227 */ /* 0x000fc800078e00ff */
[----:B------:R-:W-:Y:S01]  /*11a10*/  IMAD.MOV R10, RZ, RZ, -R10 ;  /* 0x000000ffff0a7224 */ /* 0x000fe200078e0a0a */
[----:B------:R0:W-:Y:S03]  /*11a20*/  STL [R1+0x1a4], R5 ;  /* 0x0001a40501007387 */ /* 0x0001e60000100800 */
[C---:B------:R-:W-:Y:S01]  /*11a30*/  IMAD R9, R2.reuse, R10, R9 ;  /* 0x0000000a02097224 */ /* 0x040fe200078e0209 */
[----:B------:R-:W-:Y:S01]  /*11a40*/  STL [R1+0x1a0], R11 ;  /* 0x0001a00b01007387 */ /* 0x000fe20000100800 */
[----:B0-----:R-:W-:-:S03]  /*11a50*/  IMAD R5, R2, R8, R7 ;  /* 0x0000000802057224 */ /* 0x001fc600078e0207 */
[----:B------:R-:W-:Y:S01]  /*11a60*/  STL [R1+0x19c], R9 ;  /* 0x00019c0901007387 */ /* 0x000fe20000100800 */
[----:B---3--:R-:W-:-:S03]  /*11a70*/  IABS R12, R29 ;  /* 0x0000001d000c7213 */ /* 0x008fc60000000000 */
[----:B------:R0:W-:Y:S04]  /*11a80*/  STL [R1+0x198], R5 ;  /* 0x0001980501007387 */ /* 0x0001e80000100800 */
[----:B------:R-:W3:Y:S01]  /*11a90*/  LDL R29, [R1+0x4ed0] ;  /* 0x004ed000011d7983 */ /* 0x000ee20000100800 */
[----:B------:R-:W-:-:S03]  /*11aa0*/  IABS R10, R17 ;  /* 0x00000011000a7213 */ /* 0x000fc60000000000 */
[----:B------:R-:W-:Y:S04]  /*11ab0*/  STL [R1+0x1a8], R3 ;  /* 0x0001a80301007387 */ /* 0x000fe80000100800 */
[----:B------:R-:W3:Y:S01]  /*11ac0*/  LDL R17, [R1+0x4ed4] ;  /* 0x004ed40001117983 */ /* 0x000ee20000100800 */
[----:B------:R-:W-:Y:S01]  /*11ad0*/  IMAD.HI.U32 R13, R0, R12, RZ ;  /* 0x0000000c000d7227 */ /* 0x000fe200078e00ff */
[----:B-----5:R-:W-:Y:S02]  /*11ae0*/  IABS R8, R18 ;  /* 0x0000001200087213 */ /* 0x020fe40000000000 */
[----:B------:R-:W5:Y:S01]  /*11af0*/  LDL R18, [R1+0x4ed8] ;  /* 0x004ed80001127983 */ /* 0x000f620000100800 */
[----:B------:R-:W-:-:S03]  /*11b00*/  IMAD.MOV R13, RZ, RZ, -R13 ;  /* 0x000000ffff0d7224 */ /* 0x000fc600078e0a0d */
[----:B------:R-:W5:Y:S01]  /*11b10*/  LDL R16, [R1+0x4ee0] ;  /* 0x004ee00001107983 */ /* 0x000f620000100800 */
[----:B0-----:R-:W-:-:S03]  /*11b20*/  IMAD R5, R2, R13, R12 ;  /* 0x0000000d02057224 */ /* 0x001fc600078e020c */
[----:B------:R-:W5:Y:S01]  /*11b30*/  LDL R12, [R1+0x4edc] ;  /* 0x004edc00010c7983 */ /* 0x000f620000100800 */
[----:B------:R-:W-:-:S04]  /*11b40*/  IMAD.HI.U32 R11, R0, R10, RZ ;  /* 0x0000000a000b7227 */ /* 0x000fc800078e00ff */
[----:B------:R-:W-:-:S04]  /*11b50*/  IMAD.MOV R11, RZ, RZ, -R11 ;  /* 0x000000ffff0b7224 */ /* 0x000fc800078e0a0b */
[----:B------:R-:W-:Y:S01]  /*11b60*/  IMAD R10, R2, R11, R10 ;  /* 0x0000000b020a7224 */ /* 0x000fe200078e020a */
[----:B------:R0:W-:Y:S04]  /*11b70*/  STL [R1+0x194], R5 ;  /* 0x0001940501007387 */ /* 0x0001e80000100800 */
[----:B------:R-:W-:Y:S01]  /*11b80*/  STL [R1+0x190], R10 ;  /* 0x0001900a01007387 */ /* 0x000fe20000100800 */
[----:B----4-:R-:W-:-:S03]  /*11b90*/  IABS R6, R19 ;  /* 0x0000001300067213 */ /* 0x010fc60000000000 */
[----:B------:R-:W4:Y:S01]  /*11ba0*/  LDL R19, [R1+0x4ee4] ;  /* 0x004ee40001137983 */ /* 0x000f220000100800 */
[----:B------:R-:W-:-:S04]  /*11bb0*/  IMAD.HI.U32 R9, R0, R8, RZ ;  /* 0x0000000800097227 */ /* 0x000fc800078e00ff */
[----:B------:R-:W-:-:S04]  /*11bc0*/  IMAD.HI.U32 R7, R0, R6, RZ ;  /* 0x0000000600077227 */ /* 0x000fc800078e00ff */
[----:B------:R-:W-:Y:S02]  /*11bd0*/  IMAD.MOV R9, RZ, RZ, -R9 ;  /* 0x000000ffff097224 */ /* 0x000fe400078e0a09 */
[----:B------:R-:W-:Y:S02]  /*11be0*/  IMAD.MOV R7, RZ, RZ, -R7 ;  /* 0x000000ffff077224 */ /* 0x000fe400078e0a07 */
[C---:B------:R-:W-:Y:S02]  /*11bf0*/  IMAD R8, R2.reuse, R9, R8 ;  /* 0x0000000902087224 */ /* 0x040fe400078e0208 */
[----:B0-----:R-:W-:-:S03]  /*11c00*/  IMAD R5, R2, R7, R6 ;  /* 0x0000000702057224 */ /* 0x001fc600078e0206 */
[----:B------:R-:W-:Y:S04]  /*11c10*/  STL [R1+0x18c], R8 ;  /* 0x00018c0801007387 */ /* 0x000fe80000100800 */
[----:B------:R0:W-:Y:S04]  /*11c20*/  STL [R1+0x188], R5 ;  /* 0x0001880501007387 */ /* 0x0001e80000100800 */
[----:B0-----:R-:W4:Y:S01]  /*11c30*/  LDL R5, [R1+0x4eec] ;  /* 0x004eec0001057983 */ /* 0x001f220000100800 */
[----:B--2---:R-:W-:Y:S02]  /*11c40*/  IABS R23, R23 ;  /* 0x0000001700177213 */ /* 0x004fe40000000000 */
[----:B---3--:R-:W-:-:S02]  /*11c50*/  IABS R13, R29 ;  /* 0x0000001d000d7213 */ /* 0x008fc40000000000 */
[----:B------:R-:W2:Y:S01]  /*11c60*/  LDL R29, [R1+0x4ee8] ;  /* 0x004ee800011d7983 */ /* 0x000ea20000100800 */
[----:B------:R-:W-:-:S03]  /*11c70*/  IABS R11, R17 ;  /* 0x00000011000b7213 */ /* 0x000fc60000000000 */
[----:B------:R-:W3:Y:S01]  /*11c80*/  LDL R17, [R1+0x4ef0] ;  /* 0x004ef00001117983 */ /* 0x000ee20000100800 */
[----:B------:R-:W-:Y:S01]  /*11c90*/  IMAD.HI.U32 R3, R0, R23, RZ ;  /* 0x0000001700037227 */ /* 0x000fe200078e00ff */
[----:B-----5:R-:W-:Y:S02]  /*11ca0*/  IABS R9, R18 ;  /* 0x0000001200097213 */ /* 0x020fe40000000000 */
[----:B------:R-:W5:Y:S01]  /*11cb0*/  LDL R18, [R1+0x4ef4] ;  /* 0x004ef40001127983 */ /* 0x000f620000100800 */
[----:B------:R-:W-:-:S04]  /*11cc0*/  IMAD.MOV R3, RZ, RZ, -R3 ;  /* 0x000000ffff037224 */ /* 0x000fc800078e0a03 */
[----:B------:R-:W-:Y:S01]  /*11cd0*/  IMAD R23, R2, R3, R23 ;  /* 0x0000000302177224 */ /* 0x000fe200078e0217 */
[----:B------:R-:W-:Y:S02]  /*11ce0*/  IABS R7, R12 ;  /* 0x0000000c00077213 */ /* 0x000fe40000000000 */
[----:B------:R-:W-:Y:S01]  /*11cf0*/  IABS R3, R16 ;  /* 0x0000001000037213 */ /* 0x000fe20000000000 */
[----:B------:R-:W-:-:S04]  /*11d00*/  IMAD.HI.U32 R16, R0, R13, RZ ;  /* 0x0000000d00107227 */ /* 0x000fc800078e00ff */
[----:B------:R-:W-:-:S04]  /*11d10*/  IMAD.HI.U32 R12, R0, R11, RZ ;  /* 0x0000000b000c7227 */ /* 0x000fc800078e00ff */
[----:B------:R-:W-:-:S04]  /*11d20*/  IMAD.HI.U32 R10, R0, R9, RZ ;  /* 0x00000009000a7227 */ /* 0x000fc800078e00ff */
[----:B------:R-:W-:-:S04]  /*11d30*/  IMAD.HI.U32 R8, R0, R7, RZ ;  /* 0x0000000700087227 */ /* 0x000fc800078e00ff */
[----:B------:R-:W-:Y:S02]  /*11d40*/  IMAD.MOV R16, RZ, RZ, -R16 ;  /* 0x000000ffff107224 */ /* 0x000fe400078e0a10 */
[----:B------:R-:W-:Y:S02]  /*11d50*/  IMAD.MOV R12, RZ, RZ, -R12 ;  /* 0x000000ffff0c7224 */ /* 0x000fe400078e0a0c */
[----:B------:R-:W-:Y:S02]  /*11d60*/  IMAD.MOV R10, RZ, RZ, -R10 ;  /* 0x000000ffff0a7224 */ /* 0x000fe400078e0a0a */
[----:B------:R-:W-:Y:S02]  /*11d70*/  IMAD.MOV R8, RZ, RZ, -R8 ;  /* 0x000000ffff087224 */ /* 0x000fe400078e0a08 */
[C---:B------:R-:W-:Y:S02]  /*11d80*/  IMAD R13, R2.reuse, R16, R13 ;  /* 0x00000010020d7224 */ /* 0x040fe400078e020d */
[----:B------:R-:W-:-:S02]  /*11d90*/  IMAD R11, R2, R12, R11 ;  /* 0x0000000c020b7224 */ /* 0x000fc400078e020b */
[C---:B------:R-:W-:Y:S02]  /*11da0*/  IMAD R9, R2.reuse, R10, R9 ;  /* 0x0000000a02097224 */ /* 0x040fe400078e0209 */
[----:B------:R-:W-:Y:S01]  /*11db0*/  IMAD R7, R2, R8, R7 ;  /* 0x0000000802077224 */ /* 0x000fe200078e0207 */
[----:B------:R4:W-:Y:S04]  /*11dc0*/  STL [R1+0x184], R13 ;  /* 0x0001840d01007387 */ /* 0x0009e80000100800 */
[----:B------:R-:W-:Y:S04]  /*11dd0*/  STL [R1+0x180], R11 ;  /* 0x0001800b01007387 */ /* 0x000fe80000100800 */
[----:B------:R0:W-:Y:S01]  /*11de0*/  STL [R1+0x17c], R9 ;  /* 0x00017c0901007387 */ /* 0x0001e20000100800 */
[----:B----4-:R-:W-:-:S03]  /*11df0*/  IABS R13, R19 ;  /* 0x00000013000d7213 */ /* 0x010fc60000000000 */
[----:B------:R3:W-:Y:S04]  /*11e00*/  STL [R1+0x178], R7 ;  /* 0x0001780701007387 */ /* 0x0007e80000100800 */
[----:B------:R-:W4:Y:S01]  /*11e10*/  LDL R19, [R1+0x4ef8] ;  /* 0x004ef80001137983 */ /* 0x000f220000100800 */
[----:B------:R-:W-:-:S04]  /*11e20*/  IMAD.HI.U32 R6, R0, R3, RZ ;  /* 0x0000000300067227 */ /* 0x000fc800078e00ff */
[----:B------:R-:W-:Y:S02]  /*11e30*/  IMAD.MOV R6, RZ, RZ, -R6 ;  /* 0x000000ffff067224 */ /* 0x000fe400078e0a06 */
[----:B------:R-:W-:-:S04]  /*11e40*/  IMAD.HI.U32 R16, R0, R13, RZ ;  /* 0x0000000d00107227 */ /* 0x000fc800078e00ff */
[----:B------:R-:W-:Y:S02]  /*11e50*/  IMAD R3, R2, R6, R3 ;  /* 0x0000000602037224 */ /* 0x000fe400078e0203 */
[----:B------:R-:W-:-:S03]  /*11e60*/  IMAD.MOV R16, RZ, RZ, -R16 ;  /* 0x000000ffff107224 */ /* 0x000fc600078e0a10 */
[----:B------:R5:W-:Y:S01]  /*11e70*/  STL [R1+0x174], R3 ;  /* 0x0001740301007387 */ /* 0x000be20000100800 */
[----:B------:R-:W-:Y:S01]  /*11e80*/  IMAD R13, R2, R16, R13 ;  /* 0x00000010020d7224 */ /* 0x000fe200078e020d */
[----:B0-----:R-:W-:Y:S02]  /*11e90*/  IABS R9, R5 ;  /* 0x0000000500097213 */ /* 0x001fe40000000000 */
[----:B------:R-:W4:Y:S03]  /*11ea0*/  LDL R16, [R1+0x4f08] ;  /* 0x004f080001107983 */ /* 0x000f260000100800 */
[----:B------:R-:W-:-:S04]  /*11eb0*/  IMAD.HI.U32 R10, R0, R9, RZ ;  /* 0x00000009000a7227 */ /* 0x000fc800078e00ff */
[----:B------:R-:W-:-:S04]  /*11ec0*/  IMAD.MOV R10, RZ, RZ, -R10 ;  /* 0x000000ffff0a7224 */ /* 0x000fc800078e0a0a */
[----:B------:R-:W-:Y:S01]  /*11ed0*/  IMAD R9, R2, R10, R9 ;  /* 0x0000000a02097224 */ /* 0x000fe200078e0209 */
[----:B--2---:R-:W-:Y:S02]  /*11ee0*/  IABS R11, R29 ;  /* 0x0000001d000b7213 */ /* 0x004fe40000000000 */
[----:B------:R-:W2:Y:S03]  /*11ef0*/  LDL R29, [R1+0x4efc] ;  /* 0x004efc00011d7983 */ /* 0x000ea60000100800 */
[----:B------:R-:W-:-:S04]  /*11f00*/  IMAD.HI.U32 R12, R0, R11, RZ ;  /* 0x0000000b000c7227 */ /* 0x000fc800078e00ff */
[----:B------:R-:W-:Y:S01]  /*11f10*/  IMAD.MOV R12, RZ, RZ, -R12 ;  /* 0x000000ffff0c7224 */ /* 0x000fe200078e0a0c */
[----:B---3--:R-:W-:Y:S02]  /*11f20*/  IABS R7, R17 ;  /* 0x0000001100077213 */ /* 0x008fe40000000000 */
[----:B------:R-:W3:Y:S01]  /*11f30*/  LDL R17, [R1+0x4f00] ;  /* 0x004f000001117983 */ /* 0x000ee20000100800 */
[----:B------:R-:W-:-:S03]  /*11f40*/  IMAD R5, R2, R12, R11 ;  /* 0x0000000c02057224 */ /* 0x000fc600078e020b */
[----:B------:R-:W-:Y:S04]  /*11f50*/  STL [R1+0x160], R13 ;  /* 0x0001600d01007387 */ /* 0x000fe80000100800 */
[----:B------:R-:W3:Y:S01]  /*11f60*/  LDL R12, [R1+0x4f04] ;  /* 0x004f0400010c7983 */ /* 0x000ee20000100800 */
[----:B-----5:R-:W-:-:S03]  /*11f70*/  IABS R3, R18 ;  /* 0x0000001200037213 */ /* 0x020fc60000000000 */
[----:B------:R0:W-:Y:S04]  /*11f80*/  STL [R1+0x164], R5 ;  /* 0x0001640501007387 */ /* 0x0001e80000100800 */
[----:B------:R-:W-:Y:S04]  /*11f90*/  STL [R1+0x170], R9 ;  /* 0x0001700901007387 */ /* 0x000fe80000100800 */
[----:B------:R-:W5:Y:S01]  /*11fa0*/  LDL R18, [R1+0x4f0c] ;  /* 0x004f0c0001127983 */ /* 0x000f620000100800 */
[----:B------:R-:W-:-:S04]  /*11fb0*/  IMAD.HI.U32 R8, R0, R7, RZ ;  /* 0x0000000700087227 */ /* 0x000fc800078e00ff */
[----:B------:R-:W-:-:S04]  /*11fc0*/  IMAD.HI.U32 R6, R0, R3, RZ ;  /* 0x0000000300067227 */ /* 0x000fc800078e00ff */
[----:B------:R-:W-:Y:S02]  /*11fd0*/  IMAD.MOV R8, RZ, RZ, -R8 ;  /* 0x000000ffff087224 */ /* 0x000fe400078e0a08 */
[----:B------:R-:W-:Y:S02]  /*11fe0*/  IMAD.MOV R6, RZ, RZ, -R6 ;  /* 0x000000ffff067224 */ /* 0x000fe400078e0a06 */
[C---:B0-----:R-:W-:Y:S02]  /*11ff0*/  IMAD R5, R2.reuse, R8, R7 ;  /* 0x0000000802057224 */ /* 0x041fe400078e0207 */
[----:B------:R-:W-:-:S03]  /*12000*/  IMAD R3, R2, R6, R3 ;  /* 0x0000000602037224 */ /* 0x000fc600078e0203 */
[----:B------:R0:W-:Y:S04]  /*12010*/  STL [R1+0x16c], R5 ;  /* 0x00016c0501007387 */ /* 0x0001e80000100800 */
[----:B------:R1:W-:Y:S04]  /*12020*/  STL [R1+0x168], R3 ;  /* 0x0001680301007387 */ /* 0x0003e80000100800 */
[----:B0-----:R-:W5:Y:S01]  /*12030*/  LDL R5, [R1+0x4f14] ;  /* 0x004f140001057983 */ /* 0x001f620000100800 */
[----:B----4-:R-:W-:-:S03]  /*12040*/  IABS R13, R19 ;  /* 0x00000013000d7213 */ /* 0x010fc60000000000 */
[----:B------:R-:W4:Y:S01]  /*12050*/  LDL R19, [R1+0x4f10] ;  /* 0x004f100001137983 */ /* 0x000f220000100800 */
[----:B-1----:R-:W-:Y:S01]  /*12060*/  IABS R3, R16 ;  /* 0x0000001000037213 */ /* 0x002fe20000000000 */
[----:B------:R-:W-:-:S04]  /*12070*/  IMAD.HI.U32 R16, R0, R13, RZ ;  /* 0x0000000d00107227 */ /* 0x000fc800078e00ff */
[----:B------:R-:W-:-:S04]  /*12080*/  IMAD.MOV R16, RZ, RZ, -R16 ;  /* 0x000000ffff107224 */ /* 0x000fc800078e0a10 */
[----:B------:R-:W-:Y:S02]  /*12090*/  IMAD R13, R2, R16, R13 ;  /* 0x00000010020d7224 */ /* 0x000fe400078e020d */
[----:B------:R-:W-:-:S04]  /*120a0*/  IMAD.HI.U32 R6, R0, R3, RZ ;  /* 0x0000000300067227 */ /* 0x000fc800078e00ff */
[----:B------:R-:W-:-:S04]  /*120b0*/  IMAD.MOV R6, RZ, RZ, -R6 ;  /* 0x000000ffff067224 */ /* 0x000fc800078e0a06 */
[----:B------:R-:W-:Y:S01]  /*120c0*/  IMAD R3, R2, R6, R3 ;  /* 0x0000000602037224 */ /* 0x000fe200078e0203 */
[----:B--2---:R-:W-:Y:S02]  /*120d0*/  IABS R11, R29 ;  /* 0x0000001d000b7213 */ /* 0x004fe40000000000 */
[----:B------:R-:W2:Y:S01]  /*120e0*/  LDL R29, [R1+0x4f18] ;  /* 0x004f1800011d7983 */ /* 0x000ea20000100800 */
[----:B---3--:R-:W-:-:S03]  /*120f0*/  IABS R9, R17 ;  /* 0x0000001100097213 */ /* 0x008fc60000000000 */
[----:B------:R-:W3:Y:S01]  /*12100*/  LDL R17, [R1+0x4f1c] ;  /* 0x004f1c0001117983 */ /* 0x000ee20000100800 */
[----:B------:R-:W-:Y:S01]  /*12110*/  IABS R7, R12 ;  /* 0x0000000c00077213 */ /* 0x000fe20000000000 */
[----:B------:R-:W-:-:S04]  /*12120*/  IMAD.HI.U32 R12, R0, R11, RZ ;  /* 0x0000000b000c7227 */ /* 0x000fc800078e00ff */
[----:B------:R-:W-:-:S04]  /*12130*/  IMAD.HI.U32 R10, R0, R9, RZ ;  /* 0x00000009000a7227 */ /* 0x000fc800078e00ff */
[----:B------:R-:W-:-:S04]  /*12140*/  IMAD.HI.U32 R8, R0, R7, RZ ;  /* 0x0000000700087227 */ /* 0x000fc800078e00ff */
[----:B------:R-:W-:Y:S02]  /*12150*/  IMAD.MOV R12, RZ, RZ, -R12 ;  /* 0x000000ffff0c7224 */ /* 0x000fe400078e0a0c */
[----:B------:R-:W-:Y:S02]  /*12160*/  IMAD.MOV R10, RZ, RZ, -R10 ;  /* 0x000000ffff0a7224 */ /* 0x000fe400078e0a0a */
[----:B------:R-:W-:Y:S02]  /*12170*/  IMAD.MOV R8, RZ, RZ, -R8 ;  /* 0x000000ffff087224 */ /* 0x000fe400078e0a08 */
[C---:B------:R-:W-:Y:S02]  /*12180*/  IMAD R11, R2.reuse, R12, R11 ;  /* 0x0000000c020b7224 */ /* 0x040fe400078e020b */
[C---:B------:R-:W-:Y:S02]  /*12190*/  IMAD R9, R2.reuse, R10, R9 ;  /* 0x0000000a02097224 */ /* 0x040fe400078e0209 */
[----:B------:R-:W-:Y:S01]  /*121a0*/  IMAD R7, R2, R8, R7 ;  /* 0x0000000802077224 */ /* 0x000fe200078e0207 */
[----:B------:R5:W-:Y:S04]  /*121b0*/  STL [R1+0x150], R13 ;  /* 0x0001500d01007387 */ /* 0x000be80000100800 */
[----:B------:R4:W-:Y:S04]  /*121c0*/  STL [R1+0x14c], R11 ;  /* 0x00014c0b01007387 */ /* 0x0009e80000100800 */
[----:B------:R0:W-:Y:S01]  /*121d0*/  STL [R1+0x15c], R9 ;  /* 0x00015c0901007387 */ /* 0x0001e20000100800 */
[----:B-----5:R-:W-:-:S03]  /*121e0*/  IABS R13, R18 ;  /* 0x00000012000d7213 */ /* 0x020fc60000000000 */
[----:B------:R2:W-:Y:S04]  /*121f0*/  STL [R1+0x158], R7 ;  /* 0x0001580701007387 */ /* 0x0005e80000100800 */
[----:B------:R-:W5:Y:S04]  /*12200*/  LDL R18, [R1+0x4f20] ;  /* 0x004f200001127983 */ /* 0x000f680000100800 */
[----:B------:R3:W-:Y:S01]  /*12210*/  STL [R1+0x154], R3 ;  /* 0x0001540301007387 */ /* 0x0007e20000100800 */
[----:B----4-:R-:W-:-:S03]  /*12220*/  IABS R11, R19 ;  /* 0x00000013000b7213 */ /* 0x010fc60000000000 */
[----:B------:R-:W4:Y:S01]  /*12230*/  LDL R19, [R1+0x4f24] ;  /* 0x004f240001137983 */ /* 0x000f220000100800 */
[----:B------:R-:W-:-:S04]  /*12240*/  IMAD.HI.U32 R16, R0, R13, RZ ;  /* 0x0000000d00107227 */ /* 0x000fc800078e00ff */
[----:B------:R-:W-:-:S04]  /*12250*/  IMAD.HI.U32 R12, R0, R11, RZ ;  /* 0x0000000b000c7227 */ /* 0x000fc800078e00ff */
[----:B------:R-:W-:Y:S02]  /*12260*/  IMAD.MOV R16, RZ, RZ, -R16 ;  /* 0x000000ffff107224 */ /* 0x000fe400078e0a10 */
[----:B------:R-:W-:Y:S02]  /*12270*/  IMAD.MOV R12, RZ, RZ, -R12 ;  /* 0x000000ffff0c7224 */ /* 0x000fe400078e0a0c */
[C---:B------:R-:W-:Y:S01]  /*12280*/  IMAD R13, R2.reuse, R16, R13 ;  /* 0x00000010020d7224 */ /* 0x040fe200078e020d */
[----:B0-----:R-:W-:Y:S01]  /*12290*/  IABS R9, R5 ;  /* 0x0000000500097213 */ /* 0x001fe20000000000 */
[----:B------:R-:W4:Y:S01]  /*122a0*/  LDL R16, [R1+0x4f30] ;  /* 0x004f300001107983 */ /* 0x000f220000100800 */
[----:B------:R-:W-:-:S03]  /*122b0*/  IMAD R5, R2, R12, R11 ;  /* 0x0000000c02057224 */ /* 0x000fc600078e020b */
[----:B------:R-:W-:-:S04]  /*122c0*/  IMAD.HI.U32 R10, R0, R9, RZ ;  /* 0x00000009000a7227 */ /* 0x000fc800078e00ff */
[----:B------:R-:W-:-:S04]  /*122d0*/  IMAD.MOV R10, RZ, RZ, -R10 ;  /* 0x000000ffff0a7224 */ /* 0x000fc800078e0a0a */
[----:B------:R-:W-:Y:S01]  /*122e0*/  IMAD R9, R2, R10, R9 ;  /* 0x0000000a02097224 */ /* 0x000fe200078e0209 */
[----:B--2---:R-:W-:Y:S02]  /*122f0*/  IABS R7, R29 ;  /* 0x0000001d00077213 */ /* 0x004fe40000000000 */
[----:B------:R-:W2:Y:S04]  /*12300*/  LDL R29, [R1+0x4f28] ;  /* 0x004f2800011d7983 */ /* 0x000ea80000100800 */
[----:B------:R-:W-:Y:S04]  /*12310*/  STL [R1+0x140], R13 ;  /* 0x0001400d01007387 */ /* 0x000fe80000100800 */
[----:B------:R-:W2:Y:S01]  /*12320*/  LDL R12, [R1+0x4f2c] ;  /* 0x004f2c00010c7983 */ /* 0x000ea20000100800 */
[----:B---3--:R-:W-:Y:S01]  /*12330*/  IABS R3, R17 ;  /* 0x0000001100037213 */ /* 0x008fe20000000000 */
[----:B------:R-:W-:-:S04]  /*12340*/  IMAD.HI.U32 R8, R0, R7, RZ ;  /* 0x0000000700087227 */ /* 0x000fc800078e00ff */
[----:B------:R-:W-:Y:S01]  /*12350*/  IMAD.HI.U32 R6, R0, R3, RZ ;  /* 0x0000000300067227 */ /* 0x000fe200078e00ff */
[----:B------:R0:W-:Y:S03]  /*12360*/  STL [R1+0x13c], R5 ;  /* 0x00013c0501007387 */ /* 0x0001e60000100800 */
[----:B------:R-:W-:Y:S02]  /*12370*/  IMAD.MOV R8, RZ, RZ, -R8 ;  /* 0x000000ffff087224 */ /* 0x000fe400078e0a08 */
[----:B------:R-:W-:Y:S01]  /*12380*/  IMAD.MOV R6, RZ, RZ, -R6 ;  /* 0x000000ffff067224 */ /* 0x000fe200078e0a06 */
[----:B------:R-:W-:Y:S03]  /*12390*/  STL [R1+0x138], R9 ;  /* 0x0001380901007387 */ /* 0x000fe60000100800 */
[C---:B------:R-:W-:Y:S01]  /*123a0*/  IMAD R3, R2.reuse, R6, R3 ;  /* 0x0000000602037224 */ /* 0x040fe200078e0203 */
[----:B------:R-:W3:Y:S01]  /*123b0*/  LDL R17, [R1+0x4f34] ;  /* 0x004f340001117983 */ /* 0x000ee20000100800 */
[----:B0-----:R-:W-:-:S05]  /*123c0*/  IMAD R5, R2, R8, R7 ;  /* 0x0000000802057224 */ /* 0x001fca00078e0207 */
[----:B------:R0:W-:Y:S04]  /*123d0*/  STL [R1+0x144], R5 ;  /* 0x0001440501007387 */ /* 0x0001e80000100800 */
[----:B------:R1:W-:Y:S04]  /*123e0*/  STL [R1+0x148], R3 ;  /* 0x0001480301007387 */ /* 0x0003e80000100800 */
[----:B0-----:R-:W3:Y:S01]  /*123f0*/  LDL R5, [R1+0x4f3c] ;  /* 0x004f3c0001057983 */ /* 0x001ee20000100800 */
[----:B-----5:R-:W-:-:S03]  /*12400*/  IABS R13, R18 ;  /* 0x00000012000d7213 */ /* 0x020fc60000000000 */
[----:B------:R-:W5:Y:S01]  /*12410*/  LDL R18, [R1+0x4f38] ;  /* 0x004f380001127983 */ /* 0x000f620000100800 */
[----:B----4-:R-:W-:-:S03]  /*12420*/  IABS R11, R19 ;  /* 0x00000013000b7213 */ /* 0x010fc60000000000 */
[----:B------:R-:W4:Y:S01]  /*12430*/  LDL R19, [R1+0x4f40] ;  /* 0x004f400001137983 */ /* 0x000f220000100800 */
[----:B-1----:R-:W-:Y:S01]  /*12440*/  IABS R3, R16 ;  /* 0x0000001000037213 */ /* 0x002fe20000000000 */
[----:B------:R-:W-:-:S04]  /*12450*/  IMAD.HI.U32 R16, R0, R13, RZ ;  /* 0x0000000d00107227 */ /* 0x000fc800078e00ff */
[----:B------:R-:W-:Y:S02]  /*12460*/  IMAD.MOV R16, RZ, RZ, -R16 ;  /* 0x000000ffff107224 */ /* 0x000fe400078e0a10 */
[----:B------:R-:W-:-:S04]  /*12470*/  IMAD.HI.U32 R6, R0, R3, RZ ;  /* 0x0000000300067227 */ /* 0x000fc800078e00ff */
[----:B------:R-:W-:Y:S02]  /*12480*/  IMAD R13, R2, R16, R13 ;  /* 0x00000010020d7224 */ /* 0x000fe400078e020d */
[----:B------:R-:W-:-:S04]  /*12490*/  IMAD.MOV R6, RZ, RZ, -R6 ;  /* 0x000000ffff067224 */ /* 0x000fc800078e0a06 */
[----:B------:R-:W-:Y:S01]  /*124a0*/  IMAD R3, R2, R6, R3 ;  /* 0x0000000602037224 */ /* 0x000fe200078e0203 */
[----:B--2---:R-:W-:Y:S02]  /*124b0*/  IABS R9, R29 ;  /* 0x0000001d00097213 */ /* 0x004fe40000000000 */
[----:B------:R-:W2:Y:S01]  /*124c0*/  LDL R29, [R1+0x4f44] ;  /* 0x004f4400011d7983 */ /* 0x000ea20000100800 */
        /* <DEDUP_REMOVED lines=12> */
[----:B------:R-:W-:Y:S01]  /*12590*/  STL [R1+0x128], R9 ;  /* 0x0001280901007387 */ /* 0x000fe20000100800 */
[----:B---3--:R-:W-:-:S03]  /*125a0*/  IABS R13, R17 ;  /* 0x00000011000d7213 */ /* 0x008fc60000000000 */
[----:B------:R4:W-:Y:S04]  /*125b0*/  STL [R1+0x124], R7 ;  /* 0x0001240701007387 */ /* 0x0009e80000100800 */
[----:B------:R-:W3:Y:S04]  /*125c0*/  LDL R17, [R1+0x4f60] ;  /* 0x004f600001117983 */ /* 0x000ee80000100800 */
[----:B------:R-:W-:Y:S01]  /*125d0*/  STL [R1+0x134], R3 ;  /* 0x0001340301007387 */ /* 0x000fe20000100800 */
[----:B-----5:R-:W-:-:S03]  /*125e0*/  IABS R11, R18 ;  /* 0x00000012000b7213 */ /* 0x020fc60000000000 */
[----:B------:R-:W5:Y:S01]  /*125f0*/  LDL R18, [R1+0x4f64] ;  /* 0x004f640001127983 */ /* 0x000f620000100800 */
[----:B----4-:R-:W-:-:S03]  /*12600*/  IABS R7, R19 ;  /* 0x0000001300077213 */ /* 0x010fc60000000000 */
[----:B------:R-:W4:Y:S01]  /*12610*/  LDL R19, [R1+0x4f68] ;  /* 0x004f680001137983 */ /* 0x000f220000100800 */
[----:B------:R-:W-:-:S04]  /*12620*/  IMAD.HI.U32 R16, R0, R13, RZ ;  /* 0x0000000d00107227 */ /* 0x000fc800078e00ff */
[----:B------:R-:W-:-:S04]  /*12630*/  IMAD.HI.U32 R12, R0, R11, RZ ;  /* 0x0000000b000c7227 */ /* 0x000fc800078e00ff */
[----:B------:R-:W-:Y:S02]  /*12640*/  IMAD.MOV R16, RZ, RZ, -R16 ;  /* 0x000000ffff107224 */ /* 0x000fe400078e0a10 */
[----:B------:R-:W-:Y:S02]  /*12650*/  IMAD.MOV R12, RZ, RZ, -R12 ;  /* 0x000000ffff0c7224 */ /* 0x000fe400078e0a0c */
[C---:B------:R-:W-:Y:S01]  /*12660*/  IMAD R13, R2.reuse, R16, R13 ;  /* 0x00000010020d7224 */ /* 0x040fe200078e020d */
[----:B------:R-:W-:Y:S01]  /*12670*/  IABS R9, R5 ;  /* 0x0000000500097213 */ /* 0x000fe20000000000 */
[----:B------:R-:W4:Y:S01]  /*12680*/  LDL R16, [R1+0x4f78] ;  /* 0x004f780001107983 */ /* 0x000f220000100800 */
[----:B------:R-:W-:-:S03]  /*12690*/  IMAD R5, R2, R12, R11 ;  /* 0x0000000c02057224 */ /* 0x000fc600078e020b */
[----:B------:R-:W-:Y:S04]  /*126a0*/  STL [R1+0x120], R13 ;  /* 0x0001200d01007387 */ /* 0x000fe80000100800 */
[----:B------:R-:W4:Y:S01]  /*126b0*/  LDL R12, [R1+0x4f6c] ;  /* 0x004f6c00010c7983 */ /* 0x000f220000100800 */
[----:B------:R-:W-:-:S04]  /*126c0*/  IMAD.HI.U32 R10, R0, R9, RZ ;  /* 0x00000009000a7227 */ /* 0x000fc800078e00ff */
[----:B------:R-:W-:Y:S02]  /*126d0*/  IMAD.MOV R10, RZ, RZ, -R10 ;  /* 0x000000ffff0a7224 */ /* 0x000fe400078e0a0a */
[----:B------:R-:W-:-:S04]  /*126e0*/  IMAD.HI.U32 R8, R0, R7, RZ ;  /* 0x0000000700087227 */ /* 0x000fc800078e00ff */
[----:B------:R-:W-:Y:S01]  /*126f0*/  IMAD R9, R2, R10, R9 ;  /* 0x0000000a02097224 */ /* 0x000fe200078e0209 */
[----:B------:R0:W-:Y:S01]  /*12700*/  STL [R1+0x11c], R5 ;  /* 0x00011c0501007387 */ /* 0x0001e20000100800 */
[----:B------:R-:W-:-:S03]  /*12710*/  IMAD.MOV R8, RZ, RZ, -R8 ;  /* 0x000000ffff087224 */ /* 0x000fc600078e0a08 */
[----:B------:R-:W-:Y:S01]  /*12720*/  STL [R1+0x118], R9 ;  /* 0x0001180901007387 */ /* 0x000fe20000100800 */
[----:B0-----:R-:W-:Y:S01]  /*12730*/  IMAD R5, R2, R8, R7 ;  /* 0x0000000802057224 */ /* 0x001fe200078e0207 */
[----:B--2---:R-:W-:Y:S02]  /*12740*/  IABS R3, R29 ;  /* 0x0000001d00037213 */ /* 0x004fe40000000000 */
[----:B------:R-:W2:Y:S03]  /*12750*/  LDL R29, [R1+0x4f7c] ;  /* 0x004f7c00011d7983 */ /* 0x000ea60000100800 */
[----:B------:R-:W-:-:S04]  /*12760*/  IMAD.HI.U32 R6, R0, R3, RZ ;  /* 0x0000000300067227 */ /* 0x000fc800078e00ff */
[----:B------:R-:W-:-:S04]  /*12770*/  IMAD.MOV R6, RZ, RZ, -R6 ;  /* 0x000000ffff067224 */ /* 0x000fc800078e0a06 */
[----:B------:R-:W-:Y:S01]  /*12780*/  IMAD R3, R2, R6, R3 ;  /* 0x0000000602037224 */ /* 0x000fe200078e0203 */
[----:B------:R0:W-:Y:S04]  /*12790*/  STL [R1+0x114], R5 ;  /* 0x0001140501007387 */ /* 0x0001e80000100800 */
[----:B------:R1:W-:Y:S04]  /*127a0*/  STL [R1+0x110], R3 ;  /* 0x0001100301007387 */ /* 0x0003e80000100800 */
[----:B0-----:R-:W2:Y:S01]  /*127b0*/  LDL R5, [R1+0x4f84] ;  /* 0x004f840001057983 */ /* 0x001ea20000100800 */
[----:B---3--:R-:W-:-:S03]  /*127c0*/  IABS R13, R17 ;  /* 0x00000011000d7213 */ /* 0x008fc60000000000 */
[----:B------:R-:W3:Y:S01]  /*127d0*/  LDL R17, [R1+0x4f80] ;  /* 0x004f800001117983 */ /* 0x000ee20000100800 */
[----:B-----5:R-:W-:-:S03]  /*127e0*/  IABS R11, R18 ;  /* 0x00000012000b7213 */ /* 0x020fc60000000000 */
[----:B------:R-:W5:Y:S01]  /*127f0*/  LDL R18, [R1+0x4fa8] ;  /* 0x004fa80001127983 */ /* 0x000f620000100800 */
[----:B----4-:R-:W-:-:S03]  /*12800*/  IABS R9, R19 ;  /* 0x0000001300097213 */ /* 0x010fc60000000000 */
[----:B------:R-:W4:Y:S02]  /*12810*/  LDL R19, [R1+0x4fac] ;  /* 0x004fac0001137983 */ /* 0x000f240000100800 */
[----:B------:R-:W-:Y:S01]  /*12820*/  IMAD.HI.U32 R10, R0, R9, RZ ;  /* 0x00000009000a7227 */ /* 0x000fe200078e00ff */
[----:B-1----:R-:W-:-:S03]  /*12830*/  IABS R3, R16 ;  /* 0x0000001000037213 */ /* 0x002fc60000000000 */
[----:B------:R-:W-:Y:S01]  /*12840*/  IMAD.HI.U32 R16, R0, R13, RZ ;  /* 0x0000000d00107227 */ /* 0x000fe200078e00ff */
[----:B------:R-:W-:-:S03]  /*12850*/  IABS R7, R12 ;  /* 0x0000000c00077213 */ /* 0x000fc60000000000 */
        /* <DEDUP_REMOVED lines=13> */
[----:B------:R-:W-:-:S03]  /*12930*/  IMAD.HI.U32 R6, R0, R3, RZ ;  /* 0x0000000300067227 */ /* 0x000fc600078e00ff */
[----:B------:R5:W-:Y:S01]  /*12940*/  STL [R1+0x104], R7 ;  /* 0x0001040701007387 */ /* 0x000be20000100800 */
[----:B------:R-:W-:-:S04]  /*12950*/  IMAD.MOV R6, RZ, RZ, -R6 ;  /* 0x000000ffff067224 */ /* 0x000fc800078e0a06 */
[----:B------:R-:W-:Y:S01]  /*12960*/  IMAD R3, R2, R6, R3 ;  /* 0x0000000602037224 */ /* 0x000fe200078e0203 */
[----:B--2---:R-:W-:Y:S02]  /*12970*/  IABS R13, R29 ;  /* 0x0000001d000d7213 */ /* 0x004fe40000000000 */
[----:B------:R-:W2:Y:S03]  /*12980*/  LDL R29, [R1+0x4fb0] ;  /* 0x004fb000011d7983 */ /* 0x000ea60000100800 */
[----:B------:R-:W-:Y:S01]  /*12990*/  IMAD.HI.U32 R16, R0, R13, RZ ;  /* 0x0000000d00107227 */ /* 0x000fe200078e00ff */
[----:B------:R4:W-:Y:S03]  /*129a0*/  STL [R1+0x100], R3 ;  /* 0x0001000301007387 */ /* 0x0009e60000100800 */
[----:B------:R-:W-:-:S04]  /*129b0*/  IMAD.MOV R16, RZ, RZ, -R16 ;  /* 0x000000ffff107224 */ /* 0x000fc800078e0a10 */
[----:B------:R-:W-:Y:S02]  /*129c0*/  IMAD R13, R2, R16, R13 ;  /* 0x00000010020d7224 */ /* 0x000fe400078e020d */
[----:B------:R-:W2:Y:S01]  /*129d0*/  LDL R16, [R1+0x4fd0] ;  /* 0x004fd00001107983 */ /* 0x000ea20000100800 */
[----:B0-----:R-:W-:-:S05]  /*129e0*/  IABS R9, R5 ;  /* 0x0000000500097213 */ /* 0x001fca0000000000 */
[C---:B------:R-:W-:Y:S01]  /*129f0*/  IMAD.HI.U32 R10, R0.reuse, R9, RZ ;  /* 0x00000009000a7227 */ /* 0x040fe200078e00ff */
[----:B---3--:R-:W-:Y:S02]  /*12a00*/  IABS R11, R17 ;  /* 0x00000011000b7213 */ /* 0x008fe40000000000 */
[----:B------:R-:W3:Y:S03]  /*12a10*/  LDL R17, [R1+0x4fb4] ;  /* 0x004fb40001117983 */ /* 0x000ee60000100800 */
[----:B------:R-:W-:Y:S01]  /*12a20*/  IMAD.HI.U32 R12, R0, R11, RZ ;  /* 0x0000000b000c7227 */ /* 0x000fe200078e00ff */
[----:B-----5:R-:W-:-:S03]  /*12a30*/  IABS R7, R18 ;  /* 0x0000001200077213 */ /* 0x020fc60000000000 */
[----:B------:R-:W-:Y:S01]  /*12a40*/  IMAD.MOV R12, RZ, RZ, -R12 ;  /* 0x000000ffff0c7224 */ /* 0x000fe200078e0a0c */
[----:B------:R-:W5:Y:S03]  /*12a50*/  LDL R18, [R1+0x4fc0] ;  /* 0x004fc00001127983 */ /* 0x000f660000100800 */
[----:B------:R-:W-:Y:S01]  /*12a60*/  IMAD R5, R2, R12, R11 ;  /* 0x0000000c02057224 */ /* 0x000fe200078e020b */
[----:B------:R-:W-:Y:S04]  /*12a70*/  STL [R1+0xe8], R13 ;  /* 0x0000e80d01007387 */ /* 0x000fe80000100800 */
[----:B------:R-:W5:Y:S01]  /*12a80*/  LDL R12, [R1+0x4fc4] ;  /* 0x004fc400010c7983 */ /* 0x000f620000100800 */
[----:B------:R-:W-:-:S04]  /*12a90*/  IMAD.MOV R10, RZ, RZ, -R10 ;  /* 0x000000ffff0a7224 */ /* 0x000fc800078e0a0a */
[----:B------:R-:W-:Y:S01]  /*12aa0*/  IMAD R9, R2, R10, R9 ;  /* 0x0000000a02097224 */ /* 0x000fe200078e0209 */
[----:B------:R0:W-:Y:S01]  /*12ab0*/  STL [R1+0xf8], R5 ;  /* 0x0000f80501007387 */ /* 0x0001e20000100800 */
[----:B----4-:R-:W-:-:S03]  /*12ac0*/  IABS R3, R19 ;  /* 0x0000001300037213 */ /* 0x010fc60000000000 */
[----:B------:R-:W-:Y:S04]  /*12ad0*/  STL [R1+0xf4], R9 ;  /* 0x0000f40901007387 */ /* 0x000fe80000100800 */
[----:B------:R-:W4:Y:S01]  /*12ae0*/  LDL R19, [R1+0x4fd4] ;  /* 0x004fd40001137983 */ /* 0x000f220000100800 */
        /* <DEDUP_REMOVED lines=8> */
[----:B0-----:R-:W4:Y:S01]  /*12b70*/  LDL R5, [R1+0x4ffc] ;  /* 0x004ffc0001057983 */ /* 0x001f220000100800 */
[----:B--2---:R-:W-:-:S03]  /*12b80*/  IABS R13, R29 ;  /* 0x0000001d000d7213 */ /* 0x004fc60000000000 */
[----:B------:R-:W2:Y:S01]  /*12b90*/  LDL R29, [R1+0x4ff8] ;  /* 0x004ff800011d7983 */ /* 0x000ea20000100800 */
[----:B-1----:R-:W-:Y:S01]  /*12ba0*/  IABS R3, R16 ;  /* 0x0000001000037213 */ /* 0x002fe20000000000 */
[----:B------:R-:W-:-:S04]  /*12bb0*/  IMAD.HI.U32 R16, R0, R13, RZ ;  /* 0x0000000d00107227 */ /* 0x000fc800078e00ff */
[----:B------:R-:W-:-:S04]  /*12bc0*/  IMAD.MOV R16, RZ, RZ, -R16 ;  /* 0x000000ffff107224 */ /* 0x000fc800078e0a10 */
[----:B------:R-:W-:Y:S01]  /*12bd0*/  IMAD R13, R2, R16, R13 ;  /* 0x00000010020d7224 */ /* 0x000fe200078e020d */
[----:B---3--:R-:W-:Y:S02]  /*12be0*/  IABS R11, R17 ;  /* 0x00000011000b7213 */ /* 0x008fe40000000000 */
[----:B------:R-:W3:Y:S01]  /*12bf0*/  LDL R17, [R1+0x5000] ;  /* 0x0050000001117983 */ /* 0x000ee20000100800 */
[----:B-----5:R-:W-:-:S03]  /*12c00*/  IABS R9, R18 ;  /* 0x0000001200097213 */ /* 0x020fc60000000000 */
[----:B------:R-:W5:Y:S01]  /*12c10*/  LDL R18, [R1+0x5004] ;  /* 0x0050040001127983 */ /* 0x000f620000100800 */
        /* <DEDUP_REMOVED lines=17> */
[----:B------:R-:W-:-:S04]  /*12d30*/  IMAD.MOV R6, RZ, RZ, -R6 ;  /* 0x000000ffff067224 */ /* 0x000fc800078e0a06 */
[----:B------:R-:W-:Y:S01]  /*12d40*/  IMAD R3, R2, R6, R3 ;  /* 0x0000000602037224 */ /* 0x000fe200078e0203 */
[----:B0-----:R-:W-:-:S04]  /*12d50*/  IABS R9, R5 ;  /* 0x0000000500097213 */ /* 0x001fc80000000000 */
[----:B------:R5:W-:Y:S04]  /*12d60*/  STL [R1+0xe0], R3 ;  /* 0x0000e00301007387 */ /* 0x000be80000100800 */
[----:B------:R-:W4:Y:S01]  /*12d70*/  LDL R5, [R1+0x5040] ;  /* 0x0050400001057983 */ /* 0x000f220000100800 */
[----:B------:R-:W-:-:S04]  /*12d80*/  IMAD.HI.U32 R16, R0, R13, RZ ;  /* 0x0000000d00107227 */ /* 0x000fc800078e00ff */
[----:B------:R-:W-:-:S04]  /*12d90*/  IMAD.MOV R16, RZ, RZ, -R16 ;  /* 0x000000ffff107224 */ /* 0x000fc800078e0a10 */
[----:B------:R-:W-:Y:S02]  /*12da0*/  IMAD R13, R2, R16, R13 ;  /* 0x00000010020d7224 */ /* 0x000fe400078e020d */
[----:B------:R-:W4:Y:S01]  /*12db0*/  LDL R16, [R1+0x501c] ;  /* 0x00501c0001107983 */ /* 0x000f220000100800 */
        /* <DEDUP_REMOVED lines=8> */
[----:B------:R-:W-:Y:S02]  /*12e40*/  IMAD R11, R2, R12, R11 ;  /* 0x0000000c020b7224 */ /* 0x000fe400078e020b */
[----:B------:R-:W2:Y:S04]  /*12e50*/  LDL R12, [R1+0x5018] ;  /* 0x00501800010c7983 */ /* 0x000ea80000100800 */
[----:B------:R-:W-:Y:S04]  /*12e60*/  STL [R1+0xc0], R11 ;  /* 0x0000c00b01007387 */ /* 0x000fe80000100800 */
[----:B------:R-:W-:Y:S01]  /*12e70*/  STL [R1+0xbc], R9 ;  /* 0x0000bc0901007387 */ /* 0x000fe20000100800 */
[----:B---3--:R-:W-:-:S03]  /*12e80*/  IABS R7, R17 ;  /* 0x0000001100077213 */ /* 0x008fc60000000000 */
[----:B------:R-:W3:Y:S02]  /*12e90*/  LDL R17, [R1+0x5044] ;  /* 0x0050440001117983 */ /* 0x000ee40000100800 */
[----:B------:R-:W-:Y:S01]  /*12ea0*/  IMAD.HI.U32 R8, R0, R7, RZ ;  /* 0x0000000700087227 */ /* 0x000fe200078e00ff */
[----:B-----5:R-:W-:-:S03]  /*12eb0*/  IABS R3, R18 ;  /* 0x0000001200037213 */ /* 0x020fc60000000000 */
[----:B------:R-:W-:Y:S02]  /*12ec0*/  IMAD.MOV R8, RZ, RZ, -R8 ;  /* 0x000000ffff087224 */ /* 0x000fe400078e0a08 */
[----:B------:R-:W-:-:S04]  /*12ed0*/  IMAD.HI.U32 R6, R0, R3, RZ ;  /* 0x0000000300067227 */ /* 0x000fc800078e00ff */
[----:B------:R-:W-:Y:S02]  /*12ee0*/  IMAD.MOV R6, RZ, RZ, -R6 ;  /* 0x000000ffff067224 */ /* 0x000fe400078e0a06 */
[C---:B------:R-:W-:Y:S02]  /*12ef0*/  IMAD R7, R2.reuse, R8, R7 ;  /* 0x0000000802077224 */ /* 0x040fe400078e0207 */
[----:B------:R-:W-:-:S03]  /*12f00*/  IMAD R3, R2, R6, R3 ;  /* 0x0000000602037224 */ /* 0x000fc600078e0203 */
[----:B------:R-:W-:Y:S04]  /*12f10*/  STL [R1+0xcc], R7 ;  /* 0x0000cc0701007387 */ /* 0x000fe80000100800 */
[----:B------:R0:W-:Y:S04]  /*12f20*/  STL [R1+0xc8], R3 ;  /* 0x0000c80301007387 */ /* 0x0001e80000100800 */
[----:B------:R-:W5:Y:S01]  /*12f30*/  LDL R18, [R1+0x5048] ;  /* 0x0050480001127983 */ /* 0x000f620000100800 */
[----:B----4-:R-:W-:-:S03]  /*12f40*/  IABS R13, R19 ;  /* 0x00000013000d7213 */ /* 0x010fc60000000000 */
[----:B------:R-:W4:Y:S01]  /*12f50*/  LDL R19, [R1+0x504c] ;  /* 0x00504c0001137983 */ /* 0x000f220000100800 */
[----:B0-----:R-:W-:-:S03]  /*12f60*/  IABS R3, R5 ;  /* 0x0000000500037213 */ /* 0x001fc60000000000 */
[----:B------:R-:W4:Y:S01]  /*12f70*/  LDL R5, [R1+0x505c] ;  /* 0x00505c0001057983 */ /* 0x000f220000100800 */
[----:B------:R-:W-:Y:S01]  /*12f80*/  IABS R7, R16 ;  /* 0x0000001000077213 */ /* 0x000fe20000000000 */
[----:B------:R-:W-:-:S04]  /*12f90*/  IMAD.HI.U32 R16, R0, R13, RZ ;  /* 0x0000000d00107227 */ /* 0x000fc800078e00ff */
[----:B------:R-:W-:-:S04]  /*12fa0*/  IMAD.HI.U32 R8, R0, R7, RZ ;  /* 0x0000000700087227 */ /* 0x000fc800078e00ff */
[----:B------:R-:W-:Y:S02]  /*12fb0*/  IMAD.MOV R16, RZ, RZ, -R16 ;  /* 0x000000ffff107224 */ /* 0x000fe400078e0a10 */
[----:B------:R-:W-:-:S04]  /*12fc0*/  IMAD.HI.U32 R6, R0, R3, RZ ;  /* 0x0000000300067227 */ /* 0x000fc800078e00ff */
[----:B------:R-:W-:Y:S02]  /*12fd0*/  IMAD.MOV R8, RZ, RZ, -R8 ;  /* 0x000000ffff087224 */ /* 0x000fe400078e0a08 */
[C---:B------:R-:W-:Y:S02]  /*12fe0*/  IMAD R13, R2.reuse, R16, R13 ;  /* 0x00000010020d7224 */ /* 0x040fe400078e020d */
[----:B------:R-:W-:Y:S02]  /*12ff0*/  IMAD.MOV R6, RZ, RZ, -R6 ;  /* 0x000000ffff067224 */ /* 0x000fe400078e0a06 */
[C---:B------:R-:W-:Y:S02]  /*13000*/  IMAD R7, R2.reuse, R8, R7 ;  /* 0x0000000802077224 */ /* 0x040fe400078e0207 */
[----:B------:R-:W-:Y:S01]  /*13010*/  IMAD R3, R2, R6, R3 ;  /* 0x0000000602037224 */ /* 0x000fe200078e0203 */
[----:B--2---:R-:W-:Y:S02]  /*13020*/  IABS R11, R29 ;  /* 0x0000001d000b7213 */ /* 0x004fe40000000000 */
[----:B------:R-:W2:Y:S01]  /*13030*/  LDL R29, [R1+0x5058] ;  /* 0x00505800011d7983 */ /* 0x000ea20000100800 */
[----:B------:R-:W-:-:S02]  /*13040*/  IABS R9, R12 ;  /* 0x0000000c00097213 */ /* 0x000fc40000000000 */
[----:B------:R-:W-:-:S04]  /*13050*/  IMAD.HI.U32 R12, R0, R11, RZ ;  /* 0x0000000b000c7227 */ /* 0x000fc800078e00ff */
[----:B------:R-:W-:-:S04]  /*13060*/  IMAD.HI.U32 R10, R0, R9, RZ ;  /* 0x00000009000a7227 */ /* 0x000fc800078e00ff */
[----:B------:R-:W-:Y:S02]  /*13070*/  IMAD.MOV R12, RZ, RZ, -R12 ;  /* 0x000000ffff0c7224 */ /* 0x000fe400078e0a0c */
[----:B------:R-:W-:Y:S02]  /*13080*/  IMAD.MOV R10, RZ, RZ, -R10 ;  /* 0x000000ffff0a7224 */ /* 0x000fe400078e0a0a */
[C---:B------:R-:W-:Y:S02]  /*13090*/  IMAD R11, R2.reuse, R12, R11 ;  /* 0x0000000c020b7224 */ /* 0x040fe400078e020b */
[----:B------:R-:W-:Y:S01]  /*130a0*/  IMAD R9, R2, R10, R9 ;  /* 0x0000000a02097224 */ /* 0x000fe200078e0209 */
[----:B------:R3:W-:Y:S04]  /*130b0*/  STL [R1+0xb0], R13 ;  /* 0x0000b00d01007387 */ /* 0x0007e80000100800 */
[----:B------:R5:W-:Y:S04]  /*130c0*/  STL [R1+0xac], R11 ;  /* 0x0000ac0b01007387 */ /* 0x000be80000100800 */
[----:B------:R4:W-:Y:S04]  /*130d0*/  STL [R1+0xa8], R9 ;  /* 0x0000a80901007387 */ /* 0x0009e80000100800 */
[----:B------:R-:W-:Y:S01]  /*130e0*/  STL [R1+0xa4], R7 ;  /* 0x0000a40701007387 */ /* 0x000fe20000100800 */
[----:B---3--:R-:W-:-:S03]  /*130f0*/  IABS R13, R17 ;  /* 0x00000011000d7213 */ /* 0x008fc60000000000 */
[----:B------:R-:W3:Y:S04]  /*13100*/  LDL R17, [R1+0x506c] ;  /* 0x00506c0001117983 */ /* 0x000ee80000100800 */
[----:B------:R0:W-:Y:S01]  /*13110*/  STL [R1+0xb4], R3 ;  /* 0x0000b40301007387 */ /* 0x0001e20000100800 */
[----:B-----5:R-:W-:-:S03]  /*13120*/  IABS R11, R18 ;  /* 0x00000012000b7213 */ /* 0x020fc60000000000 */
[----:B------:R-:W5:Y:S01]  /*13130*/  LDL R18, [R1+0x5090] ;  /* 0x0050900001127983 */ /* 0x000f620000100800 */
[----:B----4-:R-:W-:-:S03]  /*13140*/  IABS R9, R19 ;  /* 0x0000001300097213 */ /* 0x010fc60000000000 */
[----:B------:R-:W4:Y:S01]  /*13150*/  LDL R19, [R1+0x5094] ;  /* 0x0050940001137983 */ /* 0x000f220000100800 */
[----:B------:R-:W-:-:S04]  /*13160*/  IMAD.HI.U32 R16, R0, R13, RZ ;  /* 0x0000000d00107227 */ /* 0x000fc800078e00ff */
[----:B------:R-:W-:Y:S01]  /*13170*/  IMAD.MOV R16, RZ, RZ, -R16 ;  /* 0x000000ffff107224 */ /* 0x000fe200078e0a10 */
[----:B0-----:R-:W-:-:S03]  /*13180*/  IABS R3, R5 ;  /* 0x0000000500037213 */ /* 0x001fc60000000000 */
[----:B------:R-:W-:Y:S02]  /*13190*/  IMAD R5, R2, R16, R13 ;  /* 0x0000001002057224 */ /* 0x000fe400078e020d */
[----:B------:R-:W4:Y:S01]  /*131a0*/  LDL R13, [R1+0x5068] ;  /* 0x00506800010d7983 */ /* 0x000f220000100800 */
[----:B------:R-:W-:-:S04]  /*131b0*/  IMAD.HI.U32 R12, R0, R11, RZ ;  /* 0x0000000b000c7227 */ /* 0x000fc800078e00ff */
[----:B------:R-:W-:Y:S02]  /*131c0*/  IMAD.MOV R12, RZ, RZ, -R12 ;  /* 0x000000ffff0c7224 */ /* 0x000fe400078e0a0c */
[----:B------:R-:W-:-:S04]  /*131d0*/  IMAD.HI.U32 R10, R0, R9, RZ ;  /* 0x00000009000a7227 */ /* 0x000fc800078e00ff */
[----:B------:R-:W-:-:S04]  /*131e0*/  IMAD.HI.U32 R6, R0, R3, RZ ;  /* 0x0000000300067227 */ /* 0x000fc800078e00ff */
[----:B------:R-:W-:Y:S02]  /*131f0*/  IMAD.MOV R10, RZ, RZ, -R10 ;  /* 0x000000ffff0a7224 */ /* 0x000fe400078e0a0a */
[----:B------:R-:W-:Y:S02]  /*13200*/  IMAD.MOV R6, RZ, RZ, -R6 ;  /* 0x000000ffff067224 */ /* 0x000fe400078e0a06 */
[C---:B------:R-:W-:Y:S02]  /*13210*/  IMAD R9, R2.reuse, R10, R9 ;  /* 0x0000000a02097224 */ /* 0x040fe400078e0209 */
[----:B------:R-:W-:Y:S01]  /*13220*/  IMAD R3, R2, R6, R3 ;  /* 0x0000000602037224 */ /* 0x000fe200078e0203 */
[----:B--2---:R-:W-:Y:S02]  /*13230*/  IABS R7, R29 ;  /* 0x0000001d00077213 */ /* 0x004fe40000000000 */
[----:B------:R-:W2:Y:S04]  /*13240*/  LDL R29, [R1+0x5098] ;  /* 0x00509800011d7983 */ /* 0x000ea80000100800 */
[----:B------:R0:W-:Y:S01]  /*13250*/  STL [R1+0xa0], R5 ;  /* 0x0000a00501007387 */ /* 0x0001e20000100800 */
[----:B------:R-:W-:-:S04]  /*13260*/  IMAD.HI.U32 R8, R0, R7, RZ ;  /* 0x0000000700087227 */ /* 0x000fc800078e00ff */
[----:B0-----:R-:W-:-:S05]  /*13270*/  IMAD R5, R2, R12, R11 ;  /* 0x0000000c02057224 */ /* 0x001fca00078e020b */
[----:B------:R0:W-:Y:S01]  /*13280*/  STL [R1+0x9c], R5 ;  /* 0x00009c0501007387 */ /* 0x0001e20000100800 */
[----:B------:R-:W-:-:S03]  /*13290*/  IMAD.MOV R8, RZ, RZ, -R8 ;  /* 0x000000ffff087224 */ /* 0x000fc600078e0a08 */
[----:B0-----:R-:W2:Y:S01]  /*132a0*/  LDL R5, [R1+0x509c] ;  /* 0x00509c0001057983 */ /* 0x001ea20000100800 */
[----:B------:R-:W-:-:S03]  /*132b0*/  IMAD R7, R2, R8, R7 ;  /* 0x0000000802077224 */ /* 0x000fc600078e0207 */
[----:B------:R5:W-:Y:S04]  /*132c0*/  STL [R1+0x98], R9 ;  /* 0x0000980901007387 */ /* 0x000be80000100800 */
[----:B------:R4:W-:Y:S01]  /*132d0*/  STL [R1+0x94], R7 ;  /* 0x0000940701007387 */ /* 0x0009e20000100800 */
[----:B---3--:R-:W-:-:S03]  /*132e0*/  IABS R11, R17 ;  /* 0x00000011000b7213 */ /* 0x008fc60000000000 */
[----:B------:R-:W3:Y:S04]  /*132f0*/  LDL R17, [R1+0x50a8] ;  /* 0x0050a80001117983 */ /* 0x000ee80000100800 */
[----:B------:R2:W-:Y:S01]  /*13300*/  STL [R1+0x90], R3 ;  /* 0x0000900301007387 */ /* 0x0005e20000100800 */
[----:B-----5:R-:W-:-:S03]  /*13310*/  IABS R9, R18 ;  /* 0x0000001200097213 */ /* 0x020fc60000000000 */
[----:B------:R-:W5:Y:S01]  /*13320*/  LDL R18, [R1+0x50ac] ;  /* 0x0050ac0001127983 */ /* 0x000f620000100800 */
[----:B----4-:R-:W-:-:S03]  /*13330*/  IABS R7, R19 ;  /* 0x0000001300077213 */ /* 0x010fc60000000000 */
[----:B------:R-:W4:Y:S01]  /*13340*/  LDL R19, [R1+0x50b4] ;  /* 0x0050b40001137983 */ /* 0x000f220000100800 */
[----:B------:R-:W-:-:S05]  /*13350*/  IABS R13, R13 ;  /* 0x0000000d000d7213 */ /* 0x000fca0000000000 */
[----:B------:R-:W-:-:S04]  /*13360*/  IMAD.HI.U32 R16, R0, R13, RZ ;  /* 0x0000000d00107227 */ /* 0x000fc800078e00ff */
[----:B------:R-:W-:-:S04]  /*13370*/  IMAD.MOV R16, RZ, RZ, -R16 ;  /* 0x000000ffff107224 */ /* 0x000fc800078e0a10 */
        /* <DEDUP_REMOVED lines=8> */
[----:B------:R0:W-:Y:S01]  /*13400*/  STL [R1+0x88], R13 ;  /* 0x0000880d01007387 */ /* 0x0001e20000100800 */
[----:B------:R-:W-:-:S04]  /*13410*/  IMAD.HI.U32 R8, R0, R7, RZ ;  /* 0x0000000700087227 */ /* 0x000fc800078e00ff */
[----:B------:R-:W-:-:S04]  /*13420*/  IMAD.MOV R8, RZ, RZ, -R8 ;  /* 0x000000ffff087224 */ /* 0x000fc800078e0a08 */
[----:B------:R-:W-:Y:S01]  /*13430*/  IMAD R7, R2, R8, R7 ;  /* 0x0000000802077224 */ /* 0x000fe200078e0207 */
[----:B--2---:R-:W-:Y:S02]  /*13440*/  IABS R3, R29 ;  /* 0x0000001d00037213 */ /* 0x004fe40000000000 */
[----:B------:R-:W2:Y:S04]  /*13450*/  LDL R29, [R1+0x50d8] ;  /* 0x0050d800011d7983 */ /* 0x000ea80000100800 */
[----:B------:R3:W-:Y:S01]  /*13460*/  STL [R1+0x84], R11 ;  /* 0x0000840b01007387 */ /* 0x0007e20000100800 */
[----:B------:R-:W-:-:S03]  /*13470*/  IMAD.HI.U32 R6, R0, R3, RZ ;  /* 0x0000000300067227 */ /* 0x000fc600078e00ff */
[----:B------:R5:W-:Y:S01]  /*13480*/  STL [R1+0x80], R9 ;  /* 0x0000800901007387 */ /* 0x000be20000100800 */
[----:B------:R-:W-:-:S04]  /*13490*/  IMAD.MOV R6, RZ, RZ, -R6 ;  /* 0x000000ffff067224 */ /* 0x000fc800078e0a06 */
[----:B------:R-:W-:Y:S01]  /*134a0*/  IMAD R3, R2, R6, R3 ;  /* 0x0000000602037224 */ /* 0x000fe200078e0203 */
[----:B0-----:R-:W-:Y:S02]  /*134b0*/  IABS R13, R5 ;  /* 0x00000005000d7213 */ /* 0x001fe40000000000 */
[----:B------:R-:W2:Y:S04]  /*134c0*/  LDL R5, [R1+0x50dc] ;  /* 0x0050dc0001057983 */ /* 0x000ea80000100800 */
[----:B------:R-:W-:Y:S04]  /*134d0*/  STL [R1+0x7c], R7 ;  /* 0x00007c0701007387 */ /* 0x000fe80000100800 */
[----:B------:R4:W-:Y:S01]  /*134e0*/  STL [R1+0x78], R3 ;  /* 0x0000780301007387 */ /* 0x0009e20000100800 */
[----:B---3--:R-:W-:-:S03]  /*134f0*/  IABS R11, R17 ;  /* 0x00000011000b7213 */ /* 0x008fc60000000000 */
[----:B------:R-:W3:Y:S01]  /*13500*/  LDL R17, [R1+0x50e0] ;  /* 0x0050e00001117983 */ /* 0x000ee20000100800 */
[----:B-----5:R-:W-:-:S03]  /*13510*/  IABS R9, R18 ;  /* 0x0000001200097213 */ /* 0x020fc60000000000 */
[----:B------:R-:W5:Y:S01]  /*13520*/  LDL R18, [R1+0x50e4] ;  /* 0x0050e40001127983 */ /* 0x000f620000100800 */
[----:B----4-:R-:W-:-:S03]  /*13530*/  IABS R3, R19 ;  /* 0x0000001300037213 */ /* 0x010fc60000000000 */
[----:B------:R-:W4:Y:S01]  /*13540*/  LDL R19, [R1+0x50f0] ;  /* 0x0050f00001137983 */ /* 0x000f220000100800 */
[----:B------:R-:W-:-:S04]  /*13550*/  IMAD.HI.U32 R12, R0, R11, RZ ;  /* 0x0000000b000c7227 */ /* 0x000fc800078e00ff */
[----:B------:R-:W-:-:S04]  /*13560*/  IMAD.HI.U32 R10, R0, R9, RZ ;  /* 0x00000009000a7227 */ /* 0x000fc800078e00ff */
[----:B------:R-:W-:-:S04]  /*13570*/  IMAD.HI.U32 R6, R0, R3, RZ ;  /* 0x0000000300067227 */ /* 0x000fc800078e00ff */
[----:B------:R-:W-:Y:S02]  /*13580*/  IMAD.MOV R12, RZ, RZ, -R12 ;  /* 0x000000ffff0c7224 */ /* 0x000fe400078e0a0c */
[----:B------:R-:W-:Y:S02]  /*13590*/  IMAD.MOV R10, RZ, RZ, -R10 ;  /* 0x000000ffff0a7224 */ /* 0x000fe400078e0a0a */
[----:B------:R-:W-:Y:S02]  /*135a0*/  IMAD.MOV R6, RZ, RZ, -R6 ;  /* 0x000000ffff067224 */ /* 0x000fe400078e0a06 */
[----:B------:R-:W-:Y:S01]  /*135b0*/  IMAD R11, R2, R12, R11 ;  /* 0x0000000c020b7224 */ /* 0x000fe200078e020b */
[----:B------:R-:W-:Y:S01]  /*135c0*/  IABS R7, R16 ;  /* 0x0000001000077213 */ /* 0x000fe20000000000 */
[----:B------:R-:W-:-:S04]  /*135d0*/  IMAD.HI.U32 R16, R0, R13, RZ ;  /* 0x0000000d00107227 */ /* 0x000fc800078e00ff */
[----:B------:R-:W-:-:S04]  /*135e0*/  IMAD.HI.U32 R8, R0, R7, RZ ;  /* 0x0000000700087227 */ /* 0x000fc800078e00ff */
[----:B------:R-:W-:Y:S02]  /*135f0*/  IMAD.MOV R16, RZ, RZ, -R16 ;  /* 0x000000ffff107224 */ /* 0x000fe400078e0a10 */
[----:B------:R-:W-:Y:S02]  /*13600*/  IMAD.MOV R8, RZ, RZ, -R8 ;  /* 0x000000ffff087224 */ /* 0x000fe400078e0a08 */
[C---:B------:R-:W-:Y:S02]  /*13610*/  IMAD R13, R2.reuse, R16, R13 ;  /* 0x00000010020d7224 */ /* 0x040fe400078e020d */
[C---:B------:R-:W-:Y:S02]  /*13620*/  IMAD R9, R2.reuse, R10, R9 ;  /* 0x0000000a02097224 */ /* 0x040fe400078e0209 */
[C---:B------:R-:W-:Y:S01]  /*13630*/  IMAD R7, R2.reuse, R8, R7 ;  /* 0x0000000802077224 */ /* 0x040fe200078e0207 */
[----:B------:R-:W-:Y:S01]  /*13640*/  STL [R1+0x4], R13 ;  /* 0x0000040d01007387 */ /* 0x000fe20000100800 */
[----:B------:R-:W-:-:S03]  /*13650*/  IMAD R6, R2, R6, R3 ;  /* 0x0000000602067224 */ /* 0x000fc600078e0203 */
[----:B------:R-:W-:Y:S04]  /*13660*/  STL [R1], R11 ;  /* 0x0000000b01007387 */ /* 0x000fe80000100800 */
[----:B------:R-:W-:Y:S04]  /*13670*/  STL [R1+0x70], R9 ;  /* 0x0000700901007387 */ /* 0x000fe80000100800 */
[----:B------:R-:W-:Y:S04]  /*13680*/  STL [R1+0x6c], R7 ;  /* 0x00006c0701007387 */ /* 0x000fe80000100800 */
[----:B------:R3:W-:Y:S01]  /*13690*/  STL [R1+0x68], R6 ;  /* 0x0000680601007387 */ /* 0x0007e20000100800 */
[----:B------:R-:W-:Y:S01]  /*136a0*/  @!P0 IMAD.MOV R4, RZ, RZ, -R4 ;  /* 0x000000ffff048224 */ /* 0x000fe200078e0a04 */
[----:B--2---:R-:W-:-:S02]  /*136b0*/  IABS R3, R5 ;  /* 0x0000000500037213 */ /* 0x004fc40000000000 */
[----:B------:R-:W2:Y:S01]  /*136c0*/  LDL R5, [R1+0x50f4] ;  /* 0x0050f40001057983 */ /* 0x000ea20000100800 */
[----:B---3--:R-:W-:-:S03]  /*136d0*/  IABS R6, R17 ;  /* 0x0000001100067213 */ /* 0x008fc60000000000 */
[----:B------:R-:W3:Y:S01]  /*136e0*/  LDL R17, [R1+0x5100] ;  /* 0x0051000001117983 */ /* 0x000ee20000100800 */
[----:B-----5:R-:W-:-:S03]  /*136f0*/  IABS R8, R18 ;  /* 0x0000001200087213 */ /* 0x020fc60000000000 */
[----:B------:R-:W5:Y:S04]  /*13700*/  LDL R18, [R1+0x5104] ;  /* 0x0051040001127983 */ /* 0x000f680000100800 */
[----:B------:R4:W-:Y:S01]  /*13710*/  STL [R1+0x38c], R4 ;  /* 0x00038c0401007387 */ /* 0x0009e20000100800 */
[----:B------:R-:W-:Y:S01]  /*13720*/  IABS R29, R29 ;  /* 0x0000001d001d7213 */ /* 0x000fe20000000000 */
[----:B------:R-:W-:Y:S02]  /*13730*/  IMAD.HI.U32 R10, R0, R6, RZ ;  /* 0x00000006000a7227 */ /* 0x000fe400078e00ff */
[----:B------:R-:W5:Y:S01]  /*13740*/  LDL R13, [R1+0x5128] ;  /* 0x00512800010d7983 */ /* 0x000f620000100800 */
[----:B----4-:R-:W-:-:S03]  /*13750*/  IABS R4, R19 ;  /* 0x0000001300047213 */ /* 0x010fc60000000000 */
[----:B------:R-:W4:Y:S01]  /*13760*/  LDL R19, [R1+0x512c] ;  /* 0x00512c0001137983 */ /* 0x000f220000100800 */
[----:B------:R-:W-:-:S04]  /*13770*/  IMAD.HI.U32 R7, R0, R29, RZ ;  /* 0x0000001d00077227 */ /* 0x000fc800078e00ff */
[----:B------:R-:W-:Y:S02]  /*13780*/  IMAD.MOV R7, RZ, RZ, -R7 ;  /* 0x000000ffff077224 */ /* 0x000fe400078e0a07 */
[----:B------:R-:W-:-:S04]  /*13790*/  IMAD.HI.U32 R9, R0, R8, RZ ;  /* 0x0000000800097227 */ /* 0x000fc800078e00ff */
[----:B------:R-:W-:Y:S02]  /*137a0*/  IMAD R29, R2, R7, R29 ;  /* 0x00000007021d7224 */ /* 0x000fe400078e021d */
[----:B------:R-:W-:-:S04]  /*137b0*/  IMAD.HI.U32 R7, R0, R4, RZ ;  /* 0x0000000400077227 */ /* 0x000fc800078e00ff */
[----:B------:R-:W-:Y:S02]  /*137c0*/  IMAD.MOV R10, RZ, RZ, -R10 ;  /* 0x000000ffff0a7224 */ /* 0x000fe400078e0a0a */
[----:B------:R-:W-:Y:S02]  /*137d0*/  IMAD.MOV R9, RZ, RZ, -R9 ;  /* 0x000000ffff097224 */ /* 0x000fe400078e0a09 */
[----:B------:R-:W-:Y:S02]  /*137e0*/  IMAD.MOV R7, RZ, RZ, -R7 ;  /* 0x000000ffff077224 */ /* 0x000fe400078e0a07 */
[C---:B------:R-:W-:Y:S02]  /*137f0*/  IMAD R10, R2.reuse, R10, R6 ;  /* 0x0000000a020a7224 */ /* 0x040fe400078e0206 */
[----:B------:R-:W-:-:S03]  /*13800*/  IMAD R4, R2, R7, R4 ;  /* 0x0000000702047224 */ /* 0x000fc600078e0204 */
[----:B------:R3:W-:Y:S01]  /*13810*/  STL [R1+0x30], R10 ;  /* 0x0000300a01007387 */ /* 0x0007e20000100800 */
[----:B--2---:R-:W-:Y:S01]  /*13820*/  IABS R6, R5 ;  /* 0x0000000500067213 */ /* 0x004fe20000000000 */
[----:B------:R-:W-:-:S05]  /*13830*/  IMAD R5, R2, R9, R8 ;  /* 0x0000000902057224 */ /* 0x000fca00078e0208 */
[----:B------:R0:W-:Y:S04]  /*13840*/  STL [R1+0x2c], R5 ;  /* 0x00002c0501007387 */ /* 0x0001e80000100800 */
[----:B------:R4:W-:Y:S04]  /*13850*/  STL [R1+0x28], R4 ;  /* 0x0000280401007387 */ /* 0x0009e80000100800 */
[----:B------:R-:W2:Y:S01]  /*13860*/  LDL R16, [R1+0x5130] ;  /* 0x0051300001107983 */ /* 0x000ea20000100800 */
[----:B---3--:R-:W-:-:S03]  /*13870*/  IABS R10, R17 ;  /* 0x00000011000a7213 */ /* 0x008fc60000000000 */
[----:B0-----:R-:W3:Y:S04]  /*13880*/  LDL R5, [R1+0x5134] ;  /* 0x0051340001057983 */ /* 0x001ee80000100800 */
[----:B------:R-:W3:Y:S01]  /*13890*/  LDL R17, [R1+0x5140] ;  /* 0x0051400001117983 */ /* 0x000ee20000100800 */
[----:B-----5:R-:W-:-:S03]  /*138a0*/  IABS R8, R18 ;  /* 0x0000001200087213 */ /* 0x020fc60000000000 */
[----:B------:R-:W5:Y:S01]  /*138b0*/  LDL R18, [R1+0x5144] ;  /* 0x0051440001127983 */ /* 0x000f620000100800 */
[----:B----4-:R-:W-:-:S03]  /*138c0*/  IABS R4, R19 ;  /* 0x0000001300047213 */ /* 0x010fc60000000000 */
[----:B------:R-:W4:Y:S01]  /*138d0*/  LDL R19, [R1+0x5148] ;  /* 0x0051480001137983 */ /* 0x000f220000100800 */
[----:B------:R-:W-:-:S04]  /*138e0*/  IMAD.HI.U32 R12, R0, R6, RZ ;  /* 0x00000006000c7227 */ /* 0x000fc800078e00ff */
[----:B------:R-:W-:Y:S01]  /*138f0*/  IMAD.HI.U32 R11, R0, R3, RZ ;  /* 0x00000003000b7227 */ /* 0x000fe200078e00ff */
[----:B------:R-:W-:-:S03]  /*13900*/  IABS R7, R13 ;  /* 0x0000000d00077213 */ /* 0x000fc60000000000 */
[----:B------:R-:W-:Y:S02]  /*13910*/  IMAD.MOV R12, RZ, RZ, -R12 ;  /* 0x000000ffff0c7224 */ /* 0x000fe400078e0a0c */
[----:B------:R-:W-:Y:S02]  /*13920*/  IMAD.MOV R11, RZ, RZ, -R11 ;  /* 0x000000ffff0b7224 */ /* 0x000fe400078e0a0b */
[C---:B------:R-:W-:Y:S02]  /*13930*/  IMAD R12, R2.reuse, R12, R6 ;  /* 0x0000000c020c7224 */ /* 0x040fe400078e0206 */
[----:B------:R-:W-:Y:S02]  /*13940*/  IMAD R3, R2, R11, R3 ;  /* 0x0000000b02037224 */ /* 0x000fe400078e0203 */
[C---:B------:R-:W-:Y:S01]  /*13950*/  IMAD.HI.U32 R9, R0.reuse, R8, RZ ;  /* 0x0000000800097227 */ /* 0x040fe200078e00ff */
[----:B------:R0:W-:Y:S03]  /*13960*/  STL [R1+0x24], R12 ;  /* 0x0000240c01007387 */ /* 0x0001e60000100800 */
[----:B------:R-:W-:-:S04]  /*13970*/  IMAD.HI.U32 R11, R0, R10, RZ ;  /* 0x0000000a000b7227 */ /* 0x000fc800078e00ff */
[----:B------:R-:W-:-:S04]  /*13980*/  IMAD.HI.U32 R13, R0, R7, RZ ;  /* 0x00000007000d7227 */ /* 0x000fc800078e00ff */
[----:B------:R-:W-:Y:S02]  /*13990*/  IMAD.MOV R9, RZ, RZ, -R9 ;  /* 0x000000ffff097224 */ /* 0x000fe400078e0a09 */
[----:B------:R-:W-:Y:S02]  /*139a0*/  IMAD.MOV R11, RZ, RZ, -R11 ;  /* 0x000000ffff0b7224 */ /* 0x000fe400078e0a0b */
[----:B0-----:R-:W-:Y:S02]  /*139b0*/  IMAD.MOV R12, RZ, RZ, -R13 ;  /* 0x000000ffff0c7224 */ /* 0x001fe400078e0a0d */
[C---:B------:R-:W-:Y:S02]  /*139c0*/  IMAD R9, R2.reuse, R9, R8 ;  /* 0x0000000902097224 */ /* 0x040fe400078e0208 */
[C---:B------:R-:W-:Y:S02]  /*139d0*/  IMAD R10, R2.reuse, R11, R10 ;  /* 0x0000000b020a7224 */ /* 0x040fe400078e020a */
[----:B------:R-:W-:-:S02]  /*139e0*/  IMAD R8, R2, R12, R7 ;  /* 0x0000000c02087224 */ /* 0x000fc400078e0207 */
[----:B------:R-:W-:Y:S01]  /*139f0*/  IMAD.HI.U32 R6, R0, R4, RZ ;  /* 0x0000000400067227 */ /* 0x000fe200078e00ff */
[----:B------:R0:W-:Y:S03]  /*13a00*/  STL [R1+0x20], R10 ;  /* 0x0000200a01007387 */ /* 0x0001e60000100800 */
[----:B------:R-:W-:Y:S01]  /*13a10*/  IMAD.MOV R6, RZ, RZ, -R6 ;  /* 0x000000ffff067224 */ /* 0x000fe200078e0a06 */
[----:B------:R-:W-:Y:S04]  /*13a20*/  STL [R1+0x1c], R9 ;  /* 0x00001c0901007387 */ /* 0x000fe80000100800 */
[----:B------:R-:W-:Y:S01]  /*13a30*/  STL [R1+0x18], R8 ;  /* 0x0000180801007387 */ /* 0x000fe20000100800 */
[----:B------:R-:W-:-:S05]  /*13a40*/  IMAD R4, R2, R6, R4 ;  /* 0x0000000602047224 */ /* 0x000fca00078e0204 */
[----:B------:R1:W-:Y:S01]  /*13a50*/  STL [R1+0x14], R4 ;  /* 0x0000140401007387 */ /* 0x0003e20000100800 */
[----:B--2---:R-:W-:-:S05]  /*13a60*/  IABS R7, R16 ;  /* 0x0000001000077213 */ /* 0x004fca0000000000 */
[----:B0-----:R-:W-:-:S04]  /*13a70*/  IMAD.HI.U32 R10, R0, R7, RZ ;  /* 0x00000007000a7227 */ /* 0x001fc800078e00ff */
[----:B------:R-:W-:Y:S01]  /*13a80*/  IMAD.MOV R10, RZ, RZ, -R10 ;  /* 0x000000ffff0a7224 */ /* 0x000fe200078e0a0a */
[----:B---3--:R-:W-:Y:S02]  /*13a90*/  IABS R6, R5 ;  /* 0x0000000500067213 */ /* 0x008fe40000000000 */
[----:B-1----:R-:W-:Y:S01]  /*13aa0*/  IABS R4, R17 ;  /* 0x0000001100047213 */ /* 0x002fe20000000000 */
[----:B------:R-:W-:Y:S01]  /*13ab0*/  IMAD R10, R2, R10, R7 ;  /* 0x0000000a020a7224 */ /* 0x000fe200078e0207 */
[----:B------:R-:W2:Y:S04]  /*13ac0*/  LDL R5, [R1+0x5170] ;  /* 0x0051700001057983 */ /* 0x000ea80000100800 */
[----:B------:R-:W3:Y:S01]  /*13ad0*/  LDL R17, [R1+0x5174] ;  /* 0x0051740001117983 */ /* 0x000ee20000100800 */
[----:B-----5:R-:W-:-:S03]  /*13ae0*/  IABS R8, R18 ;  /* 0x0000001200087213 */ /* 0x020fc60000000000 */
[----:B------:R-:W5:Y:S02]  /*13af0*/  LDL R18, [R1+0x5178] ;  /* 0x0051780001127983 */ /* 0x000f640000100800 */
[----:B------:R-:W-:Y:S01]  /*13b00*/  IMAD.HI.U32 R13, R0, R8, RZ ;  /* 0x00000008000d7227 */ /* 0x000fe200078e00ff */
[----:B----4-:R-:W-:Y:S02]  /*13b10*/  IABS R9, R19 ;  /* 0x0000001300097213 */ /* 0x010fe40000000000 */
[----:B------:R-:W4:Y:S04]  /*13b20*/  LDL R19, [R1+0x517c] ;  /* 0x00517c0001137983 */ /* 0x000f280000100800 */
[----:B------:R0:W-:Y:S02]  /*13b30*/  STL [R1+0x10], R10 ;  /* 0x0000100a01007387 */ /* 0x0001e40000100800 */
[----:B0-----:R-:W-:-:S02]  /*13b40*/  IMAD.MOV R10, RZ, RZ, -R13 ;  /* 0x000000ffff0a7224 */ /* 0x001fc400078e0a0d */
[----:B------:R-:W3:Y:S01]  /*13b50*/  LDL R13, [R1+0x514c] ;  /* 0x00514c00010d7983 */ /* 0x000ee20000100800 */
[----:B------:R-:W-:-:S04]  /*13b60*/  IMAD.HI.U32 R12, R0, R6, RZ ;  /* 0x00000006000c7227 */ /* 0x000fc800078e00ff */
[----:B------:R-:W-:-:S04]  /*13b70*/  IMAD.HI.U32 R11, R0, R4, RZ ;  /* 0x00000004000b7227 */ /* 0x000fc800078e00ff */
[----:B------:R-:W-:Y:S02]  /*13b80*/  IMAD.MOV R12, RZ, RZ, -R12 ;  /* 0x000000ffff0c7224 */ /* 0x000fe400078e0a0c */
[----:B------:R-:W-:Y:S02]  /*13b90*/  IMAD.MOV R7, RZ, RZ, -R11 ;  /* 0x000000ffff077224 */ /* 0x000fe400078e0a0b */
[C---:B------:R-:W-:Y:S02]  /*13ba0*/  IMAD R12, R2.reuse, R12, R6 ;  /* 0x0000000c020c7224 */ /* 0x040fe400078e0206 */
[C---:B------:R-:W-:Y:S02]  /*13bb0*/  IMAD R6, R2.reuse, R7, R4 ;  /* 0x0000000702067224 */ /* 0x040fe400078e0204 */
[----:B------:R-:W-:Y:S01]  /*13bc0*/  IMAD R4, R2, R10, R8 ;  /* 0x0000000a02047224 */ /* 0x000fe200078e0208 */
[----:B------:R-:W-:Y:S01]  /*13bd0*/  STL [R1+0xc], R12 ;  /* 0x00000c0c01007387 */ /* 0x000fe20000100800 */
[----:B------:R-:W-:-:S03]  /*13be0*/  IMAD.HI.U32 R16, R0, R9, RZ ;  /* 0x0000000900107227 */ /* 0x000fc600078e00ff */
[----:B------:R0:W-:Y:S01]  /*13bf0*/  STL [R1+0x5cac], R4 ;  /* 0x005cac0401007387 */ /* 0x0001e20000100800 */
[----:B------:R-:W-:-:S03]  /*13c00*/  IMAD.MOV R11, RZ, RZ, -R16 ;  /* 0x000000ffff0b7224 */ /* 0x000fc600078e0a10 */
[----:B------:R-:W-:Y:S01]  /*13c10*/  STL [R1+0x8], R6 ;  /* 0x0000080601007387 */ /* 0x000fe20000100800 */
[----:B0-----:R-:W-:-:S05]  /*13c20*/  IMAD R4, R2, R11, R9 ;  /* 0x0000000b02047224 */ /* 0x001fca00078e0209 */
[----:B------:R0:W-:Y:S04]  /*13c30*/  STL [R1+0x5c], R4 ;  /* 0x00005c0401007387 */ /* 0x0001e80000100800 */
[----:B0-----:R-:W5:Y:S01]  /*13c40*/  LDL R4, [R1+0x5188] ;  /* 0x0051880001047983 */ /* 0x001f620000100800 */
[----:B--2---:R-:W-:-:S03]  /*13c50*/  IABS R7, R5 ;  /* 0x0000000500077213 */ /* 0x004fc60000000000 */
[----:B------:R-:W2:Y:S01]  /*13c60*/  LDL R5, [R1+0x518c] ;  /* 0x00518c0001057983 */ /* 0x000ea20000100800 */
[----:B---3--:R-:W-:-:S05]  /*13c70*/  IABS R6, R13 ;  /* 0x0000000d00067213 */ /* 0x008fca0000000000 */
[----:B------:R-:W-:-:S04]  /*13c80*/  IMAD.HI.U32 R11, R0, R6, RZ ;  /* 0x00000006000b7227 */ /* 0x000fc800078e00ff */
[----:B------:R-:W-:-:S04]  /*13c90*/  IMAD.MOV R11, RZ, RZ, -R11 ;  /* 0x000000ffff0b7224 */ /* 0x000fc800078e0a0b */
[----:B------:R-:W-:Y:S02]  /*13ca0*/  IMAD R6, R2, R11, R6 ;  /* 0x0000000b02067224 */ /* 0x000fe400078e0206 */
[----:B------:R-:W3:Y:S01]  /*13cb0*/  LDL R11, [R1+0x56d8] ;  /* 0x0056d800010b7983 */ /* 0x000ee20000100800 */
[----:B----4-:R-:W-:-:S03]  /*13cc0*/  IABS R10, R19 ;  /* 0x00000013000a7213 */ /* 0x010fc60000000000 */
[----:B------:R-:W4:Y:S01]  /*13cd0*/  LDL R19, [R1+0x519c] ;  /* 0x00519c0001137983 */ /* 0x000f220000100800 */
[----:B------:R-:W-:Y:S01]  /*13ce0*/  IABS R8, R17 ;  /* 0x0000001100087213 */ /* 0x000fe20000000000 */
[----:B------:R-:W-:-:S04]  /*13cf0*/  IMAD.HI.U32 R16, R0, R7, RZ ;  /* 0x0000000700107227 */ /* 0x000fc800078e00ff */
[----:B------:R-:W-:-:S04]  /*13d00*/  IMAD.HI.U32 R13, R0, R8, RZ ;  /* 0x00000008000d7227 */ /* 0x000fc800078e00ff */
[----:B------:R-:W-:Y:S02]  /*13d10*/  IMAD.MOV R16, RZ, RZ, -R16 ;  /* 0x000000ffff107224 */ /* 0x000fe400078e0a10 */
[----:B------:R-:W-:Y:S01]  /*13d20*/  IMAD.MOV R13, RZ, RZ, -R13 ;  /* 0x000000ffff0d7224 */ /* 0x000fe200078e0a0d */
[----:B-----5:R-:W-:Y:S01]  /*13d30*/  IABS R9, R18 ;  /* 0x0000001200097213 */ /* 0x020fe20000000000 */
[----:B------:R-:W-:Y:S01]  /*13d40*/  IMAD.HI.U32 R17, R0, R10, RZ ;  /* 0x0000000a00117227 */ /* 0x000fe200078e00ff */
[----:B------:R-:W5:Y:S03]  /*13d50*/  LDL R18, [R1+0x5198] ;  /* 0x0051980001127983 */ /* 0x000f660000100800 */
[C---:B------:R-:W-:Y:S01]  /*13d60*/  IMAD R16, R2.reuse, R16, R7 ;  /* 0x0000001002107224 */ /* 0x040fe200078e0207 */
[----:B------:R0:W-:Y:S01]  /*13d70*/  STL [R1+0x58], R6 ;  /* 0x0000580601007387 */ /* 0x0001e20000100800 */
[----:B------:R-:W-:-:S03]  /*13d80*/  IMAD R8, R2, R13, R8 ;  /* 0x0000000d02087224 */ /* 0x000fc600078e0208 */
[----:B------:R-:W-:Y:S01]  /*13d90*/  STL [R1+0x54], R16 ;  /* 0x0000541001007387 */ /* 0x000fe20000100800 */
[----:B------:R-:W-:-:S04]  /*13da0*/  IMAD.HI.U32 R12, R0, R9, RZ ;  /* 0x00000009000c7227 */ /* 0x000fc800078e00ff */
[----:B0-----:R-:W-:Y:S01]  /*13db0*/  IMAD.MOV R6, RZ, RZ, -R17 ;  /* 0x000000ffff067224 */ /* 0x001fe200078e0a11 */
[----:B------:R0:W-:Y:S01]  /*13dc0*/  STL [R1+0x50], R8 ;  /* 0x0000500801007387 */ /* 0x0001e20000100800 */
[----:B------:R-:W-:Y:S02]  /*13dd0*/  IMAD.MOV R12, RZ, RZ, -R12 ;  /* 0x000000ffff0c7224 */ /* 0x000fe400078e0a0c */
[C---:B0-----:R-:W-:Y:S01]  /*13de0*/  IMAD R8, R2.reuse, R6, R10 ;  /* 0x0000000602087224 */ /* 0x041fe200078e020a */
[----:B------:R-:W-:Y:S01]  /*13df0*/  IABS R6, R4 ;  /* 0x0000000400067213 */ /* 0x000fe20000000000 */
[----:B------:R-:W-:-:S05]  /*13e00*/  IMAD R7, R2, R12, R9 ;  /* 0x0000000c02077224 */ /* 0x000fca00078e0209 */
[----:B------:R2:W-:Y:S04]  /*13e10*/  STL [R1+0x4c], R7 ;  /* 0x00004c0701007387 */ /* 0x0005e80000100800 */
[----:B------:R5:W-:Y:S04]  /*13e20*/  STL [R1+0x48], R8 ;  /* 0x0000480801007387 */ /* 0x000be80000100800 */
[----:B------:R-:W5:Y:S01]  /*13e30*/  LDL R4, [R1+0x56e0] ;  /* 0x0056e00001047983 */ /* 0x000f620000100800 */
[----:B--2---:R-:W-:-:S03]  /*13e40*/  IABS R7, R5 ;  /* 0x0000000500077213 */ /* 0x004fc60000000000 */
[----:B------:R-:W2:Y:S01]  /*13e50*/  LDL R5, [R1+0x56e4] ;  /* 0x0056e40001057983 */ /* 0x000ea20000100800 */
[----:B---3--:R-:W-:Y:S01]  /*13e60*/  IABS R10, R11 ;  /* 0x0000000b000a7213 */ /* 0x008fe20000000000 */
[----:B------:R-:W-:-:S04]  /*13e70*/  IMAD.HI.U32 R11, R0, R6, RZ ;  /* 0x00000006000b7227 */ /* 0x000fc800078e00ff */
[----:B------:R-:W-:-:S04]  /*13e80*/  IMAD.MOV R11, RZ, RZ, -R11 ;  /* 0x000000ffff0b7224 */ /* 0x000fc800078e0a0b */
[----:B------:R-:W-:Y:S02]  /*13e90*/  IMAD R11, R2, R11, R6 ;  /* 0x0000000b020b7224 */ /* 0x000fe400078e0206 */
[----:B------:R-:W3:Y:S01]  /*13ea0*/  LDL R6, [R1+0x56dc] ;  /* 0x0056dc0001067983 */ /* 0x000ee20000100800 */
[----:B----4-:R-:W-:-:S03]  /*13eb0*/  IABS R9, R19 ;  /* 0x0000001300097213 */ /* 0x010fc60000000000 */
[----:B------:R-:W4:Y:S01]  /*13ec0*/  LDL R19, [R1+0x56ec] ;  /* 0x0056ec0001137983 */ /* 0x000f220000100800 */
[----:B-----5:R-:W-:Y:S01]  /*13ed0*/  IABS R8, R18 ;  /* 0x0000001200087213 */ /* 0x020fe20000000000 */
[C---:B------:R-:W-:Y:S02]  /*13ee0*/  IMAD.HI.U32 R12, R0.reuse, R7, RZ ;  /* 0x00000007000c7227 */ /* 0x040fe400078e00ff */
[----:B------:R-:W5:Y:S02]  /*13ef0*/  LDL R18, [R1+0x56e8] ;  /* 0x0056e80001127983 */ /* 0x000f640000100800 */
[----:B------:R-:W-:-:S04]  /*13f00*/  IMAD.HI.U32 R13, R0, R8, RZ ;  /* 0x00000008000d7227 */ /* 0x000fc800078e00ff */
[----:B------:R-:W-:Y:S02]  /*13f10*/  IMAD.MOV R12, RZ, RZ, -R12 ;  /* 0x000000ffff0c7224 */ /* 0x000fe400078e0a0c */
[----:B------:R-:W-:Y:S01]  /*13f20*/  IMAD.MOV R13, RZ, RZ, -R13 ;  /* 0x000000ffff0d7224 */ /* 0x000fe200078e0a0d */
[----:B------:R0:W-:Y:S01]  /*13f30*/  STL [R1+0x44], R11 ;  /* 0x0000440b01007387 */ /* 0x0001e20000100800 */
[----:B------:R-:W-:Y:S02]  /*13f40*/  IMAD R7, R2, R12, R7 ;  /* 0x0000000c02077224 */ /* 0x000fe400078e0207 */
[----:B------:R-:W-:-:S04]  /*13f50*/  IMAD.HI.U32 R16, R0, R9, RZ ;  /* 0x0000000900107227 */ /* 0x000fc800078e00ff */
[----:B------:R-:W-:-:S04]  /*13f60*/  IMAD.HI.U32 R17, R0, R10, RZ ;  /* 0x0000000a00117227 */ /* 0x000fc800078e00ff */
[C---:B0-----:R-:W-:Y:S01]  /*13f70*/  IMAD R11, R2.reuse, R13, R8 ;  /* 0x0000000d020b7224 */ /* 0x041fe200078e0208 */
[----:B------:R0:W-:Y:S01]  /*13f80*/  STL [R1+0x40], R7 ;  /* 0x0000400701007387 */ /* 0x0001e20000100800 */
[----:B------:R-:W-:Y:S02]  /*13f90*/  IMAD.MOV R16, RZ, RZ, -R16 ;  /* 0x000000ffff107224 */ /* 0x000fe400078e0a10 */
[----:B------:R-:W-:Y:S01]  /*13fa0*/  IMAD.MOV R17, RZ, RZ, -R17 ;  /* 0x000000ffff117224 */ /* 0x000fe200078e0a11 */
[----:B------:R-:W-:Y:S01]  /*13fb0*/  STL [R1+0x3c], R11 ;  /* 0x00003c0b01007387 */ /* 0x000fe20000100800 */
[C---:B------:R-:W-:Y:S02]  /*13fc0*/  IMAD R8, R2.reuse, R16, R9 ;  /* 0x0000001002087224 */ /* 0x040fe400078e0209 */
[----:B0-----:R-:W-:-:S03]  /*13fd0*/  IMAD R7, R2, R17, R10 ;  /* 0x0000001102077224 */ /* 0x001fc600078e020a */
[----:B------:R-:W-:Y:S04]  /*13fe0*/  STL [R1+0x38], R8 ;  /* 0x0000380801007387 */ /* 0x000fe80000100800 */
[----:B------:R0:W-:Y:S02]  /*13ff0*/  STL [R1+0x34], R7 ;  /* 0x0000340701007387 */ /* 0x0001e40000100800 */
[----:B0-----:R-:W-:Y:S02]  /*14000*/  IABS R7, R4 ;  /* 0x0000000400077213 */ /* 0x001fe40000000000 */
[----:B------:R-:W5:Y:S01]  /*14010*/  LDL R4, [R1+0x56f4] ;  /* 0x0056f40001047983 */ /* 0x000f620000100800 */
        /* <DEDUP_REMOVED lines=13> */
[----:B------:R-:W-:-:S04]  /*140f0*/  IMAD.HI.U32 R16, R0, R9, RZ ;  /* 0x0000000900107227 */ /* 0x000fc800078e00ff */
[----:B------:R-:W-:Y:S01]  /*14100*/  IMAD.HI.U32 R17, R0, R10, RZ ;  /* 0x0000000a00117227 */ /* 0x000fe200078e00ff */
[----:B------:R0:W-:Y:S03]  /*14110*/  STL [R1+0x5ca8], R6 ;  /* 0x005ca80601007387 */ /* 0x0001e60000100800 */
[----:B------:R-:W-:Y:S02]  /*14120*/  IMAD.MOV R12, RZ, RZ, -R12 ;  /* 0x000000ffff0c7224 */ /* 0x000fe400078e0a0c */
[----:B------:R-:W-:Y:S02]  /*14130*/  IMAD.MOV R13, RZ, RZ, -R13 ;  /* 0x000000ffff0d7224 */ /* 0x000fe400078e0a0d */
[----:B------:R-:W-:Y:S02]  /*14140*/  IMAD.MOV R16, RZ, RZ, -R16 ;  /* 0x000000ffff107224 */ /* 0x000fe400078e0a10 */
[----:B------:R-:W-:-:S02]  /*14150*/  IMAD.MOV R17, RZ, RZ, -R17 ;  /* 0x000000ffff117224 */ /* 0x000fc400078e0a11 */
[C---:B0-----:R-:W-:Y:S02]  /*14160*/  IMAD R6, R2.reuse, R12, R7 ;  /* 0x0000000c02067224 */ /* 0x041fe400078e0207 */
[C---:B------:R-:W-:Y:S02]  /*14170*/  IMAD R7, R2.reuse, R13, R8 ;  /* 0x0000000d02077224 */ /* 0x040fe400078e0208 */
[C---:B------:R-:W-:Y:S02]  /*14180*/  IMAD R8, R2.reuse, R16, R9 ;  /* 0x0000001002087224 */ /* 0x040fe400078e0209 */
[----:B------:R-:W-:Y:S01]  /*14190*/  IMAD R9, R2, R17, R10 ;  /* 0x0000001102097224 */ /* 0x000fe200078e020a */
[----:B------:R-:W-:Y:S04]  /*141a0*/  STL [R1+0x5c90], R7 ;  /* 0x005c900701007387 */ /* 0x000fe80000100800 */
[----:B------:R-:W-:Y:S04]  /*141b0*/  STL [R1+0x60], R6 ;  /* 0x0000600601007387 */ /* 0x000fe80000100800 */
[----:B------:R0:W-:Y:S04]  /*141c0*/  STL [R1+0x5c94], R8 ;  /* 0x005c940801007387 */ /* 0x0001e80000100800 */
[----:B------:R1:W-:Y:S04]  /*141d0*/  STL [R1+0x5c98], R9 ;  /* 0x005c980901007387 */ /* 0x0003e80000100800 */
[----:B0-----:R-:W5:Y:S04]  /*141e0*/  LDL R8, [R1+0x5714] ;  /* 0x0057140001087983 */ /* 0x001f680000100800 */
[----:B-1----:R-:W5:Y:S01]  /*141f0*/  LDL R9, [R1+0x5710] ;  /* 0x0057100001097983 */ /* 0x002f620000100800 */
[----:B--2---:R-:W-:-:S02]  /*14200*/  IABS R12, R5 ;  /* 0x00000005000c7213 */ /* 0x004fc40000000000 */
[----:B---3--:R-:W-:Y:S02]  /*14210*/  IABS R10, R11 ;  /* 0x0000000b000a7213 */ /* 0x008fe40000000000 */
[----:B------:R-:W-:-:S03]  /*14220*/  IABS R11, R4 ;  /* 0x00000004000b7213 */ /* 0x000fc60000000000 */
[----:B------:R-:W-:Y:S01]  /*14230*/  IMAD.HI.U32 R17, R0, R10, RZ ;  /* 0x0000000a00117227 */ /* 0x000fe200078e00ff */
[----:B----4-:R-:W-:-:S03]  /*14240*/  IABS R16, R19 ;  /* 0x0000001300107213 */ /* 0x010fc60000000000 */
[----:B------:R-:W-:Y:S02]  /*14250*/  IMAD.MOV.U32 R4, RZ, RZ, R28 ;  /* 0x000000ffff047224 */ /* 0x000fe400078e001c */
[----:B------:R-:W-:-:S04]  /*14260*/  IMAD.HI.U32 R28, R0, R11, RZ ;  /* 0x0000000b001c7227 */ /* 0x000fc800078e00ff */
[----:B------:R-:W-:Y:S02]  /*14270*/  IMAD.MOV R17, RZ, RZ, -R17 ;  /* 0x000000ffff117224 */ /* 0x000fe400078e0a11 */
[----:B------:R-:W-:Y:S02]  /*14280*/  IMAD.MOV R28, RZ, RZ, -R28 ;  /* 0x000000ffff1c7224 */ /* 0x000fe400078e0a1c */
[----:B------:R-:W-:Y:S02]  /*14290*/  IMAD R10, R2, R17, R10 ;  /* 0x00000011020a7224 */ /* 0x000fe400078e020a */
[----:B------:R-:W-:-:S04]  /*142a0*/  IMAD.HI.U32 R19, R0, R12, RZ ;  /* 0x0000000c00137227 */ /* 0x000fc800078e00ff */
[----:B------:R-:W-:Y:S01]  /*142b0*/  IMAD.HI.U32 R5, R0, R16, RZ ;  /* 0x0000001000057227 */ /* 0x000fe200078e00ff */
[----:B------:R0:W-:Y:S03]  /*142c0*/  STL [R1+0x5c9c], R10 ;  /* 0x005c9c0a01007387 */ /* 0x0001e60000100800 */
[C---:B------:R-:W-:Y:S02]  /*142d0*/  IMAD R11, R2.reuse, R28, R11 ;  /* 0x0000001c020b7224 */ /* 0x040fe400078e020b */
[----:B------:R-:W-:Y:S02]  /*142e0*/  IMAD.MOV R19, RZ, RZ, -R19 ;  /* 0x000000ffff137224 */ /* 0x000fe400078e0a13 */
[----:B------:R-:W-:Y:S01]  /*142f0*/  IMAD.MOV R17, RZ, RZ, -R5 ;  /* 0x000000ffff117224 */ /* 0x000fe200078e0a05 */
[----:B0-----:R-:W2:Y:S01]  /*14300*/  LDL R10, [R1+0x570c] ;  /* 0x00570c00010a7983 */ /* 0x001ea20000100800 */
[----:B------:R-:W-:-:S03]  /*14310*/  IMAD R12, R2, R19, R12 ;  /* 0x00000013020c7224 */ /* 0x000fc600078e020c */
[----:B------:R-:W3:Y:S04]  /*14320*/  LDL.LU R5, [R1+0x224] ;  /* 0x0002240001057983 */ /* 0x000ee80000300800 */
[----:B------:R-:W4:Y:S04]  /*14330*/  LDL R28, [R1+0x5708] ;  /* 0x00570800011c7983 */ /* 0x000f280000100800 */
[----:B------:R0:W-:Y:S04]  /*14340*/  STL [R1+0x5c8c], R11 ;  /* 0x005c8c0b01007387 */ /* 0x0001e80000100800 */
[----:B0-----:R-:W2:Y:S04]  /*14350*/  LDL.LU R11, [R1+0x21c] ;  /* 0x00021c00010b7983 */ /* 0x001ea80000300800 */
[----:B------:R-:W3:Y:S01]  /*14360*/  LDL R19, [R1+0x5704] ;  /* 0x0057040001137983 */ /* 0x000ee20000100800 */
[----:B------:R-:W-:-:S13]  /*14370*/  ISETP.GT.U32.AND P0, PT, R2, R14, PT ;  /* 0x0000000e0200720c */ /* 0x000fda0003f04070 */
[----:B------:R-:W-:-:S05]  /*14380*/  @!P0 IMAD.IADD R14, R14, 0x1, -R2 ;  /* 0x000000010e0e8824 */ /* 0x000fca00078e0a02 */
[----:B------:R-:W-:-:S13]  /*14390*/  ISETP.GT.U32.AND P0, PT, R2, R14, PT ;  /* 0x0000000e0200720c */ /* 0x000fda0003f04070 */
[----:B------:R-:W-:Y:S01]  /*143a0*/  @!P0 IMAD.IADD R14, R14, 0x1, -R2 ;  /* 0x000000010e0e8824 */ /* 0x000fe200078e0a02 */
[----:B------:R-:W-:Y:S02]  /*143b0*/  ISETP.GT.U32.AND P0, PT, R2, R15, PT ;  /* 0x0000000f0200720c */ /* 0x000fe40003f04070 */
[----:B-----5:R-:W-:-:S05]  /*143c0*/  IABS R13, R18 ;  /* 0x00000012000d7213 */ /* 0x020fca0000000000 */
[----:B------:R-:W-:-:S06]  /*143d0*/  IMAD.HI.U32 R18, R0, R13, RZ ;  /* 0x0000000d00127227 */ /* 0x000fcc00078e00ff */
[----:B------:R-:W-:Y:S02]  /*143e0*/  @!P0 IMAD.IADD R15, R15, 0x1, -R2 ;  /* 0x000000010f0f8824 */ /* 0x000fe400078e0a02 */
[----:B------:R-:W-:-:S03]  /*143f0*/  IMAD.MOV R18, RZ, RZ, -R18 ;  /* 0x000000ffff127224 */ /* 0x000fc600078e0a12 */
[C---:B------:R-:W-:Y:S01]  /*14400*/  ISETP.GT.U32.AND P0, PT, R2.reuse, R15, PT ;  /* 0x0000000f0200720c */ /* 0x040fe20003f04070 */
[C---:B------:R-:W-:Y:S02]  /*14410*/  IMAD R13, R2.reuse, R18, R13 ;  /* 0x00000012020d7224 */ /* 0x040fe400078e020d */
[----:B------:R-:W-:Y:S02]  /*14420*/  IMAD.MOV.U32 R6, RZ, RZ, R14 ;  /* 0x000000ffff067224 */ /* 0x000fe400078e000e */
[----:B------:R-:W-:Y:S01]  /*14430*/  IMAD R14, R2, R17, R16 ;  /* 0x00000011020e7224 */ /* 0x000fe200078e0210 */
[----:B------:R-:W-:Y:S01]  /*14440*/  STL [R1+0x5c80], R12 ;  /* 0x005c800c01007387 */ /* 0x000fe20000100800 */
[----:B------:R-:W-:-:S03]  /*14450*/  @!P6 IMAD.MOV R6, RZ, RZ, -R6 ;  /* 0x000000ffff06e224 */ /* 0x000fc600078e0a06 */
[----:B------:R-:W-:Y:S03]  /*14460*/  STL [R1+0x5c84], R13 ;  /* 0x005c840d01007387 */ /* 0x000fe60000100800 */
[----:B------:R-:W-:Y:S01]  /*14470*/  @!P0 IMAD.IADD R15, R15, 0x1, -R2 ;  /* 0x000000010f0f8824 */ /* 0x000fe200078e0a02 */
[----:B------:R0:W-:Y:S03]  /*14480*/  STL [R1+0x5c88], R14 ;  /* 0x005c880e01007387 */ /* 0x0001e60000100800 */
[----:B------:R-:W-:Y:S01]  /*14490*/  IMAD.MOV.U32 R7, RZ, RZ, R15 ;  /* 0x000000ffff077224 */ /* 0x000fe200078e000f */
[----:B0-----:R-:W5:Y:S03]  /*144a0*/  LDL.LU R14, [R1+0x218] ;  /* 0x00021800010e7983 */ /* 0x001f660000300800 */
[----:B------:R-:W-:Y:S01]  /*144b0*/  @!P5 IMAD.MOV R7, RZ, RZ, -R7 ;  /* 0x000000ffff07d224 */ /* 0x000fe200078e0a07 */
[----:B------:R0:W-:Y:S01]  /*144c0*/  STL [R1+0x39c], R6 ;  /* 0x00039c0601007387 */ /* 0x0001e20000100800 */
[----:B------:R-:W-:-:S03]  /*144d0*/  IABS R18, R9 ;  /* 0x0000000900127213 */ /* 0x000fc60000000000 */
[----:B0-----:R-:W5:Y:S04]  /*144e0*/  LDL.LU R6, [R1+0x214] ;  /* 0x0002140001067983 */ /* 0x001f680000300800 */
[----:B------:R0:W-:Y:S04]  /*144f0*/  STL [R1+0x3ac], R7 ;  /* 0x0003ac0701007387 */ /* 0x0001e80000100800 */
[----:B0-----:R-:W5:Y:S04]  /*14500*/  LDL.LU R7, [R1+0x210] ;  /* 0x0002100001077983 */ /* 0x001f680000300800 */
[----:B------:R-:W5:Y:S01]  /*14510*/  LDL R9, [R1+0x4f48] ;  /* 0x004f480001097983 */ /* 0x000f620000100800 */
[----:B------:R-:W-:-:S13]  /*14520*/  ISETP.GT.U32.AND P0, PT, R2, R27, PT ;  /* 0x0000001b0200720c */ /* 0x000fda0003f04070 */
[----:B------:R-:W-:-:S05]  /*14530*/  @!P0 IMAD.IADD R27, R27, 0x1, -R2 ;  /* 0x000000011b1b8824 */ /* 0x000fca00078e0a02 */
[----:B------:R-:W-:-:S13]  /*14540*/  ISETP.GT.U32.AND P0, PT, R2, R27, PT ;  /* 0x0000001b0200720c */ /* 0x000fda0003f04070 */
[--C-:B------:R-:W-:Y:S01]  /*14550*/  @!P0 IMAD.IADD R27, R27, 0x1, -R2.reuse ;  /* 0x000000011b1b8824 */ /* 0x100fe200078e0a02 */
[----:B------:R-:W-:Y:S02]  /*14560*/  ISETP.GT.U32.AND P0, PT, R2, R26, PT ;  /* 0x0000001a0200720c */ /* 0x000fe40003f04070 */
[----:B---3--:R-:W-:Y:S02]  /*14570*/  IABS R15, R19 ;  /* 0x00000013000f7213 */ /* 0x008fe40000000000 */
[----:B------:R-:W-:Y:S02]  /*14580*/  IABS R19, R8 ;  /* 0x0000000800137213 */ /* 0x000fe40000000000 */
[----:B------:R-:W3:Y:S07]  /*14590*/  LDL R8, [R1+0x4e24] ;  /* 0x004e240001087983 */ /* 0x000eee0000100800 */
[----:B------:R-:W-:-:S05]  /*145a0*/  @!P0 IMAD.IADD R26, R26, 0x1, -R2 ;  /* 0x000000011a1a8824 */ /* 0x000fca00078e0a02 */
[----:B------:R-:W-:-:S13]  /*145b0*/  ISETP.GT.U32.AND P0, PT, R2, R26, PT ;  /* 0x0000001a0200720c */ /* 0x000fda0003f04070 */
[----:B------:R-:W-:Y:S01]  /*145c0*/  @!P0 IMAD.IADD R26, R26, 0x1, -R2 ;  /* 0x000000011a1a8824 */ /* 0x000fe200078e0a02 */
[----:B------:R-:W-:-:S13]  /*145d0*/  ISETP.GT.U32.AND P0, PT, R2, R25, PT ;  /* 0x000000190200720c */ /* 0x000fda0003f04070 */
[----:B------:R-:W-:-:S05]  /*145e0*/  @!P0 IMAD.IADD R25, R25, 0x1, -R2 ;  /* 0x0000000119198824 */ /* 0x000fca00078e0a02 */
[----:B------:R-:W-:-:S13]  /*145f0*/  ISETP.GT.U32.AND P0, PT, R2, R25, PT ;  /* 0x000000190200720c */ /* 0x000fda0003f04070 */
[----:B------:R-:W-:Y:S01]  /*14600*/  @!P0 IMAD.IADD R25, R25, 0x1, -R2 ;  /* 0x0000000119198824 */ /* 0x000fe200078e0a02 */
[----:B------:R-:W-:-:S13]  /*14610*/  ISETP.GT.U32.AND P0, PT, R2, R24, PT ;  /* 0x000000180200720c */ /* 0x000fda0003f04070 */
[----:B------:R-:W-:Y:S01]  /*14620*/  @!P0 IMAD.IADD R24, R24, 0x1, -R2 ;  /* 0x0000000118188824 */ /* 0x000fe200078e0a02 */
[----:B------:R-:W-:-:S13]  /*14630*/  ISETP.GT.U32.AND P0, PT, R2, R22, PT ;  /* 0x000000160200720c */ /* 0x000fda0003f04070 */
[----:B------:R-:W-:Y:S01]  /*14640*/  @!P0 IMAD.IADD R22, R22, 0x1, -R2 ;  /* 0x0000000116168824 */ /* 0x000fe200078e0a02 */
[----:B------:R-:W-:-:S04]  /*14650*/  ISETP.GT.U32.AND P0, PT, R2, R21, PT ;  /* 0x000000150200720c */ /* 0x000fc80003f04070 */
[----:B------:R-:W-:-:S09]  /*14660*/  ISETP.GT.U32.AND P6, PT, R2, R22, PT ;  /* 0x000000160200720c */ /* 0x000fd20003fc4070 */
[----:B------:R-:W-:Y:S01]  /*14670*/  @!P0 IMAD.IADD R21, R21, 0x1, -R2 ;  /* 0x0000000115158824 */ /* 0x000fe200078e0a02 */
[----:B------:R-:W-:Y:S02]  /*14680*/  ISETP.GT.U32.AND P0, PT, R2, R24, PT ;  /* 0x000000180200720c */ /* 0x000fe40003f04070 */
[----:B----4-:R-:W-:Y:S01]  /*14690*/  IABS R16, R28 ;  /* 0x0000001c00107213 */ /* 0x010fe20000000000 */
[----:B------:R-:W-:-:S04]  /*146a0*/  IMAD.HI.U32 R28, R0, R15, RZ ;  /* 0x0000000f001c7227 */ /* 0x000fc800078e00ff */
[----:B------:R-:W-:-:S06]  /*146b0*/  @!P6 IMAD.IADD R22, R22, 0x1, -R2 ;  /* 0x000000011616e824 */ /* 0x000fcc00078e0a02 */
[----:B------:R-:W-:Y:S01]  /*146c0*/  @!P0 IMAD.IADD R24, R24, 0x1, -R2 ;  /* 0x0000000118188824 */ /* 0x000fe200078e0a02 */
[C---:B------:R-:W-:Y:S02]  /*146d0*/  ISETP.GT.U32.AND P0, PT, R2.reuse, R20, PT ;  /* 0x000000140200720c */ /* 0x040fe40003f04070 */
[----:B------:R-:W-:Y:S01]  /*146e0*/  ISETP.GT.U32.AND P6, PT, R2, R5, PT ;  /* 0x000000050200720c */ /* 0x000fe20003fc4070 */
[----:B------:R-:W-:Y:S01]  /*146f0*/  IMAD.MOV R28, RZ, RZ, -R28 ;  /* 0x000000ffff1c7224 */ /* 0x000fe200078e0a1c */
[----:B--2---:R-:W-:-:S03]  /*14700*/  IABS R17, R10 ;  /* 0x0000000a00117213 */ /* 0x004fc60000000000 */
[----:B------:R-:W-:Y:S02]  /*14710*/  IMAD R15, R2, R28, R15 ;  /* 0x0000001c020f7224 */ /* 0x000fe400078e020f */
[----:B------:R-:W-:-:S04]  /*14720*/  IMAD.HI.U32 R28, R0, R16, RZ ;  /* 0x00000010001c7227 */ /* 0x000fc800078e00ff */
[----:B------:R-:W-:Y:S01]  /*14730*/  @!P0 IMAD.IADD R20, R20, 0x1, -R2 ;  /* 0x0000000114148824 */ /* 0x000fe200078e0a02 */
[----:B-----5:R-:W-:Y:S01]  /*14740*/  ISETP.GT.U32.AND P0, PT, R2, R14, PT ;  /* 0x0000000e0200720c */ /* 0x020fe20003f04070 */
[----:B------:R-:W-:-:S04]  /*14750*/  IMAD.HI.U32 R13, R0, R17, RZ ;  /* 0x00000011000d7227 */ /* 0x000fc800078e00ff */
[----:B------:R-:W-:-:S04]  /*14760*/  IMAD.HI.U32 R10, R0, R18, RZ ;  /* 0x00000012000a7227 */ /* 0x000fc800078e00ff */
[----:B------:R-:W-:-:S04]  /*14770*/  IMAD.HI.U32 R12, R0, R19, RZ ;  /* 0x00000013000c7227 */ /* 0x000fc800078e00ff */
[----:B------:R-:W-:Y:S02]  /*14780*/  IMAD.MOV R28, RZ, RZ, -R28 ;  /* 0x000000ffff1c7224 */ /* 0x000fe400078e0a1c */
[----:B------:R-:W-:Y:S02]  /*14790*/  IMAD.MOV R13, RZ, RZ, -R13 ;  /* 0x000000ffff0d7224 */ /* 0x000fe400078e0a0d */
[----:B------:R-:W-:Y:S01]  /*147a0*/  @!P6 IMAD.IADD R5, R5, 0x1, -R2 ;  /* 0x000000010505e824 */ /* 0x000fe200078e0a02 */
[C---:B------:R-:W-:Y:S01]  /*147b0*/  ISETP.GT.U32.AND P6, PT, R2.reuse, R6, PT ;  /* 0x000000060200720c */ /* 0x040fe20003fc4070 */
[----:B------:R-:W-:Y:S02]  /*147c0*/  IMAD.MOV R10, RZ, RZ, -R10 ;  /* 0x000000ffff0a7224 */ /* 0x000fe400078e0a0a */
[----:B------:R-:W-:Y:S02]  /*147d0*/  IMAD.MOV R12, RZ, RZ, -R12 ;  /* 0x000000ffff0c7224 */ /* 0x000fe400078e0a0c */
[----:B------:R-:W-:-:S02]  /*147e0*/  IMAD R16, R2, R28, R16 ;  /* 0x0000001c02107224 */ /* 0x000fc400078e0210 */
[C---:B------:R-:W-:Y:S01]  /*147f0*/  IMAD R17, R2.reuse, R13, R17 ;  /* 0x0000000d02117224 */ /* 0x040fe200078e0211 */
[----:B------:R-:W-:Y:S01]  /*14800*/  STL [R1+0x5ca0], R15 ;  /* 0x005ca00f01007387 */ /* 0x000fe20000100800 */
[C---:B------:R-:W-:Y:S02]  /*14810*/  IMAD R18, R2.reuse, R10, R18 ;  /* 0x0000000a02127224 */ /* 0x040fe400078e0212 */
[----:B------:R-:W-:Y:S01]  /*14820*/  IMAD R19, R2, R12, R19 ;  /* 0x0000000c02137224 */ /* 0x000fe200078e0213 */
[----:B------:R-:W-:Y:S01]  /*14830*/  STL [R1+0x5ca4], R16 ;  /* 0x005ca41001007387 */ /* 0x000fe20000100800 */
[----:B------:R-:W-:Y:S01]  /*14840*/  @!P0 IMAD.IADD R14, R14, 0x1, -R2 ;  /* 0x000000010e0e8824 */ /* 0x000fe200078e0a02 */
[----:B------:R-:W-:Y:S02]  /*14850*/  ISETP.GE.AND P0, PT, R9, RZ, PT ;  /* 0x000000ff0900720c */ /* 0x000fe40003f06270 */
[----:B------:R-:W-:Y:S01]  /*14860*/  STL [R1+0x5c64], R17 ;  /* 0x005c641101007387 */ /* 0x000fe20000100800 */
[----:B------:R-:W-:-:S03]  /*14870*/  IMAD.MOV.U32 R9, RZ, RZ, R27 ;  /* 0x000000ffff097224 */ /* 0x000fc600078e001b */
[----:B------:R-:W2:Y:S04]  /*14880*/  LDL.LU R10, [R1+0x220] ;  /* 0x00022000010a7983 */ /* 0x000ea80000300800 */
[----:B------:R-:W-:Y:S01]  /*14890*/  STL [R1+0x5c68], R18 ;  /* 0x005c681201007387 */ /* 0x000fe20000100800 */
[----:B------:R-:W-:-:S03]  /*148a0*/  @!P6 IMAD.IADD R6, R6, 0x1, -R2 ;  /* 0x000000010606e824 */ /* 0x000fc600078e0a02 */
[----:B------:R0:W-:Y:S01]  /*148b0*/  STL [R1+0x5c6c], R19 ;  /* 0x005c6c1301007387 */ /* 0x0001e20000100800 */
[----:B------:R-:W-:-:S03]  /*148c0*/  @!P3 IMAD.MOV R9, RZ, RZ, -R9 ;  /* 0x000000ffff09b224 */ /* 0x000fc600078e0a09 */
[----:B0-----:R-:W4:Y:S04]  /*148d0*/  LDL.LU R19, [R1+0x20c] ;  /* 0x00020c0001137983 */ /* 0x001f280000300800 */
[----:B------:R-:W5:Y:S04]  /*148e0*/  LDL.LU R18, [R1+0x208] ;  /* 0x0002080001127983 */ /* 0x000f680000300800 */
[----:B------:R-:W2:Y:S04]  /*148f0*/  LDL.LU R16, [R1+0x204] ;  /* 0x0002040001107983 */ /* 0x000ea80000300800 */
[----:B------:R-:W2:Y:S04]  /*14900*/  LDL R27, [R1+0x5718] ;  /* 0x00571800011b7983 */ /* 0x000ea80000100800 */
[----:B------:R-:W2:Y:S01]  /*14910*/  LDL.LU R15, [R1+0x200] ;  /* 0x00020000010f7983 */ /* 0x000ea20000300800 */
[----:B---3--:R-:W-:Y:S01]  /*14920*/  ISETP.GE.AND P6, PT, R8, RZ, PT ;  /* 0x000000ff0800720c */ /* 0x008fe20003fc6270 */
[----:B------:R-:W-:-:S02]  /*14930*/  IMAD.MOV.U32 R8, RZ, RZ, R26 ;  /* 0x000000ffff087224 */ /* 0x000fc400078e001a */
[----:B------:R-:W3:Y:S04]  /*14940*/  LDL R26, [R1+0x4e28] ;  /* 0x004e2800011a7983 */ /* 0x000ee80000100800 */
[----:B------:R-:W3:Y:S01]  /*14950*/  LDL.LU R13, [R1+0x1fc] ;  /* 0x0001fc00010d7983 */ /* 0x000ee20000300800 */
[----:B------:R-:W-:-:S03]  /*14960*/  @!P1 IMAD.MOV R8, RZ, RZ, -R8 ;  /* 0x000000ffff089224 */ /* 0x000fc600078e0a08 */
[----:B------:R0:W-:Y:S04]  /*14970*/  STL [R1+0x3c4], R9 ;  /* 0x0003c40901007387 */ /* 0x0001e80000100800 */
[----:B------:R-:W3:Y:S01]  /*14980*/  LDL R17, [R1+0x4e2c] ;  /* 0x004e2c0001117983 */ /* 0x000ee20000100800 */
[----:B0-----:R-:W-:-:S03]  /*14990*/  IMAD.MOV.U32 R9, RZ, RZ, R25 ;  /* 0x000000ffff097224 */ /* 0x001fc600078e0019 */
[----:B------:R0:W-:Y:S01]  /*149a0*/  STL [R1+0x79c], R8 ;  /* 0x00079c0801007387 */ /* 0x0001e20000100800 */
[----:B------:R-:W-:-:S03]  /*149b0*/  @!P4 IMAD.MOV R9, RZ, RZ, -R9 ;  /* 0x000000ffff09c224 */ /* 0x000fc600078e0a09 */
[----:B------:R-:W3:Y:S04]  /*149c0*/  LDL R28, [R1+0x4e30] ;  /* 0x004e3000011c7983 */ /* 0x000ee80000100800 */
[----:B------:R-:W3:Y:S01]  /*149d0*/  LDL R12, [R1+0x4e34] ;  /* 0x004e3400010c7983 */ /* 0x000ee20000100800 */
[----:B0-----:R-:W-:-:S03]  /*149e0*/  IMAD.MOV.U32 R8, RZ, RZ, R24 ;  /* 0x000000ffff087224 */ /* 0x001fc600078e0018 */
[----:B------:R0:W-:Y:S01]  /*149f0*/  STL [R1+0x798], R9 ;  /* 0x0007980901007387 */ /* 0x0001e20000100800 */
[----:B------:R-:W-:Y:S02]  /*14a00*/  @!P2 IMAD.MOV R8, RZ, RZ, -R8 ;  /* 0x000000ffff08a224 */ /* 0x000fe400078e0a08 */
[----:B0-----:R-:W-:-:S03]  /*14a10*/  IMAD.MOV.U32 R9, RZ, RZ, R22 ;  /* 0x000000ffff097224 */ /* 0x001fc600078e0016 */
[----:B------:R0:W-:Y:S01]  /*14a20*/  STL [R1+0x794], R8 ;  /* 0x0007940801007387 */ /* 0x0001e20000100800 */
[----:B------:R-:W-:-:S03]  /*14a30*/  @!P0 IMAD.MOV R9, RZ, RZ, -R9 ;  /* 0x000000ffff098224 */ /* 0x000fc600078e0a09 */
[----:B0-----:R-:W3:Y:S04]  /*14a40*/  LDL R8, [R1+0x4e38] ;  /* 0x004e380001087983 */ /* 0x001ee80000100800 */
[----:B------:R0:W-:Y:S04]  /*14a50*/  STL [R1+0x790], R9 ;  /* 0x0007900901007387 */ /* 0x0001e80000100800 */
[----:B0-----:R-:W3:Y:S01]  /*14a60*/  LDL R9, [R1+0x4e3c] ;  /* 0x004e3c0001097983 */ /* 0x001ee20000100800 */
[----:B------:R-:W-:-:S13]  /*14a70*/  ISETP.GT.U32.AND P5, PT, R2, R21, PT ;  /* 0x000000150200720c */ /* 0x000fda0003fa4070 */
[----:B------:R-:W-:Y:S01]  /*14a80*/  @!P5 IMAD.IADD R21, R21, 0x1, -R2 ;  /* 0x000000011515d824 */ /* 0x000fe200078e0a02 */
[----:B------:R-:W-:-:S13]  /*14a90*/  ISETP.GT.U32.AND P5, PT, R2, R11, PT ;  /* 0x0000000b0200720c */ /* 0x000fda0003fa4070 */
[----:B------:R-:W-:Y:S01]  /*14aa0*/  @!P5 IMAD.IADD R11, R11, 0x1, -R2 ;  /* 0x000000010b0bd824 */ /* 0x000fe200078e0a02 */
[C---:B------:R-:W-:Y:S02]  /*14ab0*/  ISETP.GT.U32.AND P5, PT, R2.reuse, R7, PT ;  /* 0x000000070200720c */ /* 0x040fe40003fa4070 */
[C---:B------:R-:W-:Y:S02]  /*14ac0*/  ISETP.GT.U32.AND P1, PT, R2.reuse, R5, PT ;  /* 0x000000050200720c */ /* 0x040fe40003f24070 */
[----:B------:R-:W-:-:S09]  /*14ad0*/  ISETP.GT.U32.AND P4, PT, R2, R14, PT ;  /* 0x0000000e0200720c */ /* 0x000fd20003f84070 */
[--C-:B------:R-:W-:Y:S01]  /*14ae0*/  @!P5 IMAD.IADD R7, R7, 0x1, -R2.reuse ;  /* 0x000000010707d824 */ /* 0x100fe200078e0a02 */
[C---:B------:R-:W-:Y:S02]  /*14af0*/  ISETP.GT.U32.AND P5, PT, R2.reuse, R11, PT ;  /* 0x0000000b0200720c */ /* 0x040fe40003fa4070 */
[C---:B------:R-:W-:Y:S02]  /*14b00*/  ISETP.GT.U32.AND P3, PT, R2.reuse, R20, PT ;  /* 0x000000140200720c */ /* 0x040fe40003f64070 */
[C---:B------:R-:W-:Y:S02]  /*14b10*/  ISETP.GT.U32.AND P0, PT, R2.reuse, R6, PT ;  /* 0x000000060200720c */ /* 0x040fe40003f04070 */
[----:B------:R-:W-:Y:S01]  /*14b20*/  ISETP.GT.U32.AND P2, PT, R2, R7, PT ;  /* 0x000000070200720c */ /* 0x000fe20003f44070 */
[----:B------:R-:W-:-:S06]  /*14b30*/  @!P1 IMAD.IADD R5, R5, 0x1, -R2 ;  /* 0x0000000105059824 */ /* 0x000fcc00078e0a02 */
[--C-:B------:R-:W-:Y:S02]  /*14b40*/  @!P5 IMAD.IADD R11, R11, 0x1, -R2.reuse ;  /* 0x000000010b0bd824 */ /* 0x100fe400078e0a02 */
[--C-:B------:R-:W-:Y:S02]  /*14b50*/  @!P4 IMAD.IADD R14, R14, 0x1, -R2.reuse ;  /* 0x000000010e0ec824 */ /* 0x100fe400078e0a02 */
[--C-:B------:R-:W-:Y:S02]  /*14b60*/  @!P3 IMAD.IADD R20, R20, 0x1, -R2.reuse ;  /* 0x000000011414b824 */ /* 0x100fe400078e0a02 */
[--C-:B------:R-:W-:Y:S02]  /*14b70*/  @!P0 IMAD.IADD R6, R6, 0x1, -R2.reuse ;  /* 0x0000000106068824 */ /* 0x100fe400078e0a02 */
[----:B------:R-:W-:Y:S02]  /*14b80*/  @!P6 IMAD.MOV R21, RZ, RZ, -R21 ;  /* 0x000000ffff15e224 */ /* 0x000fe400078e0a15 */
[----:B------:R-:W-:-:S03]  /*14b90*/  @!P2 IMAD.IADD R7, R7, 0x1, -R2 ;  /* 0x000000010707a824 */ /* 0x000fc600078e0a02 */
[----:B------:R0:W-:Y:S01]  /*14ba0*/  STL [R1+0x78c], R21 ;  /* 0x00078c1501007387 */ /* 0x0001e20000100800 */
[----:B------:R-:W-:Y:S01]  /*14bb0*/  IMAD.MOV.U32 R24, RZ, RZ, R5 ;  /* 0x000000ffff187224 */ /* 0x000fe200078e0005 */
[C---:B----4-:R-:W-:Y:S02]  /*14bc0*/  ISETP.GT.U32.AND P1, PT, R2.reuse, R19, PT ;  /* 0x000000130200720c */ /* 0x050fe40003f24070 */
[C---:B-----5:R-:W-:Y:S02]  /*14bd0*/  ISETP.GT.U32.AND P5, PT, R2.reuse, R18, PT ;  /* 0x000000120200720c */ /* 0x060fe40003fa4070 */
[C---:B--2---:R-:W-:Y:S02]  /*14be0*/  ISETP.GT.U32.AND P4, PT, R2.reuse, R16, PT ;  /* 0x000000100200720c */ /* 0x044fe40003f84070 */
[----:B------:R-:W-:-:S09]  /*14bf0*/  ISETP.GT.U32.AND P0, PT, R2, R15, PT ;  /* 0x0000000f0200720c */ /* 0x000fd20003f04070 */
[--C-:B------:R-:W-:Y:S02]  /*14c00*/  @!P5 IMAD.IADD R18, R18, 0x1, -R2.reuse ;  /* 0x000000011212d824 */ /* 0x100fe400078e0a02 */
[--C-:B------:R-:W-:Y:S01]  /*14c10*/  @!P1 IMAD.IADD R19, R19, 0x1, -R2.reuse ;  /* 0x0000000113139824 */ /* 0x100fe200078e0a02 */
[----:B0-----:R-:W-:Y:S01]  /*14c20*/  IABS R21, R27 ;  /* 0x0000001b00157213 */ /* 0x001fe20000000000 */
[----:B------:R-:W-:-:S04]  /*14c30*/  @!P4 IMAD.IADD R16, R16, 0x1, -R2 ;  /* 0x000000011010c824 */ /* 0x000fc800078e0a02 */
[----:B------:R-:W-:-:S04]  /*14c40*/  IMAD.HI.U32 R22, R0, R21, RZ ;  /* 0x0000001500167227 */ /* 0x000fc800078e00ff */
[----:B------:R-:W-:Y:S01]  /*14c50*/  @!P0 IMAD.IADD R15, R15, 0x1, -R2 ;  /* 0x000000010f0f8824 */ /* 0x000fe200078e0a02 */
[----:B---3--:R-:W-:Y:S01]  /*14c60*/  ISETP.GE.AND P3, PT, R26, RZ, PT ;  /* 0x000000ff1a00720c */ /* 0x008fe20003f66270 */
[----:B------:R-:W-:Y:S01]  /*14c70*/  IMAD.MOV.U32 R26, RZ, RZ, R20 ;  /* 0x000000ffff1a7224 */ /* 0x000fe200078e0014 */
[----:B------:R-:W-:-:S11]  /*14c80*/  ISETP.GE.AND P2, PT, R17, RZ, PT ;  /* 0x000000ff1100720c */ /* 0x000fd60003f46270 */
[----:B------:R-:W-:Y:S01]  /*14c90*/  @!P3 IMAD.MOV R26, RZ, RZ, -R26 ;  /* 0x000000ffff1ab224 */ /* 0x000fe200078e0a1a */
[----:B------:R-:W-:Y:S02]  /*14ca0*/  ISETP.GE.AND P1, PT, R28, RZ, PT ;  /* 0x000000ff1c00720c */ /* 0x000fe40003f26270 */
[----:B------:R-:W-:Y:S02]  /*14cb0*/  ISETP.GE.AND P5, PT, R12, RZ, PT ;  /* 0x000000ff0c00720c */ /* 0x000fe40003fa6270 */
[----:B------:R-:W2:Y:S01]  /*14cc0*/  LDL.LU R12, [R1+0x1e8] ;  /* 0x0001e800010c7983 */ /* 0x000ea20000300800 */
[----:B------:R-:W-:-:S03]  /*14cd0*/  @!P2 IMAD.MOV R24, RZ, RZ, -R24 ;  /* 0x000000ffff18a224 */ /* 0x000fc600078e0a18 */
[----:B------:R-:W3:Y:S01]  /*14ce0*/  LDL.LU R25, [R1+0x1f8] ;  /* 0x0001f80001197983 */ /* 0x000ee20000300800 */
[----:B------:R-:W-:Y:S02]  /*14cf0*/  IMAD.MOV R20, RZ, RZ, -R22 ;  /* 0x000000ffff147224 */ /* 0x000fe400078e0a16 */
[----:B------:R-:W-:Y:S02]  /*14d00*/  IMAD.MOV.U32 R22, RZ, RZ, R14 ;  /* 0x000000ffff167224 */ /* 0x000fe400078e000e */
[----:B------:R-:W-:Y:S01]  /*14d10*/  @!P1 IMAD.MOV R11, RZ, RZ, -R11 ;  /* 0x000000ffff0b9224 */ /* 0x000fe200078e0a0b */
[----:B------:R-:W-:Y:S02]  /*14d20*/  ISETP.GE.AND P4, PT, R8, RZ, PT ;  /* 0x000000ff0800720c */ /* 0x000fe40003f86270 */
[----:B------:R-:W4:Y:S04]  /*14d30*/  LDL.LU R8, [R1+0x1f4] ;  /* 0x0001f40001087983 */ /* 0x000f280000300800 */
[----:B------:R-:W5:Y:S01]  /*14d40*/  LDL.LU R17, [R1+0x1f0] ;  /* 0x0001f00001117983 */ /* 0x000f620000300800 */
[----:B------:R-:W-:-:S03]  /*14d50*/  ISETP.GE.AND P0, PT, R9, RZ, PT ;  /* 0x000000ff0900720c */ /* 0x000fc60003f06270 */
[----:B------:R-:W5:Y:S04]  /*14d60*/  LDL.LU R9, [R1+0x1ec] ;  /* 0x0001ec0001097983 */ /* 0x000f680000300800 */
[----:B------:R-:W5:Y:S04]  /*14d70*/  LDL.LU R28, [R1+0x1d4] ;  /* 0x0001d400011c7983 */ /* 0x000f680000300800 */
[----:B------:R-:W5:Y:S04]  /*14d80*/  LDL.LU R5, [R1+0x5cb0] ;  /* 0x005cb00001057983 */ /* 0x000f680000300800 */
[----:B------:R-:W-:Y:S04]  /*14d90*/  STL [R1+0x788], R26 ;  /* 0x0007881a01007387 */ /* 0x000fe80000100800 */
[----:B------:R-:W5:Y:S04]  /*14da0*/  LDL R27, [R1+0x4e40] ;  /* 0x004e4000011b7983 */ /* 0x000f680000100800 */
[----:B------:R-:W-:Y:S04]  /*14db0*/  STL [R1+0x784], R24 ;  /* 0x0007841801007387 */ /* 0x000fe80000100800 */
[----:B------:R-:W5:Y:S01]  /*14dc0*/  LDL R14, [R1+0x4e44] ;  /* 0x004e4400010e7983 */ /* 0x000f620000100800 */
[----:B------:R-:W-:-:S03]  /*14dd0*/  @!P5 IMAD.MOV R22, RZ, RZ, -R22 ;  /* 0x000000ffff16d224 */ /* 0x000fc600078e0a16 */
[----:B------:R0:W-:Y:S01]  /*14de0*/  STL [R1+0x780], R11 ;  /* 0x0007800b01007387 */ /* 0x0001e20000100800 */
[----:B------:R-:W-:-:S03]  /*14df0*/  @!P4 IMAD.MOV R6, RZ, RZ, -R6 ;  /* 0x000000ffff06c224 */ /* 0x000fc600078e0a06 */
[----:B0-----:R-:W5:Y:S04]  /*14e00*/  LDL R11, [R1+0x4e48] ;  /* 0x004e4800010b7983 */ /* 0x001f680000100800 */
[----:B------:R0:W-:Y:S02]  /*14e10*/  STL [R1+0x77c], R22 ;  /* 0x00077c1601007387 */ /* 0x0001e40000100800 */
[----:B0-----:R-:W-:Y:S02]  /*14e20*/  IMAD.MOV.U32 R22, RZ, RZ, R7 ;  /* 0x000000ffff167224 */ /* 0x001fe400078e0007 */
[----:B------:R-:W5:Y:S04]  /*14e30*/  LDL R7, [R1+0x4e50] ;  /* 0x004e500001077983 */ /* 0x000f680000100800 */
[----:B------:R0:W-:Y:S04]  /*14e40*/  STL [R1+0x778], R6 ;  /* 0x0007780601007387 */ /* 0x0001e80000100800 */
[----:B0-----:R-:W5:Y:S01]  /*14e50*/  LDL R6, [R1+0x4e54] ;  /* 0x004e540001067983 */ /* 0x001f620000100800 */
[----:B------:R-:W-:-:S13]  /*14e60*/  ISETP.GT.U32.AND P6, PT, R2, R10, PT ;  /* 0x0000000a0200720c */ /* 0x000fda0003fc4070 */
[----:B------:R-:W-:Y:S01]  /*14e70*/  @!P6 IMAD.IADD R10, R10, 0x1, -R2 ;  /* 0x000000010a0ae824 */ /* 0x000fe200078e0a02 */
[----:B------:R-:W-:-:S04]  /*14e80*/  ISETP.GT.U32.AND P6, PT, R2, R13, PT ;  /* 0x0000000d0200720c */ /* 0x000fc80003fc4070 */
[C---:B------:R-:W-:Y:S02]  /*14e90*/  ISETP.GT.U32.AND P3, PT, R2.reuse, R10, PT ;  /* 0x0000000a0200720c */ /* 0x040fe40003f64070 */
[C---:B------:R-:W-:Y:S02]  /*14ea0*/  ISETP.GT.U32.AND P2, PT, R2.reuse, R19, PT ;  /* 0x000000130200720c */ /* 0x040fe40003f44070 */
[----:B------:R-:W-:-:S05]  /*14eb0*/  ISETP.GT.U32.AND P1, PT, R2, R18, PT ;  /* 0x000000120200720c */ /* 0x000fca0003f24070 */
[----:B------:R-:W-:Y:S01]  /*14ec0*/  @!P6 IMAD.IADD R13, R13, 0x1, -R2 ;  /* 0x000000010d0de824 */ /* 0x000fe200078e0a02 */
[----:B------:R-:W-:Y:S01]  /*14ed0*/  ISETP.GT.U32.AND P6, PT, R2, R16, PT ;  /* 0x000000100200720c */ /* 0x000fe20003fc4070 */
[----:B------:R-:W-:-:S03]  /*14ee0*/  @!P0 IMAD.MOV R22, RZ, RZ, -R22 ;  /* 0x000000ffff168224 */ /* 0x000fc600078e0a16 */
[----:B------:R-:W-:Y:S01]  /*14ef0*/  ISETP.GT.U32.AND P5, PT, R2, R13, PT ;  /* 0x0000000d0200720c */ /* 0x000fe20003fa4070 */
[--C-:B------:R-:W-:Y:S02]  /*14f00*/  @!P3 IMAD.IADD R10, R10, 0x1, -R2.reuse ;  /* 0x000000010a0ab824 */ /* 0x100fe400078e0a02 */
[--C-:B------:R-:W-:Y:S02]  /*14f10*/  @!P2 IMAD.IADD R19, R19, 0x1, -R2.reuse ;  /* 0x000000011313a824 */ /* 0x100fe400078e0a02 */
[----:B------:R-:W-:-:S04]  /*14f20*/  @!P1 IMAD.IADD R18, R18, 0x1, -R2 ;  /* 0x0000000112129824 */ /* 0x000fc800078e0a02 */
[----:B------:R-:W-:-:S04]  /*14f30*/  @!P6 IMAD.IADD R16, R16, 0x1, -R2 ;  /* 0x000000011010e824 */ /* 0x000fc800078e0a02 */
[----:B------:R-:W-:Y:S02]  /*14f40*/  @!P5 IMAD.IADD R13, R13, 0x1, -R2 ;  /* 0x000000010d0dd824 */ /* 0x000fe400078e0a02 */
[C---:B------:R-:W-:Y:S01]  /*14f50*/  IMAD R20, R2.reuse, R20, R21 ;  /* 0x0000001402147224 */ /* 0x040fe200078e0215 */
[----:B------:R-:W-:-:S04]  /*14f60*/  ISETP.GT.U32.AND P4, PT, R2, R15, PT ;  /* 0x0000000f0200720c */ /* 0x000fc80003f84070 */
[----:B------:R-:W-:Y:S04]  /*14f70*/  STL [R1+0x5c70], R20 ;  /* 0x005c701401007387 */ /* 0x000fe80000100800 */
[----:B------:R-:W-:Y:S05]  /*14f80*/  STL [R1+0x774], R22 ;  /* 0x0007741601007387 */ /* 0x000fea0000100800 */
[----:B------:R-:W-:Y:S01]  /*14f90*/  @!P4 IMAD.IADD R15, R15, 0x1, -R2 ;  /* 0x000000010f0fc824 */ /* 0x000fe200078e0a02 */
[----:B--2---:R-:W-:-:S02]  /*14fa0*/  ISETP.GT.U32.AND P0, PT, R2, R12, PT ;  /* 0x0000000c0200720c */ /* 0x004fc40003f04070 */
[----:B---3--:R-:W-:-:S11]  /*14fb0*/  ISETP.GT.U32.AND P3, PT, R2, R25, PT ;  /* 0x000000190200720c */ /* 0x008fd60003f64070 */
[--C-:B------:R-:W-:Y:S01]  /*14fc0*/  @!P0 IMAD.IADD R12, R12, 0x1, -R2.reuse ;  /* 0x000000010c0c8824 */ /* 0x100fe200078e0a02 */
[C---:B----4-:R-:W-:Y:S02]  /*14fd0*/  ISETP.GT.U32.AND P2, PT, R2.reuse, R8, PT ;  /* 0x000000080200720c */ /* 0x050fe40003f44070 */
[C---:B-----5:R-:W-:Y:S01]  /*14fe0*/  ISETP.GT.U32.AND P1, PT, R2.reuse, R17, PT ;  /* 0x000000110200720c */ /* 0x060fe20003f24070 */
[----:B------:R-:W-:Y:S01]  /*14ff0*/  @!P3 IMAD.IADD R25, R25, 0x1, -R2 ;  /* 0x000000011919b824 */ /* 0x000fe200078e0a02 */
[----:B------:R-:W-:-:S09]  /*15000*/  ISETP.GT.U32.AND P6, PT, R2, R9, PT ;  /* 0x000000090200720c */ /* 0x000fd20003fc4070 */
[--C-:B------:R-:W-:Y:S02]  /*15010*/  @!P2 IMAD.IADD R8, R8, 0x1, -R2.reuse ;  /* 0x000000010808a824 */ /* 0x100fe400078e0a02 */
[--C-:B------:R-:W-:Y:S01]  /*15020*/  @!P1 IMAD.IADD R17, R17, 0x1, -R2.reuse ;  /* 0x0000000111119824 */ /* 0x100fe200078e0a02 */
[----:B------:R-:W-:Y:S02]  /*15030*/  ISETP.GE.AND P5, PT, R27, RZ, PT ;  /* 0x000000ff1b00720c */ /* 0x000fe40003fa6270 */
[----:B------:R-:W-:Y:S02]  /*15040*/  ISETP.GE.AND P0, PT, R14, RZ, PT ;  /* 0x000000ff0e00720c */ /* 0x000fe40003f06270 */
[----:B------:R-:W-:Y:S01]  /*15050*/  ISETP.GE.AND P2, PT, R5, RZ, PT ;  /* 0x000000ff0500720c */ /* 0x000fe20003f46270 */
[----:B------:R-:W-:-:S08]  /*15060*/  @!P6 IMAD.IADD R9, R9, 0x1, -R2 ;  /* 0x000000010909e824 */ /* 0x000fd000078e0a02 */
[----:B------:R-:W-:Y:S01]  /*15070*/  @!P5 IMAD.MOV R10, RZ, RZ, -R10 ;  /* 0x000000ffff0ad224 */ /* 0x000fe200078e0a0a */
[----:B------:R-:W-:Y:S02]  /*15080*/  ISETP.GE.AND P3, PT, R11, RZ, PT ;  /* 0x000000ff0b00720c */ /* 0x000fe40003f66270 */
[----:B------:R-:W2:Y:S01]  /*15090*/  LDL.LU R11, [R1+0x1e4] ;  /* 0x0001e400010b7983 */ /* 0x000ea20000300800 */
[----:B------:R-:W-:-:S03]  /*150a0*/  @!P0 IMAD.MOV R19, RZ, RZ, -R19 ;  /* 0x000000ffff138224 */ /* 0x000fc600078e0a13 */
[----:B------:R-:W3:Y:S04]  /*150b0*/  LDL.LU R27, [R1+0x1e0] ;  /* 0x0001e000011b7983 */ /* 0x000ee80000300800 */
[----:B------:R-:W4:Y:S01]  /*150c0*/  LDL R5, [R1+0x571c] ;  /* 0x00571c0001057983 */ /* 0x000f220000100800 */
[----:B------:R-:W-:-:S03]  /*150d0*/  ISETP.GE.AND P1, PT, R7, RZ, PT ;  /* 0x000000ff0700720c */ /* 0x000fc60003f26270 */
[----:B------:R-:W5:Y:S04]  /*150e0*/  LDL.LU R7, [R1+0x1dc] ;  /* 0x0001dc0001077983 */ /* 0x000f680000300800 */
[----:B------:R-:W2:Y:S04]  /*150f0*/  LDL R26, [R1+0x4e58] ;  /* 0x004e5800011a7983 */ /* 0x000ea80000100800 */
[----:B------:R-:W4:Y:S01]  /*15100*/  LDL.LU R14, [R1+0x1d8] ;  /* 0x0001d800010e7983 */ /* 0x000f220000300800 */
[----:B------:R-:W-:-:S03]  /*15110*/  ISETP.GE.AND P6, PT, R6, RZ, PT ;  /* 0x000000ff0600720c */ /* 0x000fc60003fc6270 */
[----:B------:R-:W4:Y:S04]  /*15120*/  LDL.LU R6, [R1+0x1c4] ;  /* 0x0001c40001067983 */ /* 0x000f280000300800 */
[----:B------:R0:W-:Y:S01]  /*15130*/  STL [R1+0x770], R10 ;  /* 0x0007700a01007387 */ /* 0x0001e20000100800 */
[----:B------:R-:W-:Y:S02]  /*15140*/  @!P3 IMAD.MOV R18, RZ, RZ, -R18 ;  /* 0x000000ffff12b224 */ /* 0x000fe400078e0a12 */
[----:B------:R-:W-:Y:S01]  /*15150*/  @!P2 IMAD.MOV R16, RZ, RZ, -R16 ;  /* 0x000000ffff10a224 */ /* 0x000fe200078e0a10 */
[----:B0-----:R-:W4:Y:S04]  /*15160*/  LDL.LU R10, [R1+0x1c0] ;  /* 0x0001c000010a7983 */ /* 0x001f280000300800 */
[----:B------:R0:W-:Y:S01]  /*15170*/  STL [R1+0x76c], R19 ;  /* 0x00076c1301007387 */ /* 0x0001e20000100800 */
[----:B------:R-:W-:-:S03]  /*15180*/  @!P1 IMAD.MOV R15, RZ, RZ, -R15 ;  /* 0x000000ffff0f9224 */ /* 0x000fc600078e0a0f */
[----:B0-----:R-:W4:Y:S01]  /*15190*/  LDL R19, [R1+0x4e5c] ;  /* 0x004e5c0001137983 */ /* 0x001f220000100800 */
[----:B------:R-:W-:-:S03]  /*151a0*/  @!P6 IMAD.MOV R13, RZ, RZ, -R13 ;  /* 0x000000ffff0de224 */ /* 0x000fc600078e0a0d */
[----:B------:R0:W-:Y:S04]  /*151b0*/  STL [R1+0x768], R18 ;  /* 0x0007681201007387 */ /* 0x0001e80000100800 */
[----:B0-----:R-:W4:Y:S04]  /*151c0*/  LDL R18, [R1+0x4e60] ;  /* 0x004e600001127983 */ /* 0x001f280000100800 */
[----:B------:R0:W-:Y:S04]  /*151d0*/  STL [R1+0x764], R16 ;  /* 0x0007641001007387 */ /* 0x0001e80000100800 */
[----:B0-----:R-:W4:Y:S04]  /*151e0*/  LDL R16, [R1+0x4e64] ;  /* 0x004e640001107983 */ /* 0x001f280000100800 */
[----:B------:R0:W-:Y:S04]  /*151f0*/  STL [R1+0x760], R15 ;  /* 0x0007600f01007387 */ /* 0x0001e80000100800 */
[----:B0-----:R-:W4:Y:S04]  /*15200*/  LDL R15, [R1+0x4e68] ;  /* 0x004e6800010f7983 */ /* 0x001f280000100800 */
[----:B------:R0:W-:Y:S04]  /*15210*/  STL [R1+0x75c], R13 ;  /* 0x00075c0d01007387 */ /* 0x0001e80000100800 */
[----:B0-----:R-:W4:Y:S01]  /*15220*/  LDL R13, [R1+0x4e6c] ;  /* 0x004e6c00010d7983 */ /* 0x001f220000100800 */
[----:B------:R-:W-:-:S02]  /*15230*/  ISETP.GT.U32.AND P4, PT, R2, R28, PT ;  /* 0x0000001c0200720c */ /* 0x000fc40003f84070 */
[C---:B------:R-:W-:Y:S02]  /*15240*/  ISETP.GT.U32.AND P0, PT, R2.reuse, R25, PT ;  /* 0x000000190200720c */ /* 0x040fe40003f04070 */
[C---:B------:R-:W-:Y:S02]  /*15250*/  ISETP.GT.U32.AND P5, PT, R2.reuse, R8, PT ;  /* 0x000000080200720c */ /* 0x040fe40003fa4070 */
[----:B------:R-:W-:-:S07]  /*15260*/  ISETP.GT.U32.AND P3, PT, R2, R17, PT ;  /* 0x000000110200720c */ /* 0x000fce0003f64070 */
[--C-:B------:R-:W-:Y:S01]  /*15270*/  @!P4 IMAD.IADD R28, R28, 0x1, -R2.reuse ;  /* 0x000000011c1cc824 */ /* 0x100fe200078e0a02 */
[C---:B------:R-:W-:Y:S02]  /*15280*/  ISETP.GT.U32.AND P4, PT, R2.reuse, R12, PT ;  /* 0x0000000c0200720c */ /* 0x040fe40003f84070 */
[C---:B------:R-:W-:Y:S02]  /*15290*/  ISETP.GT.U32.AND P1, PT, R2.reuse, R9, PT ;  /* 0x000000090200720c */ /* 0x040fe40003f24070 */
[----:B------:R-:W-:Y:S01]  /*152a0*/  ISETP.GT.U32.AND P2, PT, R2, R28, PT ;  /* 0x0000001c0200720c */ /* 0x000fe20003f44070 */
[--C-:B------:R-:W-:Y:S02]  /*152b0*/  @!P0 IMAD.IADD R25, R25, 0x1, -R2.reuse ;  /* 0x0000000119198824 */ /* 0x100fe400078e0a02 */
[--C-:B------:R-:W-:Y:S02]  /*152c0*/  @!P5 IMAD.IADD R8, R8, 0x1, -R2.reuse ;  /* 0x000000010808d824 */ /* 0x100fe400078e0a02 */
[----:B------:R-:W-:-:S04]  /*152d0*/  @!P3 IMAD.IADD R17, R17, 0x1, -R2 ;  /* 0x000000011111b824 */ /* 0x000fc800078e0a02 */
[--C-:B------:R-:W-:Y:S02]  /*152e0*/  @!P4 IMAD.IADD R12, R12, 0x1, -R2.reuse ;  /* 0x000000010c0cc824 */ /* 0x100fe400078e0a02 */
[--C-:B------:R-:W-:Y:S02]  /*152f0*/  @!P1 IMAD.IADD R9, R9, 0x1, -R2.reuse ;  /* 0x0000000109099824 */ /* 0x100fe400078e0a02 */
[----:B------:R-:W-:Y:S01]  /*15300*/  @!P2 IMAD.IADD R28, R28, 0x1, -R2 ;  /* 0x000000011c1ca824 */ /* 0x000fe200078e0a02 */
[C---:B---3--:R-:W-:Y:S02]  /*15310*/  ISETP.GT.U32.AND P0, PT, R2.reuse, R27, PT ;  /* 0x0000001b0200720c */ /* 0x048fe40003f04070 */
[----:B-----5:R-:W-:Y:S02]  /*15320*/  ISETP.GT.U32.AND P5, PT, R2, R7, PT ;  /* 0x000000070200720c */ /* 0x020fe40003fa4070 */
[----:B--2---:R-:W-:Y:S02]  /*15330*/  ISETP.GE.AND P4, PT, R26, RZ, PT ;  /* 0x000000ff1a00720c */ /* 0x004fe40003f86270 */
[----:B----4-:R-:W-:-:S07]  /*15340*/  ISETP.GT.U32.AND P3, PT, R2, R14, PT ;  /* 0x0000000e0200720c */ /* 0x010fce0003f64070 */
[--C-:B------:R-:W-:Y:S01]  /*15350*/  @!P0 IMAD.IADD R27, R27, 0x1, -R2.reuse ;  /* 0x000000011b1b8824 */ /* 0x100fe200078e0a02 */
[----:B------:R-:W-:Y:S01]  /*15360*/  ISETP.GT.U32.AND P1, PT, R2, R6, PT ;  /* 0x000000060200720c */ /* 0x000fe20003f24070 */
[----:B------:R0:W-:Y:S01]  /*15370*/  STL [R1+0x5c60], R5 ;  /* 0x005c600501007387 */ /* 0x0001e20000100800 */
[----:B------:R-:W-:Y:S01]  /*15380*/  IABS R21, R5 ;  /* 0x0000000500157213 */ /* 0x000fe20000000000 */
[--C-:B------:R-:W-:Y:S02]  /*15390*/  @!P5 IMAD.IADD R7, R7, 0x1, -R2.reuse ;  /* 0x000000010707d824 */ /* 0x100fe400078e0a02 */
[----:B------:R-:W-:Y:S02]  /*153a0*/  @!P3 IMAD.IADD R14, R14, 0x1, -R2 ;  /* 0x000000010e0eb824 */ /* 0x000fe400078e0a02 */
[----:B0-----:R-:W-:-:S06]  /*153b0*/  IMAD.MOV.U32 R5, RZ, RZ, R25 ;  /* 0x000000ffff057224 */ /* 0x001fcc00078e0019 */
[----:B------:R-:W-:Y:S01]  /*153c0*/  @!P1 IMAD.IADD R6, R6, 0x1, -R2 ;  /* 0x0000000106069824 */ /* 0x000fe200078e0a02 */
[----:B------:R-:W-:Y:S02]  /*153d0*/  ISETP.GE.AND P2, PT, R19, RZ, PT ;  /* 0x000000ff1300720c */ /* 0x000fe40003f46270 */
[----:B------:R-:W2:Y:S04]  /*153e0*/  LDL.LU R19, [R1+0x1c8] ;  /* 0x0001c80001137983 */ /* 0x000ea80000300800 */
[----:B------:R-:W3:Y:S01]  /*153f0*/  LDL.LU R26, [R1+0x1d0] ;  /* 0x0001d000011a7983 */ /* 0x000ee20000300800 */
[----:B------:R-:W-:Y:S01]  /*15400*/  ISETP.GE.AND P0, PT, R18, RZ, PT ;  /* 0x000000ff1200720c */ /* 0x000fe20003f06270 */
[----:B------:R-:W-:-:S05]  /*15410*/  IMAD.MOV.U32 R18, RZ, RZ, R12 ;  /* 0x000000ffff127224 */ /* 0x000fca00078e000c */
[----:B------:R-:W-:Y:S02]  /*15420*/  @!P2 IMAD.MOV R5, RZ, RZ, -R5 ;  /* 0x000000ffff05a224 */ /* 0x000fe400078e0a05 */
[----:B------:R-:W-:Y:S01]  /*15430*/  @!P4 IMAD.MOV R18, RZ, RZ, -R18 ;  /* 0x000000ffff12c224 */ /* 0x000fe200078e0a12 */
[----:B------:R-:W-:-:S04]  /*15440*/  ISETP.GE.AND P5, PT, R16, RZ, PT ;  /* 0x000000ff1000720c */ /* 0x000fc80003fa6270 */
[----:B------:R-:W-:Y:S01]  /*15450*/  @!P0 IMAD.MOV R8, RZ, RZ, -R8 ;  /* 0x000000ffff088224 */ /* 0x000fe200078e0a08 */
[----:B------:R-:W-:Y:S02]  /*15460*/  ISETP.GE.AND P3, PT, R15, RZ, PT ;  /* 0x000000ff0f00720c */ /* 0x000fe40003f66270 */
[----:B------:R-:W4:Y:S04]  /*15470*/  LDL.LU R15, [R1+0x1cc] ;  /* 0x0001cc00010f7983 */ /* 0x000f280000300800 */
[----:B------:R-:W5:Y:S04]  /*15480*/  LDL.LU R16, [R1+0x1b4] ;  /* 0x0001b40001107983 */ /* 0x000f680000300800 */
[----:B------:R-:W5:Y:S01]  /*15490*/  LDL.LU R12, [R1+0x1b0] ;  /* 0x0001b000010c7983 */ /* 0x000f620000300800 */
[----:B------:R-:W-:-:S03]  /*154a0*/  ISETP.GE.AND P1, PT, R13, RZ, PT ;  /* 0x000000ff0d00720c */ /* 0x000fc60003f26270 */
[----:B------:R-:W5:Y:S04]  /*154b0*/  LDL.LU R13, [R1+0x1ac] ;  /* 0x0001ac00010d7983 */ /* 0x000f680000300800 */
[----:B------:R0:W-:Y:S04]  /*154c0*/  STL [R1+0x758], R18 ;  /* 0x0007581201007387 */ /* 0x0001e80000100800 */
[----:B------:R1:W-:Y:S04]  /*154d0*/  STL [R1+0x754], R5 ;  /* 0x0007540501007387 */ /* 0x0003e80000100800 */
[----:B------:R-:W5:Y:S04]  /*154e0*/  LDL R25, [R1+0x4e70] ;  /* 0x004e700001197983 */ /* 0x000f680000100800 */
[----:B0-----:R-:W5:Y:S01]  /*154f0*/  LDL R18, [R1+0x4e74] ;  /* 0x004e740001127983 */ /* 0x001f620000100800 */
[----:B-1----:R-:W-:-:S03]  /*15500*/  IMAD.MOV.U32 R5, RZ, RZ, R17 ;  /* 0x000000ffff057224 */ /* 0x002fc600078e0011 */
[----:B------:R0:W-:Y:S01]  /*15510*/  STL [R1+0x750], R8 ;  /* 0x0007500801007387 */ /* 0x0001e20000100800 */
[----:B------:R-:W-:Y:S02]  /*15520*/  @!P5 IMAD.MOV R5, RZ, RZ, -R5 ;  /* 0x000000ffff05d224 */ /* 0x000fe400078e0a05 */
[----:B------:R-:W-:Y:S01]  /*15530*/  @!P3 IMAD.MOV R9, RZ, RZ, -R9 ;  /* 0x000000ffff09b224 */ /* 0x000fe200078e0a09 */
[----:B------:R-:W5:Y:S04]  /*15540*/  LDL R17, [R1+0x4e7c] ;  /* 0x004e7c0001117983 */ /* 0x000f680000100800 */
[----:B0-----:R-:W5:Y:S04]  /*15550*/  LDL R8, [R1+0x4e78] ;  /* 0x004e780001087983 */ /* 0x001f680000100800 */
[----:B------:R0:W-:Y:S02]  /*15560*/  STL [R1+0x74c], R5 ;  /* 0x00074c0501007387 */ /* 0x0001e40000100800 */
[----:B0-----:R-:W-:-:S02]  /*15570*/  IMAD.MOV.U32 R5, RZ, RZ, R28 ;  /* 0x000000ffff057224 */ /* 0x001fc400078e001c */
        /* <DEDUP_REMOVED lines=13> */
[----:B------:R-:W-:Y:S02]  /*15650*/  @!P4 IMAD.IADD R11, R11, 0x1, -R2 ;  /* 0x000000010b0bc824 */ /* 0x000fe400078e0a02 */
[----:B------:R-:W-:-:S04]  /*15660*/  IMAD.HI.U32 R22, R0, R21, RZ ;  /* 0x0000001500167227 */ /* 0x000fc800078e00ff */
[--C-:B------:R-:W-:Y:S02]  /*15670*/  @!P2 IMAD.IADD R27, R27, 0x1, -R2.reuse ;  /* 0x000000011b1ba824 */ /* 0x100fe400078e0a02 */
[----:B------:R-:W-:Y:S02]  /*15680*/  @!P0 IMAD.IADD R7, R7, 0x1, -R2 ;  /* 0x0000000107078824 */ /* 0x000fe400078e0a02 */
[----:B------:R-:W-:Y:S02]  /*15690*/  IMAD.MOV R22, RZ, RZ, -R22 ;  /* 0x000000ffff167224 */ /* 0x000fe400078e0a16 */
[--C-:B------:R-:W-:Y:S02]  /*156a0*/  @!P5 IMAD.IADD R10, R10, 0x1, -R2.reuse ;  /* 0x000000010a0ad824 */ /* 0x100fe400078e0a02 */
[----:B------:R-:W-:Y:S02]  /*156b0*/  @!P6 IMAD.IADD R14, R14, 0x1, -R2 ;  /* 0x000000010e0ee824 */ /* 0x000fe400078e0a02 */
[C---:B------:R-:W-:Y:S01]  /*156c0*/  IMAD R21, R2.reuse, R22, R21 ;  /* 0x0000001602157224 */ /* 0x040fe200078e0215 */
[----:B------:R-:W-:-:S04]  /*156d0*/  ISETP.GT.U32.AND P3, PT, R2, R6, PT ;  /* 0x000000060200720c */ /* 0x000fc80003f64070 */
[----:B------:R-:W-:Y:S04]  /*156e0*/  STL [R1+0x5c74], R21 ;  /* 0x005c741501007387 */ /* 0x000fe80000100800 */
[----:B------:R0:W-:Y:S02]  /*156f0*/  STL [R1+0x744], R5 ;  /* 0x0007440501007387 */ /* 0x0001e40000100800 */
[----:B0-----:R-:W-:-:S03]  /*15700*/  IMAD.MOV.U32 R5, RZ, RZ, R27 ;  /* 0x000000ffff057224 */ /* 0x001fc600078e001b */
[----:B------:R-:W-:Y:S01]  /*15710*/  @!P3 IMAD.IADD R6, R6, 0x1, -R2 ;  /* 0x000000010606b824 */ /* 0x000fe200078e0a02 */
[C---:B--2---:R-:W-:Y:S02]  /*15720*/  ISETP.GT.U32.AND P1, PT, R2.reuse, R19, PT ;  /* 0x000000130200720c */ /* 0x044fe40003f24070 */
[----:B---3--:R-:W-:-:S11]  /*15730*/  ISETP.GT.U32.AND P4, PT, R2, R26, PT ;  /* 0x0000001a0200720c */ /* 0x008fd60003f84070 */
[--C-:B------:R-:W-:Y:S02]  /*15740*/  @!P1 IMAD.IADD R19, R19, 0x1, -R2.reuse ;  /* 0x0000000113139824 */ /* 0x100fe400078e0a02 */
[----:B------:R-:W-:Y:S01]  /*15750*/  @!P4 IMAD.IADD R26, R26, 0x1, -R2 ;  /* 0x000000011a1ac824 */ /* 0x000fe200078e0a02 */
[C---:B----4-:R-:W-:Y:S02]  /*15760*/  ISETP.GT.U32.AND P2, PT, R2.reuse, R15, PT ;  /* 0x0000000f0200720c */ /* 0x050fe40003f44070 */
[C---:B-----5:R-:W-:Y:S02]  /*15770*/  ISETP.GT.U32.AND P0, PT, R2.reuse, R16, PT ;  /* 0x000000100200720c */ /* 0x060fe40003f04070 */
[----:B------:R-:W-:-:S09]  /*15780*/  ISETP.GT.U32.AND P6, PT, R2, R12, PT ;  /* 0x0000000c0200720c */ /* 0x000fd20003fc4070 */
[--C-:B------:R-:W-:Y:S01]  /*15790*/  @!P2 IMAD.IADD R15, R15, 0x1, -R2.reuse ;  /* 0x000000010f0fa824 */ /* 0x100fe200078e0a02 */
[----:B------:R-:W-:Y:S02]  /*157a0*/  ISETP.GE.AND P5, PT, R25, RZ, PT ;  /* 0x000000ff1900720c */ /* 0x000fe40003fa6270 */
[----:B------:R-:W-:Y:S01]  /*157b0*/  ISETP.GE.AND P1, PT, R18, RZ, PT ;  /* 0x000000ff1200720c */ /* 0x000fe20003f26270 */
[--C-:B------:R-:W-:Y:S02]  /*157c0*/  @!P0 IMAD.IADD R16, R16, 0x1, -R2.reuse ;  /* 0x0000000110108824 */ /* 0x100fe400078e0a02 */
[----:B------:R-:W-:Y:S01]  /*157d0*/  @!P6 IMAD.IADD R12, R12, 0x1, -R2 ;  /* 0x000000010c0ce824 */ /* 0x000fe200078e0a02 */
[----:B------:R-:W-:-:S07]  /*157e0*/  ISETP.GE.AND P2, PT, R17, RZ, PT ;  /* 0x000000ff1100720c */ /* 0x000fce0003f46270 */
[----:B------:R-:W-:Y:S01]  /*157f0*/  @!P5 IMAD.MOV R11, RZ, RZ, -R11 ;  /* 0x000000ffff0bd224 */ /* 0x000fe200078e0a0b */
[----:B------:R-:W-:Y:S02]  /*15800*/  ISETP.GE.AND P4, PT, R8, RZ, PT ;  /* 0x000000ff0800720c */ /* 0x000fe40003f86270 */
[----:B------:R-:W2:Y:S04]  /*15810*/  LDL.LU R8, [R1+0x1bc] ;  /* 0x0001bc0001087983 */ /* 0x000ea80000300800 */
[----:B------:R-:W3:Y:S01]  /*15820*/  LDL.LU R18, [R1+0x1b8] ;  /* 0x0001b80001127983 */ /* 0x000ee20000300800 */
[----:B------:R-:W-:-:S03]  /*15830*/  @!P1 IMAD.MOV R5, RZ, RZ, -R5 ;  /* 0x000000ffff059224 */ /* 0x000fc600078e0a05 */
[----:B------:R-:W4:Y:S04]  /*15840*/  LDL.LU R17, [R1+0x1a4] ;  /* 0x0001a40001117983 */ /* 0x000f280000300800 */
[----:B------:R-:W5:Y:S01]  /*15850*/  LDL R24, [R1+0x4e88] ;  /* 0x004e880001187983 */ /* 0x000f620000100800 */
[----:B------:R-:W-:-:S03]  /*15860*/  ISETP.GE.AND P0, PT, R28, RZ, PT ;  /* 0x000000ff1c00720c */ /* 0x000fc60003f06270 */
[----:B------:R-:W2:Y:S01]  /*15870*/  LDL.LU R28, [R1+0x1a0] ;  /* 0x0001a000011c7983 */ /* 0x000ea20000300800 */
[----:B------:R-:W-:Y:S01]  /*15880*/  @!P4 IMAD.MOV R7, RZ, RZ, -R7 ;  /* 0x000000ffff07c224 */ /* 0x000fe200078e0a07 */
[----:B------:R-:W-:Y:S02]  /*15890*/  ISETP.GE.AND P6, PT, R9, RZ, PT ;  /* 0x000000ff0900720c */ /* 0x000fe40003fc6270 */
[----:B------:R-:W2:Y:S04]  /*158a0*/  LDL.LU R9, [R1+0x19c] ;  /* 0x00019c0001097983 */ /* 0x000ea80000300800 */
[----:B------:R-:W2:Y:S04]  /*158b0*/  LDL R25, [R1+0x5720] ;  /* 0x0057200001197983 */ /* 0x000ea80000100800 */
[----:B------:R0:W-:Y:S01]  /*158c0*/  STL [R1+0x740], R11 ;  /* 0x0007400b01007387 */ /* 0x0001e20000100800 */
[----:B------:R-:W-:-:S03]  /*158d0*/  @!P0 IMAD.MOV R6, RZ, RZ, -R6 ;  /* 0x000000ffff068224 */ /* 0x000fc600078e0a06 */
[----:B0-----:R-:W2:Y:S04]  /*158e0*/  LDL.LU R11, [R1+0x198] ;  /* 0x00019800010b7983 */ /* 0x001ea80000300800 */
[----:B------:R-:W2:Y:S04]  /*158f0*/  LDL R27, [R1+0x4e8c] ;  /* 0x004e8c00011b7983 */ /* 0x000ea80000100800 */
[----:B------:R0:W-:Y:S02]  /*15900*/  STL [R1+0x73c], R5 ;  /* 0x00073c0501007387 */ /* 0x0001e40000100800 */
[----:B0-----:R-:W-:-:S02]  /*15910*/  IMAD.MOV.U32 R5, RZ, RZ, R14 ;  /* 0x000000ffff057224 */ /* 0x001fc400078e000e */
[----:B------:R-:W2:Y:S02]  /*15920*/  LDL R14, [R1+0x4e90] ;  /* 0x004e9000010e7983 */ /* 0x000ea40000100800 */
[----:B------:R-:W-:Y:S02]  /*15930*/  @!P2 IMAD.MOV R5, RZ, RZ, -R5 ;  /* 0x000000ffff05a224 */ /* 0x000fe400078e0a05 */
[----:B------:R0:W-:Y:S04]  /*15940*/  STL [R1+0x738], R7 ;  /* 0x0007380701007387 */ /* 0x0001e80000100800 */
[----:B0-----:R-:W2:Y:S04]  /*15950*/  LDL R7, [R1+0x4e94] ;  /* 0x004e940001077983 */ /* 0x001ea80000100800 */
[----:B------:R0:W-:Y:S04]  /*15960*/  STL [R1+0x734], R5 ;  /* 0x0007340501007387 */ /* 0x0001e80000100800 */
[----:B------:R1:W-:Y:S01]  /*15970*/  STL [R1+0x730], R6 ;  /* 0x0007300601007387 */ /* 0x0003e20000100800 */
[----:B0-----:R-:W-:-:S03]  /*15980*/  IMAD.MOV.U32 R5, RZ, RZ, R10 ;  /* 0x000000ffff057224 */ /* 0x001fc600078e000a */
[----:B------:R-:W2:Y:S04]  /*15990*/  LDL R10, [R1+0x4e9c] ;  /* 0x004e9c00010a7983 */ /* 0x000ea80000100800 */
[----:B-1----:R-:W2:Y:S01]  /*159a0*/  LDL R6, [R1+0x4e98] ;  /* 0x004e980001067983 */ /* 0x002ea20000100800 */
[C---:B------:R-:W-:Y:S02]  /*159b0*/  ISETP.GT.U32.AND P3, PT, R2.reuse, R13, PT ;  /* 0x0000000d0200720c */ /* 0x040fe40003f64070 */
        /* <DEDUP_REMOVED lines=12> */
[----:B------:R-:W-:Y:S02]  /*15a80*/  @!P2 IMAD.IADD R13, R13, 0x1, -R2 ;  /* 0x000000010d0da824 */ /* 0x000fe400078e0a02 */
[----:B------:R-:W-:-:S05]  /*15a90*/  @!P6 IMAD.MOV R5, RZ, RZ, -R5 ;  /* 0x000000ffff05e224 */ /* 0x000fca00078e0a05 */
[----:B------:R0:W-:Y:S02]  /*15aa0*/  STL [R1+0x72c], R5 ;  /* 0x00072c0501007387 */ /* 0x0001e40000100800 */
[----:B0-----:R-:W-:Y:S01]  /*15ab0*/  IMAD.MOV.U32 R5, RZ, RZ, R26 ;  /* 0x000000ffff057224 */ /* 0x001fe200078e001a */
[C---:B---3--:R-:W-:Y:S02]  /*15ac0*/  ISETP.GT.U32.AND P1, PT, R2.reuse, R18, PT ;  /* 0x000000120200720c */ /* 0x048fe40003f24070 */
[----:B----4-:R-:W-:Y:S02]  /*15ad0*/  ISETP.GT.U32.AND P5, PT, R2, R17, PT ;  /* 0x000000110200720c */ /* 0x010fe40003fa4070 */
[----:B-----5:R-:W-:Y:S02]  /*15ae0*/  ISETP.GE.AND P3, PT, R24, RZ, PT ;  /* 0x000000ff1800720c */ /* 0x020fe40003f66270 */
[----:B--2---:R-:W-:-:S07]  /*15af0*/  ISETP.GT.U32.AND P4, PT, R2, R28, PT ;  /* 0x0000001c0200720c */ /* 0x004fce0003f84070 */
[--C-:B------:R-:W-:Y:S02]  /*15b00*/  @!P1 IMAD.IADD R18, R18, 0x1, -R2.reuse ;  /* 0x0000000112129824 */ /* 0x100fe400078e0a02 */
[----:B------:R-:W-:Y:S01]  /*15b10*/  @!P5 IMAD.IADD R17, R17, 0x1, -R2 ;  /* 0x000000011111d824 */ /* 0x000fe200078e0a02 */
[----:B------:R-:W-:-:S03]  /*15b20*/  ISETP.GT.U32.AND P0, PT, R2, R9, PT ;  /* 0x000000090200720c */ /* 0x000fc60003f04070 */
[----:B------:R-:W-:Y:S02]  /*15b30*/  @!P4 IMAD.IADD R28, R28, 0x1, -R2 ;  /* 0x000000011c1cc824 */ /* 0x000fe400078e0a02 */
[----:B------:R-:W-:Y:S01]  /*15b40*/  @!P3 IMAD.MOV R19, RZ, RZ, -R19 ;  /* 0x000000ffff13b224 */ /* 0x000fe200078e0a13 */
[----:B------:R-:W-:-:S07]  /*15b50*/  ISETP.GE.AND P2, PT, R27, RZ, PT ;  /* 0x000000ff1b00720c */ /* 0x000fce0003f46270 */
[----:B------:R-:W-:Y:S01]  /*15b60*/  @!P0 IMAD.IADD R9, R9, 0x1, -R2 ;  /* 0x0000000109098824 */ /* 0x000fe200078e0a02 */
[----:B------:R-:W-:-:S05]  /*15b70*/  ISETP.GE.AND P1, PT, R14, RZ, PT ;  /* 0x000000ff0e00720c */ /* 0x000fca0003f26270 */
[----:B------:R-:W-:Y:S01]  /*15b80*/  @!P2 IMAD.MOV R5, RZ, RZ, -R5 ;  /* 0x000000ffff05a224 */ /* 0x000fe200078e0a05 */
[----:B------:R-:W-:Y:S02]  /*15b90*/  ISETP.GE.AND P5, PT, R7, RZ, PT ;  /* 0x000000ff0700720c */ /* 0x000fe40003fa6270 */
[----:B------:R-:W2:Y:S04]  /*15ba0*/  LDL.LU R7, [R1+0x1a8] ;  /* 0x0001a80001077983 */ /* 0x000ea80000300800 */
[----:B------:R-:W3:Y:S01]  /*15bb0*/  LDL.LU R27, [R1+0x194] ;  /* 0x00019400011b7983 */ /* 0x000ee20000300800 */
[----:B------:R-:W-:Y:S01]  /*15bc0*/  @!P1 IMAD.MOV R15, RZ, RZ, -R15 ;  /* 0x000000ffff0f9224 */ /* 0x000fe200078e0a0f */
[----:B------:R-:W-:Y:S02]  /*15bd0*/  ISETP.GE.AND P0, PT, R10, RZ, PT ;  /* 0x000000ff0a00720c */ /* 0x000fe40003f06270 */
[----:B------:R-:W-:Y:S01]  /*15be0*/  ISETP.GE.AND P4, PT, R6, RZ, PT ;  /* 0x000000ff0600720c */ /* 0x000fe20003f86270 */
[----:B------:R-:W-:-:S02]  /*15bf0*/  IMAD.MOV.U32 R6, RZ, RZ, R4 ;  /* 0x000000ffff067224 */ /* 0x000fc400078e0004 */
[----:B------:R-:W4:Y:S04]  /*15c00*/  LDL.LU R4, [R1+0x190] ;  /* 0x0001900001047983 */ /* 0x000f280000300800 */
[----:B------:R-:W5:Y:S04]  /*15c10*/  LDL.LU R14, [R1+0x18c] ;  /* 0x00018c00010e7983 */ /* 0x000f680000300800 */
[----:B------:R-:W5:Y:S04]  /*15c20*/  LDL.LU R10, [R1+0x188] ;  /* 0x00018800010a7983 */ /* 0x000f680000300800 */
[----:B------:R0:W-:Y:S04]  /*15c30*/  STL [R1+0x728], R19 ;  /* 0x0007281301007387 */ /* 0x0001e80000100800 */
[----:B------:R1:W-:Y:S04]  /*15c40*/  STL [R1+0x724], R5 ;  /* 0x0007240501007387 */ /* 0x0003e80000100800 */
[----:B------:R-:W5:Y:S04]  /*15c50*/  LDL R26, [R1+0x4ea0] ;  /* 0x004ea000011a7983 */ /* 0x000f680000100800 */
[----:B0-----:R-:W5:Y:S01]  /*15c60*/  LDL R19, [R1+0x4ea4] ;  /* 0x004ea40001137983 */ /* 0x001f620000100800 */
[----:B-1----:R-:W-:-:S03]  /*15c70*/  IMAD.MOV.U32 R5, RZ, RZ, R16 ;  /* 0x000000ffff057224 */ /* 0x002fc600078e0010 */
        /* <DEDUP_REMOVED lines=12> */
[C---:B------:R-:W-:Y:S02]  /*15d40*/  ISETP.GT.U32.AND P6, PT, R2.reuse, R11, PT ;  /* 0x0000000b0200720c */ /* 0x040fe40003fc4070 */
[C---:B------:R-:W-:Y:S02]  /*15d50*/  ISETP.GT.U32.AND P1, PT, R2.reuse, R17, PT ;  /* 0x000000110200720c */ /* 0x040fe40003f24070 */
[C---:B------:R-:W-:Y:S02]  /*15d60*/  ISETP.GT.U32.AND P3, PT, R2.reuse, R8, PT ;  /* 0x000000080200720c */ /* 0x040fe40003f64070 */
[----:B------:R-:W-:-:S07]  /*15d70*/  ISETP.GT.U32.AND P2, PT, R2, R18, PT ;  /* 0x000000120200720c */ /* 0x000fce0003f44070 */
[----:B------:R-:W-:Y:S01]  /*15d80*/  @!P6 IMAD.IADD R11, R11, 0x1, -R2 ;  /* 0x000000010b0be824 */ /* 0x000fe200078e0a02 */
[----:B------:R-:W-:Y:S01]  /*15d90*/  ISETP.GT.U32.AND P6, PT, R2, R28, PT ;  /* 0x0000001c0200720c */ /* 0x000fe20003fc4070 */
[----:B------:R-:W-:-:S03]  /*15da0*/  @!P0 IMAD.MOV R5, RZ, RZ, -R5 ;  /* 0x000000ffff058224 */ /* 0x000fc600078e0a05 */
[----:B------:R-:W-:Y:S02]  /*15db0*/  ISETP.GT.U32.AND P5, PT, R2, R11, PT ;  /* 0x0000000b0200720c */ /* 0x000fe40003fa4070 */
[----:B------:R-:W-:Y:S01]  /*15dc0*/  IABS R22, R25 ;  /* 0x0000001900167213 */ /* 0x000fe20000000000 */
[--C-:B------:R-:W-:Y:S02]  /*15dd0*/  @!P3 IMAD.IADD R8, R8, 0x1, -R2.reuse ;  /* 0x000000010808b824 */ /* 0x100fe400078e0a02 */
[----:B------:R-:W-:Y:S02]  /*15de0*/  @!P1 IMAD.IADD R17, R17, 0x1, -R2 ;  /* 0x0000000111119824 */ /* 0x000fe400078e0a02 */
[----:B------:R-:W-:-:S04]  /*15df0*/  IMAD.HI.U32 R24, R0, R22, RZ ;  /* 0x0000001600187227 */ /* 0x000fc800078e00ff */
[--C-:B------:R-:W-:Y:S02]  /*15e00*/  @!P2 IMAD.IADD R18, R18, 0x1, -R2.reuse ;  /* 0x000000011212a824 */ /* 0x100fe400078e0a02 */
[----:B------:R-:W-:Y:S02]  /*15e10*/  @!P5 IMAD.IADD R11, R11, 0x1, -R2 ;  /* 0x000000010b0bd824 */ /* 0x000fe400078e0a02 */
[----:B------:R-:W-:Y:S02]  /*15e20*/  IMAD.MOV R24, RZ, RZ, -R24 ;  /* 0x000000ffff187224 */ /* 0x000fe400078e0a18 */
        /* <DEDUP_REMOVED lines=9> */
[--C-:B------:R-:W-:Y:S01]  /*15ec0*/  @!P0 IMAD.IADD R7, R7, 0x1, -R2.reuse ;  /* 0x0000000107078824 */ /* 0x100fe200078e0a02 */
[C---:B----4-:R-:W-:Y:S02]  /*15ed0*/  ISETP.GT.U32.AND P2, PT, R2.reuse, R4, PT ;  /* 0x000000040200720c */ /* 0x050fe40003f44070 */
[C---:B-----5:R-:W-:Y:S02]  /*15ee0*/  ISETP.GT.U32.AND P1, PT, R2.reuse, R14, PT ;  /* 0x0000000e0200720c */ /* 0x060fe40003f24070 */
[----:B------:R-:W-:Y:S01]  /*15ef0*/  ISETP.GT.U32.AND P6, PT, R2, R10, PT ;  /* 0x0000000a0200720c */ /* 0x000fe20003fc4070 */
[----:B------:R-:W-:Y:S01]  /*15f00*/  @!P3 IMAD.IADD R27, R27, 0x1, -R2 ;  /* 0x000000011b1bb824 */ /* 0x000fe200078e0a02 */
[----:B------:R-:W-:Y:S02]  /*15f10*/  ISETP.GE.AND P5, PT, R26, RZ, PT ;  /* 0x000000ff1a00720c */ /* 0x000fe40003fa6270 */
[----:B------:R-:W-:-:S07]  /*15f20*/  ISETP.GE.AND P0, PT, R19, RZ, PT ;  /* 0x000000ff1300720c */ /* 0x000fce0003f06270 */
[--C-:B------:R-:W-:Y:S01]  /*15f30*/  @!P1 IMAD.IADD R14, R14, 0x1, -R2.reuse ;  /* 0x000000010e0e9824 */ /* 0x100fe200078e0a02 */
[----:B------:R-:W-:Y:S01]  /*15f40*/  ISETP.GE.AND P3, PT, R16, RZ, PT ;  /* 0x000000ff1000720c */ /* 0x000fe20003f66270 */
[--C-:B------:R-:W-:Y:S01]  /*15f50*/  @!P2 IMAD.IADD R4, R4, 0x1, -R2.reuse ;  /* 0x000000010404a824 */ /* 0x100fe200078e0a02 */
[----:B------:R-:W2:Y:S01]  /*15f60*/  LDL.LU R16, [R1+0x184] ;  /* 0x0001840001107983 */ /* 0x000ea20000300800 */
[----:B------:R-:W-:Y:S02]  /*15f70*/  @!P6 IMAD.IADD R10, R10, 0x1, -R2 ;  /* 0x000000010a0ae824 */ /* 0x000fe400078e0a02 */
[----:B------:R-:W-:Y:S01]  /*15f80*/  @!P5 IMAD.MOV R8, RZ, RZ, -R8 ;  /* 0x000000ffff08d224 */ /* 0x000fe200078e0a08 */
[----:B------:R-:W3:Y:S01]  /*15f90*/  LDL.LU R19, [R1+0x180] ;  /* 0x0001800001137983 */ /* 0x000ee20000300800 */
[----:B------:R-:W-:Y:S01]  /*15fa0*/  @!P0 IMAD.MOV R5, RZ, RZ, -R5 ;  /* 0x000000ffff058224 */ /* 0x000fe200078e0a05 */
[----:B------:R-:W-:-:S05]  /*15fb0*/  ISETP.GE.AND P2, PT, R15, RZ, PT ;  /* 0x000000ff0f00720c */ /* 0x000fca0003f46270 */
[----:B------:R-:W-:Y:S01]  /*15fc0*/  @!P3 IMAD.MOV R17, RZ, RZ, -R17 ;  /* 0x000000ffff11b224 */ /* 0x000fe200078e0a11 */
[----:B------:R-:W-:Y:S02]  /*15fd0*/  ISETP.GE.AND P1, PT, R13, RZ, PT ;  /* 0x000000ff0d00720c */ /* 0x000fe40003f26270 */
[----:B------:R-:W4:Y:S04]  /*15fe0*/  LDL.LU R13, [R1+0x17c] ;  /* 0x00017c00010d7983 */ /* 0x000f280000300800 */
[----:B------:R-:W5:Y:S04]  /*15ff0*/  LDL R25, [R1+0x4eb8] ;  /* 0x004eb80001197983 */ /* 0x000f680000100800 */
[----:B------:R-:W2:Y:S01]  /*16000*/  LDL.LU R15, [R1+0x178] ;  /* 0x00017800010f7983 */ /* 0x000ea20000300800 */
[----:B------:R-:W-:-:S03]  /*16010*/  ISETP.GE.AND P6, PT, R12, RZ, PT ;  /* 0x000000ff0c00720c */ /* 0x000fc60003fc6270 */
[----:B------:R-:W2:Y:S04]  /*16020*/  LDL.LU R12, [R1+0x174] ;  /* 0x00017400010c7983 */ /* 0x000ea80000300800 */
[----:B------:R-:W2:Y:S04]  /*16030*/  LDL R26, [R1+0x5724] ;  /* 0x00572400011a7983 */ /* 0x000ea80000100800 */
[----:B------:R0:W-:Y:S04]  /*16040*/  STL [R1+0x710], R8 ;  /* 0x0007100801007387 */ /* 0x0001e80000100800 */
[----:B0-----:R-:W2:Y:S04]  /*16050*/  LDL.LU R8, [R1+0x160] ;  /* 0x0001600001087983 */ /* 0x001ea80000300800 */
[----:B------:R-:W2:Y:S04]  /*16060*/  LDL R18, [R1+0x4ebc] ;  /* 0x004ebc0001127983 */ /* 0x000ea80000100800 */
[----:B------:R0:W-:Y:S01]  /*16070*/  STL [R1+0x70c], R5 ;  /* 0x00070c0501007387 */ /* 0x0001e20000100800 */
[----:B------:R-:W-:-:S03]  /*16080*/  @!P1 IMAD.MOV R9, RZ, RZ, -R9 ;  /* 0x000000ffff099224 */ /* 0x000fc600078e0a09 */
[----:B------:R1:W-:Y:S01]  /*16090*/  STL [R1+0x708], R17 ;  /* 0x0007081101007387 */ /* 0x0003e20000100800 */
[----:B0-----:R-:W-:-:S03]  /*160a0*/  IMAD.MOV.U32 R5, RZ, RZ, R28 ;  /* 0x000000ffff057224 */ /* 0x001fc600078e001c */
[----:B------:R-:W2:Y:S01]  /*160b0*/  LDL R28, [R1+0x4ec4] ;  /* 0x004ec400011c7983 */ /* 0x000ea20000100800 */
[----:B------:R-:W-:-:S03]  /*160c0*/  @!P2 IMAD.MOV R5, RZ, RZ, -R5 ;  /* 0x000000ffff05a224 */ /* 0x000fc600078e0a05 */
[----:B-1----:R-:W2:Y:S04]  /*160d0*/  LDL R17, [R1+0x4ec0] ;  /* 0x004ec00001117983 */ /* 0x002ea80000100800 */
[----:B------:R0:W-:Y:S02]  /*160e0*/  STL [R1+0x704], R5 ;  /* 0x0007040501007387 */ /* 0x0001e40000100800 */
[----:B0-----:R-:W-:Y:S02]  /*160f0*/  IMAD.MOV.U32 R5, RZ, RZ, R11 ;  /* 0x000000ffff057224 */ /* 0x001fe400078e000b */
[----:B------:R-:W2:Y:S04]  /*16100*/  LDL R11, [R1+0x4ec8] ;  /* 0x004ec800010b7983 */ /* 0x000ea80000100800 */
[----:B------:R0:W-:Y:S04]  /*16110*/  STL [R1+0x700], R9 ;  /* 0x0007000901007387 */ /* 0x0001e80000100800 */
[----:B0-----:R-:W2:Y:S01]  /*16120*/  LDL R9, [R1+0x4ecc] ;  /* 0x004ecc0001097983 */ /* 0x001ea20000100800 */
[----:B------:R-:W-:-:S02]  /*16130*/  ISETP.GT.U32.AND P4, PT, R2, R23, PT ;  /* 0x000000170200720c */ /* 0x000fc40003f84070 */
[C---:B------:R-:W-:Y:S02]  /*16140*/  ISETP.GT.U32.AND P0, PT, R2.reuse, R27, PT ;  /* 0x0000001b0200720c */ /* 0x040fe40003f04070 */
[C---:B------:R-:W-:Y:S02]  /*16150*/  ISETP.GT.U32.AND P5, PT, R2.reuse, R4, PT ;  /* 0x000000040200720c */ /* 0x040fe40003fa4070 */
[C---:B------:R-:W-:Y:S02]  /*16160*/  ISETP.GT.U32.AND P3, PT, R2.reuse, R14, PT ;  /* 0x0000000e0200720c */ /* 0x040fe40003f64070 */
[----:B------:R-:W-:-:S05]  /*16170*/  ISETP.GT.U32.AND P1, PT, R2, R10, PT ;  /* 0x0000000a0200720c */ /* 0x000fca0003f24070 */
[----:B------:R-:W-:Y:S01]  /*16180*/  @!P4 IMAD.IADD R23, R23, 0x1, -R2 ;  /* 0x000000011717c824 */ /* 0x000fe200078e0a02 */
[----:B------:R-:W-:-:S04]  /*16190*/  ISETP.GT.U32.AND P4, PT, R2, R7, PT ;  /* 0x000000070200720c */ /* 0x000fc80003f84070 */
[----:B------:R-:W-:Y:S01]  /*161a0*/  ISETP.GT.U32.AND P2, PT, R2, R23, PT ;  /* 0x000000170200720c */ /* 0x000fe20003f44070 */
[--C-:B------:R-:W-:Y:S02]  /*161b0*/  @!P0 IMAD.IADD R27, R27, 0x1, -R2.reuse ;  /* 0x000000011b1b8824 */ /* 0x100fe400078e0a02 */
[--C-:B------:R-:W-:Y:S02]  /*161c0*/  @!P5 IMAD.IADD R4, R4, 0x1, -R2.reuse ;  /* 0x000000010404d824 */ /* 0x100fe400078e0a02 */
[--C-:B------:R-:W-:Y:S02]  /*161d0*/  @!P3 IMAD.IADD R14, R14, 0x1, -R2.reuse ;  /* 0x000000010e0eb824 */ /* 0x100fe400078e0a02 */
[--C-:B------:R-:W-:Y:S02]  /*161e0*/  @!P1 IMAD.IADD R10, R10, 0x1, -R2.reuse ;  /* 0x000000010a0a9824 */ /* 0x100fe400078e0a02 */
[----:B------:R-:W-:Y:S02]  /*161f0*/  @!P4 IMAD.IADD R7, R7, 0x1, -R2 ;  /* 0x000000010707c824 */ /* 0x000fe400078e0a02 */
[----:B------:R-:W-:-:S02]  /*16200*/  @!P6 IMAD.MOV R5, RZ, RZ, -R5 ;  /* 0x000000ffff05e224 */ /* 0x000fc400078e0a05 */
[----:B------:R-:W-:-:S03]  /*16210*/  @!P2 IMAD.IADD R23, R23, 0x1, -R2 ;  /* 0x000000011717a824 */ /* 0x000fc600078e0a02 */
[----:B------:R0:W-:Y:S02]  /*16220*/  STL [R1+0x6fc], R5 ;  /* 0x0006fc0501007387 */ /* 0x0001e40000100800 */
[----:B0-----:R-:W-:Y:S01]  /*16230*/  IMAD.MOV.U32 R5, RZ, RZ, R27 ;  /* 0x000000ffff057224 */ /* 0x001fe200078e001b */
[----:B---3--:R-:W-:-:S13]  /*16240*/  ISETP.GT.U32.AND P0, PT, R2, R19, PT ;  /* 0x000000130200720c */ /* 0x008fda0003f04070 */
[----:B------:R-:W-:Y:S01]  /*16250*/  @!P0 IMAD.IADD R19, R19, 0x1, -R2 ;  /* 0x0000000113138824 */ /* 0x000fe200078e0a02 */
[C---:B----4-:R-:W-:Y:S02]  /*16260*/  ISETP.GT.U32.AND P5, PT, R2.reuse, R13, PT ;  /* 0x0000000d0200720c */ /* 0x050fe40003fa4070 */
[----:B-----5:R-:W-:Y:S02]  /*16270*/  ISETP.GE.AND P4, PT, R25, RZ, PT ;  /* 0x000000ff1900720c */ /* 0x020fe40003f86270 */
[C---:B--2---:R-:W-:Y:S02]  /*16280*/  ISETP.GT.U32.AND P3, PT, R2.reuse, R15, PT ;  /* 0x0000000f0200720c */ /* 0x044fe40003f64070 */
[----:B------:R-:W-:-:S07]  /*16290*/  ISETP.GT.U32.AND P1, PT, R2, R12, PT ;  /* 0x0000000c0200720c */ /* 0x000fce0003f24070 */
[----:B------:R-:W-:-:S04]  /*162a0*/  @!P5 IMAD.IADD R13, R13, 0x1, -R2 ;  /* 0x000000010d0dd824 */ /* 0x000fc800078e0a02 */
[--C-:B------:R-:W-:Y:S01]  /*162b0*/  @!P3 IMAD.IADD R15, R15, 0x1, -R2.reuse ;  /* 0x000000010f0fb824 */ /* 0x100fe200078e0a02 */
[----:B------:R-:W-:Y:S02]  /*162c0*/  ISETP.GE.AND P2, PT, R18, RZ, PT ;  /* 0x000000ff1200720c */ /* 0x000fe40003f46270 */
[----:B------:R-:W2:Y:S01]  /*162d0*/  LDL.LU R18, [R1+0x164] ;  /* 0x0001640001127983 */ /* 0x000ea20000300800 */
[----:B------:R-:W-:Y:S01]  /*162e0*/  @!P1 IMAD.IADD R12, R12, 0x1, -R2 ;  /* 0x000000010c0c9824 */ /* 0x000fe200078e0a02 */
[----:B------:R-:W-:-:S09]  /*162f0*/  IABS R24, R26 ;  /* 0x0000001a00187213 */ /* 0x000fd20000000000 */
[----:B------:R-:W-:Y:S01]  /*16300*/  @!P2 IMAD.MOV R5, RZ, RZ, -R5 ;  /* 0x000000ffff05a224 */ /* 0x000fe200078e0a05 */
[----:B------:R-:W-:Y:S02]  /*16310*/  ISETP.GE.AND P5, PT, R28, RZ, PT ;  /* 0x000000ff1c00720c */ /* 0x000fe40003fa6270 */
[----:B------:R-:W3:Y:S01]  /*16320*/  LDL.LU R28, [R1+0x170] ;  /* 0x00017000011c7983 */ /* 0x000ee20000300800 */
[----:B------:R-:W-:Y:S01]  /*16330*/  ISETP.GE.AND P0, PT, R17, RZ, PT ;  /* 0x000000ff1100720c */ /* 0x000fe20003f06270 */
[----:B------:R-:W-:-:S04]  /*16340*/  IMAD.MOV.U32 R17, RZ, RZ, R7 ;  /* 0x000000ffff117224 */ /* 0x000fc800078e0007 */
[----:B------:R-:W-:Y:S01]  /*16350*/  @!P4 IMAD.MOV R17, RZ, RZ, -R17 ;  /* 0x000000ffff11c224 */ /* 0x000fe200078e0a11 */
[----:B------:R-:W-:Y:S02]  /*16360*/  ISETP.GE.AND P3, PT, R11, RZ, PT ;  /* 0x000000ff0b00720c */ /* 0x000fe40003f66270 */
[----:B------:R-:W4:Y:S05]  /*16370*/  LDL.LU R11, [R1+0x16c] ;  /* 0x00016c00010b7983 */ /* 0x000f2a0000300800 */
[----:B------:R-:W-:Y:S01]  /*16380*/  @!P0 IMAD.MOV R4, RZ, RZ, -R4 ;  /* 0x000000ffff048224 */ /* 0x000fe200078e0a04 */
[----:B------:R-:W-:Y:S02]  /*16390*/  ISETP.GE.AND P1, PT, R9, RZ, PT ;  /* 0x000000ff0900720c */ /* 0x000fe40003f26270 */
[----:B------:R-:W5:Y:S04]  /*163a0*/  LDL.LU R9, [R1+0x168] ;  /* 0x0001680001097983 */ /* 0x000f680000300800 */
[----:B------:R-:W5:Y:S04]  /*163b0*/  LDL.LU R7, [R1+0x150] ;  /* 0x0001500001077983 */ /* 0x000f680000300800 */
[----:B------:R-:W5:Y:S04]  /*163c0*/  LDL.LU R20, [R1+0x14c] ;  /* 0x00014c0001147983 */ /* 0x000f680000300800 */
[----:B------:R-:W-:Y:S04]  /*163d0*/  STL [R1+0x6f8], R17 ;  /* 0x0006f81101007387 */ /* 0x000fe80000100800 */
[----:B------:R0:W-:Y:S04]  /*163e0*/  STL [R1+0x6f4], R5 ;  /* 0x0006f40501007387 */ /* 0x0001e80000100800 */
[----:B------:R-:W5:Y:S04]  /*163f0*/  LDL R26, [R1+0x4ed0] ;  /* 0x004ed000011a7983 */ /* 0x000f680000100800 */
[----:B------:R-:W5:Y:S01]  /*16400*/  LDL R27, [R1+0x4ed4] ;  /* 0x004ed400011b7983 */ /* 0x000f620000100800 */
[----:B0-----:R-:W-:-:S03]  /*16410*/  IMAD.MOV.U32 R5, RZ, RZ, R14 ;  /* 0x000000ffff057224 */ /* 0x001fc600078e000e */
[----:B------:R0:W-:Y:S01]  /*16420*/  STL [R1+0x6f0], R4 ;  /* 0x0006f00401007387 */ /* 0x0001e20000100800 */
[----:B------:R-:W-:Y:S02]  /*16430*/  @!P3 IMAD.MOV R10, RZ, RZ, -R10 ;  /* 0x000000ffff0ab224 */ /* 0x000fe400078e0a0a */
[----:B------:R-:W-:Y:S01]  /*16440*/  @!P5 IMAD.MOV R5, RZ, RZ, -R5 ;  /* 0x000000ffff05d224 */ /* 0x000fe200078e0a05 */
[----:B------:R-:W5:Y:S04]  /*16450*/  LDL R17, [R1+0x4edc] ;  /* 0x004edc0001117983 */ /* 0x000f680000100800 */
[----:B------:R-:W5:Y:S04]  /*16460*/  LDL R14, [R1+0x4ee0] ;  /* 0x004ee000010e7983 */ /* 0x000f680000100800 */
[----:B0-----:R-:W5:Y:S04]  /*16470*/  LDL R4, [R1+0x4ed8] ;  /* 0x004ed80001047983 */ /* 0x001f680000100800 */
[----:B------:R-:W-:Y:S04]  /*16480*/  STL [R1+0x6ec], R5 ;  /* 0x0006ec0501007387 */ /* 0x000fe80000100800 */
[----:B------:R0:W-:Y:S04]  /*16490*/  STL [R1+0x6e8], R10 ;  /* 0x0006e80a01007387 */ /* 0x0001e80000100800 */
[----:B0-----:R-:W5:Y:S01]  /*164a0*/  LDL R10, [R1+0x4ee4] ;  /* 0x004ee400010a7983 */ /* 0x001f620000100800 */
[----:B------:R-:W-:-:S13]  /*164b0*/  ISETP.GT.U32.AND P6, PT, R2, R16, PT ;  /* 0x000000100200720c */ /* 0x000fda0003fc4070 */
[----:B------:R-:W-:Y:S01]  /*164c0*/  @!P6 IMAD.IADD R16, R16, 0x1, -R2 ;  /* 0x000000011010e824 */ /* 0x000fe200078e0a02 */
[C---:B------:R-:W-:Y:S01]  /*164d0*/  ISETP.GT.U32.AND P6, PT, R2.reuse, R8, PT ;  /* 0x000000080200720c */ /* 0x040fe20003fc4070 */
[----:B------:R-:W-:Y:S01]  /*164e0*/  IMAD.MOV.U32 R5, RZ, RZ, R23 ;  /* 0x000000ffff057224 */ /* 0x000fe200078e0017 */
[C---:B------:R-:W-:Y:S02]  /*164f0*/  ISETP.GT.U32.AND P2, PT, R2.reuse, R19, PT ;  /* 0x000000130200720c */ /* 0x040fe40003f44070 */
[C---:B------:R-:W-:Y:S02]  /*16500*/  ISETP.GT.U32.AND P4, PT, R2.reuse, R16, PT ;  /* 0x000000100200720c */ /* 0x040fe40003f84070 */
[----:B------:R-:W-:Y:S01]  /*16510*/  ISETP.GT.U32.AND P0, PT, R2, R13, PT ;  /* 0x0000000d0200720c */ /* 0x000fe20003f04070 */
[----:B------:R-:W-:-:S06]  /*16520*/  @!P1 IMAD.MOV R5, RZ, RZ, -R5 ;  /* 0x000000ffff059224 */ /* 0x000fcc00078e0a05 */
[----:B------:R-:W-:Y:S01]  /*16530*/  @!P6 IMAD.IADD R8, R8, 0x1, -R2 ;  /* 0x000000010808e824 */ /* 0x000fe200078e0a02 */
[----:B------:R-:W-:-:S04]  /*16540*/  ISETP.GT.U32.AND P6, PT, R2, R15, PT ;  /* 0x0000000f0200720c */ /* 0x000fc80003fc4070 */
[----:B------:R-:W-:Y:S01]  /*16550*/  ISETP.GT.U32.AND P5, PT, R2, R8, PT ;  /* 0x000000080200720c */ /* 0x000fe20003fa4070 */
[----:B------:R-:W-:Y:S02]  /*16560*/  @!P4 IMAD.IADD R16, R16, 0x1, -R2 ;  /* 0x000000011010c824 */ /* 0x000fe400078e0a02 */
[----:B------:R-:W-:-:S04]  /*16570*/  IMAD.HI.U32 R25, R0, R24, RZ ;  /* 0x0000001800197227 */ /* 0x000fc800078e00ff */
[--C-:B------:R-:W-:Y:S02]  /*16580*/  @!P2 IMAD.IADD R19, R19, 0x1, -R2.reuse ;  /* 0x000000011313a824 */ /* 0x100fe400078e0a02 */
[--C-:B------:R-:W-:Y:S02]  /*16590*/  @!P0 IMAD.IADD R13, R13, 0x1, -R2.reuse ;  /* 0x000000010d0d8824 */ /* 0x100fe400078e0a02 */
[--C-:B------:R-:W-:Y:S02]  /*165a0*/  @!P6 IMAD.IADD R15, R15, 0x1, -R2.reuse ;  /* 0x000000010f0fe824 */ /* 0x100fe400078e0a02 */
[----:B------:R-:W-:Y:S02]  /*165b0*/  @!P5 IMAD.IADD R8, R8, 0x1, -R2 ;  /* 0x000000010808d824 */ /* 0x000fe400078e0a02 */
[----:B------:R-:W-:-:S04]  /*165c0*/  IMAD.MOV R25, RZ, RZ, -R25 ;  /* 0x000000ffff197224 */ /* 0x000fc800078e0a19 */
[C---:B------:R-:W-:Y:S01]  /*165d0*/  IMAD R23, R2.reuse, R25, R24 ;  /* 0x0000001902177224 */ /* 0x040fe200078e0218 */
[----:B------:R-:W-:-:S04]  /*165e0*/  ISETP.GT.U32.AND P3, PT, R2, R12, PT ;  /* 0x0000000c0200720c */ /* 0x000fc80003f64070 */
[----:B------:R-:W-:Y:S04]  /*165f0*/  STL [R1+0x5c7c], R23 ;  /* 0x005c7c1701007387 */ /* 0x000fe80000100800 */
[----:B------:R0:W-:Y:S01]  /*16600*/  STL [R1+0x6e4], R5 ;  /* 0x0006e40501007387 */ /* 0x0001e20000100800 */
[----:B------:R-:W-:-:S04]  /*16610*/  IMAD.MOV.U32 R21, RZ, RZ, R15 ;  /* 0x000000ffff157224 */ /* 0x000fc800078e000f */
[----:B------:R-:W-:Y:S01]  /*16620*/  @!P3 IMAD.IADD R12, R12, 0x1, -R2 ;  /* 0x000000010c0cb824 */ /* 0x000fe200078e0a02 */
[C---:B--2---:R-:W-:Y:S02]  /*16630*/  ISETP.GT.U32.AND P1, PT, R2.reuse, R18, PT ;  /* 0x000000120200720c */ /* 0x044fe40003f24070 */
[----:B---3--:R-:W-:-:S11]  /*16640*/  ISETP.GT.U32.AND P4, PT, R2, R28, PT ;  /* 0x0000001c0200720c */ /* 0x008fd60003f84070 */
[--C-:B------:R-:W-:Y:S01]  /*16650*/  @!P1 IMAD.IADD R18, R18, 0x1, -R2.reuse ;  /* 0x0000000112129824 */ /* 0x100fe200078e0a02 */
[----:B----4-:R-:W-:Y:S01]  /*16660*/  ISETP.GT.U32.AND P2, PT, R2, R11, PT ;  /* 0x0000000b0200720c */ /* 0x010fe20003f44070 */
[----:B------:R-:W-:Y:S01]  /*16670*/  @!P4 IMAD.IADD R28, R28, 0x1, -R2 ;  /* 0x000000011c1cc824 */ /* 0x000fe200078e0a02 */
        /* <DEDUP_REMOVED lines=10> */
[----:B------:R-:W-:Y:S02]  /*16720*/  ISETP.GE.AND P4, PT, R4, RZ, PT ;  /* 0x000000ff0400720c */ /* 0x000fe40003f86270 */
[----:B------:R-:W2:Y:S01]  /*16730*/  LDL.LU R4, [R1+0x15c] ;  /* 0x00015c0001047983 */ /* 0x000ea20000300800 */
[----:B------:R-:W-:-:S03]  /*16740*/  @!P1 IMAD.MOV R19, RZ, RZ, -R19 ;  /* 0x000000ffff139224 */ /* 0x000fc600078e0a13 */
[----:B------:R-:W3:Y:S04]  /*16750*/  LDL.LU R27, [R1+0x158] ;  /* 0x00015800011b7983 */ /* 0x000ee80000300800 */
[----:B------:R-:W4:Y:S04]  /*16760*/  LDL.LU R14, [R1+0x154] ;  /* 0x00015400010e7983 */ /* 0x000f280000300800 */
[----:B0-----:R-:W5:Y:S01]  /*16770*/  LDL R5, [R1+0x4ee8] ;  /* 0x004ee80001057983 */ /* 0x001f620000100800 */
[----:B------:R-:W-:-:S03]  /*16780*/  ISETP.GE.AND P6, PT, R10, RZ, PT ;  /* 0x000000ff0a00720c */ /* 0x000fc60003fc6270 */
[----:B------:R-:W2:Y:S04]  /*16790*/  LDL.LU R17, [R1+0x140] ;  /* 0x0001400001117983 */ /* 0x000ea80000300800 */
[----:B------:R-:W2:Y:S04]  /*167a0*/  LDL.LU R10, [R1+0x13c] ;  /* 0x00013c00010a7983 */ /* 0x000ea80000300800 */
[----:B------:R-:W2:Y:S04]  /*167b0*/  LDL R26, [R1+0x5728] ;  /* 0x00572800011a7983 */ /* 0x000ea80000100800 */
[----:B------:R0:W-:Y:S01]  /*167c0*/  STL [R1+0x6e0], R16 ;  /* 0x0006e01001007387 */ /* 0x0001e20000100800 */
[----:B------:R-:W-:-:S02]  /*167d0*/  @!P4 IMAD.MOV R13, RZ, RZ, -R13 ;  /* 0x000000ffff0dc224 */ /* 0x000fc400078e0a0d */
[----:B------:R-:W-:Y:S01]  /*167e0*/  @!P2 IMAD.MOV R21, RZ, RZ, -R21 ;  /* 0x000000ffff15a224 */ /* 0x000fe200078e0a15 */
[----:B0-----:R-:W2:Y:S04]  /*167f0*/  LDL.LU R16, [R1+0x138] ;  /* 0x0001380001107983 */ /* 0x001ea80000300800 */
[----:B------:R0:W-:Y:S01]  /*16800*/  STL [R1+0x6dc], R19 ;  /* 0x0006dc1301007387 */ /* 0x0001e20000100800 */
[----:B------:R-:W-:Y:S02]  /*16810*/  @!P0 IMAD.MOV R12, RZ, RZ, -R12 ;  /* 0x000000ffff0c8224 */ /* 0x000fe400078e0a0c */
[----:B------:R-:W-:Y:S01]  /*16820*/  @!P6 IMAD.MOV R8, RZ, RZ, -R8 ;  /* 0x000000ffff08e224 */ /* 0x000fe200078e0a08 */
[----:B------:R-:W2:Y:S04]  /*16830*/  LDL R15, [R1+0x4ef0] ;  /* 0x004ef000010f7983 */ /* 0x000ea80000100800 */
[----:B0-----:R-:W2:Y:S04]  /*16840*/  LDL R19, [R1+0x4eec] ;  /* 0x004eec0001137983 */ /* 0x001ea80000100800 */
[----:B------:R0:W-:Y:S04]  /*16850*/  STL [R1+0x6d8], R13 ;  /* 0x0006d80d01007387 */ /* 0x0001e80000100800 */
[----:B0-----:R-:W2:Y:S04]  /*16860*/  LDL R13, [R1+0x4ef4] ;  /* 0x004ef400010d7983 */ /* 0x001ea80000100800 */
[----:B------:R-:W-:Y:S04]  /*16870*/  STL [R1+0x6d4], R21 ;  /* 0x0006d41501007387 */ /* 0x000fe80000100800 */
[----:B------:R0:W-:Y:S04]  /*16880*/  STL [R1+0x6d0], R12 ;  /* 0x0006d00c01007387 */ /* 0x0001e80000100800 */
[----:B0-----:R-:W2:Y:S04]  /*16890*/  LDL R12, [R1+0x4ef8] ;  /* 0x004ef800010c7983 */ /* 0x001ea80000100800 */
        /* <DEDUP_REMOVED lines=14> */
[----:B------:R-:W-:-:S04]  /*16980*/  @!P3 IMAD.IADD R18, R18, 0x1, -R2 ;  /* 0x000000011212b824 */ /* 0x000fc800078e0a02 */
[----:B------:R-:W-:Y:S02]  /*16990*/  @!P2 IMAD.IADD R20, R20, 0x1, -R2 ;  /* 0x000000011414a824 */ /* 0x000fe400078e0a02 */
[----:B------:R-:W-:Y:S02]  /*169a0*/  IMAD.MOV.U32 R21, RZ, RZ, R18 ;  /* 0x000000ffff157224 */ /* 0x000fe400078e0012 */
[----:B------:R-:W-:Y:S01]  /*169b0*/  IMAD.MOV.U32 R18, RZ, RZ, R28 ;  /* 0x000000ffff127224 */ /* 0x000fe200078e001c */
[C---:B---3--:R-:W-:Y:S02]  /*169c0*/  ISETP.GT.U32.AND P1, PT, R2.reuse, R27, PT ;  /* 0x0000001b0200720c */ /* 0x048fe40003f24070 */
[C---:B----4-:R-:W-:Y:S02]  /*169d0*/  ISETP.GT.U32.AND P5, PT, R2.reuse, R14, PT ;  /* 0x0000000e0200720c */ /* 0x050fe40003fa4070 */
[----:B-----5:R-:W-:Y:S02]  /*169e0*/  ISETP.GE.AND P3, PT, R5, RZ, PT ;  /* 0x000000ff0500720c */ /* 0x020fe40003f66270 */
[----:B--2---:R-:W-:-:S02]  /*169f0*/  ISETP.GT.U32.AND P4, PT, R2, R17, PT ;  /* 0x000000110200720c */ /* 0x004fc40003f84070 */
[----:B------:R-:W-:-:S05]  /*16a00*/  ISETP.GT.U32.AND P0, PT, R2, R10, PT ;  /* 0x0000000a0200720c */ /* 0x000fca0003f04070 */
[--C-:B------:R-:W-:Y:S02]  /*16a10*/  @!P1 IMAD.IADD R27, R27, 0x1, -R2.reuse ;  /* 0x000000011b1b9824 */ /* 0x100fe400078e0a02 */
[--C-:B------:R-:W-:Y:S02]  /*16a20*/  @!P5 IMAD.IADD R14, R14, 0x1, -R2.reuse ;  /* 0x000000010e0ed824 */ /* 0x100fe400078e0a02 */
[----:B------:R-:W-:Y:S02]  /*16a30*/  @!P3 IMAD.MOV R21, RZ, RZ, -R21 ;  /* 0x000000ffff15b224 */ /* 0x000fe400078e0a15 */
[--C-:B------:R-:W-:Y:S02]  /*16a40*/  @!P4 IMAD.IADD R17, R17, 0x1, -R2.reuse ;  /* 0x000000011111c824 */ /* 0x100fe400078e0a02 */
[----:B------:R-:W-:Y:S01]  /*16a50*/  @!P0 IMAD.IADD R10, R10, 0x1, -R2 ;  /* 0x000000010a0a8824 */ /* 0x000fe200078e0a02 */
[----:B------:R-:W-:Y:S02]  /*16a60*/  IABS R24, R26 ;  /* 0x0000001a00187213 */ /* 0x000fe40000000000 */
[----:B------:R-:W-:-:S02]  /*16a70*/  ISETP.GE.AND P2, PT, R19, RZ, PT ;  /* 0x000000ff1300720c */ /* 0x000fc40003f46270 */
[----:B------:R-:W2:Y:S01]  /*16a80*/  LDL.LU R19, [R1+0x144] ;  /* 0x0001440001137983 */ /* 0x000ea20000300800 */
[----:B------:R-:W-:-:S03]  /*16a90*/  ISETP.GE.AND P1, PT, R15, RZ, PT ;  /* 0x000000ff0f00720c */ /* 0x000fc60003f26270 */
[----:B------:R-:W3:Y:S01]  /*16aa0*/  LDL.LU R15, [R1+0x148] ;  /* 0x00014800010f7983 */ /* 0x000ee20000300800 */
[----:B------:R-:W-:-:S06]  /*16ab0*/  ISETP.GE.AND P5, PT, R13, RZ, PT ;  /* 0x000000ff0d00720c */ /* 0x000fcc0003fa6270 */
[----:B------:R-:W-:-:S03]  /*16ac0*/  @!P2 IMAD.MOV R18, RZ, RZ, -R18 ;  /* 0x000000ffff12a224 */ /* 0x000fc600078e0a12 */
[----:B------:R-:W-:Y:S01]  /*16ad0*/  @!P1 IMAD.MOV R11, RZ, RZ, -R11 ;  /* 0x000000ffff0b9224 */ /* 0x000fe200078e0a0b */
[----:B------:R-:W-:Y:S02]  /*16ae0*/  ISETP.GE.AND P4, PT, R12, RZ, PT ;  /* 0x000000ff0c00720c */ /* 0x000fe40003f86270 */
[----:B------:R-:W4:Y:S04]  /*16af0*/  LDL.LU R12, [R1+0x130] ;  /* 0x00013000010c7983 */ /* 0x000f280000300800 */
[----:B------:R-:W5:Y:S01]  /*16b00*/  LDL.LU R13, [R1+0x12c] ;  /* 0x00012c00010d7983 */ /* 0x000f620000300800 */
[----:B------:R-:W-:-:S03]  /*16b10*/  ISETP.GE.AND P0, PT, R8, RZ, PT ;  /* 0x000000ff0800720c */ /* 0x000fc60003f06270 */
[----:B------:R-:W5:Y:S04]  /*16b20*/  LDL.LU R8, [R1+0x128] ;  /* 0x0001280001087983 */ /* 0x000f680000300800 */
[----:B------:R-:W5:Y:S04]  /*16b30*/  LDL.LU R5, [R1+0x124] ;  /* 0x0001240001057983 */ /* 0x000f680000300800 */
[----:B------:R-:W-:Y:S04]  /*16b40*/  STL [R1+0x6c8], R21 ;  /* 0x0006c81501007387 */ /* 0x000fe80000100800 */
[----:B------:R-:W5:Y:S04]  /*16b50*/  LDL R26, [R1+0x4f00] ;  /* 0x004f0000011a7983 */ /* 0x000f680000100800 */
[----:B------:R0:W-:Y:S01]  /*16b60*/  STL [R1+0x6c4], R18 ;  /* 0x0006c41201007387 */ /* 0x0001e20000100800 */
[----:B------:R-:W-:-:S02]  /*16b70*/  @!P5 IMAD.MOV R9, RZ, RZ, -R9 ;  /* 0x000000ffff09d224 */ /* 0x000fc400078e0a09 */
[----:B------:R-:W-:Y:S01]  /*16b80*/  @!P4 IMAD.MOV R7, RZ, RZ, -R7 ;  /* 0x000000ffff07c224 */ /* 0x000fe200078e0a07 */
[----:B------:R-:W5:Y:S04]  /*16b90*/  LDL R28, [R1+0x4f08] ;  /* 0x004f0800011c7983 */ /* 0x000f680000100800 */
[----:B0-----:R-:W5:Y:S04]  /*16ba0*/  LDL R18, [R1+0x4f04] ;  /* 0x004f040001127983 */ /* 0x001f680000100800 */
[----:B------:R0:W-:Y:S04]  /*16bb0*/  STL [R1+0x6c0], R11 ;  /* 0x0006c00b01007387 */ /* 0x0001e80000100800 */
[----:B0-----:R-:W5:Y:S04]  /*16bc0*/  LDL R11, [R1+0x4f0c] ;  /* 0x004f0c00010b7983 */ /* 0x001f680000100800 */
[----:B------:R0:W-:Y:S04]  /*16bd0*/  STL [R1+0x6bc], R9 ;  /* 0x0006bc0901007387 */ /* 0x0001e80000100800 */
[----:B0-----:R-:W5:Y:S04]  /*16be0*/  LDL R9, [R1+0x4f10] ;  /* 0x004f100001097983 */ /* 0x001f680000100800 */
        /* <DEDUP_REMOVED lines=16> */
[----:B------:R-:W-:Y:S01]  /*16cf0*/  @!P5 IMAD.IADD R16, R16, 0x1, -R2 ;  /* 0x000000011010d824 */ /* 0x000fe200078e0a02 */
[----:B------:R-:W-:Y:S01]  /*16d00*/  ISETP.GT.U32.AND P4, PT, R2, R10, PT ;  /* 0x0000000a0200720c */ /* 0x000fe20003f84070 */
[----:B------:R0:W-:Y:S01]  /*16d10*/  STL [R1+0x6b4], R20 ;  /* 0x0006b41401007387 */ /* 0x0001e20000100800 */
[----:B------:R-:W-:-:S11]  /*16d20*/  IMAD.MOV.U32 R21, RZ, RZ, R27 ;  /* 0x000000ffff157224 */ /* 0x000fd600078e001b */
[----:B------:R-:W-:Y:S01]  /*16d30*/  @!P4 IMAD.IADD R10, R10, 0x1, -R2 ;  /* 0x000000010a0ac824 */ /* 0x000fe200078e0a02 */
[C---:B--2---:R-:W-:Y:S02]  /*16d40*/  ISETP.GT.U32.AND P0, PT, R2.reuse, R19, PT ;  /* 0x000000130200720c */ /* 0x044fe40003f04070 */
[----:B---3--:R-:W-:-:S11]  /*16d50*/  ISETP.GT.U32.AND P3, PT, R2, R15, PT ;  /* 0x0000000f0200720c */ /* 0x008fd60003f64070 */
[--C-:B------:R-:W-:Y:S02]  /*16d60*/  @!P0 IMAD.IADD R19, R19, 0x1, -R2.reuse ;  /* 0x0000000113138824 */ /* 0x100fe400078e0a02 */
[----:B------:R-:W-:Y:S01]  /*16d70*/  @!P3 IMAD.IADD R15, R15, 0x1, -R2 ;  /* 0x000000010f0fb824 */ /* 0x000fe200078e0a02 */
[C---:B----4-:R-:W-:Y:S02]  /*16d80*/  ISETP.GT.U32.AND P2, PT, R2.reuse, R12, PT ;  /* 0x0000000c0200720c */ /* 0x050fe40003f44070 */
[C---:B-----5:R-:W-:Y:S02]  /*16d90*/  ISETP.GT.U32.AND P1, PT, R2.reuse, R13, PT ;  /* 0x0000000d0200720c */ /* 0x060fe40003f24070 */
[----:B------:R-:W-:Y:S02]  /*16da0*/  ISETP.GT.U32.AND P6, PT, R2, R8, PT ;  /* 0x000000080200720c */ /* 0x000fe40003fc4070 */
[----:B------:R-:W-:-:S09]  /*16db0*/  ISETP.GE.AND P5, PT, R26, RZ, PT ;  /* 0x000000ff1a00720c */ /* 0x000fd20003fa6270 */
[--C-:B------:R-:W-:Y:S02]  /*16dc0*/  @!P1 IMAD.IADD R13, R13, 0x1, -R2.reuse ;  /* 0x000000010d0d9824 */ /* 0x100fe400078e0a02 */
[----:B------:R-:W-:Y:S01]  /*16dd0*/  @!P2 IMAD.IADD R12, R12, 0x1, -R2 ;  /* 0x000000010c0ca824 */ /* 0x000fe200078e0a02 */
[----:B------:R-:W-:Y:S02]  /*16de0*/  ISETP.GE.AND P0, PT, R18, RZ, PT ;  /* 0x000000ff1200720c */ /* 0x000fe40003f06270 */
[----:B------:R-:W-:Y:S02]  /*16df0*/  ISETP.GE.AND P3, PT, R28, RZ, PT ;  /* 0x000000ff1c00720c */ /* 0x000fe40003f66270 */
[----:B------:R-:W2:Y:S01]  /*16e00*/  LDL.LU R28, [R1+0x134] ;  /* 0x00013400011c7983 */ /* 0x000ea20000300800 */
[----:B------:R-:W-:-:S03]  /*16e10*/  @!P5 IMAD.MOV R4, RZ, RZ, -R4 ;  /* 0x000000ffff04d224 */ /* 0x000fc600078e0a04 */
[----:B------:R-:W3:Y:S01]  /*16e20*/  LDL.LU R18, [R1+0x120] ;  /* 0x0001200001127983 */ /* 0x000ee20000300800 */
[----:B------:R-:W-:Y:S01]  /*16e30*/  @!P6 IMAD.IADD R8, R8, 0x1, -R2 ;  /* 0x000000010808e824 */ /* 0x000fe200078e0a02 */
[----:B------:R-:W-:-:S03]  /*16e40*/  ISETP.GE.AND P2, PT, R11, RZ, PT ;  /* 0x000000ff0b00720c */ /* 0x000fc60003f46270 */
[----:B------:R-:W-:Y:S01]  /*16e50*/  @!P0 IMAD.MOV R21, RZ, RZ, -R21 ;  /* 0x000000ffff158224 */ /* 0x000fe200078e0a15 */
[----:B------:R-:W-:Y:S02]  /*16e60*/  ISETP.GE.AND P1, PT, R9, RZ, PT ;  /* 0x000000ff0900720c */ /* 0x000fe40003f26270 */
[----:B------:R-:W4:Y:S04]  /*16e70*/  LDL.LU R9, [R1+0x11c] ;  /* 0x00011c0001097983 */ /* 0x000f280000300800 */
[----:B0-----:R-:W5:Y:S04]  /*16e80*/  LDL R20, [R1+0x4f18] ;  /* 0x004f180001147983 */ /* 0x001f680000100800 */
[----:B------:R-:W2:Y:S01]  /*16e90*/  LDL.LU R11, [R1+0x118] ;  /* 0x00011800010b7983 */ /* 0x000ea20000300800 */
[----:B------:R-:W-:-:S03]  /*16ea0*/  ISETP.GE.AND P6, PT, R7, RZ, PT ;  /* 0x000000ff0700720c */ /* 0x000fc60003fc6270 */
[----:B------:R-:W2:Y:S04]  /*16eb0*/  LDL.LU R7, [R1+0x114] ;  /* 0x0001140001077983 */ /* 0x000ea80000300800 */
[----:B------:R-:W2:Y:S04]  /*16ec0*/  LDL R26, [R1+0x572c] ;  /* 0x00572c00011a7983 */ /* 0x000ea80000100800 */
[----:B------:R0:W-:Y:S01]  /*16ed0*/  STL [R1+0x6b0], R4 ;  /* 0x0006b00401007387 */ /* 0x0001e20000100800 */
[----:B------:R-:W-:-:S03]  /*16ee0*/  @!P3 IMAD.MOV R14, RZ, RZ, -R14 ;  /* 0x000000ffff0eb224 */ /* 0x000fc600078e0a0e */
[----:B0-----:R-:W2:Y:S04]  /*16ef0*/  LDL.LU R4, [R1+0x110] ;  /* 0x0001100001047983 */ /* 0x001ea80000300800 */
[----:B------:R-:W2:Y:S04]  /*16f00*/  LDL R27, [R1+0x4f1c] ;  /* 0x004f1c00011b7983 */ /* 0x000ea80000100800 */
[----:B------:R0:W-:Y:S01]  /*16f10*/  STL [R1+0x6ac], R21 ;  /* 0x0006ac1501007387 */ /* 0x0001e20000100800 */
[----:B------:R-:W-:Y:S02]  /*16f20*/  @!P1 IMAD.MOV R10, RZ, RZ, -R10 ;  /* 0x000000ffff0a9224 */ /* 0x000fe400078e0a0a */
[----:B0-----:R-:W-:-:S02]  /*16f30*/  IMAD.MOV.U32 R21, RZ, RZ, R17 ;  /* 0x000000ffff157224 */ /* 0x001fc400078e0011 */
[----:B------:R-:W2:Y:S02]  /*16f40*/  LDL R17, [R1+0x4f20] ;  /* 0x004f200001117983 */ /* 0x000ea40000100800 */
[----:B------:R-:W-:Y:S02]  /*16f50*/  @!P2 IMAD.MOV R21, RZ, RZ, -R21 ;  /* 0x000000ffff15a224 */ /* 0x000fe400078e0a15 */
[----:B------:R0:W-:Y:S01]  /*16f60*/  STL [R1+0x6a8], R14 ;  /* 0x0006a80e01007387 */ /* 0x0001e20000100800 */
[----:B------:R-:W-:-:S03]  /*16f70*/  @!P6 IMAD.MOV R16, RZ, RZ, -R16 ;  /* 0x000000ffff10e224 */ /* 0x000fc600078e0a10 */
        /* <DEDUP_REMOVED lines=11> */
[--C-:B------:R-:W-:Y:S01]  /*17030*/  @!P4 IMAD.IADD R5, R5, 0x1, -R2.reuse ;  /* 0x000000010505c824 */ /* 0x100fe200078e0a02 */
[----:B------:R-:W-:Y:S01]  /*17040*/  ISETP.GT.U32.AND P4, PT, R2, R19, PT ;  /* 0x000000130200720c */ /* 0x000fe20003f84070 */
[----:B------:R-:W-:-:S03]  /*17050*/  @!P0 IMAD.IADD R15, R15, 0x1, -R2 ;  /* 0x000000010f0f8824 */ /* 0x000fc600078e0a02 */
[----:B------:R-:W-:Y:S01]  /*17060*/  ISETP.GT.U32.AND P2, PT, R2, R5, PT ;  /* 0x000000050200720c */ /* 0x000fe20003f44070 */
[--C-:B------:R-:W-:Y:S02]  /*17070*/  @!P5 IMAD.IADD R12, R12, 0x1, -R2.reuse ;  /* 0x000000010c0cd824 */ /* 0x100fe400078e0a02 */
[--C-:B------:R-:W-:Y:S02]  /*17080*/  @!P3 IMAD.IADD R13, R13, 0x1, -R2.reuse ;  /* 0x000000010d0db824 */ /* 0x100fe400078e0a02 */
[----:B------:R-:W-:-:S04]  /*17090*/  @!P1 IMAD.IADD R8, R8, 0x1, -R2 ;  /* 0x0000000108089824 */ /* 0x000fc800078e0a02 */
[----:B------:R-:W-:-:S04]  /*170a0*/  @!P4 IMAD.IADD R19, R19, 0x1, -R2 ;  /* 0x000000011313c824 */ /* 0x000fc800078e0a02 */
[----:B------:R-:W-:Y:S01]  /*170b0*/  @!P2 IMAD.IADD R5, R5, 0x1, -R2 ;  /* 0x000000010505a824 */ /* 0x000fe200078e0a02 */
[C---:B---3--:R-:W-:Y:S02]  /*170c0*/  ISETP.GT.U32.AND P0, PT, R2.reuse, R18, PT ;  /* 0x000000120200720c */ /* 0x048fe40003f04070 */
[----:B----4-:R-:W-:Y:S02]  /*170d0*/  ISETP.GT.U32.AND P5, PT, R2, R9, PT ;  /* 0x000000090200720c */ /* 0x010fe40003fa4070 */
[----:B-----5:R-:W-:Y:S02]  /*170e0*/  ISETP.GE.AND P4, PT, R20, RZ, PT ;  /* 0x000000ff1400720c */ /* 0x020fe40003f86270 */
[----:B--2---:R-:W-:-:S07]  /*170f0*/  ISETP.GT.U32.AND P3, PT, R2, R11, PT ;  /* 0x0000000b0200720c */ /* 0x004fce0003f64070 */
[--C-:B------:R-:W-:Y:S01]  /*17100*/  @!P0 IMAD.IADD R18, R18, 0x1, -R2.reuse ;  /* 0x0000000112128824 */ /* 0x100fe200078e0a02 */
[----:B------:R-:W2:Y:S01]  /*17110*/  LDL.LU R20, [R1+0xfc] ;  /* 0x0000fc0001147983 */ /* 0x000ea20000300800 */
[----:B------:R-:W-:Y:S01]  /*17120*/  ISETP.GT.U32.AND P1, PT, R2, R7, PT ;  /* 0x000000070200720c */ /* 0x000fe20003f24070 */
[--C-:B------:R-:W-:Y:S02]  /*17130*/  @!P5 IMAD.IADD R9, R9, 0x1, -R2.reuse ;  /* 0x000000010909d824 */ /* 0x100fe400078e0a02 */
[----:B------:R-:W-:Y:S02]  /*17140*/  @!P4 IMAD.MOV R19, RZ, RZ, -R19 ;  /* 0x000000ffff13c224 */ /* 0x000fe400078e0a13 */
[----:B------:R-:W-:Y:S01]  /*17150*/  @!P3 IMAD.IADD R11, R11, 0x1, -R2 ;  /* 0x000000010b0bb824 */ /* 0x000fe200078e0a02 */
[----:B------:R-:W-:-:S07]  /*17160*/  ISETP.GE.AND P2, PT, R27, RZ, PT ;  /* 0x000000ff1b00720c */ /* 0x000fce0003f46270 */
[----:B------:R-:W-:Y:S01]  /*17170*/  @!P1 IMAD.IADD R7, R7, 0x1, -R2 ;  /* 0x0000000107079824 */ /* 0x000fe200078e0a02 */
[----:B------:R-:W-:-:S05]  /*17180*/  ISETP.GE.AND P0, PT, R17, RZ, PT ;  /* 0x000000ff1100720c */ /* 0x000fca0003f06270 */
[----:B------:R-:W-:Y:S01]  /*17190*/  @!P2 IMAD.MOV R15, RZ, RZ, -R15 ;  /* 0x000000ffff0fa224 */ /* 0x000fe200078e0a0f */
[----:B------:R-:W-:Y:S02]  /*171a0*/  ISETP.GE.AND P5, PT, R14, RZ, PT ;  /* 0x000000ff0e00720c */ /* 0x000fe40003fa6270 */
[----:B------:R-:W3:Y:S04]  /*171b0*/  LDL.LU R14, [R1+0x10c] ;  /* 0x00010c00010e7983 */ /* 0x000ee80000300800 */
[----:B------:R-:W4:Y:S01]  /*171c0*/  LDL.LU R17, [R1+0x108] ;  /* 0x0001080001117983 */ /* 0x000f220000300800 */
[----:B------:R-:W-:Y:S01]  /*171d0*/  @!P0 IMAD.MOV R12, RZ, RZ, -R12 ;  /* 0x000000ffff0c8224 */ /* 0x000fe200078e0a0c */
[----:B------:R-:W-:Y:S02]  /*171e0*/  ISETP.GE.AND P3, PT, R10, RZ, PT ;  /* 0x000000ff0a00720c */ /* 0x000fe40003f66270 */
[----:B------:R-:W5:Y:S03]  /*171f0*/  LDL.LU R10, [R1+0x104] ;  /* 0x00010400010a7983 */ /* 0x000f660000300800 */
[----:B------:R-:W-:Y:S01]  /*17200*/  @!P5 IMAD.MOV R13, RZ, RZ, -R13 ;  /* 0x000000ffff0dd224 */ /* 0x000fe200078e0a0d */
[----:B------:R-:W-:-:S02]  /*17210*/  ISETP.GE.AND P1, PT, R16, RZ, PT ;  /* 0x000000ff1000720c */ /* 0x000fc40003f26270 */
[----:B------:R-:W5:Y:S04]  /*17220*/  LDL.LU R16, [R1+0x100] ;  /* 0x0001000001107983 */ /* 0x000f680000300800 */
[----:B------:R-:W5:Y:S04]  /*17230*/  LDL.LU R22, [R1+0xe8] ;  /* 0x0000e80001167983 */ /* 0x000f680000300800 */
[----:B------:R0:W-:Y:S04]  /*17240*/  STL [R1+0x698], R19 ;  /* 0x0006981301007387 */ /* 0x0001e80000100800 */
[----:B------:R-:W5:Y:S01]  /*17250*/  LDL R27, [R1+0x4f30] ;  /* 0x004f3000011b7983 */ /* 0x000f620000100800 */
[----:B------:R-:W-:-:S03]  /*17260*/  @!P3 IMAD.MOV R8, RZ, RZ, -R8 ;  /* 0x000000ffff08b224 */ /* 0x000fc600078e0a08 */
[----:B------:R1:W-:Y:S04]  /*17270*/  STL [R1+0x694], R15 ;  /* 0x0006940f01007387 */ /* 0x0003e80000100800 */
[----:B0-----:R-:W5:Y:S04]  /*17280*/  LDL R19, [R1+0x4f34] ;  /* 0x004f340001137983 */ /* 0x001f680000100800 */
[----:B------:R0:W-:Y:S04]  /*17290*/  STL [R1+0x690], R12 ;  /* 0x0006900c01007387 */ /* 0x0001e80000100800 */
[----:B-1----:R-:W5:Y:S04]  /*172a0*/  LDL R15, [R1+0x4f3c] ;  /* 0x004f3c00010f7983 */ /* 0x002f680000100800 */
        /* <DEDUP_REMOVED lines=10> */
[----:B------:R-:W-:Y:S01]  /*17350*/  ISETP.GT.U32.AND P0, PT, R2, R9, PT ;  /* 0x000000090200720c */ /* 0x000fe20003f04070 */
[----:B------:R-:W-:-:S06]  /*17360*/  @!P1 IMAD.MOV R5, RZ, RZ, -R5 ;  /* 0x000000ffff059224 */ /* 0x000fcc00078e0a05 */
[----:B------:R-:W-:Y:S01]  /*17370*/  @!P6 IMAD.IADD R4, R4, 0x1, -R2 ;  /* 0x000000010404e824 */ /* 0x000fe200078e0a02 */
[----:B------:R-:W-:-:S04]  /*17380*/  ISETP.GT.U32.AND P6, PT, R2, R11, PT ;  /* 0x0000000b0200720c */ /* 0x000fc80003fc4070 */
        /* <DEDUP_REMOVED lines=10> */
[----:B--2---:R-:W-:-:S13]  /*17430*/  ISETP.GT.U32.AND P1, PT, R2, R20, PT ;  /* 0x000000140200720c */ /* 0x004fda0003f24070 */
[----:B------:R-:W-:Y:S01]  /*17440*/  @!P1 IMAD.IADD R20, R20, 0x1, -R2 ;  /* 0x0000000114149824 */ /* 0x000fe200078e0a02 */
[C---:B---3--:R-:W-:Y:S02]  /*17450*/  ISETP.GT.U32.AND P4, PT, R2.reuse, R14, PT ;  /* 0x0000000e0200720c */ /* 0x048fe40003f84070 */
[C---:B----4-:R-:W-:Y:S02]  /*17460*/  ISETP.GT.U32.AND P2, PT, R2.reuse, R17, PT ;  /* 0x000000110200720c */ /* 0x050fe40003f44070 */
[----:B-----5:R-:W-:-:S09]  /*17470*/  ISETP.GT.U32.AND P0, PT, R2, R10, PT ;  /* 0x0000000a0200720c */ /* 0x020fd20003f04070 */
[--C-:B------:R-:W-:Y:S02]  /*17480*/  @!P4 IMAD.IADD R14, R14, 0x1, -R2.reuse ;  /* 0x000000010e0ec824 */ /* 0x100fe400078e0a02 */
[--C-:B------:R-:W-:Y:S01]  /*17490*/  @!P2 IMAD.IADD R17, R17, 0x1, -R2.reuse ;  /* 0x000000011111a824 */ /* 0x100fe200078e0a02 */
[----:B------:R-:W-:Y:S01]  /*174a0*/  ISETP.GT.U32.AND P6, PT, R2, R16, PT ;  /* 0x000000100200720c */ /* 0x000fe20003fc4070 */
[----:B------:R-:W-:Y:S01]  /*174b0*/  @!P0 IMAD.IADD R10, R10, 0x1, -R2 ;  /* 0x000000010a0a8824 */ /* 0x000fe200078e0a02 */
[----:B------:R-:W-:-:S11]  /*174c0*/  ISETP.GE.AND P5, PT, R27, RZ, PT ;  /* 0x000000ff1b00720c */ /* 0x000fd60003fa6270 */
[----:B------:R-:W-:Y:S01]  /*174d0*/  @!P6 IMAD.IADD R16, R16, 0x1, -R2 ;  /* 0x000000011010e824 */ /* 0x000fe200078e0a02 */
[----:B------:R-:W-:Y:S02]  /*174e0*/  ISETP.GE.AND P1, PT, R19, RZ, PT ;  /* 0x000000ff1300720c */ /* 0x000fe40003f26270 */
[----:B------:R-:W-:Y:S01]  /*174f0*/  ISETP.GE.AND P2, PT, R15, RZ, PT ;  /* 0x000000ff0f00720c */ /* 0x000fe20003f46270 */
[----:B------:R-:W-:Y:S01]  /*17500*/  IMAD.MOV.U32 R15, RZ, RZ, R28 ;  /* 0x000000ffff0f7224 */ /* 0x000fe200078e001c */
[----:B------:R-:W-:Y:S02]  /*17510*/  ISETP.GE.AND P4, PT, R12, RZ, PT ;  /* 0x000000ff0c00720c */ /* 0x000fe40003f86270 */
[----:B------:R-:W2:Y:S01]  /*17520*/  LDL.LU R12, [R1+0xf8] ;  /* 0x0000f800010c7983 */ /* 0x000ea20000300800 */
[----:B------:R-:W-:-:S03]  /*17530*/  @!P5 IMAD.MOV R15, RZ, RZ, -R15 ;  /* 0x000000ffff0fd224 */ /* 0x000fc600078e0a0f */
[----:B------:R-:W3:Y:S03]  /*17540*/  LDL.LU R19, [R1+0xf4] ;  /* 0x0000f40001137983 */ /* 0x000ee60000300800 */
[----:B------:R-:W-:Y:S01]  /*17550*/  @!P1 IMAD.MOV R18, RZ, RZ, -R18 ;  /* 0x000000ffff129224 */ /* 0x000fe200078e0a12 */
[----:B------:R-:W-:Y:S02]  /*17560*/  ISETP.GE.AND P0, PT, R13, RZ, PT ;  /* 0x000000ff0d00720c */ /* 0x000fe40003f06270 */
[----:B------:R-:W4:Y:S04]  /*17570*/  LDL.LU R13, [R1+0xf0] ;  /* 0x0000f000010d7983 */ /* 0x000f280000300800 */
[----:B0-----:R-:W5:Y:S04]  /*17580*/  LDL R5, [R1+0x4f60] ;  /* 0x004f600001057983 */ /* 0x001f680000100800 */
[----:B------:R-:W2:Y:S01]  /*17590*/  LDL.LU R28, [R1+0xec] ;  /* 0x0000ec00011c7983 */ /* 0x000ea20000300800 */
[----:B------:R-:W-:-:S03]  /*175a0*/  ISETP.GE.AND P6, PT, R8, RZ, PT ;  /* 0x000000ff0800720c */ /* 0x000fc60003fc6270 */
[----:B------:R-:W2:Y:S01]  /*175b0*/  LDL.LU R8, [R1+0xd8] ;  /* 0x0000d80001087983 */ /* 0x000ea20000300800 */
[----:B------:R-:W-:-:S03]  /*175c0*/  @!P4 IMAD.MOV R9, RZ, RZ, -R9 ;  /* 0x000000ffff09c224 */ /* 0x000fc600078e0a09 */
[----:B------:R-:W2:Y:S01]  /*175d0*/  LDL R27, [R1+0x5730] ;  /* 0x00573000011b7983 */ /* 0x000ea20000100800 */
[----:B------:R-:W-:-:S03]  /*175e0*/  @!P2 IMAD.MOV R21, RZ, RZ, -R21 ;  /* 0x000000ffff15a224 */ /* 0x000fc600078e0a15 */
[----:B------:R0:W-:Y:S01]  /*175f0*/  STL [R1+0x680], R15 ;  /* 0x0006800f01007387 */ /* 0x0001e20000100800 */
[----:B------:R-:W-:Y:S02]  /*17600*/  @!P0 IMAD.MOV R7, RZ, RZ, -R7 ;  /* 0x000000ffff078224 */ /* 0x000fe400078e0a07 */
[----:B------:R-:W-:Y:S01]  /*17610*/  @!P6 IMAD.MOV R4, RZ, RZ, -R4 ;  /* 0x000000ffff04e224 */ /* 0x000fe200078e0a04 */
[----:B0-----:R-:W2:Y:S04]  /*17620*/  LDL.LU R15, [R1+0xd4] ;  /* 0x0000d400010f7983 */ /* 0x001ea80000300800 */
[----:B------:R0:W-:Y:S04]  /*17630*/  STL [R1+0x67c], R18 ;  /* 0x00067c1201007387 */ /* 0x0001e80000100800 */
        /* <DEDUP_REMOVED lines=24> */
[C---:B----4-:R-:W-:Y:S02]  /*177c0*/  ISETP.GT.U32.AND P5, PT, R2.reuse, R13, PT ;  /* 0x0000000d0200720c */ /* 0x050fe40003fa4070 */
[----:B-----5:R-:W-:Y:S02]  /*177d0*/  ISETP.GE.AND P3, PT, R5, RZ, PT ;  /* 0x000000ff0500720c */ /* 0x020fe40003f66270 */
[C---:B--2---:R-:W-:Y:S02]  /*177e0*/  ISETP.GT.U32.AND P4, PT, R2.reuse, R28, PT ;  /* 0x0000001c0200720c */ /* 0x044fe40003f84070 */
[----:B------:R-:W-:-:S05]  /*177f0*/  ISETP.GT.U32.AND P0, PT, R2, R8, PT ;  /* 0x000000080200720c */ /* 0x000fca0003f04070 */
[----:B------:R-:W-:Y:S02]  /*17800*/  @!P1 IMAD.IADD R19, R19, 0x1, -R2 ;  /* 0x0000000113139824 */ /* 0x000fe400078e0a02 */
[----:B------:R-:W-:Y:S02]  /*17810*/  IMAD.MOV.U32 R5, RZ, RZ, R20 ;  /* 0x000000ffff057224 */ /* 0x000fe400078e0014 */
[--C-:B------:R-:W-:Y:S02]  /*17820*/  @!P5 IMAD.IADD R13, R13, 0x1, -R2.reuse ;  /* 0x000000010d0dd824 */ /* 0x100fe400078e0a02 */
[--C-:B------:R-:W-:Y:S02]  /*17830*/  @!P4 IMAD.IADD R28, R28, 0x1, -R2.reuse ;  /* 0x000000011c1cc824 */ /* 0x100fe400078e0a02 */
[----:B------:R-:W-:Y:S02]  /*17840*/  @!P3 IMAD.MOV R5, RZ, RZ, -R5 ;  /* 0x000000ffff05b224 */ /* 0x000fe400078e0a05 */
[----:B------:R-:W-:Y:S01]  /*17850*/  @!P0 IMAD.IADD R8, R8, 0x1, -R2 ;  /* 0x0000000108088824 */ /* 0x000fe200078e0a02 */
[----:B------:R-:W-:-:S02]  /*17860*/  ISETP.GE.AND P1, PT, R11, RZ, PT ;  /* 0x000000ff0b00720c */ /* 0x000fc40003f26270 */
[----:B------:R-:W2:Y:S01]  /*17870*/  LDL.LU R11, [R1+0xdc] ;  /* 0x0000dc00010b7983 */ /* 0x000ea20000300800 */
[----:B------:R-:W-:-:S03]  /*17880*/  ISETP.GE.AND P2, PT, R18, RZ, PT ;  /* 0x000000ff1200720c */ /* 0x000fc60003f46270 */
[----:B------:R-:W3:Y:S01]  /*17890*/  LDL.LU R18, [R1+0xe4] ;  /* 0x0000e40001127983 */ /* 0x000ee20000300800 */
[----:B------:R-:W-:-:S09]  /*178a0*/  ISETP.GE.AND P5, PT, R9, RZ, PT ;  /* 0x000000ff0900720c */ /* 0x000fd20003fa6270 */
[----:B------:R-:W-:Y:S01]  /*178b0*/  @!P2 IMAD.MOV R14, RZ, RZ, -R14 ;  /* 0x000000ffff0ea224 */ /* 0x000fe200078e0a0e */
[----:B------:R-:W-:Y:S02]  /*178c0*/  ISETP.GE.AND P4, PT, R7, RZ, PT ;  /* 0x000000ff0700720c */ /* 0x000fe40003f86270 */
[----:B------:R-:W4:Y:S04]  /*178d0*/  LDL.LU R7, [R1+0xe0] ;  /* 0x0000e00001077983 */ /* 0x000f280000300800 */
[----:B------:R-:W5:Y:S01]  /*178e0*/  LDL.LU R9, [R1+0xc4] ;  /* 0x0000c40001097983 */ /* 0x000f620000300800 */
[----:B------:R-:W-:-:S03]  /*178f0*/  ISETP.GE.AND P0, PT, R4, RZ, PT ;  /* 0x000000ff0400720c */ /* 0x000fc60003f06270 */
[----:B------:R-:W5:Y:S04]  /*17900*/  LDL.LU R4, [R1+0xc0] ;  /* 0x0000c00001047983 */ /* 0x000f680000300800 */
[----:B------:R-:W5:Y:S04]  /*17910*/  LDL.LU R21, [R1+0xbc] ;  /* 0x0000bc0001157983 */ /* 0x000f680000300800 */
[----:B------:R0:W-:Y:S04]  /*17920*/  STL [R1+0x668], R5 ;  /* 0x0006680501007387 */ /* 0x0001e80000100800 */
[----:B------:R-:W5:Y:S01]  /*17930*/  LDL R20, [R1+0x4f80] ;  /* 0x004f800001147983 */ /* 0x000f620000100800 */
[----:B0-----:R-:W-:-:S03]  /*17940*/  IMAD.MOV.U32 R5, RZ, RZ, R17 ;  /* 0x000000ffff057224 */ /* 0x001fc600078e0011 */
[----:B------:R0:W-:Y:S01]  /*17950*/  STL [R1+0x664], R14 ;  /* 0x0006640e01007387 */ /* 0x0001e20000100800 */
[----:B------:R-:W-:-:S03]  /*17960*/  @!P1 IMAD.MOV R5, RZ, RZ, -R5 ;  /* 0x000000ffff059224 */ /* 0x000fc600078e0a05 */
[----:B------:R-:W5:Y:S01]  /*17970*/  LDL R17, [R1+0x4f84] ;  /* 0x004f840001117983 */ /* 0x000f620000100800 */
[----:B0-----:R-:W-:-:S03]  /*17980*/  IMAD.MOV.U32 R14, RZ, RZ, R10 ;  /* 0x000000ffff0e7224 */ /* 0x001fc600078e000a */
[----:B------:R-:W5:Y:S04]  /*17990*/  LDL R10, [R1+0x4fa8] ;  /* 0x004fa800010a7983 */ /* 0x000f680000100800 */
[----:B------:R0:W-:Y:S01]  /*179a0*/  STL [R1+0x660], R5 ;  /* 0x0006600501007387 */ /* 0x0001e20000100800 */
[----:B------:R-:W-:Y:S02]  /*179b0*/  @!P5 IMAD.MOV R14, RZ, RZ, -R14 ;  /* 0x000000ffff0ed224 */ /* 0x000fe400078e0a0e */
[----:B0-----:R-:W-:Y:S02]  /*179c0*/  IMAD.MOV.U32 R5, RZ, RZ, R16 ;  /* 0x000000ffff057224 */ /* 0x001fe400078e0010 */
[----:B------:R-:W5:Y:S02]  /*179d0*/  LDL R16, [R1+0x4fac] ;  /* 0x004fac0001107983 */ /* 0x000f640000100800 */
[----:B------:R-:W-:-:S02]  /*179e0*/  @!P4 IMAD.MOV R5, RZ, RZ, -R5 ;  /* 0x000000ffff05c224 */ /* 0x000fc400078e0a05 */
        /* <DEDUP_REMOVED lines=20> */
[----:B------:R0:W-:-:S12]  /*17b30*/  STL [R1+0x654], R22 ;  /* 0x0006541601007387 */ /* 0x0001d80000100800 */
        /* <DEDUP_REMOVED lines=8> */
[----:B------:R-:W-:Y:S01]  /*17bc0*/  @!P2 IMAD.IADD R7, R7, 0x1, -R2 ;  /* 0x000000010707a824 */ /* 0x000fe200078e0a02 */
[----:B------:R-:W-:-:S03]  /*17bd0*/  ISETP.GE.AND P5, PT, R20, RZ, PT ;  /* 0x000000ff1400720c */ /* 0x000fc60003fa6270 */
[--C-:B------:R-:W-:Y:S02]  /*17be0*/  @!P6 IMAD.IADD R4, R4, 0x1, -R2.reuse ;  /* 0x000000010404e824 */ /* 0x100fe400078e0a02 */
[----:B------:R-:W-:Y:S01]  /*17bf0*/  @!P1 IMAD.IADD R9, R9, 0x1, -R2 ;  /* 0x0000000109099824 */ /* 0x000fe200078e0a02 */
[----:B------:R-:W-:Y:S02]  /*17c00*/  ISETP.GE.AND P0, PT, R17, RZ, PT ;  /* 0x000000ff1100720c */ /* 0x000fe40003f06270 */
[----:B------:R-:W-:Y:S02]  /*17c10*/  ISETP.GE.AND P3, PT, R10, RZ, PT ;  /* 0x000000ff0a00720c */ /* 0x000fe40003f66270 */
[----:B------:R-:W2:Y:S04]  /*17c20*/  LDL.LU R10, [R1+0xcc] ;  /* 0x0000cc00010a7983 */ /* 0x000ea80000300800 */
[----:B------:R-:W3:Y:S01]  /*17c30*/  LDL.LU R17, [R1+0xc8] ;  /* 0x0000c80001117983 */ /* 0x000ee20000300800 */
[----:B------:R-:W-:Y:S01]  /*17c40*/  ISETP.GE.AND P2, PT, R16, RZ, PT ;  /* 0x000000ff1000720c */ /* 0x000fe20003f46270 */
[----:B------:R-:W-:-:S04]  /*17c50*/  IMAD.MOV.U32 R16, RZ, RZ, R12 ;  /* 0x000000ffff107224 */ /* 0x000fc800078e000c */
[----:B------:R-:W-:Y:S01]  /*17c60*/  @!P5 IMAD.MOV R16, RZ, RZ, -R16 ;  /* 0x000000ffff10d224 */ /* 0x000fe200078e0a10 */
[----:B------:R-:W-:Y:S02]  /*17c70*/  ISETP.GE.AND P1, PT, R14, RZ, PT ;  /* 0x000000ff0e00720c */ /* 0x000fe40003f26270 */
[----:B------:R-:W4:Y:S04]  /*17c80*/  LDL.LU R14, [R1+0xb0] ;  /* 0x0000b000010e7983 */ /* 0x000f280000300800 */
[----:B------:R-:W5:Y:S04]  /*17c90*/  LDL R20, [R1+0x4fc0] ;  /* 0x004fc00001147983 */ /* 0x000f680000100800 */
[----:B------:R-:W2:Y:S01]  /*17ca0*/  LDL.LU R12, [R1+0xac] ;  /* 0x0000ac00010c7983 */ /* 0x000ea20000300800 */
[----:B------:R-:W-:Y:S01]  /*17cb0*/  ISETP.GE.AND P6, PT, R5, RZ, PT ;  /* 0x000000ff0500720c */ /* 0x000fe20003fc6270 */
[----:B------:R-:W-:-:S02]  /*17cc0*/  IMAD.MOV.U32 R5, RZ, RZ, R19 ;  /* 0x000000ffff057224 */ /* 0x000fc400078e0013 */
[----:B------:R-:W2:Y:S02]  /*17cd0*/  LDL.LU R23, [R1+0xa8] ;  /* 0x0000a80001177983 */ /* 0x000ea40000300800 */
[----:B------:R-:W-:Y:S02]  /*17ce0*/  @!P0 IMAD.MOV R5, RZ, RZ, -R5 ;  /* 0x000000ffff058224 */ /* 0x000fe400078e0a05 */
[----:B------:R-:W2:Y:S04]  /*17cf0*/  LDL R19, [R1+0x5734] ;  /* 0x0057340001137983 */ /* 0x000ea80000100800 */
[----:B0-----:R-:W2:Y:S04]  /*17d00*/  LDL.LU R22, [R1+0xa4] ;  /* 0x0000a40001167983 */ /* 0x001ea80000300800 */
[----:B------:R0:W-:Y:S01]  /*17d10*/  STL [R1+0x650], R16 ;  /* 0x0006501001007387 */ /* 0x0001e20000100800 */
[----:B------:R-:W-:-:S02]  /*17d20*/  @!P3 IMAD.MOV R13, RZ, RZ, -R13 ;  /* 0x000000ffff0db224 */ /* 0x000fc400078e0a0d */
[----:B------:R-:W-:Y:S01]  /*17d30*/  @!P1 IMAD.MOV R8, RZ, RZ, -R8 ;  /* 0x000000ffff089224 */ /* 0x000fe200078e0a08 */
[----:B0-----:R-:W2:Y:S04]  /*17d40*/  LDL R16, [R1+0x4fc4] ;  /* 0x004fc40001107983 */ /* 0x001ea80000100800 */
[----:B------:R0:W-:Y:S02]  /*17d50*/  STL [R1+0x64c], R5 ;  /* 0x00064c0501007387 */ /* 0x0001e40000100800 */
[----:B0-----:R-:W-:Y:S02]  /*17d60*/  IMAD.MOV.U32 R5, RZ, RZ, R28 ;  /* 0x000000ffff057224 */ /* 0x001fe400078e001c */
[----:B------:R-:W2:Y:S02]  /*17d70*/  LDL R28, [R1+0x4fd0] ;  /* 0x004fd000011c7983 */ /* 0x000ea40000100800 */
[----:B------:R-:W-:-:S02]  /*17d80*/  @!P2 IMAD.MOV R5, RZ, RZ, -R5 ;  /* 0x000000ffff05a224 */ /* 0x000fc400078e0a05 */
[----:B------:R0:W-:Y:S04]  /*17d90*/  STL [R1+0x648], R13 ;  /* 0x0006480d01007387 */ /* 0x0001e80000100800 */
[----:B0-----:R-:W2:Y:S04]  /*17da0*/  LDL R13, [R1+0x4fd4] ;  /* 0x004fd400010d7983 */ /* 0x001ea80000100800 */
[----:B------:R0:W-:Y:S04]  /*17db0*/  STL [R1+0x644], R5 ;  /* 0x0006440501007387 */ /* 0x0001e80000100800 */
[----:B------:R1:W-:Y:S01]  /*17dc0*/  STL [R1+0x640], R8 ;  /* 0x0006400801007387 */ /* 0x0003e20000100800 */
[----:B0-----:R-:W-:-:S03]  /*17dd0*/  IMAD.MOV.U32 R5, RZ, RZ, R15 ;  /* 0x000000ffff057224 */ /* 0x001fc600078e000f */
[----:B------:R-:W2:Y:S04]  /*17de0*/  LDL R15, [R1+0x4ffc] ;  /* 0x004ffc00010f7983 */ /* 0x000ea80000100800 */
[----:B-1----:R-:W2:Y:S01]  /*17df0*/  LDL R8, [R1+0x4ff8] ;  /* 0x004ff80001087983 */ /* 0x002ea20000100800 */
[----:B------:R-:W-:Y:S01]  /*17e00*/  ISETP.GT.U32.AND P4, PT, R2, R21, PT ;  /* 0x000000150200720c */ /* 0x000fe20003f84070 */
[----:B------:R-:W-:-:S04]  /*17e10*/  IMAD.HI.U32 R25, R0, R24, RZ ;  /* 0x0000001800197227 */ /* 0x000fc800078e00ff */
[----:B------:R-:W-:Y:S01]  /*17e20*/  IMAD.MOV R25, RZ, RZ, -R25 ;  /* 0x000000ffff197224 */ /* 0x000fe200078e0a19 */
[----:B------:R-:W-:-:S03]  /*17e30*/  ISETP.GT.U32.AND P0, PT, R2, R18, PT ;  /* 0x000000120200720c */ /* 0x000fc60003f04070 */
[----:B------:R-:W-:Y:S01]  /*17e40*/  IMAD R24, R2, R25, R24 ;  /* 0x0000001902187224 */ /* 0x000fe200078e0218 */
[----:B------:R-:W-:-:S03]  /*17e50*/  IABS R25, R26 ;  /* 0x0000001a00197213 */ /* 0x000fc60000000000 */
[----:B------:R-:W-:Y:S01]  /*17e60*/  @!P4 IMAD.IADD R21, R21, 0x1, -R2 ;  /* 0x000000011515c824 */ /* 0x000fe200078e0a02 */
[----:B------:R-:W-:Y:S01]  /*17e70*/  ISETP.GT.U32.AND P5, PT, R2, R7, PT ;  /* 0x000000070200720c */ /* 0x000fe20003fa4070 */
[----:B------:R-:W-:Y:S01]  /*17e80*/  IMAD.HI.U32 R26, R0, R25, RZ ;  /* 0x00000019001a7227 */ /* 0x000fe200078e00ff */
[C---:B------:R-:W-:Y:S02]  /*17e90*/  ISETP.GT.U32.AND P3, PT, R2.reuse, R9, PT ;  /* 0x000000090200720c */ /* 0x040fe40003f64070 */
[C---:B------:R-:W-:Y:S01]  /*17ea0*/  ISETP.GT.U32.AND P4, PT, R2.reuse, R11, PT ;  /* 0x0000000b0200720c */ /* 0x040fe20003f84070 */
[----:B------:R-:W-:Y:S01]  /*17eb0*/  IMAD.MOV R26, RZ, RZ, -R26 ;  /* 0x000000ffff1a7224 */ /* 0x000fe200078e0a1a */
[C---:B------:R-:W-:Y:S02]  /*17ec0*/  ISETP.GT.U32.AND P2, PT, R2.reuse, R4, PT ;  /* 0x000000040200720c */ /* 0x040fe40003f44070 */
[----:B------:R-:W-:Y:S01]  /*17ed0*/  ISETP.GT.U32.AND P1, PT, R2, R21, PT ;  /* 0x000000150200720c */ /* 0x000fe20003f24070 */
[----:B------:R-:W-:-:S02]  /*17ee0*/  @!P0 IMAD.IADD R18, R18, 0x1, -R2 ;  /* 0x0000000112128824 */ /* 0x000fc400078e0a02 */
[----:B------:R-:W-:Y:S01]  /*17ef0*/  IMAD R25, R2, R26, R25 ;  /* 0x0000001a02197224 */ /* 0x000fe200078e0219 */
[----:B------:R-:W-:Y:S01]  /*17f00*/  IABS R26, R27 ;  /* 0x0000001b001a7213 */ /* 0x000fe20000000000 */
[--C-:B------:R-:W-:Y:S02]  /*17f10*/  @!P5 IMAD.IADD R7, R7, 0x1, -R2.reuse ;  /* 0x000000010707d824 */ /* 0x100fe400078e0a02 */
[----:B------:R-:W-:Y:S02]  /*17f20*/  @!P3 IMAD.IADD R9, R9, 0x1, -R2 ;  /* 0x000000010909b824 */ /* 0x000fe400078e0a02 */
[----:B------:R-:W-:-:S04]  /*17f30*/  IMAD.HI.U32 R27, R0, R26, RZ ;  /* 0x0000001a001b7227 */ /* 0x000fc800078e00ff */
[--C-:B------:R-:W-:Y:S02]  /*17f40*/  @!P4 IMAD.IADD R11, R11, 0x1, -R2.reuse ;  /* 0x000000010b0bc824 */ /* 0x100fe400078e0a02 */
[--C-:B------:R-:W-:Y:S02]  /*17f50*/  @!P2 IMAD.IADD R4, R4, 0x1, -R2.reuse ;  /* 0x000000010404a824 */ /* 0x100fe400078e0a02 */
[----:B------:R-:W-:Y:S02]  /*17f60*/  @!P1 IMAD.IADD R21, R21, 0x1, -R2 ;  /* 0x0000000115159824 */ /* 0x000fe400078e0a02 */
[----:B------:R-:W-:Y:S02]  /*17f70*/  IMAD.MOV R27, RZ, RZ, -R27 ;  /* 0x000000ffff1b7224 */ /* 0x000fe400078e0a1b */
[----:B------:R-:W-:Y:S02]  /*17f80*/  @!P6 IMAD.MOV R5, RZ, RZ, -R5 ;  /* 0x000000ffff05e224 */ /* 0x000fe400078e0a05 */
[----:B------:R-:W-:-:S03]  /*17f90*/  IMAD R26, R2, R27, R26 ;  /* 0x0000001b021a7224 */ /* 0x000fc600078e021a */
[----:B------:R0:W-:Y:S02]  /*17fa0*/  STL [R1+0x63c], R5 ;  /* 0x00063c0501007387 */ /* 0x0001e40000100800 */
[----:B0-----:R-:W-:Y:S01]  /*17fb0*/  IMAD.MOV.U32 R5, RZ, RZ, R18 ;  /* 0x000000ffff057224 */ /* 0x001fe200078e0012 */
[----:B---3--:R-:W-:-:S13]  /*17fc0*/  ISETP.GT.U32.AND P0, PT, R2, R17, PT ;  /* 0x000000110200720c */ /* 0x008fda0003f04070 */
[--C-:B------:R-:W-:Y:S01]  /*17fd0*/  @!P0 IMAD.IADD R17, R17, 0x1, -R2.reuse ;  /* 0x0000000111118824 */ /* 0x100fe200078e0a02 */
[----:B----4-:R-:W-:Y:S02]  /*17fe0*/  ISETP.GT.U32.AND P5, PT, R2, R14, PT ;  /* 0x0000000e0200720c */ /* 0x010fe40003fa4070 */
[----:B-----5:R-:W-:Y:S02]  /*17ff0*/  ISETP.GE.AND P4, PT, R20, RZ, PT ;  /* 0x000000ff1400720c */ /* 0x020fe40003f86270 */
[C---:B--2---:R-:W-:Y:S02]  /*18000*/  ISETP.GT.U32.AND P3, PT, R2.reuse, R12, PT ;  /* 0x0000000c0200720c */ /* 0x044fe40003f64070 */
[----:B------:R-:W-:Y:S02]  /*18010*/  ISETP.GT.U32.AND P2, PT, R2, R23, PT ;  /* 0x000000170200720c */ /* 0x000fe40003f44070 */
[----:B------:R-:W-:Y:S02]  /*18020*/  IABS R27, R19 ;  /* 0x00000013001b7213 */ /* 0x000fe40000000000 */
[----:B------:R-:W2:Y:S03]  /*18030*/  LDL.LU R19, [R1+0xb4] ;  /* 0x0000b40001137983 */ /* 0x000ea60000300800 */
[----:B------:R-:W-:-:S04]  /*18040*/  @!P5 IMAD.IADD R14, R14, 0x1, -R2 ;  /* 0x000000010e0ed824 */ /* 0x000fc800078e0a02 */
[--C-:B------:R-:W-:Y:S01]  /*18050*/  @!P3 IMAD.IADD R12, R12, 0x1, -R2.reuse ;  /* 0x000000010c0cb824 */ /* 0x100fe200078e0a02 */
[----:B------:R-:W-:Y:S01]  /*18060*/  ISETP.GE.AND P1, PT, R16, RZ, PT ;  /* 0x000000ff1000720c */ /* 0x000fe20003f26270 */
[----:B------:R-:W-:Y:S01]  /*18070*/  @!P4 IMAD.MOV R11, RZ, RZ, -R11 ;  /* 0x000000ffff0bc224 */ /* 0x000fe200078e0a0b */
[----:B------:R-:W3:Y:S01]  /*18080*/  LDL.LU R16, [R1+0xa0] ;  /* 0x0000a00001107983 */ /* 0x000ee20000300800 */
[----:B------:R-:W-:Y:S01]  /*18090*/  @!P2 IMAD.IADD R23, R23, 0x1, -R2 ;  /* 0x000000011717a824 */ /* 0x000fe200078e0a02 */
[----:B------:R-:W-:-:S09]  /*180a0*/  ISETP.GE.AND P0, PT, R28, RZ, PT ;  /* 0x000000ff1c00720c */ /* 0x000fd20003f06270 */
[----:B------:R-:W-:Y:S01]  /*180b0*/  @!P1 IMAD.MOV R5, RZ, RZ, -R5 ;  /* 0x000000ffff059224 */ /* 0x000fe200078e0a05 */
[----:B------:R-:W-:-:S03]  /*180c0*/  ISETP.GE.AND P5, PT, R13, RZ, PT ;  /* 0x000000ff0d00720c */ /* 0x000fc60003fa6270 */
[----:B------:R-:W-:Y:S01]  /*180d0*/  @!P0 IMAD.MOV R7, RZ, RZ, -R7 ;  /* 0x000000ffff078224 */ /* 0x000fe200078e0a07 */
[----:B------:R-:W-:Y:S02]  /*180e0*/  ISETP.GE.AND P2, PT, R15, RZ, PT ;  /* 0x000000ff0f00720c */ /* 0x000fe40003f46270 */
[----:B------:R-:W-:Y:S02]  /*180f0*/  ISETP.GE.AND P3, PT, R8, RZ, PT ;  /* 0x000000ff0800720c */ /* 0x000fe40003f66270 */
[----:B------:R-:W4:Y:S04]  /*18100*/  LDL.LU R8, [R1+0x9c] ;  /* 0x00009c0001087983 */ /* 0x000f280000300800 */
[----:B------:R-:W5:Y:S04]  /*18110*/  LDL.LU R13, [R1+0x98] ;  /* 0x00009800010d7983 */ /* 0x000f680000300800 */
[----:B------:R-:W5:Y:S04]  /*18120*/  LDL.LU R15, [R1+0x94] ;  /* 0x00009400010f7983 */ /* 0x000f680000300800 */
[----:B------:R-:W5:Y:S04]  /*18130*/  LDL.LU R20, [R1+0x90] ;  /* 0x0000900001147983 */ /* 0x000f680000300800 */
[----:B------:R0:W-:Y:S04]  /*18140*/  STL [R1+0x638], R11 ;  /* 0x0006380b01007387 */ /* 0x0001e80000100800 */
[----:B------:R1:W-:Y:S04]  /*18150*/  STL [R1+0x634], R5 ;  /* 0x0006340501007387 */ /* 0x0003e80000100800 */
[----:B------:R-:W5:Y:S01]  /*18160*/  LDL R18, [R1+0x5004] ;  /* 0x0050040001127983 */ /* 0x000f620000100800 */
[----:B------:R-:W-:-:S03]  /*18170*/  @!P5 IMAD.MOV R9, RZ, RZ, -R9 ;  /* 0x000000ffff09d224 */ /* 0x000fc600078e0a09 */
[----:B0-----:R-:W5:Y:S04]  /*18180*/  LDL R11, [R1+0x5010] ;  /* 0x00501000010b7983 */ /* 0x001f680000100800 */
[----:B-1----:R-:W5:Y:S04]  /*18190*/  LDL R5, [R1+0x5000] ;  /* 0x0050000001057983 */ /* 0x002f680000100800 */
[----:B------:R0:W-:Y:S02]  /*181a0*/  STL [R1+0x630], R7 ;  /* 0x0006300701007387 */ /* 0x0001e40000100800 */
[----:B0-----:R-:W-:-:S02]  /*181b0*/  IMAD.MOV.U32 R7, RZ, RZ, R4 ;  /* 0x000000ffff077224 */ /* 0x001fc400078e0004 */
[----:B------:R-:W5:Y:S02]  /*181c0*/  LDL R4, [R1+0x5014] ;  /* 0x0050140001047983 */ /* 0x000f640000100800 */
[----:B------:R-:W-:Y:S02]  /*181d0*/  @!P3 IMAD.MOV R7, RZ, RZ, -R7 ;  /* 0x000000ffff07b224 */ /* 0x000fe400078e0a07 */
        /* <DEDUP_REMOVED lines=19> */
[----:B------:R0:W-:Y:S01]  /*18310*/  STL [R1+0x624], R21 ;  /* 0x0006241501007387 */ /* 0x0001e20000100800 */
[----:B------:R-:W-:-:S13]  /*18320*/  ISETP.GT.U32.AND P3, PT, R2, R23, PT ;  /* 0x000000170200720c */ /* 0x000fda0003f64070 */
        /* <DEDUP_REMOVED lines=9> */
[----:B------:R-:W-:Y:S02]  /*183c0*/  ISETP.GE.AND P2, PT, R18, RZ, PT ;  /* 0x000000ff1200720c */ /* 0x000fe40003f46270 */
[----:B------:R-:W-:Y:S02]  /*183d0*/  ISETP.GE.AND P5, PT, R5, RZ, PT ;  /* 0x000000ff0500720c */ /* 0x000fe40003fa6270 */
[----:B------:R-:W-:Y:S01]  /*183e0*/  ISETP.GE.AND P4, PT, R11, RZ, PT ;  /* 0x000000ff0b00720c */ /* 0x000fe20003f86270 */
[----:B------:R-:W-:Y:S02]  /*183f0*/  IMAD.MOV.U32 R11, RZ, RZ, R6 ;  /* 0x000000ffff0b7224 */ /* 0x000fe400078e0006 */
[----:B------:R-:W-:Y:S01]  /*18400*/  IMAD.MOV.U32 R18, RZ, RZ, R10 ;  /* 0x000000ffff127224 */ /* 0x000fe200078e000a */
[----:B------:R-:W2:Y:S01]  /*18410*/  LDL.LU R6, [R1+0x88] ;  /* 0x0000880001067983 */ /* 0x000ea20000300800 */
[----:B------:R-:W-:-:S02]  /*18420*/  @!P0 IMAD.IADD R13, R13, 0x1, -R2 ;  /* 0x000000010d0d8824 */ /* 0x000fc400078e0a02 */
[----:B------:R-:W-:Y:S01]  /*18430*/  @!P6 IMAD.IADD R15, R15, 0x1, -R2 ;  /* 0x000000010f0fe824 */ /* 0x000fe200078e0a02 */
[----:B------:R-:W-:Y:S02]  /*18440*/  ISETP.GE.AND P1, PT, R4, RZ, PT ;  /* 0x000000ff0400720c */ /* 0x000fe40003f26270 */
[----:B------:R-:W3:Y:S01]  /*18450*/  LDL.LU R4, [R1+0x84] ;  /* 0x0000840001047983 */ /* 0x000ee20000300800 */
[----:B------:R-:W-:Y:S02]  /*18460*/  @!P5 IMAD.MOV R18, RZ, RZ, -R18 ;  /* 0x000000ffff12d224 */ /* 0x000fe400078e0a12 */
[----:B------:R-:W-:Y:S02]  /*18470*/  @!P2 IMAD.MOV R17, RZ, RZ, -R17 ;  /* 0x000000ffff11a224 */ /* 0x000fe400078e0a11 */
[----:B------:R-:W-:Y:S01]  /*18480*/  @!P4 IMAD.MOV R14, RZ, RZ, -R14 ;  /* 0x000000ffff0ec224 */ /* 0x000fe200078e0a0e */
[----:B------:R-:W-:Y:S02]  /*18490*/  ISETP.GE.AND P0, PT, R9, RZ, PT ;  /* 0x000000ff0900720c */ /* 0x000fe40003f06270 */
[----:B------:R-:W4:Y:S04]  /*184a0*/  LDL.LU R9, [R1+0x80] ;  /* 0x0000800001097983 */ /* 0x000f280000300800 */
[----:B0-----:R-:W5:Y:S04]  /*184b0*/  LDL R21, [R1+0x5040] ;  /* 0x0050400001157983 */ /* 0x001f680000100800 */
[----:B------:R-:W2:Y:S01]  /*184c0*/  LDL.LU R10, [R1+0x7c] ;  /* 0x00007c00010a7983 */ /* 0x000ea20000300800 */
[----:B------:R-:W-:-:S03]  /*184d0*/  ISETP.GE.AND P6, PT, R7, RZ, PT ;  /* 0x000000ff0700720c */ /* 0x000fc60003fc6270 */
[----:B------:R-:W2:Y:S04]  /*184e0*/  LDL.LU R7, [R1+0x78] ;  /* 0x0000780001077983 */ /* 0x000ea80000300800 */
[----:B------:R-:W2:Y:S01]  /*184f0*/  LDL R5, [R1+0x5738] ;  /* 0x0057380001057983 */ /* 0x000ea20000100800 */
[----:B------:R-:W-:-:S03]  /*18500*/  @!P1 IMAD.MOV R12, RZ, RZ, -R12 ;  /* 0x000000ffff0c9224 */ /* 0x000fc600078e0a0c */
[----:B------:R0:W-:Y:S04]  /*18510*/  STL [R1+0x620], R18 ;  /* 0x0006201201007387 */ /* 0x0001e80000100800 */
[----:B0-----:R-:W2:Y:S04]  /*18520*/  LDL.LU R18, [R1+0x4] ;  /* 0x0000040001127983 */ /* 0x001ea80000300800 */
[----:B------:R0:W-:Y:S04]  /*18530*/  STL [R1+0x61c], R17 ;  /* 0x00061c1101007387 */ /* 0x0001e80000100800 */
[----:B0-----:R-:W2:Y:S04]  /*18540*/  LDL R17, [R1+0x5044] ;  /* 0x0050440001117983 */ /* 0x001ea80000100800 */
[----:B------:R0:W-:Y:S01]  /*18550*/  STL [R1+0x618], R14 ;  /* 0x0006180e01007387 */ /* 0x0001e20000100800 */
[----:B------:R-:W-:-:S03]  /*18560*/  @!P0 IMAD.MOV R23, RZ, RZ, -R23 ;  /* 0x000000ffff178224 */ /* 0x000fc600078e0a17 */
[----:B0-----:R-:W2:Y:S04]  /*18570*/  LDL R14, [R1+0x5048] ;  /* 0x00504800010e7983 */ /* 0x001ea80000100800 */
[----:B------:R0:W-:Y:S01]  /*18580*/  STL [R1+0x614], R12 ;  /* 0x0006140c01007387 */ /* 0x0001e20000100800 */
[----:B------:R-:W-:-:S03]  /*18590*/  @!P6 IMAD.MOV R22, RZ, RZ, -R22 ;  /* 0x000000ffff16e224 */ /* 0x000fc600078e0a16 */
[----:B0-----:R-:W2:Y:S04]  /*185a0*/  LDL R12, [R1+0x504c] ;  /* 0x00504c00010c7983 */ /* 0x001ea80000100800 */
[----:B------:R0:W-:Y:S04]  /*185b0*/  STL [R1+0x610], R23 ;  /* 0x0006101701007387 */ /* 0x0001e80000100800 */
[----:B0-----:R-:W2:Y:S04]  /*185c0*/  LDL R23, [R1+0x5058] ;  /* 0x0050580001177983 */ /* 0x001ea80000100800 */
[----:B------:R0:W-:Y:S04]  /*185d0*/  STL [R1+0x60c], R22 ;  /* 0x00060c1601007387 */ /* 0x0001e80000100800 */
[----:B0-----:R-:W2:Y:S01]  /*185e0*/  LDL R22, [R1+0x505c] ;  /* 0x00505c0001167983 */ /* 0x001ea20000100800 */
[----:B------:R-:W-:-:S02]  /*185f0*/  ISETP.GT.U32.AND P3, PT, R2, R20, PT ;  /* 0x000000140200720c */ /* 0x000fc40003f64070 */
[C---:B------:R-:W-:Y:S02]  /*18600*/  ISETP.GT.U32.AND P2, PT, R2.reuse, R16, PT ;  /* 0x000000100200720c */ /* 0x040fe40003f44070 */
[----:B------:R-:W-:-:S09]  /*18610*/  ISETP.GT.U32.AND P5, PT, R2, R8, PT ;  /* 0x000000080200720c */ /* 0x000fd20003fa4070 */
[--C-:B------:R-:W-:Y:S01]  /*18620*/  @!P3 IMAD.IADD R20, R20, 0x1, -R2.reuse ;  /* 0x000000011414b824 */ /* 0x100fe200078e0a02 */
[----:B------:R-:W-:Y:S01]  /*18630*/  ISETP.GT.U32.AND P3, PT, R2, R19, PT ;  /* 0x000000130200720c */ /* 0x000fe20003f64070 */
[----:B------:R-:W-:-:S03]  /*18640*/  @!P2 IMAD.IADD R16, R16, 0x1, -R2 ;  /* 0x000000011010a824 */ /* 0x000fc600078e0a02 */
[----:B------:R-:W-:Y:S01]  /*18650*/  ISETP.GT.U32.AND P1, PT, R2, R20, PT ;  /* 0x000000140200720c */ /* 0x000fe20003f24070 */
[----:B------:R-:W-:Y:S01]  /*18660*/  @!P5 IMAD.IADD R8, R8, 0x1, -R2 ;  /* 0x000000010808d824 */ /* 0x000fe200078e0a02 */
[----:B------:R-:W-:Y:S01]  /*18670*/  ISETP.GT.U32.AND P0, PT, R2, R15, PT ;  /* 0x0000000f0200720c */ /* 0x000fe20003f04070 */
[----:B------:R-:W-:Y:S01]  /*18680*/  IMAD.HI.U32 R28, R0, R27, RZ ;  /* 0x0000001b001c7227 */ /* 0x000fe200078e00ff */
[----:B------:R-:W-:-:S05]  /*18690*/  ISETP.GT.U32.AND P4, PT, R2, R13, PT ;  /* 0x0000000d0200720c */ /* 0x000fca0003f84070 */
[----:B------:R-:W-:-:S04]  /*186a0*/  @!P3 IMAD.IADD R19, R19, 0x1, -R2 ;  /* 0x000000011313b824 */ /* 0x000fc800078e0a02 */
[----:B------:R-:W-:Y:S02]  /*186b0*/  @!P1 IMAD.IADD R20, R20, 0x1, -R2 ;  /* 0x0000000114149824 */ /* 0x000fe400078e0a02 */
[----:B------:R-:W-:Y:S02]  /*186c0*/  IMAD.MOV R28, RZ, RZ, -R28 ;  /* 0x000000ffff1c7224 */ /* 0x000fe400078e0a1c */
[--C-:B------:R-:W-:Y:S02]  /*186d0*/  @!P0 IMAD.IADD R15, R15, 0x1, -R2.reuse ;  /* 0x000000010f0f8824 */ /* 0x100fe400078e0a02 */
[C---:B------:R-:W-:Y:S02]  /*186e0*/  IMAD R27, R2.reuse, R28, R27 ;  /* 0x0000001c021b7224 */ /* 0x040fe400078e021b */
[----:B------:R-:W-:Y:S01]  /*186f0*/  @!P4 IMAD.IADD R13, R13, 0x1, -R2 ;  /* 0x000000010d0dc824 */ /* 0x000fe200078e0a02 */
[C---:B---3--:R-:W-:Y:S02]  /*18700*/  ISETP.GT.U32.AND P2, PT, R2.reuse, R4, PT ;  /* 0x000000040200720c */ /* 0x048fe40003f44070 */
[----:B----4-:R-:W-:-:S02]  /*18710*/  ISETP.GT.U32.AND P5, PT, R2, R9, PT ;  /* 0x000000090200720c */ /* 0x010fc40003fa4070 */
[----:B-----5:R-:W-:-:S09]  /*18720*/  ISETP.GE.AND P3, PT, R21, RZ, PT ;  /* 0x000000ff1500720c */ /* 0x020fd20003f66270 */
[--C-:B------:R-:W-:Y:S01]  /*18730*/  @!P2 IMAD.IADD R4, R4, 0x1, -R2.reuse ;  /* 0x000000010404a824 */ /* 0x100fe200078e0a02 */
[----:B------:R-:W3:Y:S01]  /*18740*/  LDL.LU R21, [R1] ;  /* 0x0000000001157983 */ /* 0x000ee20000300800 */
[----:B------:R-:W-:Y:S01]  /*18750*/  @!P5 IMAD.IADD R9, R9, 0x1, -R2 ;  /* 0x000000010909d824 */ /* 0x000fe200078e0a02 */
[----:B--2---:R-:W-:Y:S02]  /*18760*/  ISETP.GT.U32.AND P0, PT, R2, R7, PT ;  /* 0x000000070200720c */ /* 0x004fe40003f04070 */
[----:B------:R-:W-:Y:S01]  /*18770*/  IABS R28, R5 ;  /* 0x00000005001c7213 */ /* 0x000fe20000000000 */
[----:B------:R-:W-:Y:S01]  /*18780*/  @!P3 IMAD.MOV R19, RZ, RZ, -R19 ;  /* 0x000000ffff13b224 */ /* 0x000fe200078e0a13 */
[----:B------:R-:W-:Y:S02]  /*18790*/  ISETP.GE.AND P1, PT, R17, RZ, PT ;  /* 0x000000ff1100720c */ /* 0x000fe40003f26270 */
[----:B------:R-:W2:Y:S04]  /*187a0*/  LDL.LU R17, [R1+0x70] ;  /* 0x0000700001117983 */ /* 0x000ea80000300800 */
[----:B------:R-:W4:Y:S01]  /*187b0*/  LDL.LU R5, [R1+0x6c] ;  /* 0x00006c0001057983 */ /* 0x000f220000300800 */
[----:B------:R-:W-:-:S03]  /*187c0*/  ISETP.GE.AND P2, PT, R14, RZ, PT ;  /* 0x000000ff0e00720c */ /* 0x000fc60003f46270 */
[----:B------:R-:W5:Y:S03]  /*187d0*/  LDL.LU R14, [R1+0x68] ;  /* 0x00006800010e7983 */ /* 0x000f660000300800 */
[----:B------:R-:W-:Y:S01]  /*187e0*/  @!P1 IMAD.MOV R16, RZ, RZ, -R16 ;  /* 0x000000ffff109224 */ /* 0x000fe200078e0a10 */
[----:B------:R-:W-:Y:S01]  /*187f0*/  ISETP.GE.AND P5, PT, R12, RZ, PT ;  /* 0x000000ff0c00720c */ /* 0x000fe20003fa6270 */
[----:B------:R0:W-:Y:S05]  /*18800*/  STL [R1+0x608], R19 ;  /* 0x0006081301007387 */ /* 0x0001ea0000100800 */
[----:B------:R-:W-:-:S02]  /*18810*/  @!P2 IMAD.MOV R8, RZ, RZ, -R8 ;  /* 0x000000ffff08a224 */ /* 0x000fc400078e0a08 */
[----:B------:R-:W-:Y:S02]  /*18820*/  @!P0 IMAD.IADD R7, R7, 0x1, -R2 ;  /* 0x0000000107078824 */ /* 0x000fe400078e0a02 */
[----:B------:R-:W-:Y:S01]  /*18830*/  IMAD.HI.U32 R12, R0, R28, RZ ;  /* 0x0000001c000c7227 */ /* 0x000fe200078e00ff */
[----:B0-----:R-:W5:Y:S03]  /*18840*/  LDL R19, [R1+0x5068] ;  /* 0x0050680001137983 */ /* 0x001f660000100800 */
[----:B------:R-:W-:Y:S01]  /*18850*/  @!P5 IMAD.MOV R13, RZ, RZ, -R13 ;  /* 0x000000ffff0dd224 */ /* 0x000fe200078e0a0d */
[----:B------:R0:W-:Y:S01]  /*18860*/  STL [R1+0x604], R16 ;  /* 0x0006041001007387 */ /* 0x0001e20000100800 */
[----:B------:R-:W-:-:S03]  /*18870*/  IMAD.MOV R12, RZ, RZ, -R12 ;  /* 0x000000ffff0c7224 */ /* 0x000fc600078e0a0c */
[----:B0-----:R-:W5:Y:S01]  /*18880*/  LDL R16, [R1+0x506c] ;  /* 0x00506c0001107983 */ /* 0x001f620000100800 */
[----:B------:R-:W-:-:S03]  /*18890*/  ISETP.GE.AND P0, PT, R22, RZ, PT ;  /* 0x000000ff1600720c */ /* 0x000fc60003f06270 */
[----:B------:R0:W-:Y:S01]  /*188a0*/  STL [R1+0x600], R8 ;  /* 0x0006000801007387 */ /* 0x0001e20000100800 */
[----:B------:R-:W-:-:S03]  /*188b0*/  IMAD.MOV.U32 R22, RZ, RZ, R15 ;  /* 0x000000ffff167224 */ /* 0x000fc600078e000f */
[----:B------:R-:W5:Y:S04]  /*188c0*/  LDL R15, [R1+0x5094] ;  /* 0x00509400010f7983 */ /* 0x000f680000100800 */
[----:B0-----:R-:W5:Y:S04]  /*188d0*/  LDL R8, [R1+0x5090] ;  /* 0x0050900001087983 */ /* 0x001f680000100800 */
[----:B------:R0:W-:Y:S01]  /*188e0*/  STL [R1+0x5fc], R13 ;  /* 0x0005fc0d01007387 */ /* 0x0001e20000100800 */
[----:B------:R-:W-:-:S03]  /*188f0*/  IMAD R28, R2, R12, R28 ;  /* 0x0000000c021c7224 */ /* 0x000fc600078e021c */
[----:B------:R-:W5:Y:S04]  /*18900*/  LDL R12, [R1+0x509c] ;  /* 0x00509c00010c7983 */ /* 0x000f680000100800 */
[----:B0-----:R-:W5:Y:S01]  /*18910*/  LDL R13, [R1+0x5098] ;  /* 0x00509800010d7983 */ /* 0x001f620000100800 */
[C---:B------:R-:W-:Y:S02]  /*18920*/  ISETP.GT.U32.AND P6, PT, R2.reuse, R6, PT ;  /* 0x000000060200720c */ /* 0x040fe40003fc4070 */
[----:B------:R-:W-:-:S11]  /*18930*/  ISETP.GT.U32.AND P4, PT, R2, R10, PT ;  /* 0x0000000a0200720c */ /* 0x000fd60003f84070 */
[--C-:B------:R-:W-:Y:S01]  /*18940*/  @!P6 IMAD.IADD R6, R6, 0x1, -R2.reuse ;  /* 0x000000010606e824 */ /* 0x100fe200078e0a02 */
[C---:B------:R-:W-:Y:S02]  /*18950*/  ISETP.GT.U32.AND P6, PT, R2.reuse, R18, PT ;  /* 0x000000120200720c */ /* 0x040fe40003fc4070 */
[----:B------:R-:W-:Y:S01]  /*18960*/  ISETP.GT.U32.AND P2, PT, R2, R9, PT ;  /* 0x000000090200720c */ /* 0x000fe20003f44070 */
[----:B------:R-:W-:Y:S01]  /*18970*/  @!P4 IMAD.IADD R10, R10, 0x1, -R2 ;  /* 0x000000010a0ac824 */ /* 0x000fe200078e0a02 */
[C---:B------:R-:W-:Y:S02]  /*18980*/  ISETP.GT.U32.AND P3, PT, R2.reuse, R6, PT ;  /* 0x000000060200720c */ /* 0x040fe40003f64070 */
[----:B------:R-:W-:Y:S01]  /*18990*/  ISETP.GT.U32.AND P1, PT, R2, R4, PT ;  /* 0x000000040200720c */ /* 0x000fe20003f24070 */
[----:B------:R-:W-:-:S06]  /*189a0*/  @!P0 IMAD.MOV R20, RZ, RZ, -R20 ;  /* 0x000000ffff148224 */ /* 0x000fcc00078e0a14 */
[----:B------:R-:W-:Y:S01]  /*189b0*/  @!P6 IMAD.IADD R18, R18, 0x1, -R2 ;  /* 0x000000011212e824 */ /* 0x000fe200078e0a02 */
[----:B------:R-:W-:-:S04]  /*189c0*/  ISETP.GT.U32.AND P6, PT, R2, R10, PT ;  /* 0x0000000a0200720c */ /* 0x000fc80003fc4070 */
[----:B------:R-:W-:Y:S02]  /*189d0*/  ISETP.GT.U32.AND P5, PT, R2, R18, PT ;  /* 0x000000120200720c */ /* 0x000fe40003fa4070 */
[----:B------:R-:W-:Y:S01]  /*189e0*/  ISETP.GE.AND P4, PT, R23, RZ, PT ;  /* 0x000000ff1700720c */ /* 0x000fe20003f86270 */
[--C-:B------:R-:W-:Y:S02]  /*189f0*/  @!P2 IMAD.IADD R9, R9, 0x1, -R2.reuse ;  /* 0x000000010909a824 */ /* 0x100fe400078e0a02 */
[--C-:B------:R-:W-:Y:S02]  /*18a00*/  @!P3 IMAD.IADD R6, R6, 0x1, -R2.reuse ;  /* 0x000000010606b824 */ /* 0x100fe400078e0a02 */
[--C-:B------:R-:W-:Y:S02]  /*18a10*/  @!P1 IMAD.IADD R4, R4, 0x1, -R2.reuse ;  /* 0x0000000104049824 */ /* 0x100fe400078e0a02 */
[----:B------:R-:W-:Y:S01]  /*18a20*/  @!P6 IMAD.IADD R10, R10, 0x1, -R2 ;  /* 0x000000010a0ae824 */ /* 0x000fe200078e0a02 */
[----:B------:R-:W-:-:S03]  /*18a30*/  ISETP.GT.U32.AND P6, PT, R2, R29, PT ;  /* 0x0000001d0200720c */ /* 0x000fc60003fc4070 */
[----:B------:R-:W-:Y:S02]  /*18a40*/  @!P5 IMAD.IADD R18, R18, 0x1, -R2 ;  /* 0x000000011212d824 */ /* 0x000fe400078e0a02 */
[----:B------:R-:W-:Y:S01]  /*18a50*/  @!P4 IMAD.MOV R22, RZ, RZ, -R22 ;  /* 0x000000ffff16c224 */ /* 0x000fe200078e0a16 */
[----:B------:R-:W-:-:S04]  /*18a60*/  ISETP.GT.U32.AND P4, PT, R2, R7, PT ;  /* 0x000000070200720c */ /* 0x000fc80003f84070 */
[----:B------:R0:W-:Y:S04]  /*18a70*/  STL [R1+0x5f8], R22 ;  /* 0x0005f81601007387 */ /* 0x0001e80000100800 */
[----:B------:R1:W-:Y:S01]  /*18a80*/  STL [R1+0x5f4], R20 ;  /* 0x0005f41401007387 */ /* 0x0003e20000100800 */
[----:B------:R-:W-:-:S04]  /*18a90*/  @!P6 IMAD.IADD R29, R29, 0x1, -R2 ;  /* 0x000000011d1de824 */ /* 0x000fc800078e0a02 */
[----:B------:R-:W-:Y:S02]  /*18aa0*/  @!P4 IMAD.IADD R7, R7, 0x1, -R2 ;  /* 0x000000010707c824 */ /* 0x000fe400078e0a02 */
[----:B0-----:R-:W-:Y:S01]  /*18ab0*/  IMAD.MOV.U32 R22, RZ, RZ, R10 ;  /* 0x000000ffff167224 */ /* 0x001fe200078e000a */
[----:B---3--:R-:W-:-:S13]  /*18ac0*/  ISETP.GT.U32.AND P0, PT, R2, R21, PT ;  /* 0x000000150200720c */ /* 0x008fda0003f04070 */
[----:B------:R-:W-:Y:S01]  /*18ad0*/  @!P0 IMAD.IADD R21, R21, 0x1, -R2 ;  /* 0x0000000115158824 */ /* 0x000fe200078e0a02 */
[C---:B--2---:R-:W-:Y:S02]  /*18ae0*/  ISETP.GT.U32.AND P3, PT, R2.reuse, R17, PT ;  /* 0x000000110200720c */ /* 0x044fe40003f64070 */
[C---:B----4-:R-:W-:Y:S02]  /*18af0*/  ISETP.GT.U32.AND P1, PT, R2.reuse, R5, PT ;  /* 0x000000050200720c */ /* 0x050fe40003f24070 */
[----:B-----5:R-:W-:-:S09]  /*18b00*/  ISETP.GT.U32.AND P2, PT, R2, R14, PT ;  /* 0x0000000e0200720c */ /* 0x020fd20003f44070 */
[--C-:B------:R-:W-:Y:S02]  /*18b10*/  @!P3 IMAD.IADD R17, R17, 0x1, -R2.reuse ;  /* 0x000000011111b824 */ /* 0x100fe400078e0a02 */
[--C-:B------:R-:W-:Y:S02]  /*18b20*/  @!P1 IMAD.IADD R5, R5, 0x1, -R2.reuse ;  /* 0x0000000105059824 */ /* 0x100fe400078e0a02 */
[----:B------:R-:W-:Y:S01]  /*18b30*/  @!P2 IMAD.IADD R14, R14, 0x1, -R2 ;  /* 0x000000010e0ea824 */ /* 0x000fe200078e0a02 */
[----:B------:R-:W-:Y:S02]  /*18b40*/  ISETP.GE.AND P5, PT, R19, RZ, PT ;  /* 0x000000ff1300720c */ /* 0x000fe40003fa6270 */
[----:B------:R-:W-:Y:S02]  /*18b50*/  ISETP.GE.AND P0, PT, R16, RZ, PT ;  /* 0x000000ff1000720c */ /* 0x000fe40003f06270 */
[----:B------:R-:W-:Y:S01]  /*18b60*/  ISETP.GE.AND P1, PT, R15, RZ, PT ;  /* 0x000000ff0f00720c */ /* 0x000fe20003f26270 */
[----:B------:R-:W-:Y:S01]  /*18b70*/  IMAD.MOV.U32 R15, RZ, RZ, R4 ;  /* 0x000000ffff0f7224 */ /* 0x000fe200078e0004 */
[----:B------:R-:W-:-:S02]  /*18b80*/  ISETP.GE.AND P3, PT, R8, RZ, PT ;  /* 0x000000ff0800720c */ /* 0x000fc40003f66270 */
[----:B------:R-:W2:Y:S04]  /*18b90*/  LDL.LU R8, [R1+0x30] ;  /* 0x0000300001087983 */ /* 0x000ea80000300800 */
[----:B-1----:R-:W3:Y:S03]  /*18ba0*/  LDL.LU R20, [R1+0x2c] ;  /* 0x00002c0001147983 */ /* 0x002ee60000300800 */
[----:B------:R-:W-:Y:S01]  /*18bb0*/  @!P0 IMAD.MOV R15, RZ, RZ, -R15 ;  /* 0x000000ffff0f8224 */ /* 0x000fe200078e0a0f */
[----:B------:R-:W-:Y:S01]  /*18bc0*/  ISETP.GE.AND P6, PT, R12, RZ, PT ;  /* 0x000000ff0c00720c */ /* 0x000fe20003fc6270 */
[----:B------:R-:W4:Y:S01]  /*18bd0*/  LDL.LU R19, [R1+0x28] ;  /* 0x0000280001137983 */ /* 0x000f220000300800 */
[----:B------:R-:W-:Y:S01]  /*18be0*/  ISETP.GE.AND P2, PT, R13, RZ, PT ;  /* 0x000000ff0d00720c */ /* 0x000fe20003f46270 */
[----:B------:R-:W-:-:S02]  /*18bf0*/  IMAD.MOV.U32 R13, RZ, RZ, R6 ;  /* 0x000000ffff0d7224 */ /* 0x000fc400078e0006 */
[----:B------:R-:W5:Y:S02]  /*18c00*/  LDL R16, [R1+0x50a8] ;  /* 0x0050a80001107983 */ /* 0x000f640000100800 */
[----:B------:R-:W-:Y:S02]  /*18c10*/  @!P5 IMAD.MOV R13, RZ, RZ, -R13 ;  /* 0x000000ffff0dd224 */ /* 0x000fe400078e0a0d */
        /* <DEDUP_REMOVED lines=8> */
[----:B------:R-:W-:-:S03]  /*18ca0*/  @!P2 IMAD.MOV R7, RZ, RZ, -R7 ;  /* 0x000000ffff07a224 */ /* 0x000fc600078e0a07 */
[----:B------:R-:W2:Y:S04]  /*18cb0*/  LDL R10, [R1+0x50b0] ;  /* 0x0050b000010a7983 */ /* 0x000ea80000100800 */
[----:B0-----:R-:W2:Y:S04]  /*18cc0*/  LDL R15, [R1+0x50ac] ;  /* 0x0050ac00010f7983 */ /* 0x001ea80000100800 */
[----:B------:R0:W-:Y:S04]  /*18cd0*/  STL [R1+0x5e8], R9 ;  /* 0x0005e80901007387 */ /* 0x0001e80000100800 */
[----:B0-----:R-:W2:Y:S04]  /*18ce0*/  LDL R9, [R1+0x50b4] ;  /* 0x0050b40001097983 */ /* 0x001ea80000100800 */
[----:B------:R0:W-:Y:S04]  /*18cf0*/  STL [R1+0x5e4], R22 ;  /* 0x0005e41601007387 */ /* 0x0001e80000100800 */
[----:B------:R1:W-:Y:S04]  /*18d00*/  STL [R1+0x5e0], R7 ;  /* 0x0005e00701007387 */ /* 0x0003e80000100800 */
[----:B0-----:R-:W2:Y:S04]  /*18d10*/  LDL R22, [R1+0x50dc] ;  /* 0x0050dc0001167983 */ /* 0x001ea80000100800 */
[----:B-1----:R-:W2:Y:S01]  /*18d20*/  LDL R7, [R1+0x50d8] ;  /* 0x0050d80001077983 */ /* 0x002ea20000100800 */
[----:B------:R-:W-:-:S02]  /*18d30*/  ISETP.GT.U32.AND P4, PT, R2, R3, PT ;  /* 0x000000030200720c */ /* 0x000fc40003f84070 */
[C---:B------:R-:W-:Y:S02]  /*18d40*/  ISETP.GT.U32.AND P0, PT, R2.reuse, R17, PT ;  /* 0x000000110200720c */ /* 0x040fe40003f04070 */
[C---:B------:R-:W-:Y:S02]  /*18d50*/  ISETP.GT.U32.AND P5, PT, R2.reuse, R5, PT ;  /* 0x000000050200720c */ /* 0x040fe40003fa4070 */
[----:B------:R-:W-:-:S07]  /*18d60*/  ISETP.GT.U32.AND P1, PT, R2, R14, PT ;  /* 0x0000000e0200720c */ /* 0x000fce0003f24070 */
[--C-:B------:R-:W-:Y:S01]  /*18d70*/  @!P4 IMAD.IADD R3, R3, 0x1, -R2.reuse ;  /* 0x000000010303c824 */ /* 0x100fe200078e0a02 */
[C---:B------:R-:W-:Y:S01]  /*18d80*/  ISETP.GT.U32.AND P4, PT, R2.reuse, R21, PT ;  /* 0x000000150200720c */ /* 0x040fe20003f84070 */
[--C-:B------:R-:W-:Y:S01]  /*18d90*/  @!P0 IMAD.IADD R17, R17, 0x1, -R2.reuse ;  /* 0x0000000111118824 */ /* 0x100fe200078e0a02 */
[C---:B------:R-:W-:Y:S02]  /*18da0*/  ISETP.GT.U32.AND P2, PT, R2.reuse, R29, PT ;  /* 0x0000001d0200720c */ /* 0x040fe40003f44070 */
[----:B------:R-:W-:Y:S01]  /*18db0*/  ISETP.GT.U32.AND P3, PT, R2, R3, PT ;  /* 0x000000030200720c */ /* 0x000fe20003f64070 */
[--C-:B------:R-:W-:Y:S02]  /*18dc0*/  @!P5 IMAD.IADD R5, R5, 0x1, -R2.reuse ;  /* 0x000000010505d824 */ /* 0x100fe400078e0a02 */
[----:B------:R-:W-:Y:S02]  /*18dd0*/  @!P1 IMAD.IADD R14, R14, 0x1, -R2 ;  /* 0x000000010e0e9824 */ /* 0x000fe400078e0a02 */
[----:B------:R-:W-:-:S04]  /*18de0*/  @!P6 IMAD.MOV R18, RZ, RZ, -R18 ;  /* 0x000000ffff12e224 */ /* 0x000fc800078e0a12 */
[--C-:B------:R-:W-:Y:S02]  /*18df0*/  @!P4 IMAD.IADD R21, R21, 0x1, -R2.reuse ;  /* 0x000000011515c824 */ /* 0x100fe400078e0a02 */
[--C-:B------:R-:W-:Y:S02]  /*18e00*/  @!P2 IMAD.IADD R29, R29, 0x1, -R2.reuse ;  /* 0x000000011d1da824 */ /* 0x100fe400078e0a02 */
[----:B------:R-:W-:Y:S01]  /*18e10*/  @!P3 IMAD.IADD R3, R3, 0x1, -R2 ;  /* 0x000000010303b824 */ /* 0x000fe200078e0a02 */
[----:B------:R0:W-:Y:S03]  /*18e20*/  STL [R1+0x5dc], R18 ;  /* 0x0005dc1201007387 */ /* 0x0001e60000100800 */
[----:B------:R-:W-:Y:S01]  /*18e30*/  IMAD.MOV.U32 R23, RZ, RZ, R3 ;  /* 0x000000ffff177224 */ /* 0x000fe200078e0003 */
[C---:B---3--:R-:W-:Y:S02]  /*18e40*/  ISETP.GT.U32.AND P0, PT, R2.reuse, R20, PT ;  /* 0x000000140200720c */ /* 0x048fe40003f04070 */
[----:B----4-:R-:W-:-:S02]  /*18e50*/  ISETP.GT.U32.AND P5, PT, R2, R19, PT ;  /* 0x000000130200720c */ /* 0x010fc40003fa4070 */
[----:B-----5:R-:W-:Y:S02]  /*18e60*/  ISETP.GE.AND P4, PT, R16, RZ, PT ;  /* 0x000000ff1000720c */ /* 0x020fe40003f86270 */
[----:B------:R-:W3:Y:S01]  /*18e70*/  LDL.LU R16, [R1+0x18] ;  /* 0x0000180001107983 */ /* 0x000ee20000300800 */
[----:B--2---:R-:W-:-:S06]  /*18e80*/  ISETP.GT.U32.AND P1, PT, R2, R6, PT ;  /* 0x000000060200720c */ /* 0x004fcc0003f24070 */
[--C-:B------:R-:W-:Y:S01]  /*18e90*/  @!P0 IMAD.IADD R20, R20, 0x1, -R2.reuse ;  /* 0x0000000114148824 */ /* 0x100fe200078e0a02 */
[----:B------:R-:W-:Y:S01]  /*18ea0*/  ISETP.GT.U32.AND P2, PT, R2, R12, PT ;  /* 0x0000000c0200720c */ /* 0x000fe20003f44070 */
[----:B------:R-:W-:Y:S02]  /*18eb0*/  @!P5 IMAD.IADD R19, R19, 0x1, -R2 ;  /* 0x000000011313d824 */ /* 0x000fe400078e0a02 */
[----:B------:R-:W-:-:S03]  /*18ec0*/  @!P4 IMAD.MOV R21, RZ, RZ, -R21 ;  /* 0x000000ffff15c224 */ /* 0x000fc600078e0a15 */
[----:B------:R-:W-:Y:S01]  /*18ed0*/  @!P1 IMAD.IADD R6, R6, 0x1, -R2 ;  /* 0x0000000106069824 */ /* 0x000fe200078e0a02 */
[----:B------:R-:W-:-:S06]  /*18ee0*/  IABS R4, R4 ;  /* 0x0000000400047213 */ /* 0x000fcc0000000000 */
[----:B------:R-:W-:Y:S01]  /*18ef0*/  @!P2 IMAD.IADD R12, R12, 0x1, -R2 ;  /* 0x000000010c0ca824 */ /* 0x000fe200078e0a02 */
[----:B------:R-:W-:Y:S02]  /*18f00*/  ISETP.GE.AND P0, PT, R10, RZ, PT ;  /* 0x000000ff0a00720c */ /* 0x000fe40003f06270 */
[----:B------:R-:W-:Y:S02]  /*18f10*/  ISETP.GE.AND P3, PT, R15, RZ, PT ;  /* 0x000000ff0f00720c */ /* 0x000fe40003f66270 */
[----:B------:R-:W2:Y:S04]  /*18f20*/  LDL.LU R15, [R1+0x14] ;  /* 0x00001400010f7983 */ /* 0x000ea80000300800 */
[----:B------:R-:W4:Y:S01]  /*18f30*/  LDL.LU R10, [R1+0x10] ;  /* 0x00001000010a7983 */ /* 0x000f220000300800 */
[----:B------:R-:W-:-:S06]  /*18f40*/  ISETP.GE.AND P5, PT, R9, RZ, PT ;  /* 0x000000ff0900720c */ /* 0x000fcc0003fa6270 */
[----:B------:R-:W-:Y:S02]  /*18f50*/  @!P3 IMAD.MOV R17, RZ, RZ, -R17 ;  /* 0x000000ffff11b224 */ /* 0x000fe400078e0a11 */
[----:B------:R-:W-:Y:S02]  /*18f60*/  @!P0 IMAD.MOV R5, RZ, RZ, -R5 ;  /* 0x000000ffff058224 */ /* 0x000fe400078e0a05 */
[----:B------:R-:W-:Y:S01]  /*18f70*/  IMAD.HI.U32 R9, R0, R4, RZ ;  /* 0x0000000400097227 */ /* 0x000fe200078e00ff */
[----:B------:R-:W-:Y:S02]  /*18f80*/  ISETP.GE.AND P2, PT, R22, RZ, PT ;  /* 0x000000ff1600720c */ /* 0x000fe40003f46270 */
[----:B------:R-:W-:Y:S02]  /*18f90*/  ISETP.GE.AND P1, PT, R7, RZ, PT ;  /* 0x000000ff0700720c */ /* 0x000fe40003f26270 */
[----:B------:R-:W5:Y:S04]  /*18fa0*/  LDL.LU R7, [R1+0xc] ;  /* 0x00000c0001077983 */ /* 0x000f680000300800 */
[----:B0-----:R-:W5:Y:S04]  /*18fb0*/  LDL.LU R18, [R1+0x8] ;  /* 0x0000080001127983 */ /* 0x001f680000300800 */
[----:B------:R0:W-:Y:S04]  /*18fc0*/  STL [R1+0x5d8], R21 ;  /* 0x0005d81501007387 */ /* 0x0001e80000100800 */
[----:B------:R-:W5:Y:S01]  /*18fd0*/  LDL R22, [R1+0x50e0] ;  /* 0x0050e00001167983 */ /* 0x000f620000100800 */
[----:B------:R-:W-:-:S03]  /*18fe0*/  @!P5 IMAD.MOV R14, RZ, RZ, -R14 ;  /* 0x000000ffff0ed224 */ /* 0x000fc600078e0a0e */
[----:B------:R1:W-:Y:S04]  /*18ff0*/  STL [R1+0x5d4], R17 ;  /* 0x0005d41101007387 */ /* 0x0003e80000100800 */
[----:B0-----:R-:W5:Y:S01]  /*19000*/  LDL R21, [R1+0x50e4] ;  /* 0x0050e40001157983 */ /* 0x001f620000100800 */
[----:B------:R-:W-:-:S03]  /*19010*/  IMAD.MOV R9, RZ, RZ, -R9 ;  /* 0x000000ffff097224 */ /* 0x000fc600078e0a09 */
[----:B------:R0:W-:Y:S01]  /*19020*/  STL [R1+0x5d0], R5 ;  /* 0x0005d00501007387 */ /* 0x0001e20000100800 */
[----:B-1----:R-:W-:-:S03]  /*19030*/  IMAD.MOV.U32 R17, RZ, RZ, R11 ;  /* 0x000000ffff117224 */ /* 0x002fc600078e000b */
[----:B------:R-:W5:Y:S01]  /*19040*/  LDL R11, [R1+0x50f4] ;  /* 0x0050f400010b7983 */ /* 0x000f620000100800 */
[----:B------:R-:W-:-:S03]  /*19050*/  @!P1 IMAD.MOV R29, RZ, RZ, -R29 ;  /* 0x000000ffff1d9224 */ /* 0x000fc600078e0a1d */
[----:B0-----:R-:W5:Y:S01]  /*19060*/  LDL R5, [R1+0x50f0] ;  /* 0x0050f00001057983 */ /* 0x001f620000100800 */
[----:B------:R-:W-:-:S03]  /*19070*/  IMAD R3, R2, R9, R4 ;  /* 0x0000000902037224 */ /* 0x000fc600078e0204 */
[----:B------:R0:W-:Y:S04]  /*19080*/  STL [R1+0x5cc], R14 ;  /* 0x0005cc0e01007387 */ /* 0x0001e80000100800 */
[----:B0-----:R-:W5:Y:S04]  /*19090*/  LDL R14, [R1+0x5100] ;  /* 0x00510000010e7983 */ /* 0x001f680000100800 */
[----:B------:R-:W5:Y:S04]  /*190a0*/  LDL.LU R4, [R1+0x5cac] ;  /* 0x005cac0001047983 */ /* 0x000f680000300800 */
[----:B------:R0:W-:Y:S04]  /*190b0*/  STL [R1+0x5c8], R29 ;  /* 0x0005c81d01007387 */ /* 0x0001e80000100800 */
[----:B------:R-:W5:Y:S01]  /*190c0*/  LDL R9, [R1+0x5104] ;  /* 0x0051040001097983 */ /* 0x000f620000100800 */
        /* <DEDUP_REMOVED lines=18> */
[----:B---3--:R-:W-:-:S13]  /*191f0*/  ISETP.GT.U32.AND P2, PT, R2, R16, PT ;  /* 0x000000100200720c */ /* 0x008fda0003f44070 */
[----:B------:R-:W-:Y:S01]  /*19200*/  @!P2 IMAD.IADD R16, R16, 0x1, -R2 ;  /* 0x000000011010a824 */ /* 0x000fe200078e0a02 */
[C---:B--2---:R-:W-:Y:S02]  /*19210*/  ISETP.GT.U32.AND P4, PT, R2.reuse, R15, PT ;  /* 0x0000000f0200720c */ /* 0x044fe40003f84070 */
[----:B----4-:R-:W-:-:S11]  /*19220*/  ISETP.GT.U32.AND P3, PT, R2, R10, PT ;  /* 0x0000000a0200720c */ /* 0x010fd60003f64070 */
[--C-:B------:R-:W-:Y:S02]  /*19230*/  @!P4 IMAD.IADD R15, R15, 0x1, -R2.reuse ;  /* 0x000000010f0fc824 */ /* 0x100fe400078e0a02 */
[----:B------:R-:W-:Y:S01]  /*19240*/  @!P3 IMAD.IADD R10, R10, 0x1, -R2 ;  /* 0x000000010a0ab824 */ /* 0x000fe200078e0a02 */
[C---:B-----5:R-:W-:Y:S02]  /*19250*/  ISETP.GT.U32.AND P0, PT, R2.reuse, R7, PT ;  /* 0x000000070200720c */ /* 0x060fe40003f04070 */
[----:B------:R-:W-:Y:S02]  /*19260*/  ISETP.GT.U32.AND P6, PT, R2, R18, PT ;  /* 0x000000120200720c */ /* 0x000fe40003fc4070 */
[----:B------:R-:W-:-:S09]  /*19270*/  ISETP.GE.AND P5, PT, R22, RZ, PT ;  /* 0x000000ff1600720c */ /* 0x000fd20003fa6270 */
[--C-:B------:R-:W-:Y:S01]  /*19280*/  @!P0 IMAD.IADD R7, R7, 0x1, -R2.reuse ;  /* 0x0000000107078824 */ /* 0x100fe200078e0a02 */
[----:B------:R-:W2:Y:S01]  /*19290*/  LDL.LU R22, [R1+0x5c] ;  /* 0x00005c0001167983 */ /* 0x000ea20000300800 */
[----:B------:R-:W-:Y:S01]  /*192a0*/  ISETP.GE.AND P2, PT, R21, RZ, PT ;  /* 0x000000ff1500720c */ /* 0x000fe20003f46270 */
[----:B------:R-:W-:Y:S01]  /*192b0*/  @!P6 IMAD.IADD R18, R18, 0x1, -R2 ;  /* 0x000000011212e824 */ /* 0x000fe200078e0a02 */
[----:B------:R-:W-:Y:S02]  /*192c0*/  ISETP.GE.AND P3, PT, R11, RZ, PT ;  /* 0x000000ff0b00720c */ /* 0x000fe40003f66270 */
[----:B------:R-:W3:Y:S01]  /*192d0*/  LDL.LU R11, [R1+0x58] ;  /* 0x00005800010b7983 */ /* 0x000ee20000300800 */
[----:B------:R-:W-:Y:S01]  /*192e0*/  ISETP.GE.AND P4, PT, R5, RZ, PT ;  /* 0x000000ff0500720c */ /* 0x000fe20003f86270 */
[----:B------:R-:W-:Y:S02]  /*192f0*/  IMAD.MOV.U32 R5, RZ, RZ, R20 ;  /* 0x000000ffff057224 */ /* 0x000fe400078e0014 */
[----:B------:R-:W-:-:S05]  /*19300*/  @!P5 IMAD.MOV R8, RZ, RZ, -R8 ;  /* 0x000000ffff08d224 */ /* 0x000fca00078e0a08 */
        /* <DEDUP_REMOVED lines=8> */
[----:B-1----:R-:W2:Y:S01]  /*19390*/  LDL R23, [R1+0x5740] ;  /* 0x0057400001177983 */ /* 0x002ea20000100800 */
[----:B------:R-:W-:-:S03]  /*193a0*/  @!P3 IMAD.MOV R6, RZ, RZ, -R6 ;  /* 0x000000ffff06b224 */ /* 0x000fc600078e0a06 */
[----:B------:R0:W-:Y:S01]  /*193b0*/  STL [R1+0x5c0], R8 ;  /* 0x0005c00801007387 */ /* 0x0001e20000100800 */
[----:B------:R-:W-:-:S03]  /*193c0*/  @!P0 IMAD.MOV R12, RZ, RZ, -R12 ;  /* 0x000000ffff0c8224 */ /* 0x000fc600078e0a0c */
[----:B0-----:R-:W2:Y:S04]  /*193d0*/  LDL.LU R8, [R1+0x48] ;  /* 0x0000480001087983 */ /* 0x001ea80000300800 */
[----:B------:R0:W-:Y:S04]  /*193e0*/  STL [R1+0x5bc], R5 ;  /* 0x0005bc0501007387 */ /* 0x0001e80000100800 */
[----:B------:R-:W2:Y:S04]  /*193f0*/  LDL R20, [R1+0x5130] ;  /* 0x0051300001147983 */ /* 0x000ea80000100800 */
[----:B0-----:R-:W2:Y:S04]  /*19400*/  LDL R5, [R1+0x512c] ;  /* 0x00512c0001057983 */ /* 0x001ea80000100800 */
[----:B------:R0:W-:Y:S01]  /*19410*/  STL [R1+0x5b8], R19 ;  /* 0x0005b81301007387 */ /* 0x0001e20000100800 */
[----:B------:R-:W-:-:S03]  /*19420*/  @!P6 IMAD.MOV R13, RZ, RZ, -R13 ;  /* 0x000000ffff0de224 */ /* 0x000fc600078e0a0d */
[----:B0-----:R-:W2:Y:S04]  /*19430*/  LDL R19, [R1+0x5134] ;  /* 0x0051340001137983 */ /* 0x001ea80000100800 */
[----:B------:R0:W-:Y:S04]  /*19440*/  STL [R1+0x5b4], R6 ;  /* 0x0005b40601007387 */ /* 0x0001e80000100800 */
[----:B0-----:R-:W2:Y:S04]  /*19450*/  LDL.LU R6, [R1+0x5ca8] ;  /* 0x005ca80001067983 */ /* 0x001ea80000300800 */
        /* <DEDUP_REMOVED lines=19> */
[----:B----4-:R-:W-:-:S11]  /*19590*/  ISETP.GT.U32.AND P5, PT, R2, R14, PT ;  /* 0x0000000e0200720c */ /* 0x010fd60003fa4070 */
[--C-:B------:R-:W-:Y:S01]  /*195a0*/  @!P2 IMAD.IADD R11, R11, 0x1, -R2.reuse ;  /* 0x000000010b0ba824 */ /* 0x100fe200078e0a02 */
[----:B-----5:R-:W-:Y:S02]  /*195b0*/  ISETP.GE.AND P1, PT, R29, RZ, PT ;  /* 0x000000ff1d00720c */ /* 0x020fe40003f26270 */
[C---:B--2---:R-:W-:Y:S02]  /*195c0*/  ISETP.GT.U32.AND P3, PT, R2.reuse, R21, PT ;  /* 0x000000150200720c */ /* 0x044fe40003f64070 */
[----:B------:R-:W-:Y:S01]  /*195d0*/  ISETP.GT.U32.AND P4, PT, R2, R9, PT ;  /* 0x000000090200720c */ /* 0x000fe20003f84070 */
[----:B------:R-:W-:-:S08]  /*195e0*/  @!P5 IMAD.IADD R14, R14, 0x1, -R2 ;  /* 0x000000010e0ed824 */ /* 0x000fd000078e0a02 */
[----:B------:R-:W-:Y:S02]  /*195f0*/  @!P1 IMAD.MOV R16, RZ, RZ, -R16 ;  /* 0x000000ffff109224 */ /* 0x000fe400078e0a10 */
[--C-:B------:R-:W-:Y:S02]  /*19600*/  @!P3 IMAD.IADD R21, R21, 0x1, -R2.reuse ;  /* 0x000000011515b824 */ /* 0x100fe400078e0a02 */
[----:B------:R-:W-:Y:S01]  /*19610*/  @!P4 IMAD.IADD R9, R9, 0x1, -R2 ;  /* 0x000000010909c824 */ /* 0x000fe200078e0a02 */
[----:B------:R-:W-:Y:S02]  /*19620*/  ISETP.GE.AND P2, PT, R20, RZ, PT ;  /* 0x000000ff1400720c */ /* 0x000fe40003f46270 */
[----:B------:R-:W-:Y:S02]  /*19630*/  ISETP.GE.AND P0, PT, R5, RZ, PT ;  /* 0x000000ff0500720c */ /* 0x000fe40003f06270 */
[----:B------:R-:W2:Y:S01]  /*19640*/  LDL.LU R5, [R1+0x44] ;  /* 0x0000440001057983 */ /* 0x000ea20000300800 */
[----:B------:R-:W-:Y:S01]  /*19650*/  ISETP.GE.AND P5, PT, R19, RZ, PT ;  /* 0x000000ff1300720c */ /* 0x000fe20003fa6270 */
[----:B------:R-:W-:-:S02]  /*19660*/  IMAD.MOV.U32 R19, RZ, RZ, R17 ;  /* 0x000000ffff137224 */ /* 0x000fc400078e0011 */
[----:B------:R-:W3:Y:S04]  /*19670*/  LDL.LU R17, [R1+0x40] ;  /* 0x0000400001117983 */ /* 0x000ee80000300800 */
[----:B------:R-:W4:Y:S03]  /*19680*/  LDL.LU R20, [R1+0x3c] ;  /* 0x00003c0001147983 */ /* 0x000f260000300800 */
[----:B------:R-:W-:Y:S02]  /*19690*/  @!P0 IMAD.MOV R15, RZ, RZ, -R15 ;  /* 0x000000ffff0f8224 */ /* 0x000fe400078e0a0f */
[----:B------:R-:W-:Y:S02]  /*196a0*/  @!P2 IMAD.MOV R10, RZ, RZ, -R10 ;  /* 0x000000ffff0aa224 */ /* 0x000fe400078e0a0a */
[----:B------:R-:W-:Y:S01]  /*196b0*/  @!P5 IMAD.MOV R7, RZ, RZ, -R7 ;  /* 0x000000ffff07d224 */ /* 0x000fe200078e0a07 */
[----:B------:R-:W-:-:S02]  /*196c0*/  ISETP.GE.AND P3, PT, R12, RZ, PT ;  /* 0x000000ff0c00720c */ /* 0x000fc40003f66270 */
[----:B------:R-:W5:Y:S01]  /*196d0*/  LDL.LU R12, [R1+0x38] ;  /* 0x00003800010c7983 */ /* 0x000f620000300800 */
[----:B------:R-:W-:-:S03]  /*196e0*/  ISETP.GE.AND P4, PT, R13, RZ, PT ;  /* 0x000000ff0d00720c */ /* 0x000fc60003f86270 */
[----:B------:R-:W4:Y:S04]  /*196f0*/  LDL.LU R13, [R1+0x34] ;  /* 0x00003400010d7983 */ /* 0x000f280000300800 */
        /* <DEDUP_REMOVED lines=9> */
[----:B------:R-:W-:Y:S01]  /*19790*/  IABS R29, R23 ;  /* 0x00000017001d7213 */ /* 0x000fe20000000000 */
[----:B------:R-:W-:Y:S02]  /*197a0*/  IMAD.MOV.U32 R23, RZ, RZ, R18 ;  /* 0x000000ffff177224 */ /* 0x000fe400078e0012 */
[----:B------:R-:W-:Y:S02]  /*197b0*/  IMAD.MOV.U32 R18, RZ, RZ, R4 ;  /* 0x000000ffff127224 */ /* 0x000fe400078e0004 */
[----:B------:R-:W-:-:S06]  /*197c0*/  IMAD.HI.U32 R4, R0, R29, RZ ;  /* 0x0000001d00047227 */ /* 0x000fcc00078e00ff */
[----:B------:R-:W-:Y:S01]  /*197d0*/  @!P6 IMAD.IADD R22, R22, 0x1, -R2 ;  /* 0x000000011616e824 */ /* 0x000fe200078e0a02 */
[C---:B------:R-:W-:Y:S01]  /*197e0*/  ISETP.GT.U32.AND P6, PT, R2.reuse, R8, PT ;  /* 0x000000080200720c */ /* 0x040fe20003fc4070 */
[----:B------:R-:W-:Y:S01]  /*197f0*/  @!P3 IMAD.MOV R23, RZ, RZ, -R23 ;  /* 0x000000ffff17b224 */ /* 0x000fe200078e0a17 */
[C---:B------:R-:W-:Y:S02]  /*19800*/  ISETP.GT.U32.AND P2, PT, R2.reuse, R14, PT ;  /* 0x0000000e0200720c */ /* 0x040fe40003f44070 */
[C---:B------:R-:W-:Y:S01]  /*19810*/  ISETP.GT.U32.AND P1, PT, R2.reuse, R22, PT ;  /* 0x000000160200720c */ /* 0x040fe20003f24070 */
[----:B------:R-:W-:Y:S01]  /*19820*/  IMAD.MOV R4, RZ, RZ, -R4 ;  /* 0x000000ffff047224 */ /* 0x000fe200078e0a04 */
[----:B------:R0:W-:Y:S03]  /*19830*/  STL [R1+0x598], R23 ;  /* 0x0005981701007387 */ /* 0x0001e60000100800 */
[----:B------:R-:W-:-:S02]  /*19840*/  IMAD R4, R2, R4, R29 ;  /* 0x0000000402047224 */ /* 0x000fc400078e021d */
[----:B------:R-:W4:Y:S02]  /*19850*/  LDL R29, [R1+0x5174] ;  /* 0x00517400011d7983 */ /* 0x000f240000100800 */
[----:B------:R-:W-:Y:S02]  /*19860*/  @!P6 IMAD.IADD R8, R8, 0x1, -R2 ;  /* 0x000000010808e824 */ /* 0x000fe400078e0a02 */
[----:B------:R-:W-:Y:S01]  /*19870*/  @!P4 IMAD.MOV R18, RZ, RZ, -R18 ;  /* 0x000000ffff12c224 */ /* 0x000fe200078e0a12 */
[----:B0-----:R-:W4:Y:S01]  /*19880*/  LDL R23, [R1+0x517c] ;  /* 0x00517c0001177983 */ /* 0x001f220000100800 */
[--C-:B------:R-:W-:Y:S01]  /*19890*/  @!P1 IMAD.IADD R22, R22, 0x1, -R2.reuse ;  /* 0x0000000116169824 */ /* 0x100fe200078e0a02 */
[----:B------:R-:W-:Y:S01]  /*198a0*/  ISETP.GT.U32.AND P5, PT, R2, R8, PT ;  /* 0x000000080200720c */ /* 0x000fe20003fa4070 */
[--C-:B------:R-:W-:Y:S01]  /*198b0*/  @!P2 IMAD.IADD R14, R14, 0x1, -R2.reuse ;  /* 0x000000010e0ea824 */ /* 0x100fe200078e0a02 */
[----:B------:R0:W-:Y:S04]  /*198c0*/  STL [R1+0x594], R18 ;  /* 0x0005941201007387 */ /* 0x0001e80000100800 */
[----:B0-----:R-:W4:Y:S07]  /*198d0*/  LDL.LU R18, [R1+0x60] ;  /* 0x0000600001127983 */ /* 0x001f2e0000300800 */
[----:B------:R-:W-:Y:S01]  /*198e0*/  @!P5 IMAD.IADD R8, R8, 0x1, -R2 ;  /* 0x000000010808d824 */ /* 0x000fe200078e0a02 */
[----:B--2---:R-:W-:-:S02]  /*198f0*/  ISETP.GT.U32.AND P4, PT, R2, R5, PT ;  /* 0x000000050200720c */ /* 0x004fc40003f84070 */
[----:B---3--:R-:W-:-:S11]  /*19900*/  ISETP.GT.U32.AND P1, PT, R2, R17, PT ;  /* 0x000000110200720c */ /* 0x008fd60003f24070 */
[--C-:B------:R-:W-:Y:S02]  /*19910*/  @!P4 IMAD.IADD R5, R5, 0x1, -R2.reuse ;  /* 0x000000010505c824 */ /* 0x100fe400078e0a02 */
[----:B------:R-:W-:Y:S01]  /*19920*/  @!P1 IMAD.IADD R17, R17, 0x1, -R2 ;  /* 0x0000000111119824 */ /* 0x000fe200078e0a02 */
[----:B-----5:R-:W-:-:S13]  /*19930*/  ISETP.GT.U32.AND P2, PT, R2, R12, PT ;  /* 0x0000000c0200720c */ /* 0x020fda0003f44070 */
[----:B------:R-:W-:Y:S01]  /*19940*/  @!P2 IMAD.IADD R12, R12, 0x1, -R2 ;  /* 0x000000010c0ca824 */ /* 0x000fe200078e0a02 */
[----:B----4-:R-:W-:Y:S02]  /*19950*/  ISETP.GE.AND P5, PT, R16, RZ, PT ;  /* 0x000000ff1000720c */ /* 0x010fe40003fa6270 */
[----:B------:R-:W2:Y:S01]  /*19960*/  LDL.LU R16, [R1+0x5ca4] ;  /* 0x005ca40001107983 */ /* 0x000ea20000300800 */
[----:B------:R-:W-:-:S03]  /*19970*/  ISETP.GE.AND P4, PT, R15, RZ, PT ;  /* 0x000000ff0f00720c */ /* 0x000fc60003f86270 */
[----:B------:R-:W3:Y:S01]  /*19980*/  LDL.LU R15, [R1+0x5ca0] ;  /* 0x005ca000010f7983 */ /* 0x000ee20000300800 */
[----:B------:R-:W-:-:S03]  /*19990*/  ISETP.GE.AND P1, PT, R10, RZ, PT ;  /* 0x000000ff0a00720c */ /* 0x000fc60003f26270 */
[----:B------:R-:W4:Y:S01]  /*199a0*/  LDL.LU R10, [R1+0x5c9c] ;  /* 0x005c9c00010a7983 */ /* 0x000f220000300800 */
[----:B------:R-:W-:-:S03]  /*199b0*/  ISETP.GE.AND P2, PT, R7, RZ, PT ;  /* 0x000000ff0700720c */ /* 0x000fc60003f46270 */
[----:B------:R-:W5:Y:S01]  /*199c0*/  LDL R7, [R1+0x5188] ;  /* 0x0051880001077983 */ /* 0x000f620000100800 */
[C---:B------:R-:W-:Y:S02]  /*199d0*/  ISETP.GT.U32.AND P0, PT, R2.reuse, R11, PT ;  /* 0x0000000b0200720c */ /* 0x040fe40003f04070 */
[C---:B------:R-:W-:Y:S02]  /*199e0*/  ISETP.GT.U32.AND P6, PT, R2.reuse, R21, PT ;  /* 0x000000150200720c */ /* 0x040fe40003fc4070 */
[----:B------:R-:W-:-:S09]  /*199f0*/  ISETP.GT.U32.AND P3, PT, R2, R9, PT ;  /* 0x000000090200720c */ /* 0x000fd20003f64070 */
[--C-:B------:R-:W-:Y:S01]  /*19a00*/  @!P0 IMAD.IADD R11, R11, 0x1, -R2.reuse ;  /* 0x000000010b0b8824 */ /* 0x100fe200078e0a02 */
[C---:B------:R-:W-:Y:S01]  /*19a10*/  ISETP.GT.U32.AND P0, PT, R2.reuse, R20, PT ;  /* 0x000000140200720c */ /* 0x040fe20003f04070 */
[--C-:B------:R-:W-:Y:S01]  /*19a20*/  @!P6 IMAD.IADD R21, R21, 0x1, -R2.reuse ;  /* 0x000000011515e824 */ /* 0x100fe200078e0a02 */
[C---:B------:R-:W-:Y:S01]  /*19a30*/  ISETP.GT.U32.AND P6, PT, R2.reuse, R13, PT ;  /* 0x0000000d0200720c */ /* 0x040fe20003fc4070 */
[----:B------:R-:W-:Y:S01]  /*19a40*/  @!P3 IMAD.IADD R9, R9, 0x1, -R2 ;  /* 0x000000010909b824 */ /* 0x000fe200078e0a02 */
[----:B------:R-:W-:-:S09]  /*19a50*/  ISETP.GT.U32.AND P3, PT, R2, R6, PT ;  /* 0x000000060200720c */ /* 0x000fd20003f64070 */
[--C-:B------:R-:W-:Y:S01]  /*19a60*/  @!P0 IMAD.IADD R20, R20, 0x1, -R2.reuse ;  /* 0x0000000114148824 */ /* 0x100fe200078e0a02 */
[----:B------:R-:W-:Y:S01]  /*19a70*/  ISETP.GE.AND P0, PT, R29, RZ, PT ;  /* 0x000000ff1d00720c */ /* 0x000fe20003f06270 */
[--C-:B------:R-:W-:Y:S01]  /*19a80*/  @!P6 IMAD.IADD R13, R13, 0x1, -R2.reuse ;  /* 0x000000010d0de824 */ /* 0x100fe200078e0a02 */
[----:B------:R-:W-:Y:S01]  /*19a90*/  ISETP.GE.AND P6, PT, R23, RZ, PT ;  /* 0x000000ff1700720c */ /* 0x000fe20003fc6270 */
[----:B------:R-:W-:Y:S01]  /*19aa0*/  @!P3 IMAD.IADD R6, R6, 0x1, -R2 ;  /* 0x000000010606b824 */ /* 0x000fe200078e0a02 */
[----:B------:R-:W-:Y:S01]  /*19ab0*/  ISETP.GT.U32.AND P3, PT, R2, R5, PT ;  /* 0x000000050200720c */ /* 0x000fe20003f64070 */
[----:B------:R-:W-:Y:S01]  /*19ac0*/  @!P5 IMAD.MOV R22, RZ, RZ, -R22 ;  /* 0x000000ffff16d224 */ /* 0x000fe200078e0a16 */
[----:B------:R-:W2:Y:S01]  /*19ad0*/  LDL R29, [R1+0x5744] ;  /* 0x00574400011d7983 */ /* 0x000ea20000100800 */
[----:B------:R-:W-:Y:S02]  /*19ae0*/  @!P4 IMAD.MOV R11, RZ, RZ, -R11 ;  /* 0x000000ffff0bc224 */ /* 0x000fe400078e0a0b */
[----:B------:R-:W-:Y:S01]  /*19af0*/  @!P1 IMAD.MOV R14, RZ, RZ, -R14 ;  /* 0x000000ffff0e9224 */ /* 0x000fe200078e0a0e */
[----:B------:R-:W-:Y:S01]  /*19b00*/  STL [R1+0x590], R22 ;  /* 0x0005901601007387 */ /* 0x000fe20000100800 */
[----:B------:R-:W-:-:S02]  /*19b10*/  @!P2 IMAD.MOV R9, RZ, RZ, -R9 ;  /* 0x000000ffff09a224 */ /* 0x000fc400078e0a09 */
[----:B------:R-:W-:Y:S01]  /*19b20*/  @!P0 IMAD.MOV R21, RZ, RZ, -R21 ;  /* 0x000000ffff158224 */ /* 0x000fe200078e0a15 */
[----:B------:R0:W-:Y:S01]  /*19b30*/  STL [R1+0x58c], R11 ;  /* 0x00058c0b01007387 */ /* 0x0001e20000100800 */
[----:B------:R-:W-:Y:S02]  /*19b40*/  @!P6 IMAD.MOV R8, RZ, RZ, -R8 ;  /* 0x000000ffff08e224 */ /* 0x000fe400078e0a08 */
[----:B------:R-:W-:Y:S01]  /*19b50*/  @!P3 IMAD.IADD R5, R5, 0x1, -R2 ;  /* 0x000000010505b824 */ /* 0x000fe200078e0a02 */
[----:B0-----:R-:W3:Y:S04]  /*19b60*/  LDL R11, [R1+0x518c] ;  /* 0x00518c00010b7983 */ /* 0x001ee80000100800 */
[----:B------:R0:W-:Y:S04]  /*19b70*/  STL [R1+0x588], R14 ;  /* 0x0005880e01007387 */ /* 0x0001e80000100800 */
[----:B------:R-:W2:Y:S04]  /*19b80*/  LDL R23, [R1+0x519c] ;  /* 0x00519c0001177983 */ /* 0x000ea80000100800 */
[----:B------:R-:W2:Y:S04]  /*19b90*/  LDL R22, [R1+0x56d8] ;  /* 0x0056d80001167983 */ /* 0x000ea80000100800 */
[----:B0-----:R-:W2:Y:S04]  /*19ba0*/  LDL R14, [R1+0x5198] ;  /* 0x00519800010e7983 */ /* 0x001ea80000100800 */
[----:B------:R0:W-:Y:S04]  /*19bb0*/  STL [R1+0x584], R21 ;  /* 0x0005841501007387 */ /* 0x0001e80000100800 */
[----:B0-----:R-:W2:Y:S04]  /*19bc0*/  LDL R21, [R1+0x56dc] ;  /* 0x0056dc0001157983 */ /* 0x001ea80000100800 */
[----:B------:R0:W-:Y:S04]  /*19bd0*/  STL [R1+0x580], R9 ;  /* 0x0005800901007387 */ /* 0x0001e80000100800 */
[----:B0-----:R-:W2:Y:S04]  /*19be0*/  LDL.LU R9, [R1+0x5c98] ;  /* 0x005c980001097983 */ /* 0x001ea80000300800 */
[----:B------:R0:W-:Y:S04]  /*19bf0*/  STL [R1+0x57c], R8 ;  /* 0x00057c0801007387 */ /* 0x0001e80000100800 */
[----:B0-----:R-:W2:Y:S01]  /*19c00*/  LDL.LU R8, [R1+0x5c94] ;  /* 0x005c940001087983 */ /* 0x001ea20000300800 */
[----:B-----5:R-:W-:-:S03]  /*19c10*/  ISETP.GE.AND P3, PT, R7, RZ, PT ;  /* 0x000000ff0700720c */ /* 0x020fc60003f66270 */
[----:B------:R-:W5:Y:S01]  /*19c20*/  LDL.LU R7, [R1+0x5c90] ;  /* 0x005c900001077983 */ /* 0x000f620000300800 */
[C---:B------:R-:W-:Y:S02]  /*19c30*/  ISETP.GT.U32.AND P5, PT, R2.reuse, R17, PT ;  /* 0x000000110200720c */ /* 0x040fe40003fa4070 */
[C---:B------:R-:W-:Y:S02]  /*19c40*/  ISETP.GT.U32.AND P1, PT, R2.reuse, R20, PT ;  /* 0x000000140200720c */ /* 0x040fe40003f24070 */
[C---:B------:R-:W-:Y:S02]  /*19c50*/  ISETP.GT.U32.AND P0, PT, R2.reuse, R12, PT ;  /* 0x0000000c0200720c */ /* 0x040fe40003f04070 */
[C---:B------:R-:W-:Y:S02]  /*19c60*/  ISETP.GT.U32.AND P4, PT, R2.reuse, R6, PT ;  /* 0x000000060200720c */ /* 0x040fe40003f84070 */
[----:B------:R-:W-:-:S05]  /*19c70*/  ISETP.GT.U32.AND P2, PT, R2, R13, PT ;  /* 0x0000000d0200720c */ /* 0x000fca0003f44070 */
[--C-:B------:R-:W-:Y:S02]  /*19c80*/  @!P5 IMAD.IADD R17, R17, 0x1, -R2.reuse ;  /* 0x000000011111d824 */ /* 0x100fe400078e0a02 */
[--C-:B------:R-:W-:Y:S02]  /*19c90*/  @!P1 IMAD.IADD R20, R20, 0x1, -R2.reuse ;  /* 0x0000000114149824 */ /* 0x100fe400078e0a02 */
[--C-:B------:R-:W-:Y:S02]  /*19ca0*/  @!P0 IMAD.IADD R12, R12, 0x1, -R2.reuse ;  /* 0x000000010c0c8824 */ /* 0x100fe400078e0a02 */
[--C-:B------:R-:W-:Y:S02]  /*19cb0*/  @!P4 IMAD.IADD R6, R6, 0x1, -R2.reuse ;  /* 0x000000010606c824 */ /* 0x100fe400078e0a02 */
[----:B------:R-:W-:Y:S01]  /*19cc0*/  @!P2 IMAD.IADD R13, R13, 0x1, -R2 ;  /* 0x000000010d0da824 */ /* 0x000fe200078e0a02 */
[----:B----4-:R-:W-:Y:S01]  /*19cd0*/  ISETP.GT.U32.AND P2, PT, R2, R10, PT ;  /* 0x0000000a0200720c */ /* 0x010fe20003f44070 */
[----:B------:R-:W-:Y:S01]  /*19ce0*/  @!P3 IMAD.MOV R5, RZ, RZ, -R5 ;  /* 0x000000ffff05b224 */ /* 0x000fe200078e0a05 */
[----:B---3--:R-:W-:-:S02]  /*19cf0*/  ISETP.GE.AND P4, PT, R11, RZ, PT ;  /* 0x000000ff0b00720c */ /* 0x008fc40003f86270 */
[----:B------:R-:W3:Y:S09]  /*19d00*/  LDL.LU R11, [R1+0x5c8c] ;  /* 0x005c8c00010b7983 */ /* 0x000ef20000300800 */
[----:B------:R-:W-:Y:S01]  /*19d10*/  @!P2 IMAD.IADD R10, R10, 0x1, -R2 ;  /* 0x000000010a0aa824 */ /* 0x000fe200078e0a02 */
[----:B--2---:R-:W-:Y:S01]  /*19d20*/  IABS R29, R29 ;  /* 0x0000001d001d7213 */ /* 0x004fe20000000000 */
[----:B------:R-:W-:Y:S01]  /*19d30*/  @!P4 IMAD.MOV R17, RZ, RZ, -R17 ;  /* 0x000000ffff11c224 */ /* 0x000fe200078e0a11 */
[----:B------:R-:W-:-:S02]  /*19d40*/  ISETP.GT.U32.AND P0, PT, R2, R9, PT ;  /* 0x000000090200720c */ /* 0x000fc40003f04070 */
[----:B------:R-:W-:-:S11]  /*19d50*/  ISETP.GT.U32.AND P1, PT, R2, R8, PT ;  /* 0x000000080200720c */ /* 0x000fd60003f24070 */
[--C-:B------:R-:W-:Y:S01]  /*19d60*/  @!P0 IMAD.IADD R9, R9, 0x1, -R2.reuse ;  /* 0x0000000109098824 */ /* 0x100fe200078e0a02 */
[----:B------:R-:W-:Y:S01]  /*19d70*/  ISETP.GE.AND P0, PT, R22, RZ, PT ;  /* 0x000000ff1600720c */ /* 0x000fe20003f06270 */
[----:B------:R-:W-:Y:S01]  /*19d80*/  @!P1 IMAD.IADD R8, R8, 0x1, -R2 ;  /* 0x0000000108089824 */ /* 0x000fe200078e0a02 */
[----:B------:R-:W-:Y:S02]  /*19d90*/  ISETP.GE.AND P1, PT, R23, RZ, PT ;  /* 0x000000ff1700720c */ /* 0x000fe40003f26270 */
[----:B------:R-:W-:-:S09]  /*19da0*/  ISETP.GE.AND P2, PT, R21, RZ, PT ;  /* 0x000000ff1500720c */ /* 0x000fd20003f46270 */
[----:B------:R-:W-:Y:S02]  /*19db0*/  @!P0 IMAD.MOV R13, RZ, RZ, -R13 ;  /* 0x000000ffff0d8224 */ /* 0x000fe400078e0a0d */
[----:B------:R-:W-:Y:S01]  /*19dc0*/  @!P1 IMAD.MOV R12, RZ, RZ, -R12 ;  /* 0x000000ffff0c9224 */ /* 0x000fe200078e0a0c */
[----:B-----5:R-:W-:-:S13]  /*19dd0*/  ISETP.GT.U32.AND P5, PT, R2, R7, PT ;  /* 0x000000070200720c */ /* 0x020fda0003fa4070 */
[----:B------:R-:W-:Y:S01]  /*19de0*/  @!P5 IMAD.IADD R7, R7, 0x1, -R2 ;  /* 0x000000010707d824 */ /* 0x000fe200078e0a02 */
[----:B------:R-:W-:Y:S02]  /*19df0*/  ISETP.GE.AND P5, PT, R14, RZ, PT ;  /* 0x000000ff0e00720c */ /* 0x000fe40003fa6270 */
[----:B------:R-:W2:Y:S04]  /*19e00*/  LDL.LU R14, [R1+0x5c88] ;  /* 0x005c8800010e7983 */ /* 0x000ea80000300800 */
[----:B------:R0:W-:Y:S04]  /*19e10*/  STL [R1+0x578], R5 ;  /* 0x0005780501007387 */ /* 0x0001e80000100800 */
[----:B------:R-:W4:Y:S01]  /*19e20*/  LDL R23, [R1+0x56e0] ;  /* 0x0056e00001177983 */ /* 0x000f220000100800 */
[----:B0-----:R-:W-:-:S03]  /*19e30*/  IMAD.MOV.U32 R5, RZ, RZ, R20 ;  /* 0x000000ffff057224 */ /* 0x001fc600078e0014 */
[----:B------:R0:W-:Y:S01]  /*19e40*/  STL [R1+0x574], R17 ;  /* 0x0005741101007387 */ /* 0x0001e20000100800 */
[----:B------:R-:W-:-:S03]  /*19e50*/  @!P5 IMAD.MOV R5, RZ, RZ, -R5 ;  /* 0x000000ffff05d224 */ /* 0x000fc600078e0a05 */
[----:B------:R-:W5:Y:S04]  /*19e60*/  LDL R22, [R1+0x56e8] ;  /* 0x0056e80001167983 */ /* 0x000f680000100800 */
[----:B0-----:R-:W5:Y:S04]  /*19e70*/  LDL R17, [R1+0x56e4] ;  /* 0x0056e40001117983 */ /* 0x001f680000100800 */
[----:B------:R0:W-:Y:S04]  /*19e80*/  STL [R1+0x570], R5 ;  /* 0x0005700501007387 */ /* 0x0001e80000100800 */
[----:B------:R-:W5:Y:S04]  /*19e90*/  LDL R21, [R1+0x56ec] ;  /* 0x0056ec0001157983 */ /* 0x000f680000100800 */
[----:B------:R-:W5:Y:S01]  /*19ea0*/  LDL R20, [R1+0x56f0] ;  /* 0x0056f00001147983 */ /* 0x000f620000100800 */
[----:B0-----:R-:W-:-:S03]  /*19eb0*/  IMAD.MOV.U32 R5, RZ, RZ, R19 ;  /* 0x000000ffff057224 */ /* 0x001fc600078e0013 */
[----:B------:R-:W5:Y:S04]  /*19ec0*/  LDL R19, [R1+0x56f4] ;  /* 0x0056f40001137983 */ /* 0x000f680000100800 */
[----:B------:R0:W-:Y:S02]  /*19ed0*/  STL [R1+0x56c], R12 ;  /* 0x00056c0c01007387 */ /* 0x0001e40000100800 */
[----:B0-----:R-:W-:Y:S02]  /*19ee0*/  IMAD.MOV.U32 R12, RZ, RZ, R6 ;  /* 0x000000ffff0c7224 */ /* 0x001fe400078e0006 */
[----:B------:R-:W-:Y:S01]  /*19ef0*/  IMAD.HI.U32 R6, R0, R29, RZ ;  /* 0x0000001d00067227 */ /* 0x000fe200078e00ff */
[----:B------:R0:W-:Y:S03]  /*19f00*/  STL [R1+0x568], R13 ;  /* 0x0005680d01007387 */ /* 0x0001e60000100800 */
[----:B------:R-:W-:-:S02]  /*19f10*/  IMAD.MOV R6, RZ, RZ, -R6 ;  /* 0x000000ffff067224 */ /* 0x000fc400078e0a06 */
[----:B------:R-:W-:Y:S02]  /*19f20*/  @!P2 IMAD.MOV R12, RZ, RZ, -R12 ;  /* 0x000000ffff0ca224 */ /* 0x000fe400078e0a0c */
[C---:B------:R-:W-:Y:S01]  /*19f30*/  IMAD R6, R2.reuse, R6, R29 ;  /* 0x0000000602067224 */ /* 0x040fe200078e021d */
[----:B0-----:R-:W5:Y:S04]  /*19f40*/  LDL.LU R13, [R1+0x5c84] ;  /* 0x005c8400010d7983 */ /* 0x001f680000300800 */
[----:B------:R-:W5:Y:S04]  /*19f50*/  LDL R29, [R1+0x5748] ;  /* 0x00574800011d7983 */ /* 0x000f680000100800 */
[----:B------:R0:W-:Y:S04]  /*19f60*/  STL [R1+0x564], R12 ;  /* 0x0005640c01007387 */ /* 0x0001e80000100800 */
[----:B0-----:R-:W5:Y:S01]  /*19f70*/  LDL.LU R12, [R1+0x5c80] ;  /* 0x005c8000010c7983 */ /* 0x001f620000300800 */
[----:B------:R-:W-:-:S13]  /*19f80*/  ISETP.GT.U32.AND P6, PT, R2, R18, PT ;  /* 0x000000120200720c */ /* 0x000fda0003fc4070 */
[----:B------:R-:W-:Y:S01]  /*19f90*/  @!P6 IMAD.IADD R18, R18, 0x1, -R2 ;  /* 0x000000011212e824 */ /* 0x000fe200078e0a02 */
[C---:B---3--:R-:W-:Y:S02]  /*19fa0*/  ISETP.GT.U32.AND P6, PT, R2.reuse, R11, PT ;  /* 0x0000000b0200720c */ /* 0x048fe40003fc4070 */
[C---:B------:R-:W-:Y:S02]  /*19fb0*/  ISETP.GT.U32.AND P4, PT, R2.reuse, R7, PT ;  /* 0x000000070200720c */ /* 0x040fe40003f84070 */
[C---:B------:R-:W-:Y:S02]  /*19fc0*/  ISETP.GT.U32.AND P3, PT, R2.reuse, R18, PT ;  /* 0x000000120200720c */ /* 0x040fe40003f64070 */
[----:B------:R-:W-:-:S07]  /*19fd0*/  ISETP.GT.U32.AND P5, PT, R2, R10, PT ;  /* 0x0000000a0200720c */ /* 0x000fce0003fa4070 */
[----:B------:R-:W-:Y:S01]  /*19fe0*/  @!P6 IMAD.IADD R11, R11, 0x1, -R2 ;  /* 0x000000010b0be824 */ /* 0x000fe200078e0a02 */
[----:B------:R-:W-:-:S04]  /*19ff0*/  ISETP.GT.U32.AND P6, PT, R2, R8, PT ;  /* 0x000000080200720c */ /* 0x000fc80003fc4070 */
[----:B------:R-:W-:Y:S01]  /*1a000*/  ISETP.GT.U32.AND P0, PT, R2, R11, PT ;  /* 0x0000000b0200720c */ /* 0x000fe20003f04070 */
[--C-:B------:R-:W-:Y:S02]  /*1a010*/  @!P3 IMAD.IADD R18, R18, 0x1, -R2.reuse ;  /* 0x000000011212b824 */ /* 0x100fe400078e0a02 */
[--C-:B------:R-:W-:Y:S02]  /*1a020*/  @!P4 IMAD.IADD R7, R7, 0x1, -R2.reuse ;  /* 0x000000010707c824 */ /* 0x100fe400078e0a02 */
[----:B------:R-:W-:-:S04]  /*1a030*/  @!P5 IMAD.IADD R10, R10, 0x1, -R2 ;  /* 0x000000010a0ad824 */ /* 0x000fc800078e0a02 */
[----:B------:R-:W-:Y:S01]  /*1a040*/  @!P6 IMAD.IADD R8, R8, 0x1, -R2 ;  /* 0x000000010808e824 */ /* 0x000fe200078e0a02 */
[----:B------:R-:W-:-:S03]  /*1a050*/  ISETP.GT.U32.AND P6, PT, R2, R15, PT ;  /* 0x0000000f0200720c */ /* 0x000fc60003fc4070 */
[----:B------:R-:W-:Y:S01]  /*1a060*/  @!P0 IMAD.IADD R11, R11, 0x1, -R2 ;  /* 0x000000010b0b8824 */ /* 0x000fe200078e0a02 */
[----:B------:R-:W-:-:S09]  /*1a070*/  ISETP.GT.U32.AND P1, PT, R2, R9, PT ;  /* 0x000000090200720c */ /* 0x000fd20003f24070 */
[----:B------:R-:W-:-:S04]  /*1a080*/  @!P6 IMAD.IADD R15, R15, 0x1, -R2 ;  /* 0x000000010f0fe824 */ /* 0x000fc800078e0a02 */
[--C-:B------:R-:W-:Y:S01]  /*1a090*/  @!P1 IMAD.IADD R9, R9, 0x1, -R2.reuse ;  /* 0x0000000109099824 */ /* 0x100fe200078e0a02 */
[----:B--2---:R-:W-:Y:S02]  /*1a0a0*/  ISETP.GT.U32.AND P4, PT, R2, R14, PT ;  /* 0x0000000e0200720c */ /* 0x004fe40003f84070 */
[----:B----4-:R-:W-:Y:S02]  /*1a0b0*/  ISETP.GE.AND P5, PT, R23, RZ, PT ;  /* 0x000000ff1700720c */ /* 0x010fe40003fa6270 */
[----:B------:R-:W2:Y:S09]  /*1a0c0*/  LDL.LU R23, [R1+0x5c7c] ;  /* 0x005c7c0001177983 */ /* 0x000eb20000300800 */
[----:B------:R-:W-:Y:S01]  /*1a0d0*/  @!P4 IMAD.IADD R14, R14, 0x1, -R2 ;  /* 0x000000010e0ec824 */ /* 0x000fe200078e0a02 */
[----:B-----5:R-:W-:-:S02]  /*1a0e0*/  ISETP.GE.AND P0, PT, R17, RZ, PT ;  /* 0x000000ff1100720c */ /* 0x020fc40003f06270 */
[----:B------:R-:W3:Y:S01]  /*1a0f0*/  LDL R17, [R1+0x56f8] ;  /* 0x0056f80001117983 */ /* 0x000ee20000100800 */
[----:B------:R-:W-:Y:S01]  /*1a100*/  @!P5 IMAD.MOV R18, RZ, RZ, -R18 ;  /* 0x000000ffff12d224 */ /* 0x000fe200078e0a12 */
[----:B------:R-:W-:Y:S02]  /*1a110*/  ISETP.GE.AND P4, PT, R20, RZ, PT ;  /* 0x000000ff1400720c */ /* 0x000fe40003f86270 */
[----:B------:R-:W-:Y:S01]  /*1a120*/  ISETP.GE.AND P6, PT, R19, RZ, PT ;  /* 0x000000ff1300720c */ /* 0x000fe20003fc6270 */
[----:B------:R-:W-:-:S06]  /*1a130*/  IMAD.MOV.U32 R19, RZ, RZ, R7 ;  /* 0x000000ffff137224 */ /* 0x000fcc00078e0007 */
[----:B------:R-:W-:Y:S01]  /*1a140*/  @!P0 IMAD.MOV R19, RZ, RZ, -R19 ;  /* 0x000000ffff138224 */ /* 0x000fe200078e0a13 */
[C---:B------:R-:W-:Y:S02]  /*1a150*/  ISETP.GT.U32.AND P3, PT, R2.reuse, R13, PT ;  /* 0x0000000d0200720c */ /* 0x040fe40003f64070 */
[----:B------:R-:W-:-:S11]  /*1a160*/  ISETP.GT.U32.AND P2, PT, R2, R12, PT ;  /* 0x0000000c0200720c */ /* 0x000fd60003f44070 */
[--C-:B------:R-:W-:Y:S01]  /*1a170*/  @!P3 IMAD.IADD R13, R13, 0x1, -R2.reuse ;  /* 0x000000010d0db824 */ /* 0x100fe200078e0a02 */
[----:B------:R-:W-:Y:S01]  /*1a180*/  ISETP.GE.AND P3, PT, R21, RZ, PT ;  /* 0x000000ff1500720c */ /* 0x000fe20003f66270 */
[----:B------:R-:W-:Y:S01]  /*1a190*/  @!P2 IMAD.IADD R12, R12, 0x1, -R2 ;  /* 0x000000010c0ca824 */ /* 0x000fe200078e0a02 */
[----:B------:R-:W-:Y:S02]  /*1a1a0*/  ISETP.GE.AND P2, PT, R22, RZ, PT ;  /* 0x000000ff1600720c */ /* 0x000fe40003f46270 */
[----:B------:R-:W4:Y:S04]  /*1a1b0*/  LDL.LU R22, [R1+0x5c78] ;  /* 0x005c780001167983 */ /* 0x000f280000300800 */
[----:B------:R-:W5:Y:S04]  /*1a1c0*/  LDL.LU R21, [R1+0x5c74] ;  /* 0x005c740001157983 */ /* 0x000f680000300800 */
[----:B------:R-:W2:Y:S04]  /*1a1d0*/  LDL.LU R20, [R1+0x5c70] ;  /* 0x005c700001147983 */ /* 0x000ea80000300800 */
[----:B------:R-:W4:Y:S04]  /*1a1e0*/  LDL.LU R7, [R1+0x228] ;  /* 0x0002280001077983 */ /* 0x000f280000300800 */
[----:B------:R0:W-:Y:S02]  /*1a1f0*/  STL [R1+0x560], R18 ;  /* 0x0005601201007387 */ /* 0x0001e40000100800 */
[----:B0-----:R-:W-:-:S02]  /*1a200*/  IMAD.MOV.U32 R18, RZ, RZ, R8 ;  /* 0x000000ffff127224 */ /* 0x001fc400078e0008 */
[----:B------:R-:W5:Y:S04]  /*1a210*/  LDL R8, [R1+0x56fc] ;  /* 0x0056fc0001087983 */ /* 0x000f680000100800 */
[----:B------:R0:W-:Y:S01]  /*1a220*/  STL [R1+0x55c], R19 ;  /* 0x00055c1301007387 */ /* 0x0001e20000100800 */
[----:B------:R-:W-:Y:S02]  /*1a230*/  @!P2 IMAD.MOV R18, RZ, RZ, -R18 ;  /* 0x000000ffff12a224 */ /* 0x000fe400078e0a12 */
[----:B0-----:R-:W-:Y:S02]  /*1a240*/  IMAD.MOV.U32 R19, RZ, RZ, R9 ;  /* 0x000000ffff137224 */ /* 0x001fe400078e0009 */
[----:B------:R-:W5:Y:S02]  /*1a250*/  LDL R9, [R1+0x5700] ;  /* 0x0057000001097983 */ /* 0x000f640000100800 */
[----:B------:R-:W-:-:S02]  /*1a260*/  @!P3 IMAD.MOV R19, RZ, RZ, -R19 ;  /* 0x000000ffff13b224 */ /* 0x000fc400078e0a13 */
[----:B------:R0:W-:Y:S04]  /*1a270*/  STL [R1+0x558], R18 ;  /* 0x0005581201007387 */ /* 0x0001e80000100800 */
[----:B------:R1:W-:Y:S01]  /*1a280*/  STL [R1+0x554], R19 ;  /* 0x0005541301007387 */ /* 0x0003e20000100800 */
[----:B0-----:R-:W-:Y:S02]  /*1a290*/  IMAD.MOV.U32 R18, RZ, RZ, R10 ;  /* 0x000000ffff127224 */ /* 0x001fe400078e000a */
[----:B------:R-:W-:Y:S01]  /*1a2a0*/  IMAD.MOV.U32 R10, RZ, RZ, R11 ;  /* 0x000000ffff0a7224 */ /* 0x000fe200078e000b */
[----:B-1----:R-:W5:Y:S04]  /*1a2b0*/  LDL.LU R19, [R1+0x5c6c] ;  /* 0x005c6c0001137983 */ /* 0x002f680000300800 */
[----:B------:R-:W5:Y:S01]  /*1a2c0*/  LDL R11, [R1+0x5708] ;  /* 0x00570800010b7983 */ /* 0x000f620000100800 */
[C---:B------:R-:W-:Y:S01]  /*1a2d0*/  ISETP.GT.U32.AND P1, PT, R2.reuse, R16, PT ;  /* 0x000000100200720c */ /* 0x040fe20003f24070 */
[----:B------:R-:W-:Y:S01]  /*1a2e0*/  @!P4 IMAD.MOV R18, RZ, RZ, -R18 ;  /* 0x000000ffff12c224 */ /* 0x000fe200078e0a12 */
[----:B------:R-:W-:-:S11]  /*1a2f0*/  ISETP.GT.U32.AND P5, PT, R2, R15, PT ;  /* 0x0000000f0200720c */ /* 0x000fd60003fa4070 */
[----:B------:R-:W-:-:S05]  /*1a300*/  @!P1 IMAD.IADD R16, R16, 0x1, -R2 ;  /* 0x0000000110109824 */ /* 0x000fca00078e0a02 */
[----:B------:R-:W-:Y:S01]  /*1a310*/  ISETP.GT.U32.AND P3, PT, R2, R16, PT ;  /* 0x000000100200720c */ /* 0x000fe20003f64070 */
[----:B------:R0:W-:Y:S01]  /*1a320*/  STL [R1+0x550], R18 ;  /* 0x0005501201007387 */ /* 0x0001e20000100800 */
[----:B------:R-:W-:-:S03]  /*1a330*/  @!P6 IMAD.MOV R10, RZ, RZ, -R10 ;  /* 0x000000ffff0ae224 */ /* 0x000fc600078e0a0a */
[----:B0-----:R-:W5:Y:S08]  /*1a340*/  LDL.LU R18, [R1+0x5c68] ;  /* 0x005c680001127983 */ /* 0x001f700000300800 */
[--C-:B------:R-:W-:Y:S01]  /*1a350*/  @!P3 IMAD.IADD R16, R16, 0x1, -R2.reuse ;  /* 0x000000011010b824 */ /* 0x100fe200078e0a02 */
[----:B------:R-:W-:Y:S01]  /*1a360*/  ISETP.GT.U32.AND P1, PT, R2, R12, PT ;  /* 0x0000000c0200720c */ /* 0x000fe20003f24070 */
[----:B------:R-:W-:-:S12]  /*1a370*/  @!P5 IMAD.IADD R15, R15, 0x1, -R2 ;  /* 0x000000010f0fd824 */ /* 0x000fd800078e0a02 */
[----:B------:R-:W-:Y:S01]  /*1a380*/  @!P1 IMAD.IADD R12, R12, 0x1, -R2 ;  /* 0x000000010c0c9824 */ /* 0x000fe200078e0a02 */
[----:B---3--:R-:W-:Y:S02]  /*1a390*/  ISETP.GE.AND P4, PT, R17, RZ, PT ;  /* 0x000000ff1100720c */ /* 0x008fe40003f86270 */
[----:B------:R-:W3:Y:S04]  /*1a3a0*/  LDL.LU R17, [R1+0x5c64] ;  /* 0x005c640001117983 */ /* 0x000ee80000300800 */
[----:B------:R0:W-:Y:S01]  /*1a3b0*/  STL [R1+0x54c], R10 ;  /* 0x00054c0a01007387 */ /* 0x0001e20000100800 */
[----:B--2---:R-:W-:Y:S02]  /*1a3c0*/  ISETP.GT.U32.AND P5, PT, R2, R20, PT ;  /* 0x000000140200720c */ /* 0x004fe40003fa4070 */
[----:B----4-:R-:W-:-:S02]  /*1a3d0*/  ISETP.GE.AND P3, PT, R7, RZ, PT ;  /* 0x000000ff0700720c */ /* 0x010fc40003f66270 */
[----:B------:R-:W-:-:S05]  /*1a3e0*/  IABS R7, R7 ;  /* 0x0000000700077213 */ /* 0x000fca0000000000 */
[----:B0-----:R-:W-:Y:S02]  /*1a3f0*/  IMAD.MOV.U32 R10, RZ, RZ, R7 ;  /* 0x000000ffff0a7224 */ /* 0x001fe400078e0007 */
[----:B------:R-:W2:Y:S02]  /*1a400*/  LDL R7, [R1+0x5704] ;  /* 0x0057040001077983 */ /* 0x000ea40000100800 */
[----:B------:R-:W-:Y:S01]  /*1a410*/  @!P5 IMAD.IADD R20, R20, 0x1, -R2 ;  /* 0x000000011414d824 */ /* 0x000fe200078e0a02 */
[----:B-----5:R-:W-:Y:S01]  /*1a420*/  ISETP.GE.AND P5, PT, R11, RZ, PT ;  /* 0x000000ff0b00720c */ /* 0x020fe20003fa6270 */
[----:B------:R-:W-:Y:S02]  /*1a430*/  IMAD.MOV.U32 R11, RZ, RZ, R12 ;  /* 0x000000ffff0b7224 */ /* 0x000fe400078e000c */
[----:B------:R-:W4:Y:S01]  /*1a440*/  LDL.LU R12, [R1+0x230] ;  /* 0x00023000010c7983 */ /* 0x000f220000300800 */
[C---:B------:R-:W-:Y:S02]  /*1a450*/  ISETP.GT.U32.AND P0, PT, R2.reuse, R13, PT ;  /* 0x0000000d0200720c */ /* 0x040fe40003f04070 */
[----:B------:R-:W-:-:S11]  /*1a460*/  ISETP.GT.U32.AND P2, PT, R2, R14, PT ;  /* 0x0000000e0200720c */ /* 0x000fd60003f44070 */
[--C-:B------:R-:W-:Y:S02]  /*1a470*/  @!P0 IMAD.IADD R13, R13, 0x1, -R2.reuse ;  /* 0x000000010d0d8824 */ /* 0x100fe400078e0a02 */
[----:B------:R-:W-:Y:S01]  /*1a480*/  @!P2 IMAD.IADD R14, R14, 0x1, -R2 ;  /* 0x000000010e0ea824 */ /* 0x000fe200078e0a02 */
[C---:B------:R-:W-:Y:S02]  /*1a490*/  ISETP.GT.U32.AND P2, PT, R2.reuse, R19, PT ;  /* 0x000000130200720c */ /* 0x040fe40003f44070 */
[----:B------:R-:W-:Y:S02]  /*1a4a0*/  ISETP.GT.U32.AND P0, PT, R2, R18, PT ;  /* 0x000000120200720c */ /* 0x000fe40003f04070 */
[----:B------:R-:W-:-:S09]  /*1a4b0*/  ISETP.GE.AND P1, PT, R8, RZ, PT ;  /* 0x000000ff0800720c */ /* 0x000fd20003f26270 */
[--C-:B------:R-:W-:Y:S02]  /*1a4c0*/  @!P2 IMAD.IADD R19, R19, 0x1, -R2.reuse ;  /* 0x000000011313a824 */ /* 0x100fe400078e0a02 */
[----:B------:R-:W-:Y:S01]  /*1a4d0*/  @!P4 IMAD.MOV R11, RZ, RZ, -R11 ;  /* 0x000000ffff0bc224 */ /* 0x000fe200078e0a0b */
[----:B------:R-:W-:Y:S01]  /*1a4e0*/  IABS R8, R29 ;  /* 0x0000001d00087213 */ /* 0x000fe20000000000 */
[----:B------:R-:W-:Y:S01]  /*1a4f0*/  @!P0 IMAD.IADD R18, R18, 0x1, -R2 ;  /* 0x0000000112128824 */ /* 0x000fe200078e0a02 */
[----:B------:R-:W-:Y:S02]  /*1a500*/  ISETP.GE.AND P0, PT, R9, RZ, PT ;  /* 0x000000ff0900720c */ /* 0x000fe40003f06270 */
[----:B------:R0:W-:Y:S01]  /*1a510*/  STL [R1+0x548], R11 ;  /* 0x0005480b01007387 */ /* 0x0001e20000100800 */
[----:B------:R-:W-:-:S04]  /*1a520*/  IMAD.HI.U32 R9, R0, R8, RZ ;  /* 0x0000000800097227 */ /* 0x000fc800078e00ff */
[----:B------:R-:W-:Y:S02]  /*1a530*/  @!P1 IMAD.MOV R13, RZ, RZ, -R13 ;  /* 0x000000ffff0d9224 */ /* 0x000fe400078e0a0d */
[----:B0-----:R-:W-:Y:S02]  /*1a540*/  IMAD.MOV.U32 R11, RZ, RZ, R14 ;  /* 0x000000ffff0b7224 */ /* 0x001fe400078e000e */
[----:B------:R-:W-:Y:S02]  /*1a550*/  IMAD.MOV.U32 R14, RZ, RZ, R5 ;  /* 0x000000ffff0e7224 */ /* 0x000fe400078e0005 */
[----:B------:R-:W-:Y:S02]  /*1a560*/  IMAD.MOV.U32 R5, RZ, RZ, R15 ;  /* 0x000000ffff057224 */ /* 0x000fe400078e000f */
[----:B------:R-:W-:Y:S02]  /*1a570*/  @!P0 IMAD.MOV R11, RZ, RZ, -R11 ;  /* 0x000000ffff0b8224 */ /* 0x000fe400078e0a0b */
[----:B------:R-:W-:-:S04]  /*1a580*/  IMAD.MOV R9, RZ, RZ, -R9 ;  /* 0x000000ffff097224 */ /* 0x000fc800078e0a09 */
[----:B------:R-:W-:Y:S01]  /*1a590*/  IMAD R8, R2, R9, R8 ;  /* 0x0000000902087224 */ /* 0x000fe200078e0208 */
[----:B--2---:R-:W-:Y:S01]  /*1a5a0*/  ISETP.GE.AND P2, PT, R7, RZ, PT ;  /* 0x000000ff0700720c */ /* 0x004fe20003f46270 */
[----:B------:R-:W-:-:S12]  /*1a5b0*/  IMAD.HI.U32 R7, R0, R10, RZ ;  /* 0x0000000a00077227 */ /* 0x000fd800078e00ff */
[----:B------:R-:W-:Y:S02]  /*1a5c0*/  @!P2 IMAD.MOV R5, RZ, RZ, -R5 ;  /* 0x000000ffff05a224 */ /* 0x000fe400078e0a05 */
[----:B------:R-:W-:Y:S02]  /*1a5d0*/  IMAD.MOV R7, RZ, RZ, -R7 ;  /* 0x000000ffff077224 */ /* 0x000fe400078e0a07 */
[----:B----4-:R-:W-:Y:S02]  /*1a5e0*/  IMAD.MOV.U32 R15, RZ, RZ, R12 ;  /* 0x000000ffff0f7224 */ /* 0x010fe400078e000c */
[----:B------:R-:W2:Y:S04]  /*1a5f0*/  LDL R12, [R1+0x5714] ;  /* 0x00571400010c7983 */ /* 0x000ea80000100800 */
[----:B------:R0:W-:Y:S04]  /*1a600*/  STL [R1+0x544], R13 ;  /* 0x0005440d01007387 */ /* 0x0001e80000100800 */
[----:B0-----:R-:W4:Y:S04]  /*1a610*/  LDL R13, [R1+0x5718] ;  /* 0x00571800010d7983 */ /* 0x001f280000100800 */
[----:B------:R0:W-:Y:S04]  /*1a620*/  STL [R1+0x540], R11 ;  /* 0x0005400b01007387 */ /* 0x0001e80000100800 */
[----:B------:R1:W-:Y:S04]  /*1a630*/  STL [R1+0x53c], R5 ;  /* 0x00053c0501007387 */ /* 0x0003e80000100800 */
[----:B------:R-:W5:Y:S01]  /*1a640*/  LDL R9, [R1+0x570c] ;  /* 0x00570c0001097983 */ /* 0x000f620000100800 */
[----:B0-----:R-:W-:-:S02]  /*1a650*/  IMAD R11, R2, R7, R10 ;  /* 0x00000007020b7224 */ /* 0x001fc400078e020a */
[----:B-1----:R-:W-:Y:S02]  /*1a660*/  IMAD.MOV.U32 R5, RZ, RZ, R16 ;  /* 0x000000ffff057224 */ /* 0x002fe400078e0010 */
[----:B------:R-:W5:Y:S02]  /*1a670*/  LDL R16, [R1+0x5710] ;  /* 0x0057100001107983 */ /* 0x000f640000100800 */
[----:B------:R-:W-:Y:S02]  /*1a680*/  @!P5 IMAD.MOV R5, RZ, RZ, -R5 ;  /* 0x000000ffff05d224 */ /* 0x000fe400078e0a05 */
[----:B------:R-:W-:Y:S04]  /*1a690*/  STL [R1+0x5c5c], R11 ;  /* 0x005c5c0b01007387 */ /* 0x000fe80000100800 */
[----:B------:R0:W-:Y:S04]  /*1a6a0*/  STL [R1+0x538], R5 ;  /* 0x0005380501007387 */ /* 0x0001e80000100800 */
[----:B0-----:R-:W5:Y:S01]  /*1a6b0*/  LDL.LU R5, [R1+0x5c60] ;  /* 0x005c600001057983 */ /* 0x001f620000300800 */
[----:B---3--:R-:W-:-:S02]  /*1a6c0*/  ISETP.GT.U32.AND P6, PT, R2, R17, PT ;  /* 0x000000110200720c */ /* 0x008fc40003fc4070 */
[----:B------:R-:W-:-:S11]  /*1a6d0*/  ISETP.GT.U32.AND P1, PT, R2, R18, PT ;  /* 0x000000120200720c */ /* 0x000fd60003f24070 */
[--C-:B------:R-:W-:Y:S01]  /*1a6e0*/  @!P6 IMAD.IADD R17, R17, 0x1, -R2.reuse ;  /* 0x000000011111e824 */ /* 0x100fe200078e0a02 */
[C---:B------:R-:W-:Y:S02]  /*1a6f0*/  ISETP.GT.U32.AND P6, PT, R2.reuse, R21, PT ;  /* 0x000000150200720c */ /* 0x040fe40003fc4070 */
[C---:B------:R-:W-:Y:S02]  /*1a700*/  ISETP.GT.U32.AND P0, PT, R2.reuse, R19, PT ;  /* 0x000000130200720c */ /* 0x040fe40003f04070 */
[----:B------:R-:W-:Y:S01]  /*1a710*/  ISETP.GT.U32.AND P4, PT, R2, R17, PT ;  /* 0x000000110200720c */ /* 0x000fe20003f84070 */
[----:B------:R-:W-:-:S08]  /*1a720*/  @!P1 IMAD.IADD R18, R18, 0x1, -R2 ;  /* 0x0000000112129824 */ /* 0x000fd000078e0a02 */
[--C-:B------:R-:W-:Y:S01]  /*1a730*/  @!P6 IMAD.IADD R21, R21, 0x1, -R2.reuse ;  /* 0x000000011515e824 */ /* 0x100fe200078e0a02 */
[C---:B------:R-:W-:Y:S01]  /*1a740*/  ISETP.GT.U32.AND P6, PT, R2.reuse, R20, PT ;  /* 0x000000140200720c */ /* 0x040fe20003fc4070 */
[--C-:B------:R-:W-:Y:S01]  /*1a750*/  @!P0 IMAD.IADD R19, R19, 0x1, -R2.reuse ;  /* 0x0000000113138824 */ /* 0x100fe200078e0a02 */
[C---:B------:R-:W-:Y:S02]  /*1a760*/  ISETP.GT.U32.AND P1, PT, R2.reuse, R23, PT ;  /* 0x000000170200720c */ /* 0x040fe40003f24070 */
[C---:B------:R-:W-:Y:S02]  /*1a770*/  ISETP.GT.U32.AND P2, PT, R2.reuse, R21, PT ;  /* 0x000000150200720c */ /* 0x040fe40003f44070 */
[----:B------:R-:W-:Y:S01]  /*1a780*/  ISETP.GT.U32.AND P0, PT, R2, R24, PT ;  /* 0x000000180200720c */ /* 0x000fe20003f04070 */
[----:B------:R-:W-:-:S06]  /*1a790*/  @!P4 IMAD.IADD R17, R17, 0x1, -R2 ;  /* 0x000000011111c824 */ /* 0x000fcc00078e0a02 */
[--C-:B------:R-:W-:Y:S01]  /*1a7a0*/  @!P6 IMAD.IADD R20, R20, 0x1, -R2.reuse ;  /* 0x000000011414e824 */ /* 0x100fe200078e0a02 */
[----:B------:R-:W-:Y:S01]  /*1a7b0*/  ISETP.GT.U32.AND P6, PT, R2, R25, PT ;  /* 0x000000190200720c */ /* 0x000fe20003fc4070 */
[--C-:B------:R-:W-:Y:S02]  /*1a7c0*/  @!P1 IMAD.IADD R23, R23, 0x1, -R2.reuse ;  /* 0x0000000117179824 */ /* 0x100fe400078e0a02 */
[--C-:B------:R-:W-:Y:S02]  /*1a7d0*/  @!P2 IMAD.IADD R21, R21, 0x1, -R2.reuse ;  /* 0x000000011515a824 */ /* 0x100fe400078e0a02 */
[----:B------:R-:W-:Y:S02]  /*1a7e0*/  @!P0 IMAD.IADD R24, R24, 0x1, -R2 ;  /* 0x0000000118188824 */ /* 0x000fe400078e0a02 */
[----:B------:R-:W-:Y:S02]  /*1a7f0*/  IMAD.MOV.U32 R11, RZ, RZ, R17 ;  /* 0x000000ffff0b7224 */ /* 0x000fe400078e0011 */
[----:B------:R-:W-:-:S04]  /*1a800*/  IMAD.MOV.U32 R17, RZ, RZ, R19 ;  /* 0x000000ffff117224 */ /* 0x000fc800078e0013 */
[----:B------:R-:W-:Y:S01]  /*1a810*/  @!P6 IMAD.IADD R25, R25, 0x1, -R2 ;  /* 0x000000011919e824 */ /* 0x000fe200078e0a02 */
[----:B--2---:R-:W-:Y:S02]  /*1a820*/  ISETP.GE.AND P1, PT, R12, RZ, PT ;  /* 0x000000ff0c00720c */ /* 0x004fe40003f26270 */
[----:B----4-:R-:W-:Y:S02]  /*1a830*/  ISETP.GE.AND P0, PT, R13, RZ, PT ;  /* 0x000000ff0d00720c */ /* 0x010fe40003f06270 */
[----:B------:R-:W2:Y:S01]  /*1a840*/  LDL R13, [R1+0x5724] ;  /* 0x00572400010d7983 */ /* 0x000ea20000100800 */
[----:B-----5:R-:W-:Y:S02]  /*1a850*/  ISETP.GE.AND P4, PT, R9, RZ, PT ;  /* 0x000000ff0900720c */ /* 0x020fe40003f86270 */
[----:B------:R-:W-:Y:S01]  /*1a860*/  ISETP.GE.AND P2, PT, R16, RZ, PT ;  /* 0x000000ff1000720c */ /* 0x000fe20003f46270 */
[----:B------:R-:W-:Y:S02]  /*1a870*/  IMAD.MOV.U32 R16, RZ, RZ, R29 ;  /* 0x000000ffff107224 */ /* 0x000fe400078e001d */
[----:B------:R-:W3:Y:S08]  /*1a880*/  LDL.LU R29, [R1+0x234] ;  /* 0x00023400011d7983 */ /* 0x000ef00000300800 */
[----:B------:R-:W-:-:S02]  /*1a890*/  @!P4 IMAD.MOV R11, RZ, RZ, -R11 ;  /* 0x000000ffff0bc224 */ /* 0x000fc400078e0a0b */
[----:B------:R-:W-:Y:S02]  /*1a8a0*/  @!P1 IMAD.MOV R17, RZ, RZ, -R17 ;  /* 0x000000ffff119224 */ /* 0x000fe400078e0a11 */
[----:B------:R-:W-:Y:S01]  /*1a8b0*/  @!P2 IMAD.MOV R18, RZ, RZ, -R18 ;  /* 0x000000ffff12a224 */ /* 0x000fe200078e0a12 */
[----:B------:R-:W-:Y:S02]  /*1a8c0*/  ISETP.GE.AND P6, PT, R5, RZ, PT ;  /* 0x000000ff0500720c */ /* 0x000fe40003fc6270 */
[----:B------:R-:W4:Y:S04]  /*1a8d0*/  LDL.LU R5, [R1+0x238] ;  /* 0x0002380001057983 */ /* 0x000f280000300800 */
[----:B------:R-:W5:Y:S04]  /*1a8e0*/  LDL R19, [R1+0x5720] ;  /* 0x0057200001137983 */ /* 0x000f680000100800 */
[----:B------:R0:W-:Y:S04]  /*1a8f0*/  STL [R1+0x534], R11 ;  /* 0x0005340b01007387 */ /* 0x0001e80000100800 */
[----:B------:R1:W-:Y:S01]  /*1a900*/  STL [R1+0x530], R18 ;  /* 0x0005301201007387 */ /* 0x0003e20000100800 */
[----:B0-----:R-:W-:-:S04]  /*1a910*/  IMAD.MOV.U32 R11, RZ, RZ, R20 ;  /* 0x000000ffff0b7224 */ /* 0x001fc800078e0014 */
[----:B------:R-:W-:Y:S01]  /*1a920*/  @!P0 IMAD.MOV R11, RZ, RZ, -R11 ;  /* 0x000000ffff0b8224 */ /* 0x000fe200078e0a0b */
[----:B-1----:R-:W3:Y:S04]  /*1a930*/  LDL R18, [R1+0x5728] ;  /* 0x0057280001127983 */ /* 0x002ee80000100800 */
[----:B------:R0:W-:Y:S04]  /*1a940*/  STL [R1+0x52c], R17 ;  /* 0x00052c1101007387 */ /* 0x0001e80000100800 */
[----:B0-----:R-:W4:Y:S04]  /*1a950*/  LDL R17, [R1+0x572c] ;  /* 0x00572c0001117983 */ /* 0x001f280000100800 */
[----:B------:R0:W-:Y:S04]  /*1a960*/  STL [R1+0x528], R11 ;  /* 0x0005280b01007387 */ /* 0x0001e80000100800 */
[----:B0-----:R-:W4:Y:S01]  /*1a970*/  LDL R11, [R1+0x5730] ;  /* 0x00573000010b7983 */ /* 0x001f220000100800 */
        /* <DEDUP_REMOVED lines=13> */
[----:B------:R-:W-:-:S06]  /*1aa50*/  @!P2 IMAD.IADD R23, R23, 0x1, -R2 ;  /* 0x000000011717a824 */ /* 0x000fcc00078e0a02 */
[--C-:B------:R-:W-:Y:S01]  /*1aa60*/  @!P5 IMAD.IADD R24, R24, 0x1, -R2.reuse ;  /* 0x000000011818d824 */ /* 0x100fe200078e0a02 */
[----:B------:R-:W-:Y:S01]  /*1aa70*/  ISETP.GT.U32.AND P5, PT, R2, R3, PT ;  /* 0x000000030200720c */ /* 0x000fe20003fa4070 */
[----:B------:R-:W-:Y:S02]  /*1aa80*/  IMAD.MOV.U32 R20, RZ, RZ, R21 ;  /* 0x000000ffff147224 */ /* 0x000fe400078e0015 */
[--C-:B------:R-:W-:Y:S02]  /*1aa90*/  @!P1 IMAD.IADD R26, R26, 0x1, -R2.reuse ;  /* 0x000000011a1a9824 */ /* 0x100fe400078e0a02 */
[--C-:B------:R-:W-:Y:S02]  /*1aaa0*/  @!P0 IMAD.IADD R4, R4, 0x1, -R2.reuse ;  /* 0x0000000104048824 */ /* 0x100fe400078e0a02 */
[----:B------:R-:W-:Y:S02]  /*1aab0*/  @!P4 IMAD.IADD R28, R28, 0x1, -R2 ;  /* 0x000000011c1cc824 */ /* 0x000fe400078e0a02 */
[----:B------:R-:W-:-:S04]  /*1aac0*/  @!P6 IMAD.MOV R20, RZ, RZ, -R20 ;  /* 0x000000ffff14e224 */ /* 0x000fc800078e0a14 */
[----:B------:R-:W-:Y:S01]  /*1aad0*/  @!P5 IMAD.IADD R3, R3, 0x1, -R2 ;  /* 0x000000010303d824 */ /* 0x000fe200078e0a02 */
[----:B------:R-:W-:Y:S01]  /*1aae0*/  STL [R1+0x524], R20 ;  /* 0x0005241401007387 */ /* 0x000fe20000100800 */
[----:B--2---:R-:W-:Y:S02]  /*1aaf0*/  ISETP.GE.AND P1, PT, R13, RZ, PT ;  /* 0x000000ff0d00720c */ /* 0x004fe40003f26270 */
[----:B-----5:R-:W-:Y:S02]  /*1ab00*/  ISETP.GE.AND P2, PT, R19, RZ, PT ;  /* 0x000000ff1300720c */ /* 0x020fe40003f46270 */
[----:B---3--:R-:W-:Y:S02]  /*1ab10*/  ISETP.GE.AND P4, PT, R18, RZ, PT ;  /* 0x000000ff1200720c */ /* 0x008fe40003f86270 */
[----:B----4-:R-:W-:Y:S01]  /*1ab20*/  ISETP.GE.AND P5, PT, R17, RZ, PT ;  /* 0x000000ff1100720c */ /* 0x010fe20003fa6270 */
[----:B------:R-:W-:Y:S02]  /*1ab30*/  IMAD.MOV.U32 R17, RZ, RZ, R23 ;  /* 0x000000ffff117224 */ /* 0x000fe400078e0017 */
[----:B------:R-:W2:Y:S01]  /*1ab40*/  LDL R23, [R1+0x5738] ;  /* 0x0057380001177983 */ /* 0x000ea20000100800 */
[----:B------:R-:W-:Y:S01]  /*1ab50*/  ISETP.GE.AND P0, PT, R11, RZ, PT ;  /* 0x000000ff0b00720c */ /* 0x000fe20003f06270 */
[----:B------:R-:W-:-:S04]  /*1ab60*/  IMAD.MOV.U32 R11, RZ, RZ, R22 ;  /* 0x000000ffff0b7224 */ /* 0x000fc800078e0016 */
[----:B------:R-:W-:Y:S02]  /*1ab70*/  @!P2 IMAD.MOV R11, RZ, RZ, -R11 ;  /* 0x000000ffff0ba224 */ /* 0x000fe400078e0a0b */
[----:B------:R-:W-:-:S03]  /*1ab80*/  @!P1 IMAD.MOV R17, RZ, RZ, -R17 ;  /* 0x000000ffff119224 */ /* 0x000fc600078e0a11 */
[----:B------:R0:W-:Y:S04]  /*1ab90*/  STL [R1+0x520], R11 ;  /* 0x0005200b01007387 */ /* 0x0001e80000100800 */
[----:B------:R-:W3:Y:S01]  /*1aba0*/  LDL R22, [R1+0x573c] ;  /* 0x00573c0001167983 */ /* 0x000ee20000100800 */
[----:B0-----:R-:W-:-:S03]  /*1abb0*/  IMAD.MOV.U32 R11, RZ, RZ, R24 ;  /* 0x000000ffff0b7224 */ /* 0x001fc600078e0018 */
[----:B------:R-:W4:Y:S01]  /*1abc0*/  LDL R24, [R1+0x5734] ;  /* 0x0057340001187983 */ /* 0x000f220000100800 */
[----:B------:R-:W-:-:S03]  /*1abd0*/  @!P4 IMAD.MOV R11, RZ, RZ, -R11 ;  /* 0x000000ffff0bc224 */ /* 0x000fc600078e0a0b */
[----:B------:R-:W-:Y:S04]  /*1abe0*/  STL [R1+0x51c], R17 ;  /* 0x00051c1101007387 */ /* 0x000fe80000100800 */
[----:B------:R-:W5:Y:S04]  /*1abf0*/  LDL R21, [R1+0x5740] ;  /* 0x0057400001157983 */ /* 0x000f680000100800 */
[----:B------:R-:W5:Y:S04]  /*1ac00*/  LDL R18, [R1+0x5744] ;  /* 0x0057440001127983 */ /* 0x000f680000100800 */
[----:B------:R-:W5:Y:S04]  /*1ac10*/  LDL.LU R19, [R1+0x23c] ;  /* 0x00023c0001137983 */ /* 0x000f680000300800 */
[----:B------:R0:W-:Y:S04]  /*1ac20*/  STL [R1+0x518], R11 ;  /* 0x0005180b01007387 */ /* 0x0001e80000100800 */
[----:B0-----:R-:W5:Y:S01]  /*1ac30*/  LDL.LU R11, [R1+0x5c5c] ;  /* 0x005c5c00010b7983 */ /* 0x001f620000300800 */
[----:B------:R-:W-:-:S13]  /*1ac40*/  ISETP.GT.U32.AND P6, PT, R2, R27, PT ;  /* 0x0000001b0200720c */ /* 0x000fda0003fc4070 */
[----:B------:R-:W-:Y:S01]  /*1ac50*/  @!P6 IMAD.IADD R27, R27, 0x1, -R2 ;  /* 0x000000011b1be824 */ /* 0x000fe200078e0a02 */
[C---:B------:R-:W-:Y:S01]  /*1ac60*/  ISETP.GT.U32.AND P6, PT, R2.reuse, R6, PT ;  /* 0x000000060200720c */ /* 0x040fe20003fc4070 */
[----:B------:R-:W-:Y:S01]  /*1ac70*/  IMAD.MOV.U32 R17, RZ, RZ, R15 ;  /* 0x000000ffff117224 */ /* 0x000fe200078e000f */
[----:B------:R-:W-:Y:S02]  /*1ac80*/  IABS R10, R14 ;  /* 0x0000000e000a7213 */ /* 0x000fe40000000000 */
[----:B------:R-:W-:Y:S01]  /*1ac90*/  IABS R7, R15 ;  /* 0x0000000f00077213 */ /* 0x000fe20000000000 */
[----:B------:R-:W-:Y:S01]  /*1aca0*/  IMAD.MOV.U32 R15, RZ, RZ, R25 ;  /* 0x000000ffff0f7224 */ /* 0x000fe200078e0019 */
[C---:B------:R-:W-:Y:S01]  /*1acb0*/  ISETP.GT.U32.AND P2, PT, R2.reuse, R27, PT ;  /* 0x0000001b0200720c */ /* 0x040fe20003f44070 */
[----:B------:R-:W-:Y:S01]  /*1acc0*/  IMAD.MOV.U32 R25, RZ, RZ, R26 ;  /* 0x000000ffff197224 */ /* 0x000fe200078e001a */
[----:B------:R-:W-:Y:S01]  /*1acd0*/  ISETP.GT.U32.AND P1, PT, R2, R28, PT ;  /* 0x0000001c0200720c */ /* 0x000fe20003f24070 */
[----:B------:R-:W-:Y:S01]  /*1ace0*/  IMAD.HI.U32 R12, R0, R10, RZ ;  /* 0x0000000a000c7227 */ /* 0x000fe200078e00ff */
[----:B------:R-:W-:-:S03]  /*1acf0*/  ISETP.GT.U32.AND P4, PT, R2, R3, PT ;  /* 0x000000030200720c */ /* 0x000fc60003f84070 */
[----:B------:R-:W-:Y:S01]  /*1ad00*/  @!P6 IMAD.IADD R6, R6, 0x1, -R2 ;  /* 0x000000010606e824 */ /* 0x000fe200078e0a02 */
[----:B------:R-:W-:Y:S01]  /*1ad10*/  ISETP.GT.U32.AND P6, PT, R2, R4, PT ;  /* 0x000000040200720c */ /* 0x000fe20003fc4070 */
[----:B------:R-:W-:-:S04]  /*1ad20*/  IMAD.HI.U32 R9, R0, R7, RZ ;  /* 0x0000000700097227 */ /* 0x000fc800078e00ff */
[----:B------:R-:W-:Y:S01]  /*1ad30*/  @!P5 IMAD.MOV R15, RZ, RZ, -R15 ;  /* 0x000000ffff0fd224 */ /* 0x000fe200078e0a0f */
[C---:B------:R-:W-:Y:S01]  /*1ad40*/  ISETP.GT.U32.AND P5, PT, R2.reuse, R6, PT ;  /* 0x000000060200720c */ /* 0x040fe20003fa4070 */
[----:B------:R-:W-:Y:S01]  /*1ad50*/  @!P0 IMAD.MOV R25, RZ, RZ, -R25 ;  /* 0x000000ffff198224 */ /* 0x000fe200078e0a19 */
[C---:B------:R-:W-:Y:S01]  /*1ad60*/  ISETP.GT.U32.AND P0, PT, R2.reuse, R8, PT ;  /* 0x000000080200720c */ /* 0x040fe20003f04070 */
[----:B------:R-:W-:Y:S02]  /*1ad70*/  IMAD.MOV R12, RZ, RZ, -R12 ;  /* 0x000000ffff0c7224 */ /* 0x000fe400078e0a0c */
[----:B------:R-:W-:Y:S02]  /*1ad80*/  IMAD.MOV R9, RZ, RZ, -R9 ;  /* 0x000000ffff097224 */ /* 0x000fe400078e0a09 */
[C---:B------:R-:W-:Y:S02]  /*1ad90*/  IMAD R10, R2.reuse, R12, R10 ;  /* 0x0000000c020a7224 */ /* 0x040fe400078e020a */
[----:B------:R-:W-:Y:S01]  /*1ada0*/  IMAD R7, R2, R9, R7 ;  /* 0x0000000902077224 */ /* 0x000fe200078e0207 */
[----:B------:R-:W-:Y:S01]  /*1adb0*/  IABS R9, R5 ;  /* 0x0000000500097213 */ /* 0x000fe20000000000 */
[--C-:B------:R-:W-:Y:S01]  /*1adc0*/  @!P2 IMAD.IADD R27, R27, 0x1, -R2.reuse ;  /* 0x000000011b1ba824 */ /* 0x100fe200078e0a02 */
[----:B------:R-:W-:Y:S01]  /*1add0*/  IABS R13, R29 ;  /* 0x0000001d000d7213 */ /* 0x000fe20000000000 */
[--C-:B------:R-:W-:Y:S01]  /*1ade0*/  @!P1 IMAD.IADD R28, R28, 0x1, -R2.reuse ;  /* 0x000000011c1c9824 */ /* 0x100fe200078e0a02 */
[C---:B------:R-:W-:Y:S01]  /*1adf0*/  ISETP.GT.U32.AND P1, PT, R2.reuse, R10, PT ;  /* 0x0000000a0200720c */ /* 0x040fe20003f24070 */
[--C-:B------:R-:W-:Y:S01]  /*1ae00*/  @!P4 IMAD.IADD R3, R3, 0x1, -R2.reuse ;  /* 0x000000010303c824 */ /* 0x100fe200078e0a02 */
[----:B------:R-:W-:Y:S01]  /*1ae10*/  ISETP.GT.U32.AND P4, PT, R2, R7, PT ;  /* 0x000000070200720c */ /* 0x000fe20003f84070 */
[----:B------:R-:W-:-:S02]  /*1ae20*/  @!P6 IMAD.IADD R4, R4, 0x1, -R2 ;  /* 0x000000010404e824 */ /* 0x000fc400078e0a02 */
[----:B------:R-:W-:Y:S02]  /*1ae30*/  IMAD.MOV.U32 R20, RZ, RZ, R14 ;  /* 0x000000ffff147224 */ /* 0x000fe400078e000e */
[----:B------:R-:W-:Y:S01]  /*1ae40*/  IMAD.HI.U32 R12, R0, R9, RZ ;  /* 0x00000009000c7227 */ /* 0x000fe200078e00ff */
[----:B------:R0:W-:Y:S03]  /*1ae50*/  STL [R1+0x514], R15 ;  /* 0x0005140f01007387 */ /* 0x0001e60000100800 */
[----:B------:R-:W-:Y:S02]  /*1ae60*/  @!P5 IMAD.IADD R6, R6, 0x1, -R2 ;  /* 0x000000010606d824 */ /* 0x000fe400078e0a02 */
[----:B------:R-:W-:-:S04]  /*1ae70*/  IMAD.HI.U32 R14, R0, R13, RZ ;  /* 0x0000000d000e7227 */ /* 0x000fc800078e00ff */
[----:B------:R-:W-:Y:S02]  /*1ae80*/  @!P0 IMAD.IADD R8, R8, 0x1, -R2 ;  /* 0x0000000108088824 */ /* 0x000fe400078e0a02 */
[----:B0-----:R-:W-:Y:S02]  /*1ae90*/  IMAD.MOV R15, RZ, RZ, -R12 ;  /* 0x000000ffff0f7224 */ /* 0x001fe400078e0a0c */
[----:B------:R-:W-:Y:S02]  /*1aea0*/  IMAD.MOV R14, RZ, RZ, -R14 ;  /* 0x000000ffff0e7224 */ /* 0x000fe400078e0a0e */
[C---:B------:R-:W-:Y:S02]  /*1aeb0*/  IMAD R9, R2.reuse, R15, R9 ;  /* 0x0000000f02097224 */ /* 0x040fe400078e0209 */
[----:B------:R-:W-:Y:S02]  /*1aec0*/  IMAD R12, R2, R14, R13 ;  /* 0x0000000e020c7224 */ /* 0x000fe400078e020d */
[----:B------:R-:W-:-:S02]  /*1aed0*/  IMAD.MOV.U32 R15, RZ, RZ, R27 ;  /* 0x000000ffff0f7224 */ /* 0x000fc400078e001b */
[----:B------:R-:W-:Y:S02]  /*1aee0*/  IMAD.MOV.U32 R14, RZ, RZ, R28 ;  /* 0x000000ffff0e7224 */ /* 0x000fe400078e001c */
[--C-:B------:R-:W-:Y:S02]  /*1aef0*/  @!P1 IMAD.IADD R10, R10, 0x1, -R2.reuse ;  /* 0x000000010a0a9824 */ /* 0x100fe400078e0a02 */
[----:B------:R-:W-:Y:S01]  /*1af00*/  @!P4 IMAD.IADD R7, R7, 0x1, -R2 ;  /* 0x000000010707c824 */ /* 0x000fe200078e0a02 */
[----:B------:R-:W-:Y:S01]  /*1af10*/  STL [R1+0x510], R25 ;  /* 0x0005101901007387 */ /* 0x000fe20000100800 */
[----:B--2---:R-:W-:-:S13]  /*1af20*/  ISETP.GE.AND P5, PT, R23, RZ, PT ;  /* 0x000000ff1700720c */ /* 0x004fda0003fa6270 */
[----:B------:R-:W-:Y:S01]  /*1af30*/  @!P5 IMAD.MOV R14, RZ, RZ, -R14 ;  /* 0x000000ffff0ed224 */ /* 0x000fe200078e0a0e */
[----:B---3--:R-:W-:Y:S02]  /*1af40*/  ISETP.GE.AND P0, PT, R22, RZ, PT ;  /* 0x000000ff1600720c */ /* 0x008fe40003f06270 */
[----:B----4-:R-:W-:Y:S02]  /*1af50*/  ISETP.GE.AND P6, PT, R24, RZ, PT ;  /* 0x000000ff1800720c */ /* 0x010fe40003fc6270 */
[----:B------:R-:W-:-:S09]  /*1af60*/  ISETP.GT.U32.AND P5, PT, R2, R7, PT ;  /* 0x000000070200720c */ /* 0x000fd20003fa4070 */
[----:B------:R-:W-:Y:S01]  /*1af70*/  @!P0 IMAD.MOV R3, RZ, RZ, -R3 ;  /* 0x000000ffff038224 */ /* 0x000fe200078e0a03 */
[----:B-----5:R-:W-:Y:S01]  /*1af80*/  ISETP.GE.AND P1, PT, R18, RZ, PT ;  /* 0x000000ff1200720c */ /* 0x020fe20003f26270 */
[----:B------:R-:W-:Y:S01]  /*1af90*/  @!P6 IMAD.MOV R15, RZ, RZ, -R15 ;  /* 0x000000ffff0fe224 */ /* 0x000fe200078e0a0f */
[----:B------:R-:W2:Y:S01]  /*1afa0*/  LDL.LU R18, [R1+0x240] ;  /* 0x0002400001127983 */ /* 0x000ea20000300800 */
[----:B------:R-:W-:-:S03]  /*1afb0*/  ISETP.GT.U32.AND P2, PT, R2, R11, PT ;  /* 0x0000000b0200720c */ /* 0x000fc60003f44070 */
[----:B------:R-:W-:Y:S10]  /*1afc0*/  STL [R1+0x50c], R15 ;  /* 0x00050c0f01007387 */ /* 0x000ff40000100800 */
[--C-:B------:R-:W-:Y:S01]  /*1afd0*/  @!P2 IMAD.IADD R11, R11, 0x1, -R2.reuse ;  /* 0x000000010b0ba824 */ /* 0x100fe200078e0a02 */
[----:B------:R-:W-:Y:S01]  /*1afe0*/  ISETP.GE.AND P2, PT, R21, RZ, PT ;  /* 0x000000ff1500720c */ /* 0x000fe20003f46270 */
[----:B------:R-:W-:Y:S03]  /*1aff0*/  STL [R1+0x508], R14 ;  /* 0x0005080e01007387 */ /* 0x000fe60000100800 */
[----:B------:R-:W-:Y:S01]  /*1b000*/  ISETP.GT.U32.AND P6, PT, R2, R11, PT ;  /* 0x0000000b0200720c */ /* 0x000fe20003fc4070 */
[----:B------:R0:W-:Y:S01]  /*1b010*/  STL [R1+0x3ec], R3 ;  /* 0x0003ec0301007387 */ /* 0x0001e20000100800 */
[----:B------:R-:W-:-:S02]  /*1b020*/  @!P5 IMAD.IADD R7, R7, 0x1, -R2 ;  /* 0x000000010707d824 */ /* 0x000fc400078e0a02 */
[----:B0-----:R-:W-:-:S05]  /*1b030*/  IMAD.MOV.U32 R3, RZ, RZ, R6 ;  /* 0x000000ffff037224 */ /* 0x001fca00078e0006 */
[----:B------:R-:W-:Y:S02]  /*1b040*/  @!P2 IMAD.MOV R4, RZ, RZ, -R4 ;  /* 0x000000ffff04a224 */ /* 0x000fe400078e0a04 */
[----:B------:R-:W-:Y:S02]  /*1b050*/  @!P1 IMAD.MOV R3, RZ, RZ, -R3 ;  /* 0x000000ffff039224 */ /* 0x000fe400078e0a03 */
[----:B------:R-:W-:Y:S01]  /*1b060*/  @!P6 IMAD.IADD R11, R11, 0x1, -R2 ;  /* 0x000000010b0be824 */ /* 0x000fe200078e0a02 */
[----:B------:R-:W-:Y:S01]  /*1b070*/  STL [R1+0x3bc], R4 ;  /* 0x0003bc0401007387 */ /* 0x000fe20000100800 */
[----:B------:R-:W-:Y:S02]  /*1b080*/  ISETP.GE.AND P6, PT, R16, RZ, PT ;  /* 0x000000ff1000720c */ /* 0x000fe40003fc6270 */
[----:B------:R-:W-:Y:S01]  /*1b090*/  ISETP.GE.AND P5, PT, R29, RZ, PT ;  /* 0x000000ff1d00720c */ /* 0x000fe20003fa6270 */
[----:B------:R-:W-:Y:S04]  /*1b0a0*/  STL [R1+0x3b8], R3 ;  /* 0x0003b80301007387 */ /* 0x000fe80000100800 */
[----:B------:R-:W3:Y:S04]  /*1b0b0*/  LDL.LU R16, [R1+0x248] ;  /* 0x0002480001107983 */ /* 0x000ee80000300800 */
[----:B------:R-:W4:Y:S01]  /*1b0c0*/  LDL.LU R29, [R1+0x24c] ;  /* 0x00024c00011d7983 */ /* 0x000f220000300800 */
[----:B------:R-:W-:-:S13]  /*1b0d0*/  ISETP.GT.U32.AND P2, PT, R2, R12, PT ;  /* 0x0000000c0200720c */ /* 0x000fda0003f44070 */
[----:B------:R-:W-:Y:S01]  /*1b0e0*/  @!P2 IMAD.IADD R12, R12, 0x1, -R2 ;  /* 0x000000010c0ca824 */ /* 0x000fe200078e0a02 */
[----:B------:R-:W-:Y:S02]  /*1b0f0*/  ISETP.GE.AND P2, PT, R5, RZ, PT ;  /* 0x000000ff0500720c */ /* 0x000fe40003f46270 */
[----:B------:R-:W5:Y:S01]  /*1b100*/  LDL.LU R5, [R1+0x254] ;  /* 0x0002540001057983 */ /* 0x000f620000300800 */
[C---:B------:R-:W-:Y:S02]  /*1b110*/  ISETP.GT.U32.AND P0, PT, R2.reuse, R10, PT ;  /* 0x0000000a0200720c */ /* 0x040fe40003f04070 */
[----:B------:R-:W-:Y:S02]  /*1b120*/  ISETP.GT.U32.AND P4, PT, R2, R8, PT ;  /* 0x000000080200720c */ /* 0x000fe40003f84070 */
[----:B------:R-:W-:-:S09]  /*1b130*/  ISETP.GE.AND P1, PT, R20, RZ, PT ;  /* 0x000000ff1400720c */ /* 0x000fd20003f26270 */
[--C-:B------:R-:W-:Y:S01]  /*1b140*/  @!P0 IMAD.IADD R10, R10, 0x1, -R2.reuse ;  /* 0x000000010a0a8824 */ /* 0x100fe200078e0a02 */
[----:B------:R-:W-:Y:S01]  /*1b150*/  ISETP.GE.AND P0, PT, R17, RZ, PT ;  /* 0x000000ff1100720c */ /* 0x000fe20003f06270 */
[----:B------:R-:W-:Y:S01]  /*1b160*/  @!P4 IMAD.IADD R8, R8, 0x1, -R2 ;  /* 0x000000010808c824 */ /* 0x000fe200078e0a02 */
[----:B------:R-:W5:Y:S03]  /*1b170*/  LDL.LU R17, [R1+0x244] ;  /* 0x0002440001117983 */ /* 0x000f660000300800 */
[----:B------:R-:W-:Y:S02]  /*1b180*/  IMAD.MOV.U32 R6, RZ, RZ, R8 ;  /* 0x000000ffff067224 */ /* 0x000fe400078e0008 */
[----:B------:R-:W-:Y:S02]  /*1b190*/  @!P3 IMAD.MOV R11, RZ, RZ, -R11 ;  /* 0x000000ffff0bb224 */ /* 0x000fe400078e0a0b */
[----:B------:R-:W-:-:S02]  /*1b1a0*/  @!P6 IMAD.MOV R6, RZ, RZ, -R6 ;  /* 0x000000ffff06e224 */ /* 0x000fc400078e0a06 */
[----:B------:R-:W-:-:S03]  /*1b1b0*/  @!P1 IMAD.MOV R10, RZ, RZ, -R10 ;  /* 0x000000ffff0a9224 */ /* 0x000fc600078e0a0a */
[----:B------:R-:W-:Y:S04]  /*1b1c0*/  STL [R1+0x398], R6 ;  /* 0x0003980601007387 */ /* 0x000fe80000100800 */
[----:B------:R0:W-:Y:S04]  /*1b1d0*/  STL [R1+0x390], R11 ;  /* 0x0003900b01007387 */ /* 0x0001e80000100800 */
[----:B------:R-:W-:Y:S04]  /*1b1e0*/  STL [R1+0x388], R10 ;  /* 0x0003880a01007387 */ /* 0x000fe80000100800 */
[----:B------:R-:W5:Y:S01]  /*1b1f0*/  LDL.LU R20, [R1+0x250] ;  /* 0x0002500001147983 */ /* 0x000f620000300800 */
[----:B------:R-:W-:Y:S01]  /*1b200*/  IMAD.MOV.U32 R8, RZ, RZ, R7 ;  /* 0x000000ffff087224 */ /* 0x000fe200078e0007 */
[----:B------:R-:W-:-:S03]  /*1b210*/  ISETP.GT.U32.AND P4, PT, R2, R9, PT ;  /* 0x000000090200720c */ /* 0x000fc60003f84070 */
[----:B------:R-:W-:Y:S01]  /*1b220*/  @!P0 IMAD.MOV R8, RZ, RZ, -R8 ;  /* 0x000000ffff088224 */ /* 0x000fe200078e0a08 */
[----:B------:R-:W-:Y:S02]  /*1b230*/  IABS R13, R19 ;  /* 0x00000013000d7213 */ /* 0x000fe40000000000 */
[----:B------:R-:W-:Y:S02]  /*1b240*/  ISETP.GE.AND P1, PT, R19, RZ, PT ;  /* 0x000000ff1300720c */ /* 0x000fe40003f26270 */
[----:B------:R-:W-:Y:S04]  /*1b250*/  STL [R1+0x380], R8 ;  /* 0x0003800801007387 */ /* 0x000fe80000100800 */
[----:B------:R-:W5:Y:S01]  /*1b260*/  LDL.LU R19, [R1+0x258] ;  /* 0x0002580001137983 */ /* 0x000f620000300800 */
[----:B------:R-:W-:Y:S01]  /*1b270*/  @!P4 IMAD.IADD R9, R9, 0x1, -R2 ;  /* 0x000000010909c824 */ /* 0x000fe200078e0a02 */
[----:B------:R-:W-:-:S04]  /*1b280*/  ISETP.GT.U32.AND P4, PT, R2, R12, PT ;  /* 0x0000000c0200720c */ /* 0x000fc80003f84070 */
[----:B------:R-:W-:-:S09]  /*1b290*/  ISETP.GT.U32.AND P3, PT, R2, R9, PT ;  /* 0x000000090200720c */ /* 0x000fd20003f64070 */
[----:B------:R-:W-:-:S04]  /*1b2a0*/  @!P4 IMAD.IADD R12, R12, 0x1, -R2 ;  /* 0x000000010c0cc824 */ /* 0x000fc800078e0a02 */
[----:B0-----:R-:W-:-:S04]  /*1b2b0*/  IMAD.MOV.U32 R11, RZ, RZ, R12 ;  /* 0x000000ffff0b7224 */ /* 0x001fc800078e000c */
[----:B------:R-:W-:Y:S02]  /*1b2c0*/  @!P5 IMAD.MOV R11, RZ, RZ, -R11 ;  /* 0x000000ffff0bd224 */ /* 0x000fe400078e0a0b */
[----:B------:R-:W-:-:S03]  /*1b2d0*/  @!P3 IMAD.IADD R9, R9, 0x1, -R2 ;  /* 0x000000010909b824 */ /* 0x000fc600078e0a02 */
[----:B------:R0:W-:Y:S02]  /*1b2e0*/  STL [R1+0x4e0], R11 ;  /* 0x0004e00b01007387 */ /* 0x0001e40000100800 */
[----:B0-----:R-:W-:-:S04]  /*1b2f0*/  IMAD.MOV.U32 R11, RZ, RZ, R9 ;  /* 0x000000ffff0b7224 */ /* 0x001fc800078e0009 */
[----:B------:R-:W-:Y:S01]  /*1b300*/  @!P2 IMAD.MOV R11, RZ, RZ, -R11 ;  /* 0x000000ffff0ba224 */ /* 0x000fe200078e0a0b */
[----:B--2---:R-:W-:Y:S02]  /*1b310*/  IABS R4, R18 ;  /* 0x0000001200047213 */ /* 0x004fe40000000000 */
[----:B------:R-:W-:-:S03]  /*1b320*/  ISETP.GE.AND P0, PT, R18, RZ, PT ;  /* 0x000000ff1200720c */ /* 0x000fc60003f06270 */
[----:B------:R-:W-:-:S04]  /*1b330*/  IMAD.HI.U32 R6, R0, R4, RZ ;  /* 0x0000000400067227 */ /* 0x000fc800078e00ff */
[----:B------:R-:W-:-:S04]  /*1b340*/  IMAD.MOV R7, RZ, RZ, -R6 ;  /* 0x000000ffff077224 */ /* 0x000fc800078e0a06 */
[----:B------:R-:W-:Y:S01]  /*1b350*/  IMAD R4, R2, R7, R4 ;  /* 0x0000000702047224 */ /* 0x000fe200078e0204 */
[----:B----4-:R-:W-:Y:S02]  /*1b360*/  ISETP.GE.AND P3, PT, R29, RZ, PT ;  /* 0x000000ff1d00720c */ /* 0x010fe40003f66270 */
[----:B------:R-:W-:Y:S02]  /*1b370*/  IABS R8, R29 ;  /* 0x0000001d00087213 */ /* 0x000fe40000000000 */
[----:B------:R-:W2:Y:S04]  /*1b380*/  LDL.LU R29, [R1+0x25c] ;  /* 0x00025c00011d7983 */ /* 0x000ea80000300800 */
[----:B------:R-:W4:Y:S01]  /*1b390*/  LDL.LU R18, [R1+0x260] ;  /* 0x0002600001127983 */ /* 0x000f220000300800 */
[----:B---3--:R-:W-:-:S02]  /*1b3a0*/  IABS R6, R16 ;  /* 0x0000001000067213 */ /* 0x008fc40000000000 */
[----:B------:R-:W-:Y:S01]  /*1b3b0*/  ISETP.GE.AND P4, PT, R16, RZ, PT ;  /* 0x000000ff1000720c */ /* 0x000fe20003f86270 */
[----:B------:R0:W-:Y:S04]  /*1b3c0*/  STL [R1+0x4f8], R11 ;  /* 0x0004f80b01007387 */ /* 0x0001e80000100800 */
[----:B------:R-:W3:Y:S01]  /*1b3d0*/  LDL.LU R16, [R1+0x264] ;  /* 0x0002640001107983 */ /* 0x000ee20000300800 */
[----:B-----5:R-:W-:Y:S02]  /*1b3e0*/  IABS R7, R5 ;  /* 0x0000000500077213 */ /* 0x020fe40000000000 */
[----:B------:R-:W-:Y:S02]  /*1b3f0*/  ISETP.GE.AND P2, PT, R5, RZ, PT ;  /* 0x000000ff0500720c */ /* 0x000fe40003f46270 */
[----:B------:R-:W5:Y:S01]  /*1b400*/  LDL.LU R5, [R1+0x268] ;  /* 0x0002680001057983 */ /* 0x000f620000300800 */
[----:B------:R-:W-:-:S04]  /*1b410*/  IMAD.HI.U32 R3, R0, R13, RZ ;  /* 0x0000000d00037227 */ /* 0x000fc800078e00ff */
[----:B------:R-:W-:-:S04]  /*1b420*/  IMAD.MOV R3, RZ, RZ, -R3 ;  /* 0x000000ffff037224 */ /* 0x000fc800078e0a03 */
[----:B------:R-:W-:-:S05]  /*1b430*/  IMAD R3, R2, R3, R13 ;  /* 0x0000000302037224 */ /* 0x000fca00078e020d */
[----:B------:R-:W-:Y:S01]  /*1b440*/  ISETP.GT.U32.AND P6, PT, R2, R3, PT ;  /* 0x000000030200720c */ /* 0x000fe20003fc4070 */
[----:B------:R-:W-:Y:S01]  /*1b450*/  IMAD.HI.U32 R10, R0, R6, RZ ;  /* 0x00000006000a7227 */ /* 0x000fe200078e00ff */
[----:B------:R-:W-:-:S11]  /*1b460*/  ISETP.GT.U32.AND P5, PT, R2, R4, PT ;  /* 0x000000040200720c */ /* 0x000fd60003fa4070 */
[----:B------:R-:W-:-:S05]  /*1b470*/  @!P6 IMAD.IADD R3, R3, 0x1, -R2 ;  /* 0x000000010303e824 */ /* 0x000fca00078e0a02 */
[----:B------:R-:W-:Y:S01]  /*1b480*/  ISETP.GT.U32.AND P6, PT, R2, R3, PT ;  /* 0x000000030200720c */ /* 0x000fe20003fc4070 */
[----:B------:R-:W-:-:S04]  /*1b490*/  IMAD.MOV R9, RZ, RZ, -R10 ;  /* 0x000000ffff097224 */ /* 0x000fc800078e0a0a */
[----:B------:R-:W-:Y:S02]  /*1b4a0*/  IMAD R9, R2, R9, R6 ;  /* 0x0000000902097224 */ /* 0x000fe400078e0206 */
[----:B------:R-:W-:-:S06]  /*1b4b0*/  @!P5 IMAD.IADD R4, R4, 0x1, -R2 ;  /* 0x000000010404d824 */ /* 0x000fcc00078e0a02 */
[----:B------:R-:W-:Y:S01]  /*1b4c0*/  @!P6 IMAD.IADD R3, R3, 0x1, -R2 ;  /* 0x000000010303e824 */ /* 0x000fe200078e0a02 */
[C---:B------:R-:W-:Y:S02]  /*1b4d0*/  ISETP.GT.U32.AND P6, PT, R2.reuse, R9, PT ;  /* 0x000000090200720c */ /* 0x040fe40003fc4070 */
[----:B------:R-:W-:Y:S02]  /*1b4e0*/  ISETP.GT.U32.AND P5, PT, R2, R4, PT ;  /* 0x000000040200720c */ /* 0x000fe40003fa4070 */
[----:B------:R-:W-:Y:S01]  /*1b4f0*/  IABS R10, R17 ;  /* 0x00000011000a7213 */ /* 0x000fe20000000000 */
[----:B------:R-:W-:-:S08]  /*1b500*/  IMAD.MOV.U32 R21, RZ, RZ, R3 ;  /* 0x000000ffff157224 */ /* 0x000fd000078e0003 */
[--C-:B------:R-:W-:Y:S02]  /*1b510*/  @!P6 IMAD.IADD R9, R9, 0x1, -R2.reuse ;  /* 0x000000010909e824 */ /* 0x100fe400078e0a02 */
[----:B------:R-:W-:-:S03]  /*1b520*/  @!P5 IMAD.IADD R4, R4, 0x1, -R2 ;  /* 0x000000010404d824 */ /* 0x000fc600078e0a02 */
[----:B------:R-:W-:Y:S01]  /*1b530*/  ISETP.GT.U32.AND P6, PT, R2, R9, PT ;  /* 0x000000090200720c */ /* 0x000fe20003fc4070 */
[----:B------:R-:W-:Y:S02]  /*1b540*/  IMAD.MOV.U32 R15, RZ, RZ, R4 ;  /* 0x000000ffff0f7224 */ /* 0x000fe400078e0004 */
[----:B------:R-:W-:Y:S02]  /*1b550*/  IMAD.MOV.U32 R6, RZ, RZ, R10 ;  /* 0x000000ffff067224 */ /* 0x000fe400078e000a */
[----:B------:R-:W-:-:S04]  /*1b560*/  IMAD.HI.U32 R10, R0, R8, RZ ;  /* 0x00000008000a7227 */ /* 0x000fc800078e00ff */
[----:B------:R-:W-:Y:S02]  /*1b570*/  @!P1 IMAD.MOV R21, RZ, RZ, -R21 ;  /* 0x000000ffff159224 */ /* 0x000fe400078e0a15 */
[----:B------:R-:W-:Y:S02]  /*1b580*/  @!P0 IMAD.MOV R15, RZ, RZ, -R15 ;  /* 0x000000ffff0f8224 */ /* 0x000fe400078e0a0f */
[----:B------:R-:W-:Y:S01]  /*1b590*/  IMAD.MOV R10, RZ, RZ, -R10 ;  /* 0x000000ffff0a7224 */ /* 0x000fe200078e0a0a */
[----:B------:R1:W-:Y:S01]  /*1b5a0*/  STL [R1+0x4fc], R21 ;  /* 0x0004fc1501007387 */ /* 0x0003e20000100800 */
[----:B------:R-:W-:Y:S01]  /*1b5b0*/  @!P6 IMAD.IADD R9, R9, 0x1, -R2 ;  /* 0x000000010909e824 */ /* 0x000fe200078e0a02 */
[----:B------:R-:W-:Y:S01]  /*1b5c0*/  ISETP.GE.AND P6, PT, R17, RZ, PT ;  /* 0x000000ff1100720c */ /* 0x000fe20003fc6270 */
[----:B------:R-:W-:Y:S01]  /*1b5d0*/  IMAD.HI.U32 R14, R0, R7, RZ ;  /* 0x00000007000e7227 */ /* 0x000fe200078e00ff */
[----:B------:R2:W-:Y:S01]  /*1b5e0*/  STL [R1+0x504], R15 ;  /* 0x0005040f01007387 */ /* 0x0005e20000100800 */
[----:B------:R-:W-:-:S02]  /*1b5f0*/  IABS R12, R20 ;  /* 0x00000014000c7213 */ /* 0x000fc40000000000 */
[----:B------:R-:W-:Y:S01]  /*1b600*/  IMAD R8, R2, R10, R8 ;  /* 0x0000000a02087224 */ /* 0x000fe200078e0208 */
[----:B------:R-:W3:Y:S01]  /*1b610*/  LDL.LU R22, [R1+0x26c] ;  /* 0x00026c0001167983 */ /* 0x000ee20000300800 */
[----:B------:R-:W-:-:S03]  /*1b620*/  IMAD.HI.U32 R13, R0, R6, RZ ;  /* 0x00000006000d7227 */ /* 0x000fc600078e00ff */
[----:B------:R-:W3:Y:S01]  /*1b630*/  LDL.LU R17, [R1+0x270] ;  /* 0x0002700001117983 */ /* 0x000ee20000300800 */
[----:B------:R-:W-:Y:S01]  /*1b640*/  IMAD.MOV R14, RZ, RZ, -R14 ;  /* 0x000000ffff0e7224 */ /* 0x000fe200078e0a0e */
[----:B------:R-:W-:Y:S01]  /*1b650*/  ISETP.GT.U32.AND P5, PT, R2, R8, PT ;  /* 0x000000080200720c */ /* 0x000fe20003fa4070 */
[----:B------:R-:W-:Y:S02]  /*1b660*/  IMAD.MOV R13, RZ, RZ, -R13 ;  /* 0x000000ffff0d7224 */ /* 0x000fe400078e0a0d */
[----:B0-----:R-:W-:-:S04]  /*1b670*/  IMAD.HI.U32 R11, R0, R12, RZ ;  /* 0x0000000c000b7227 */ /* 0x001fc800078e00ff */
[C---:B------:R-:W-:Y:S02]  /*1b680*/  IMAD R7, R2.reuse, R14, R7 ;  /* 0x0000000e02077224 */ /* 0x040fe400078e0207 */
[C---:B------:R-:W-:Y:S02]  /*1b690*/  IMAD R6, R2.reuse, R13, R6 ;  /* 0x0000000d02067224 */ /* 0x040fe400078e0206 */
[----:B------:R-:W-:Y:S01]  /*1b6a0*/  IMAD.MOV R13, RZ, RZ, -R11 ;  /* 0x000000ffff0d7224 */ /* 0x000fe200078e0a0b */
[----:B------:R-:W-:-:S03]  /*1b6b0*/  ISETP.GT.U32.AND P1, PT, R2, R7, PT ;  /* 0x000000070200720c */ /* 0x000fc60003f24070 */
[----:B------:R-:W-:Y:S02]  /*1b6c0*/  IMAD R3, R2, R13, R12 ;  /* 0x0000000d02037224 */ /* 0x000fe400078e020c */
[----:B------:R-:W-:-:S03]  /*1b6d0*/  @!P5 IMAD.IADD R8, R8, 0x1, -R2 ;  /* 0x000000010808d824 */ /* 0x000fc600078e0a02 */
[----:B------:R-:W-:Y:S02]  /*1b6e0*/  ISETP.GT.U32.AND P5, PT, R2, R3, PT ;  /* 0x000000030200720c */ /* 0x000fe40003fa4070 */
[----:B------:R-:W-:-:S03]  /*1b6f0*/  IABS R10, R19 ;  /* 0x00000013000a7213 */ /* 0x000fc60000000000 */
[----:B------:R-:W-:Y:S01]  /*1b700*/  @!P1 IMAD.IADD R7, R7, 0x1, -R2 ;  /* 0x0000000107079824 */ /* 0x000fe200078e0a02 */
[----:B------:R-:W-:Y:S01]  /*1b710*/  ISETP.GT.U32.AND P1, PT, R2, R8, PT ;  /* 0x000000080200720c */ /* 0x000fe20003f24070 */
[----:B------:R-:W-:-:S04]  /*1b720*/  IMAD.HI.U32 R11, R0, R10, RZ ;  /* 0x0000000a000b7227 */ /* 0x000fc800078e00ff */
[----:B------:R-:W-:Y:S02]  /*1b730*/  IMAD.MOV R11, RZ, RZ, -R11 ;  /* 0x000000ffff0b7224 */ /* 0x000fe400078e0a0b */
[----:B-1----:R-:W-:Y:S02]  /*1b740*/  IMAD.MOV.U32 R21, RZ, RZ, R9 ;  /* 0x000000ffff157224 */ /* 0x002fe400078e0009 */
[----:B------:R-:W-:Y:S01]  /*1b750*/  @!P5 IMAD.IADD R3, R3, 0x1, -R2 ;  /* 0x000000010303d824 */ /* 0x000fe200078e0a02 */
[C---:B------:R-:W-:Y:S01]  /*1b760*/  ISETP.GT.U32.AND P0, PT, R2.reuse, R6, PT ;  /* 0x000000060200720c */ /* 0x040fe20003f04070 */
[C---:B------:R-:W-:Y:S02]  /*1b770*/  IMAD R4, R2.reuse, R11, R10 ;  /* 0x0000000b02047224 */ /* 0x040fe400078e020a */
[----:B------:R-:W-:Y:S01]  /*1b780*/  @!P4 IMAD.MOV R21, RZ, RZ, -R21 ;  /* 0x000000ffff15c224 */ /* 0x000fe200078e0a15 */
[----:B------:R-:W-:Y:S01]  /*1b790*/  ISETP.GT.U32.AND P4, PT, R2, R3, PT ;  /* 0x000000030200720c */ /* 0x000fe20003f84070 */
[----:B------:R-:W-:Y:S01]  /*1b7a0*/  @!P1 IMAD.IADD R8, R8, 0x1, -R2 ;  /* 0x0000000108089824 */ /* 0x000fe200078e0a02 */
[----:B------:R-:W-:-:S07]  /*1b7b0*/  ISETP.GT.U32.AND P1, PT, R2, R4, PT ;  /* 0x000000040200720c */ /* 0x000fce0003f24070 */
[----:B------:R-:W-:Y:S01]  /*1b7c0*/  @!P0 IMAD.IADD R6, R6, 0x1, -R2 ;  /* 0x0000000106068824 */ /* 0x000fe200078e0a02 */
[----:B------:R-:W-:-:S03]  /*1b7d0*/  ISETP.GT.U32.AND P0, PT, R2, R7, PT ;  /* 0x000000070200720c */ /* 0x000fc60003f04070 */
[----:B------:R-:W-:Y:S01]  /*1b7e0*/  @!P4 IMAD.IADD R3, R3, 0x1, -R2 ;  /* 0x000000010303c824 */ /* 0x000fe200078e0a02 */
[----:B------:R-:W-:Y:S01]  /*1b7f0*/  ISETP.GE.AND P4, PT, R19, RZ, PT ;  /* 0x000000ff1300720c */ /* 0x000fe20003f86270 */
[----:B------:R-:W-:Y:S01]  /*1b800*/  IMAD.MOV.U32 R19, RZ, RZ, R8 ;  /* 0x000000ffff137224 */ /* 0x000fe200078e0008 */
[----:B------:R0:W-:Y:S01]  /*1b810*/  STL [R1+0x500], R21 ;  /* 0x0005001501007387 */ /* 0x0001e20000100800 */
[----:B------:R-:W-:Y:S02]  /*1b820*/  @!P1 IMAD.IADD R4, R4, 0x1, -R2 ;  /* 0x0000000104049824 */ /* 0x000fe400078e0a02 */
[----:B------:R-:W-:Y:S01]  /*1b830*/  @!P3 IMAD.MOV R19, RZ, RZ, -R19 ;  /* 0x000000ffff13b224 */ /* 0x000fe200078e0a13 */
[----:B------:R-:W-:-:S03]  /*1b840*/  ISETP.GT.U32.AND P5, PT, R2, R6, PT ;  /* 0x000000060200720c */ /* 0x000fc60003fa4070 */
[----:B------:R-:W-:Y:S01]  /*1b850*/  @!P0 IMAD.IADD R7, R7, 0x1, -R2 ;  /* 0x0000000107078824 */ /* 0x000fe200078e0a02 */
[----:B------:R-:W-:-:S09]  /*1b860*/  ISETP.GE.AND P0, PT, R20, RZ, PT ;  /* 0x000000ff1400720c */ /* 0x000fd20003f06270 */
[----:B------:R-:W-:Y:S01]  /*1b870*/  @!P5 IMAD.IADD R6, R6, 0x1, -R2 ;  /* 0x000000010606d824 */ /* 0x000fe200078e0a02 */
[----:B------:R-:W-:Y:S01]  /*1b880*/  ISETP.GT.U32.AND P3, PT, R2, R4, PT ;  /* 0x000000040200720c */ /* 0x000fe20003f64070 */
[----:B------:R-:W-:Y:S02]  /*1b890*/  @!P2 IMAD.MOV R7, RZ, RZ, -R7 ;  /* 0x000000ffff07a224 */ /* 0x000fe400078e0a07 */
[----:B------:R-:W-:-:S10]  /*1b8a0*/  @!P0 IMAD.MOV R3, RZ, RZ, -R3 ;  /* 0x000000ffff038224 */ /* 0x000fd400078e0a03 */
[----:B------:R-:W-:Y:S01]  /*1b8b0*/  @!P3 IMAD.IADD R4, R4, 0x1, -R2 ;  /* 0x000000010404b824 */ /* 0x000fe200078e0a02 */
[----:B--2---:R-:W-:Y:S02]  /*1b8c0*/  IABS R15, R29 ;  /* 0x0000001d000f7213 */ /* 0x004fe40000000000 */
[----:B------:R-:W-:Y:S02]  /*1b8d0*/  ISETP.GE.AND P1, PT, R29, RZ, PT ;  /* 0x000000ff1d00720c */ /* 0x000fe40003f26270 */
[----:B------:R-:W2:Y:S01]  /*1b8e0*/  LDL.LU R29, [R1+0x274] ;  /* 0x00027400011d7983 */ /* 0x000ea20000300800 */
[----:B------:R-:W-:-:S03]  /*1b8f0*/  IMAD.HI.U32 R9, R0, R15, RZ ;  /* 0x0000000f00097227 */ /* 0x000fc600078e00ff */
[----:B------:R1:W-:Y:S04]  /*1b900*/  STL [R1+0x4e4], R19 ;  /* 0x0004e41301007387 */ /* 0x0003e80000100800 */
[----:B0-----:R-:W2:Y:S01]  /*1b910*/  LDL.LU R21, [R1+0x278] ;  /* 0x0002780001157983 */ /* 0x001ea20000300800 */
[----:B------:R-:W-:-:S03]  /*1b920*/  IMAD.MOV R9, RZ, RZ, -R9 ;  /* 0x000000ffff097224 */ /* 0x000fc600078e0a09 */
[----:B-1----:R-:W2:Y:S04]  /*1b930*/  LDL.LU R19, [R1+0x27c] ;  /* 0x00027c0001137983 */ /* 0x002ea80000300800 */
[----:B------:R-:W2:Y:S01]  /*1b940*/  LDL.LU R20, [R1+0x280] ;  /* 0x0002800001147983 */ /* 0x000ea20000300800 */
[----:B------:R-:W-:Y:S01]  /*1b950*/  IMAD R15, R2, R9, R15 ;  /* 0x00000009020f7224 */ /* 0x000fe200078e020f */
[----:B----4-:R-:W-:-:S04]  /*1b960*/  IABS R14, R18 ;  /* 0x00000012000e7213 */ /* 0x010fc80000000000 */
[----:B------:R-:W-:Y:S01]  /*1b970*/  ISETP.GT.U32.AND P5, PT, R2, R15, PT ;  /* 0x0000000f0200720c */ /* 0x000fe20003fa4070 */
[----:B------:R-:W-:-:S04]  /*1b980*/  IMAD.HI.U32 R11, R0, R14, RZ ;  /* 0x0000000e000b7227 */ /* 0x000fc800078e00ff */
[----:B------:R-:W-:-:S04]  /*1b990*/  IMAD.MOV R11, RZ, RZ, -R11 ;  /* 0x000000ffff0b7224 */ /* 0x000fc800078e0a0b */
[----:B------:R-:W-:-:S04]  /*1b9a0*/  IMAD R14, R2, R11, R14 ;  /* 0x0000000b020e7224 */ /* 0x000fc800078e020e */
[----:B------:R-:W-:Y:S01]  /*1b9b0*/  @!P5 IMAD.IADD R15, R15, 0x1, -R2 ;  /* 0x000000010f0fd824 */ /* 0x000fe200078e0a02 */
[----:B------:R-:W-:Y:S01]  /*1b9c0*/  ISETP.GT.U32.AND P5, PT, R2, R14, PT ;  /* 0x0000000e0200720c */ /* 0x000fe20003fa4070 */
[----:B------:R0:W-:Y:S01]  /*1b9d0*/  STL [R1+0x4e8], R7 ;  /* 0x0004e80701007387 */ /* 0x0001e20000100800 */
[----:B-----5:R-:W-:Y:S01]  /*1b9e0*/  IABS R12, R5 ;  /* 0x00000005000c7213 */ /* 0x020fe20000000000 */
[----:B0-----:R-:W-:-:S10]  /*1b9f0*/  IMAD.MOV.U32 R7, RZ, RZ, R6 ;  /* 0x000000ffff077224 */ /* 0x001fd400078e0006 */
[----:B------:R-:W-:Y:S01]  /*1ba00*/  @!P5 IMAD.IADD R14, R14, 0x1, -R2 ;  /* 0x000000010e0ed824 */ /* 0x000fe200078e0a02 */
[----:B------:R-:W-:Y:S01]  /*1ba10*/  ISETP.GE.AND P5, PT, R5, RZ, PT ;  /* 0x000000ff0500720c */ /* 0x000fe20003fa6270 */
[----:B------:R-:W-:Y:S02]  /*1ba20*/  IMAD.MOV.U32 R5, RZ, RZ, R4 ;  /* 0x000000ffff057224 */ /* 0x000fe400078e0004 */
[----:B------:R-:W-:Y:S02]  /*1ba30*/  @!P6 IMAD.MOV R7, RZ, RZ, -R7 ;  /* 0x000000ffff07e224 */ /* 0x000fe400078e0a07 */
[----:B------:R-:W-:Y:S01]  /*1ba40*/  @!P4 IMAD.MOV R5, RZ, RZ, -R5 ;  /* 0x000000ffff05c224 */ /* 0x000fe200078e0a05 */
[----:B------:R-:W-:Y:S02]  /*1ba50*/  ISETP.GE.AND P0, PT, R18, RZ, PT ;  /* 0x000000ff1200720c */ /* 0x000fe40003f06270 */
[----:B------:R-:W-:Y:S04]  /*1ba60*/  STL [R1+0x4ec], R7 ;  /* 0x0004ec0701007387 */ /* 0x000fe80000100800 */
[----:B------:R-:W-:Y:S04]  /*1ba70*/  STL [R1+0x4f4], R3 ;  /* 0x0004f40301007387 */ /* 0x000fe80000100800 */
[----:B------:R-:W4:Y:S04]  /*1ba80*/  LDL.LU R18, [R1+0x284] ;  /* 0x0002840001127983 */ /* 0x000f280000300800 */
[----:B------:R0:W-:Y:S04]  /*1ba90*/  STL [R1+0x4f0], R5 ;  /* 0x0004f00501007387 */ /* 0x0001e80000100800 */
[----:B0-----:R-:W5:Y:S01]  /*1baa0*/  LDL.LU R5, [R1+0x288] ;  /* 0x0002880001057983 */ /* 0x001f620000300800 */
[----:B---3--:R-:W-:-:S05]  /*1bab0*/  IABS R13, R16 ;  /* 0x00000010000d7213 */ /* 0x008fca0000000000 */
[----:B------:R-:W-:-:S04]  /*1bac0*/  IMAD.HI.U32 R10, R0, R13, RZ ;  /* 0x0000000d000a7227 */ /* 0x000fc800078e00ff */
[----:B------:R-:W-:-:S04]  /*1bad0*/  IMAD.MOV R10, RZ, RZ, -R10 ;  /* 0x000000ffff0a7224 */ /* 0x000fc800078e0a0a */
[----:B------:R-:W-:-:S05]  /*1bae0*/  IMAD R13, R2, R10, R13 ;  /* 0x0000000a020d7224 */ /* 0x000fca00078e020d */
[----:B------:R-:W-:Y:S02]  /*1baf0*/  ISETP.GT.U32.AND P6, PT, R2, R13, PT ;  /* 0x0000000d0200720c */ /* 0x000fe40003fc4070 */
[----:B------:R-:W-:Y:S01]  /*1bb00*/  IABS R8, R17 ;  /* 0x0000001100087213 */ /* 0x000fe20000000000 */
[----:B------:R-:W-:-:S04]  /*1bb10*/  IMAD.HI.U32 R9, R0, R12, RZ ;  /* 0x0000000c00097227 */ /* 0x000fc800078e00ff */
[----:B------:R-:W-:-:S06]  /*1bb20*/  IMAD.HI.U32 R3, R0, R8, RZ ;  /* 0x0000000800037227 */ /* 0x000fcc00078e00ff */
[----:B------:R-:W-:-:S05]  /*1bb30*/  @!P6 IMAD.IADD R13, R13, 0x1, -R2 ;  /* 0x000000010d0de824 */ /* 0x000fca00078e0a02 */
[C---:B------:R-:W-:Y:S01]  /*1bb40*/  ISETP.GT.U32.AND P4, PT, R2.reuse, R13, PT ;  /* 0x0000000d0200720c */ /* 0x040fe20003f84070 */
[----:B------:R-:W-:Y:S01]  /*1bb50*/  IMAD.MOV R3, RZ, RZ, -R3 ;  /* 0x000000ffff037224 */ /* 0x000fe200078e0a03 */
[C---:B------:R-:W-:Y:S01]  /*1bb60*/  ISETP.GT.U32.AND P2, PT, R2.reuse, R15, PT ;  /* 0x0000000f0200720c */ /* 0x040fe20003f44070 */
[----:B------:R-:W-:Y:S02]  /*1bb70*/  IMAD.MOV R9, RZ, RZ, -R9 ;  /* 0x000000ffff097224 */ /* 0x000fe400078e0a09 */
[C---:B------:R-:W-:Y:S02]  /*1bb80*/  IMAD R8, R2.reuse, R3, R8 ;  /* 0x0000000302087224 */ /* 0x040fe400078e0208 */
[----:B------:R-:W-:-:S06]  /*1bb90*/  IMAD R12, R2, R9, R12 ;  /* 0x00000009020c7224 */ /* 0x000fcc00078e020c */
[--C-:B------:R-:W-:Y:S01]  /*1bba0*/  @!P4 IMAD.IADD R13, R13, 0x1, -R2.reuse ;  /* 0x000000010d0dc824 */ /* 0x100fe200078e0a02 */
[C---:B------:R-:W-:Y:S02]  /*1bbb0*/  ISETP.GT.U32.AND P4, PT, R2.reuse, R8, PT ;  /* 0x000000080200720c */ /* 0x040fe40003f84070 */
[----:B------:R-:W-:Y:S01]  /*1bbc0*/  ISETP.GT.U32.AND P3, PT, R2, R12, PT ;  /* 0x0000000c0200720c */ /* 0x000fe20003f64070 */
[----:B------:R-:W-:-:S04]  /*1bbd0*/  @!P2 IMAD.IADD R15, R15, 0x1, -R2 ;  /* 0x000000010f0fa824 */ /* 0x000fc800078e0a02 */
[----:B------:R-:W-:Y:S01]  /*1bbe0*/  @!P1 IMAD.MOV R15, RZ, RZ, -R15 ;  /* 0x000000ffff0f9224 */ /* 0x000fe200078e0a0f */
[----:B------:R-:W-:Y:S02]  /*1bbf0*/  ISETP.GT.U32.AND P6, PT, R2, R14, PT ;  /* 0x0000000e0200720c */ /* 0x000fe40003fc4070 */
[----:B------:R-:W-:Y:S02]  /*1bc00*/  IABS R10, R22 ;  /* 0x00000016000a7213 */ /* 0x000fe40000000000 */
[----:B------:R-:W-:Y:S01]  /*1bc10*/  STL [R1+0x37c], R15 ;  /* 0x00037c0f01007387 */ /* 0x000fe20000100800 */
[--C-:B------:R-:W-:Y:S01]  /*1bc20*/  @!P4 IMAD.IADD R8, R8, 0x1, -R2.reuse ;  /* 0x000000010808c824 */ /* 0x100fe200078e0a02 */
[----:B------:R-:W-:Y:S01]  /*1bc30*/  ISETP.GE.AND P4, PT, R17, RZ, PT ;  /* 0x000000ff1100720c */ /* 0x000fe20003f86270 */
[----:B------:R-:W-:Y:S01]  /*1bc40*/  @!P3 IMAD.IADD R12, R12, 0x1, -R2 ;  /* 0x000000010c0cb824 */ /* 0x000fe200078e0a02 */
[----:B------:R-:W3:Y:S01]  /*1bc50*/  LDL.LU R17, [R1+0x28c] ;  /* 0x00028c0001117983 */ /* 0x000ee20000300800 */
[----:B------:R-:W-:-:S03]  /*1bc60*/  IMAD.HI.U32 R6, R0, R10, RZ ;  /* 0x0000000a00067227 */ /* 0x000fc600078e00ff */
[----:B------:R-:W-:Y:S01]  /*1bc70*/  ISETP.GT.U32.AND P3, PT, R2, R12, PT ;  /* 0x0000000c0200720c */ /* 0x000fe20003f64070 */
[----:B------:R-:W-:Y:S01]  /*1bc80*/  IMAD.MOV R6, RZ, RZ, -R6 ;  /* 0x000000ffff067224 */ /* 0x000fe200078e0a06 */
[----:B------:R-:W-:Y:S01]  /*1bc90*/  ISETP.GE.AND P2, PT, R16, RZ, PT ;  /* 0x000000ff1000720c */ /* 0x000fe20003f46270 */
[----:B------:R-:W-:Y:S02]  /*1bca0*/  @!P6 IMAD.IADD R14, R14, 0x1, -R2 ;  /* 0x000000010e0ee824 */ /* 0x000fe400078e0a02 */
[C---:B------:R-:W-:Y:S02]  /*1bcb0*/  IMAD R10, R2.reuse, R6, R10 ;  /* 0x00000006020a7224 */ /* 0x040fe400078e020a */
[----:B------:R-:W-:Y:S01]  /*1bcc0*/  @!P0 IMAD.MOV R14, RZ, RZ, -R14 ;  /* 0x000000ffff0e8224 */ /* 0x000fe200078e0a0e */
[C---:B------:R-:W-:Y:S02]  /*1bcd0*/  ISETP.GT.U32.AND P0, PT, R2.reuse, R8, PT ;  /* 0x000000080200720c */ /* 0x040fe40003f04070 */
[----:B------:R-:W-:-:S03]  /*1bce0*/  ISETP.GT.U32.AND P6, PT, R2, R10, PT ;  /* 0x0000000a0200720c */ /* 0x000fc60003fc4070 */
[----:B------:R-:W-:Y:S01]  /*1bcf0*/  @!P3 IMAD.IADD R12, R12, 0x1, -R2 ;  /* 0x000000010c0cb824 */ /* 0x000fe200078e0a02 */
[----:B------:R0:W-:Y:S01]  /*1bd00*/  STL [R1+0x378], R14 ;  /* 0x0003780e01007387 */ /* 0x0001e20000100800 */
[----:B------:R-:W-:Y:S02]  /*1bd10*/  @!P2 IMAD.MOV R13, RZ, RZ, -R13 ;  /* 0x000000ffff0da224 */ /* 0x000fe400078e0a0d */
[----:B0-----:R-:W-:-:S04]  /*1bd20*/  IMAD.MOV.U32 R14, RZ, RZ, R12 ;  /* 0x000000ffff0e7224 */ /* 0x001fc800078e000c */
[----:B------:R-:W-:Y:S01]  /*1bd30*/  @!P5 IMAD.MOV R14, RZ, RZ, -R14 ;  /* 0x000000ffff0ed224 */ /* 0x000fe200078e0a0e */
[----:B------:R-:W-:Y:S01]  /*1bd40*/  STL [R1+0x45c], R13 ;  /* 0x00045c0d01007387 */ /* 0x000fe20000100800 */
[--C-:B------:R-:W-:Y:S02]  /*1bd50*/  @!P0 IMAD.IADD R8, R8, 0x1, -R2.reuse ;  /* 0x0000000108088824 */ /* 0x100fe400078e0a02 */
[----:B------:R-:W-:Y:S01]  /*1bd60*/  @!P6 IMAD.IADD R10, R10, 0x1, -R2 ;  /* 0x000000010a0ae824 */ /* 0x000fe200078e0a02 */
[----:B------:R-:W-:Y:S04]  /*1bd70*/  STL [R1+0x4dc], R14 ;  /* 0x0004dc0e01007387 */ /* 0x000fe80000100800 */
[----:B------:R-:W-:Y:S02]  /*1bd80*/  ISETP.GT.U32.AND P1, PT, R2, R10, PT ;  /* 0x0000000a0200720c */ /* 0x000fe40003f24070 */
[----:B------:R-:W-:-:S11]  /*1bd90*/  ISETP.GE.AND P3, PT, R22, RZ, PT ;  /* 0x000000ff1600720c */ /* 0x000fd60003f66270 */
[----:B------:R-:W-:-:S04]  /*1bda0*/  @!P1 IMAD.IADD R10, R10, 0x1, -R2 ;  /* 0x000000010a0a9824 */ /* 0x000fc800078e0a02 */
[----:B------:R-:W-:Y:S01]  /*1bdb0*/  @!P3 IMAD.MOV R10, RZ, RZ, -R10 ;  /* 0x000000ffff0ab224 */ /* 0x000fe200078e0a0a */
[----:B--2---:R-:W-:Y:S02]  /*1bdc0*/  IABS R4, R29 ;  /* 0x0000001d00047213 */ /* 0x004fe40000000000 */
[----:B------:R-:W-:Y:S02]  /*1bdd0*/  ISETP.GE.AND P0, PT, R29, RZ, PT ;  /* 0x000000ff1d00720c */ /* 0x000fe40003f06270 */
[----:B------:R-:W2:Y:S01]  /*1bde0*/  LDL.LU R29, [R1+0x290] ;  /* 0x00029000011d7983 */ /* 0x000ea20000300800 */
[----:B------:R-:W-:-:S04]  /*1bdf0*/  IMAD.HI.U32 R3, R0, R4, RZ ;  /* 0x0000000400037227 */ /* 0x000fc800078e00ff */
[----:B------:R-:W-:Y:S01]  /*1be00*/  IMAD.MOV R3, RZ, RZ, -R3 ;  /* 0x000000ffff037224 */ /* 0x000fe200078e0a03 */
[----:B------:R-:W-:Y:S02]  /*1be10*/  IABS R7, R19 ;  /* 0x0000001300077213 */ /* 0x000fe40000000000 */
[----:B------:R-:W-:Y:S01]  /*1be20*/  IABS R6, R20 ;  /* 0x0000001400067213 */ /* 0x000fe20000000000 */
[----:B------:R-:W-:Y:S01]  /*1be30*/  IMAD R4, R2, R3, R4 ;  /* 0x0000000302047224 */ /* 0x000fe200078e0204 */
[----:B------:R-:W-:Y:S01]  /*1be40*/  IABS R11, R21 ;  /* 0x00000015000b7213 */ /* 0x000fe20000000000 */
[----:B------:R-:W-:-:S04]  /*1be50*/  IMAD.HI.U32 R9, R0, R7, RZ ;  /* 0x0000000700097227 */ /* 0x000fc800078e00ff */
[----:B------:R-:W-:Y:S01]  /*1be60*/  IMAD.HI.U32 R3, R0, R6, RZ ;  /* 0x0000000600037227 */ /* 0x000fe200078e00ff */
[----:B------:R-:W-:-:S03]  /*1be70*/  ISETP.GT.U32.AND P6, PT, R2, R4, PT ;  /* 0x000000040200720c */ /* 0x000fc60003fc4070 */
[----:B------:R-:W-:Y:S02]  /*1be80*/  IMAD.MOV R9, RZ, RZ, -R9 ;  /* 0x000000ffff097224 */ /* 0x000fe400078e0a09 */
[----:B------:R-:W-:-:S04]  /*1be90*/  IMAD.HI.U32 R16, R0, R11, RZ ;  /* 0x0000000b00107227 */ /* 0x000fc800078e00ff */
[----:B------:R-:W-:Y:S02]  /*1bea0*/  IMAD.MOV R3, RZ, RZ, -R3 ;  /* 0x000000ffff037224 */ /* 0x000fe400078e0a03 */
[C---:B------:R-:W-:Y:S02]  /*1beb0*/  IMAD R7, R2.reuse, R9, R7 ;  /* 0x0000000902077224 */ /* 0x040fe400078e0207 */
[----:B------:R-:W-:Y:S02]  /*1bec0*/  IMAD.MOV R16, RZ, RZ, -R16 ;  /* 0x000000ffff107224 */ /* 0x000fe400078e0a10 */
[C---:B------:R-:W-:Y:S01]  /*1bed0*/  IMAD R6, R2.reuse, R3, R6 ;  /* 0x0000000302067224 */ /* 0x040fe200078e0206 */
[C---:B------:R-:W-:Y:S01]  /*1bee0*/  ISETP.GT.U32.AND P5, PT, R2.reuse, R7, PT ;  /* 0x000000070200720c */ /* 0x040fe20003fa4070 */
[----:B------:R-:W-:-:S03]  /*1bef0*/  IMAD R11, R2, R16, R11 ;  /* 0x00000010020b7224 */ /* 0x000fc600078e020b */
[----:B------:R-:W-:Y:S01]  /*1bf00*/  ISETP.GT.U32.AND P1, PT, R2, R6, PT ;  /* 0x000000060200720c */ /* 0x000fe20003f24070 */
[----:B------:R-:W-:Y:S01]  /*1bf10*/  @!P6 IMAD.IADD R4, R4, 0x1, -R2 ;  /* 0x000000010404e824 */ /* 0x000fe200078e0a02 */
[----:B------:R-:W-:-:S04]  /*1bf20*/  ISETP.GT.U32.AND P2, PT, R2, R11, PT ;  /* 0x0000000b0200720c */ /* 0x000fc80003f44070 */
[----:B------:R-:W-:-:S03]  /*1bf30*/  ISETP.GT.U32.AND P6, PT, R2, R4, PT ;  /* 0x000000040200720c */ /* 0x000fc60003fc4070 */
[----:B------:R-:W-:-:S04]  /*1bf40*/  @!P5 IMAD.IADD R7, R7, 0x1, -R2 ;  /* 0x000000010707d824 */ /* 0x000fc800078e0a02 */
[--C-:B------:R-:W-:Y:S01]  /*1bf50*/  @!P1 IMAD.IADD R6, R6, 0x1, -R2.reuse ;  /* 0x0000000106069824 */ /* 0x100fe200078e0a02 */
[C---:B------:R-:W-:Y:S01]  /*1bf60*/  ISETP.GT.U32.AND P3, PT, R2.reuse, R7, PT ;  /* 0x000000070200720c */ /* 0x040fe20003f64070 */
[--C-:B------:R-:W-:Y:S01]  /*1bf70*/  @!P2 IMAD.IADD R11, R11, 0x1, -R2.reuse ;  /* 0x000000010b0ba824 */ /* 0x100fe200078e0a02 */
[----:B------:R-:W-:Y:S02]  /*1bf80*/  ISETP.GE.AND P2, PT, R19, RZ, PT ;  /* 0x000000ff1300720c */ /* 0x000fe40003f46270 */
[----:B------:R-:W-:Y:S01]  /*1bf90*/  ISETP.GT.U32.AND P1, PT, R2, R6, PT ;  /* 0x000000060200720c */ /* 0x000fe20003f24070 */
[----:B------:R-:W2:Y:S01]  /*1bfa0*/  LDL.LU R19, [R1+0x294] ;  /* 0x0002940001137983 */ /* 0x000ea20000300800 */
[----:B------:R-:W-:-:S03]  /*1bfb0*/  @!P6 IMAD.IADD R4, R4, 0x1, -R2 ;  /* 0x000000010404e824 */ /* 0x000fc600078e0a02 */
[----:B------:R0:W-:Y:S01]  /*1bfc0*/  STL [R1+0x484], R10 ;  /* 0x0004840a01007387 */ /* 0x0001e20000100800 */
[----:B------:R-:W-:Y:S02]  /*1bfd0*/  @!P0 IMAD.MOV R4, RZ, RZ, -R4 ;  /* 0x000000ffff048224 */ /* 0x000fe400078e0a04 */
[----:B0-----:R-:W-:-:S04]  /*1bfe0*/  IMAD.MOV.U32 R10, RZ, RZ, R8 ;  /* 0x000000ffff0a7224 */ /* 0x001fc800078e0008 */
[----:B------:R-:W-:Y:S01]  /*1bff0*/  @!P4 IMAD.MOV R10, RZ, RZ, -R10 ;  /* 0x000000ffff0ac224 */ /* 0x000fe200078e0a0a */
[----:B----4-:R-:W-:Y:S01]  /*1c000*/  IABS R9, R18 ;  /* 0x0000001200097213 */ /* 0x010fe20000000000 */
[--C-:B------:R-:W-:Y:S01]  /*1c010*/  @!P3 IMAD.IADD R7, R7, 0x1, -R2.reuse ;  /* 0x000000010707b824 */ /* 0x100fe200078e0a02 */
[----:B------:R-:W-:Y:S01]  /*1c020*/  ISETP.GE.AND P3, PT, R18, RZ, PT ;  /* 0x000000ff1200720c */ /* 0x000fe20003f66270 */
[----:B------:R-:W-:Y:S01]  /*1c030*/  @!P1 IMAD.IADD R6, R6, 0x1, -R2 ;  /* 0x0000000106069824 */ /* 0x000fe200078e0a02 */
[----:B------:R-:W-:Y:S01]  /*1c040*/  STL [R1+0x4c0], R10 ;  /* 0x0004c00a01007387 */ /* 0x000fe20000100800 */
[----:B-----5:R-:W-:Y:S02]  /*1c050*/  IABS R3, R5 ;  /* 0x0000000500037213 */ /* 0x020fe40000000000 */
[----:B------:R-:W-:Y:S01]  /*1c060*/  ISETP.GE.AND P1, PT, R5, RZ, PT ;  /* 0x000000ff0500720c */ /* 0x000fe20003f26270 */
[----:B------:R-:W-:Y:S04]  /*1c070*/  STL [R1+0x4d8], R4 ;  /* 0x0004d80401007387 */ /* 0x000fe80000100800 */
[----:B------:R-:W4:Y:S04]  /*1c080*/  LDL.LU R18, [R1+0x2b0] ;  /* 0x0002b00001127983 */ /* 0x000f280000300800 */
[----:B------:R-:W5:Y:S01]  /*1c090*/  LDL.LU R5, [R1+0x298] ;  /* 0x0002980001057983 */ /* 0x000f620000300800 */
[----:B------:R-:W-:Y:S01]  /*1c0a0*/  ISETP.GT.U32.AND P5, PT, R2, R11, PT ;  /* 0x0000000b0200720c */ /* 0x000fe20003fa4070 */
[----:B------:R-:W-:Y:S01]  /*1c0b0*/  IMAD.HI.U32 R13, R0, R9, RZ ;  /* 0x00000009000d7227 */ /* 0x000fe200078e00ff */
[----:B------:R-:W-:-:S03]  /*1c0c0*/  ISETP.GE.AND P6, PT, R21, RZ, PT ;  /* 0x000000ff1500720c */ /* 0x000fc60003fc6270 */
[----:B------:R-:W-:-:S04]  /*1c0d0*/  IMAD.MOV R13, RZ, RZ, -R13 ;  /* 0x000000ffff0d7224 */ /* 0x000fc800078e0a0d */
[----:B------:R-:W-:-:S04]  /*1c0e0*/  IMAD R9, R2, R13, R9 ;  /* 0x0000000d02097224 */ /* 0x000fc800078e0209 */
[----:B------:R-:W-:Y:S01]  /*1c0f0*/  @!P5 IMAD.IADD R11, R11, 0x1, -R2 ;  /* 0x000000010b0bd824 */ /* 0x000fe200078e0a02 */
[----:B------:R-:W-:-:S03]  /*1c100*/  ISETP.GT.U32.AND P4, PT, R2, R9, PT ;  /* 0x000000090200720c */ /* 0x000fc60003f84070 */
[----:B------:R-:W-:-:S05]  /*1c110*/  @!P6 IMAD.MOV R11, RZ, RZ, -R11 ;  /* 0x000000ffff0be224 */ /* 0x000fca00078e0a0b */
[----:B------:R0:W-:Y:S02]  /*1c120*/  STL [R1+0x4c4], R11 ;  /* 0x0004c40b01007387 */ /* 0x0001e40000100800 */
[----:B0-----:R-:W-:-:S04]  /*1c130*/  IMAD.MOV.U32 R11, RZ, RZ, R7 ;  /* 0x000000ffff0b7224 */ /* 0x001fc800078e0007 */
[----:B------:R-:W-:Y:S02]  /*1c140*/  @!P2 IMAD.MOV R11, RZ, RZ, -R11 ;  /* 0x000000ffff0ba224 */ /* 0x000fe400078e0a0b */
[----:B------:R-:W-:-:S03]  /*1c150*/  @!P4 IMAD.IADD R9, R9, 0x1, -R2 ;  /* 0x000000010909c824 */ /* 0x000fc600078e0a02 */
[----:B------:R5:W-:Y:S01]  /*1c160*/  STL [R1+0x4d4], R11 ;  /* 0x0004d40b01007387 */ /* 0x000be20000100800 */
[----:B---3--:R-:W-:Y:S02]  /*1c170*/  IABS R8, R17 ;  /* 0x0000001100087213 */ /* 0x008fe40000000000 */
[----:B------:R-:W-:Y:S02]  /*1c180*/  ISETP.GE.AND P4, PT, R17, RZ, PT ;  /* 0x000000ff1100720c */ /* 0x000fe40003f86270 */
[----:B------:R-:W3:Y:S01]  /*1c190*/  LDL.LU R17, [R1+0x29c] ;  /* 0x00029c0001117983 */ /* 0x000ee20000300800 */
[----:B------:R-:W-:Y:S01]  /*1c1a0*/  ISETP.GE.AND P0, PT, R20, RZ, PT ;  /* 0x000000ff1400720c */ /* 0x000fe20003f06270 */
[----:B------:R-:W-:-:S04]  /*1c1b0*/  IMAD.HI.U32 R12, R0, R3, RZ ;  /* 0x00000003000c7227 */ /* 0x000fc800078e00ff */
[----:B------:R-:W-:-:S08]  /*1c1c0*/  IMAD.MOV R12, RZ, RZ, -R12 ;  /* 0x000000ffff0c7224 */ /* 0x000fd000078e0a0c */
[----:B------:R-:W-:Y:S02]  /*1c1d0*/  @!P0 IMAD.MOV R6, RZ, RZ, -R6 ;  /* 0x000000ffff068224 */ /* 0x000fe400078e0a06 */
[----:B------:R-:W-:Y:S02]  /*1c1e0*/  IMAD R3, R2, R12, R3 ;  /* 0x0000000c02037224 */ /* 0x000fe400078e0203 */
[----:B------:R-:W-:-:S03]  /*1c1f0*/  IMAD.HI.U32 R4, R0, R8, RZ ;  /* 0x0000000800047227 */ /* 0x000fc600078e00ff */
[----:B------:R-:W-:Y:S01]  /*1c200*/  ISETP.GT.U32.AND P5, PT, R2, R3, PT ;  /* 0x000000030200720c */ /* 0x000fe20003fa4070 */
[----:B------:R-:W-:-:S04]  /*1c210*/  IMAD.MOV R4, RZ, RZ, -R4 ;  /* 0x000000ffff047224 */ /* 0x000fc800078e0a04 */
[----:B------:R-:W-:-:S05]  /*1c220*/  IMAD R8, R2, R4, R8 ;  /* 0x0000000402087224 */ /* 0x000fca00078e0208 */
[----:B------:R-:W-:-:S03]  /*1c230*/  ISETP.GT.U32.AND P2, PT, R2, R8, PT ;  /* 0x000000080200720c */ /* 0x000fc60003f44070 */
[----:B------:R-:W-:Y:S01]  /*1c240*/  @!P5 IMAD.IADD R3, R3, 0x1, -R2 ;  /* 0x000000010303d824 */ /* 0x000fe200078e0a02 */
[----:B------:R-:W-:-:S04]  /*1c250*/  ISETP.GT.U32.AND P5, PT, R2, R9, PT ;  /* 0x000000090200720c */ /* 0x000fc80003fa4070 */
[----:B------:R-:W-:-:S05]  /*1c260*/  ISETP.GT.U32.AND P6, PT, R2, R3, PT ;  /* 0x000000030200720c */ /* 0x000fca0003fc4070 */
[----:B------:R-:W-:-:S05]  /*1c270*/  @!P2 IMAD.IADD R8, R8, 0x1, -R2 ;  /* 0x000000010808a824 */ /* 0x000fca00078e0a02 */
[----:B------:R-:W-:Y:S01]  /*1c280*/  ISETP.GT.U32.AND P2, PT, R2, R8, PT ;  /* 0x000000080200720c */ /* 0x000fe20003f44070 */
[--C-:B------:R-:W-:Y:S02]  /*1c290*/  @!P5 IMAD.IADD R9, R9, 0x1, -R2.reuse ;  /* 0x000000010909d824 */ /* 0x100fe400078e0a02 */
[----:B------:R-:W-:Y:S02]  /*1c2a0*/  @!P6 IMAD.IADD R3, R3, 0x1, -R2 ;  /* 0x000000010303e824 */ /* 0x000fe400078e0a02 */
[----:B------:R-:W-:Y:S02]  /*1c2b0*/  @!P3 IMAD.MOV R9, RZ, RZ, -R9 ;  /* 0x000000ffff09b224 */ /* 0x000fe400078e0a09 */
[----:B------:R-:W-:-:S06]  /*1c2c0*/  @!P1 IMAD.MOV R3, RZ, RZ, -R3 ;  /* 0x000000ffff039224 */ /* 0x000fcc00078e0a03 */
[----:B------:R-:W-:Y:S01]  /*1c2d0*/  @!P2 IMAD.IADD R8, R8, 0x1, -R2 ;  /* 0x000000010808a824 */ /* 0x000fe200078e0a02 */
[----:B--2---:R-:W-:Y:S02]  /*1c2e0*/  IABS R10, R29 ;  /* 0x0000001d000a7213 */ /* 0x004fe40000000000 */
[----:B------:R-:W-:Y:S02]  /*1c2f0*/  ISETP.GE.AND P0, PT, R29, RZ, PT ;  /* 0x000000ff1d00720c */ /* 0x000fe40003f06270 */
[----:B------:R-:W2:Y:S04]  /*1c300*/  LDL.LU R29, [R1+0x2a0] ;  /* 0x0002a000011d7983 */ /* 0x000ea80000300800 */
[----:B------:R4:W-:Y:S04]  /*1c310*/  STL [R1+0x4d0], R6 ;  /* 0x0004d00601007387 */ /* 0x0009e80000100800 */
[----:B------:R-:W2:Y:S04]  /*1c320*/  LDL.LU R20, [R1+0x2a4] ;  /* 0x0002a40001147983 */ /* 0x000ea80000300800 */
[----:B------:R-:W-:Y:S04]  /*1c330*/  STL [R1+0x4cc], R9 ;  /* 0x0004cc0901007387 */ /* 0x000fe80000100800 */
[----:B------:R3:W-:Y:S01]  /*1c340*/  STL [R1+0x4c8], R3 ;  /* 0x0004c80301007387 */ /* 0x0007e20000100800 */
[----:B-----5:R-:W-:-:S02]  /*1c350*/  IABS R11, R5 ;  /* 0x00000005000b7213 */ /* 0x020fc40000000000 */
[----:B------:R-:W-:Y:S02]  /*1c360*/  ISETP.GE.AND P2, PT, R5, RZ, PT ;  /* 0x000000ff0500720c */ /* 0x000fe40003f46270 */
[----:B------:R-:W5:Y:S01]  /*1c370*/  LDL.LU R5, [R1+0x2a8] ;  /* 0x0002a80001057983 */ /* 0x000f620000300800 */
[----:B------:R-:W-:Y:S01]  /*1c380*/  IMAD.HI.U32 R4, R0, R10, RZ ;  /* 0x0000000a00047227 */ /* 0x000fe200078e00ff */
[----:B----4-:R-:W-:Y:S02]  /*1c390*/  IABS R6, R18 ;  /* 0x0000001200067213 */ /* 0x010fe40000000000 */
[----:B------:R-:W-:Y:S02]  /*1c3a0*/  ISETP.GE.AND P3, PT, R18, RZ, PT ;  /* 0x000000ff1200720c */ /* 0x000fe40003f66270 */
[----:B------:R-:W4:Y:S01]  /*1c3b0*/  LDL.LU R18, [R1+0x2ac] ;  /* 0x0002ac0001127983 */ /* 0x000f220000300800 */
[----:B------:R-:W-:-:S04]  /*1c3c0*/  IMAD.MOV R4, RZ, RZ, -R4 ;  /* 0x000000ffff047224 */ /* 0x000fc800078e0a04 */
[----:B------:R-:W-:-:S05]  /*1c3d0*/  IMAD R10, R2, R4, R10 ;  /* 0x00000004020a7224 */ /* 0x000fca00078e020a */
[----:B------:R-:W-:Y:S02]  /*1c3e0*/  ISETP.GT.U32.AND P6, PT, R2, R10, PT ;  /* 0x0000000a0200720c */ /* 0x000fe40003fc4070 */
[----:B------:R-:W-:-:S05]  /*1c3f0*/  IABS R7, R19 ;  /* 0x0000001300077213 */ /* 0x000fca0000000000 */
[----:B------:R-:W-:-:S06]  /*1c400*/  IMAD.HI.U32 R4, R0, R7, RZ ;  /* 0x0000000700047227 */ /* 0x000fcc00078e00ff */
[----:B------:R-:W-:-:S05]  /*1c410*/  @!P6 IMAD.IADD R10, R10, 0x1, -R2 ;  /* 0x000000010a0ae824 */ /* 0x000fca00078e0a02 */
[----:B------:R-:W-:Y:S01]  /*1c420*/  ISETP.GT.U32.AND P6, PT, R2, R10, PT ;  /* 0x0000000a0200720c */ /* 0x000fe20003fc4070 */
[----:B------:R-:W-:-:S04]  /*1c430*/  IMAD.MOV R4, RZ, RZ, -R4 ;  /* 0x000000ffff047224 */ /* 0x000fc800078e0a04 */
[----:B------:R-:W-:Y:S02]  /*1c440*/  IMAD R7, R2, R4, R7 ;  /* 0x0000000402077224 */ /* 0x000fe400078e0207 */
[----:B------:R-:W-:-:S03]  /*1c450*/  IMAD.HI.U32 R12, R0, R6, RZ ;  /* 0x00000006000c7227 */ /* 0x000fc600078e00ff */
[----:B------:R-:W-:-:S03]  /*1c460*/  ISETP.GT.U32.AND P1, PT, R2, R7, PT ;  /* 0x000000070200720c */ /* 0x000fc60003f24070 */
[----:B------:R-:W-:Y:S02]  /*1c470*/  @!P6 IMAD.IADD R10, R10, 0x1, -R2 ;  /* 0x000000010a0ae824 */ /* 0x000fe400078e0a02 */
[----:B------:R-:W-:Y:S02]  /*1c480*/  IMAD.MOV R12, RZ, RZ, -R12 ;  /* 0x000000ffff0c7224 */ /* 0x000fe400078e0a0c */
[----:B------:R-:W-:Y:S02]  /*1c490*/  IMAD.MOV.U32 R14, RZ, RZ, R8 ;  /* 0x000000ffff0e7224 */ /* 0x000fe400078e0008 */
[----:B------:R-:W-:Y:S02]  /*1c4a0*/  IMAD.MOV.U32 R13, RZ, RZ, R10 ;  /* 0x000000ffff0d7224 */ /* 0x000fe400078e000a */
[----:B------:R-:W-:Y:S02]  /*1c4b0*/  IMAD R6, R2, R12, R6 ;  /* 0x0000000c02067224 */ /* 0x000fe400078e0206 */
[----:B------:R-:W-:-:S02]  /*1c4c0*/  @!P4 IMAD.MOV R14, RZ, RZ, -R14 ;  /* 0x000000ffff0ec224 */ /* 0x000fc400078e0a0e */
[----:B------:R-:W-:Y:S01]  /*1c4d0*/  @!P0 IMAD.MOV R13, RZ, RZ, -R13 ;  /* 0x000000ffff0d8224 */ /* 0x000fe200078e0a0d */
[C---:B------:R-:W-:Y:S01]  /*1c4e0*/  ISETP.GT.U32.AND P6, PT, R2.reuse, R6, PT ;  /* 0x000000060200720c */ /* 0x040fe20003fc4070 */
[----:B------:R-:W-:Y:S01]  /*1c4f0*/  @!P1 IMAD.IADD R7, R7, 0x1, -R2 ;  /* 0x0000000107079824 */ /* 0x000fe200078e0a02 */
[----:B------:R-:W-:Y:S01]  /*1c500*/  STL [R1+0x4a0], R14 ;  /* 0x0004a00e01007387 */ /* 0x000fe20000100800 */
[----:B---3--:R-:W-:Y:S02]  /*1c510*/  IABS R3, R17 ;  /* 0x0000001100037213 */ /* 0x008fe40000000000 */
[----:B------:R-:W-:Y:S01]  /*1c520*/  ISETP.GE.AND P0, PT, R17, RZ, PT ;  /* 0x000000ff1100720c */ /* 0x000fe20003f06270 */
[----:B------:R0:W-:Y:S04]  /*1c530*/  STL [R1+0x4b8], R13 ;  /* 0x0004b80d01007387 */ /* 0x0001e80000100800 */
[----:B------:R-:W3:Y:S01]  /*1c540*/  LDL.LU R17, [R1+0x2b4] ;  /* 0x0002b40001117983 */ /* 0x000ee20000300800 */
[----:B------:R-:W-:-:S02]  /*1c550*/  ISETP.GT.U32.AND P1, PT, R2, R7, PT ;  /* 0x000000070200720c */ /* 0x000fc40003f24070 */
[----:B------:R-:W-:Y:S01]  /*1c560*/  @!P6 IMAD.IADD R6, R6, 0x1, -R2 ;  /* 0x000000010606e824 */ /* 0x000fe200078e0a02 */
[----:B------:R-:W-:-:S04]  /*1c570*/  ISETP.GE.AND P5, PT, R19, RZ, PT ;  /* 0x000000ff1300720c */ /* 0x000fc80003fa6270 */
[----:B------:R-:W-:-:S06]  /*1c580*/  ISETP.GT.U32.AND P6, PT, R2, R6, PT ;  /* 0x000000060200720c */ /* 0x000fcc0003fc4070 */
[----:B------:R-:W-:-:S04]  /*1c590*/  @!P1 IMAD.IADD R7, R7, 0x1, -R2 ;  /* 0x0000000107079824 */ /* 0x000fc800078e0a02 */
[----:B------:R-:W-:-:S04]  /*1c5a0*/  IMAD.MOV.U32 R12, RZ, RZ, R7 ;  /* 0x000000ffff0c7224 */ /* 0x000fc800078e0007 */
[----:B------:R-:W-:Y:S02]  /*1c5b0*/  @!P5 IMAD.MOV R12, RZ, RZ, -R12 ;  /* 0x000000ffff0cd224 */ /* 0x000fe400078e0a0c */
[----:B------:R-:W-:-:S03]  /*1c5c0*/  IMAD.HI.U32 R9, R0, R11, RZ ;  /* 0x0000000b00097227 */ /* 0x000fc600078e00ff */
[----:B------:R1:W-:Y:S01]  /*1c5d0*/  STL [R1+0x4bc], R12 ;  /* 0x0004bc0c01007387 */ /* 0x0003e20000100800 */
[----:B------:R-:W-:Y:S02]  /*1c5e0*/  @!P6 IMAD.IADD R6, R6, 0x1, -R2 ;  /* 0x000000010606e824 */ /* 0x000fe400078e0a02 */
[----:B------:R-:W-:-:S04]  /*1c5f0*/  IMAD.MOV R9, RZ, RZ, -R9 ;  /* 0x000000ffff097224 */ /* 0x000fc800078e0a09 */
[----:B------:R-:W-:-:S05]  /*1c600*/  IMAD R11, R2, R9, R11 ;  /* 0x00000009020b7224 */ /* 0x000fca00078e020b */
[----:B------:R-:W-:-:S13]  /*1c610*/  ISETP.GT.U32.AND P4, PT, R2, R11, PT ;  /* 0x0000000b0200720c */ /* 0x000fda0003f84070 */
[----:B------:R-:W-:-:S05]  /*1c620*/  @!P4 IMAD.IADD R11, R11, 0x1, -R2 ;  /* 0x000000010b0bc824 */ /* 0x000fca00078e0a02 */
[----:B------:R-:W-:Y:S01]  /*1c630*/  ISETP.GT.U32.AND P4, PT, R2, R11, PT ;  /* 0x0000000b0200720c */ /* 0x000fe20003f84070 */
[----:B0-----:R-:W-:-:S04]  /*1c640*/  IMAD.MOV.U32 R13, RZ, RZ, R6 ;  /* 0x000000ffff0d7224 */ /* 0x001fc800078e0006 */
[----:B------:R-:W-:-:S08]  /*1c650*/  @!P3 IMAD.MOV R13, RZ, RZ, -R13 ;  /* 0x000000ffff0db224 */ /* 0x000fd000078e0a0d */
[----:B------:R-:W-:-:S04]  /*1c660*/  @!P4 IMAD.IADD R11, R11, 0x1, -R2 ;  /* 0x000000010b0bc824 */ /* 0x000fc800078e0a02 */
[----:B-1----:R-:W-:-:S04]  /*1c670*/  IMAD.MOV.U32 R12, RZ, RZ, R11 ;  /* 0x000000ffff0c7224 */ /* 0x002fc800078e000b */
[----:B------:R-:W-:Y:S01]  /*1c680*/  @!P2 IMAD.MOV R12, RZ, RZ, -R12 ;  /* 0x000000ffff0ca224 */ /* 0x000fe200078e0a0c */
[----:B--2---:R-:W-:Y:S02]  /*1c690*/  IABS R4, R29 ;  /* 0x0000001d00047213 */ /* 0x004fe40000000000 */
[----:B------:R-:W-:Y:S02]  /*1c6a0*/  ISETP.GE.AND P6, PT, R29, RZ, PT ;  /* 0x000000ff1d00720c */ /* 0x000fe40003fc6270 */
[----:B------:R-:W2:Y:S01]  /*1c6b0*/  LDL.LU R29, [R1+0x2cc] ;  /* 0x0002cc00011d7983 */ /* 0x000ea20000300800 */
[----:B------:R-:W-:-:S03]  /*1c6c0*/  IMAD.HI.U32 R8, R0, R4, RZ ;  /* 0x0000000400087227 */ /* 0x000fc600078e00ff */
[----:B------:R-:W2:Y:S01]  /*1c6d0*/  LDL.LU R19, [R1+0x2b8] ;  /* 0x0002b80001137983 */ /* 0x000ea20000300800 */
[----:B------:R-:W-:-:S03]  /*1c6e0*/  IMAD.MOV R8, RZ, RZ, -R8 ;  /* 0x000000ffff087224 */ /* 0x000fc600078e0a08 */
[----:B------:R-:W-:Y:S01]  /*1c6f0*/  STL [R1+0x4b4], R13 ;  /* 0x0004b40d01007387 */ /* 0x000fe20000100800 */
[----:B------:R-:W-:Y:S01]  /*1c700*/  IMAD R4, R2, R8, R4 ;  /* 0x0000000802047224 */ /* 0x000fe200078e0204 */
[----:B-----5:R-:W-:Y:S02]  /*1c710*/  IABS R8, R5 ;  /* 0x0000000500087213 */ /* 0x020fe40000000000 */
[----:B------:R-:W-:Y:S02]  /*1c720*/  ISETP.GE.AND P2, PT, R5, RZ, PT ;  /* 0x000000ff0500720c */ /* 0x000fe40003f46270 */
[----:B------:R-:W5:Y:S01]  /*1c730*/  LDL.LU R5, [R1+0x2bc] ;  /* 0x0002bc0001057983 */ /* 0x000f620000300800 */
[----:B------:R-:W-:-:S04]  /*1c740*/  IMAD.HI.U32 R9, R0, R3, RZ ;  /* 0x0000000300097227 */ /* 0x000fc800078e00ff */
[----:B------:R-:W-:-:S04]  /*1c750*/  IMAD.MOV R9, RZ, RZ, -R9 ;  /* 0x000000ffff097224 */ /* 0x000fc800078e0a09 */
[----:B------:R-:W-:-:S05]  /*1c760*/  IMAD R3, R2, R9, R3 ;  /* 0x0000000902037224 */ /* 0x000fca00078e0203 */
[----:B------:R-:W-:-:S13]  /*1c770*/  ISETP.GT.U32.AND P1, PT, R2, R3, PT ;  /* 0x000000030200720c */ /* 0x000fda0003f24070 */
[----:B------:R-:W-:-:S05]  /*1c780*/  @!P1 IMAD.IADD R3, R3, 0x1, -R2 ;  /* 0x0000000103039824 */ /* 0x000fca00078e0a02 */
[----:B------:R-:W-:Y:S01]  /*1c790*/  ISETP.GT.U32.AND P1, PT, R2, R3, PT ;  /* 0x000000030200720c */ /* 0x000fe20003f24070 */
[----:B------:R0:W-:Y:S01]  /*1c7a0*/  STL [R1+0x4a4], R12 ;  /* 0x0004a40c01007387 */ /* 0x0001e20000100800 */
[----:B------:R-:W-:Y:S02]  /*1c7b0*/  IABS R9, R20 ;  /* 0x0000001400097213 */ /* 0x000fe40000000000 */
[----:B------:R-:W-:Y:S02]  /*1c7c0*/  ISETP.GE.AND P3, PT, R20, RZ, PT ;  /* 0x000000ff1400720c */ /* 0x000fe40003f66270 */
[----:B----4-:R-:W-:Y:S01]  /*1c7d0*/  IABS R7, R18 ;  /* 0x0000001200077213 */ /* 0x010fe20000000000 */
[----:B------:R-:W4:Y:S06]  /*1c7e0*/  LDL.LU R20, [R1+0x2c0] ;  /* 0x0002c00001147983 */ /* 0x000f2c0000300800 */
[----:B------:R-:W-:Y:S01]  /*1c7f0*/  @!P1 IMAD.IADD R3, R3, 0x1, -R2 ;  /* 0x0000000103039824 */ /* 0x000fe200078e0a02 */
[----:B------:R-:W-:-:S02]  /*1c800*/  ISETP.GE.AND P1, PT, R18, RZ, PT ;  /* 0x000000ff1200720c */ /* 0x000fc40003f26270 */
[----:B------:R-:W4:Y:S01]  /*1c810*/  LDL.LU R18, [R1+0x2c4] ;  /* 0x0002c40001127983 */ /* 0x000f220000300800 */
[----:B------:R-:W-:-:S13]  /*1c820*/  ISETP.GT.U32.AND P5, PT, R2, R4, PT ;  /* 0x000000040200720c */ /* 0x000fda0003fa4070 */
[----:B------:R-:W-:-:S05]  /*1c830*/  @!P5 IMAD.IADD R4, R4, 0x1, -R2 ;  /* 0x000000010404d824 */ /* 0x000fca00078e0a02 */
[----:B------:R-:W-:Y:S01]  /*1c840*/  ISETP.GT.U32.AND P5, PT, R2, R4, PT ;  /* 0x000000040200720c */ /* 0x000fe20003fa4070 */
[----:B------:R-:W-:-:S04]  /*1c850*/  IMAD.HI.U32 R10, R0, R9, RZ ;  /* 0x00000009000a7227 */ /* 0x000fc800078e00ff */
[----:B------:R-:W-:Y:S02]  /*1c860*/  IMAD.MOV R10, RZ, RZ, -R10 ;  /* 0x000000ffff0a7224 */ /* 0x000fe400078e0a0a */
[----:B0-----:R-:W-:Y:S02]  /*1c870*/  IMAD.MOV.U32 R12, RZ, RZ, R3 ;  /* 0x000000ffff0c7224 */ /* 0x001fe400078e0003 */
[----:B------:R-:W-:-:S04]  /*1c880*/  IMAD.HI.U32 R6, R0, R7, RZ ;  /* 0x0000000700067227 */ /* 0x000fc800078e00ff */
[----:B------:R-:W-:-:S04]  /*1c890*/  @!P5 IMAD.IADD R4, R4, 0x1, -R2 ;  /* 0x000000010404d824 */ /* 0x000fc800078e0a02 */
[----:B------:R-:W-:Y:S02]  /*1c8a0*/  IMAD.MOV.U32 R11, RZ, RZ, R4 ;  /* 0x000000ffff0b7224 */ /* 0x000fe400078e0004 */
[C---:B------:R-:W-:Y:S02]  /*1c8b0*/  IMAD R9, R2.reuse, R10, R9 ;  /* 0x0000000a02097224 */ /* 0x040fe400078e0209 */
[----:B------:R-:W-:Y:S02]  /*1c8c0*/  @!P0 IMAD.MOV R12, RZ, RZ, -R12 ;  /* 0x000000ffff0c8224 */ /* 0x000fe400078e0a0c */
[----:B------:R-:W-:Y:S02]  /*1c8d0*/  IMAD.MOV R6, RZ, RZ, -R6 ;  /* 0x000000ffff067224 */ /* 0x000fe400078e0a06 */
[----:B------:R-:W-:Y:S01]  /*1c8e0*/  @!P6 IMAD.MOV R11, RZ, RZ, -R11 ;  /* 0x000000ffff0be224 */ /* 0x000fe200078e0a0b */
[C---:B------:R-:W-:Y:S01]  /*1c8f0*/  ISETP.GT.U32.AND P4, PT, R2.reuse, R9, PT ;  /* 0x000000090200720c */ /* 0x040fe20003f84070 */
[----:B------:R-:W-:Y:S01]  /*1c900*/  IMAD R7, R2, R6, R7 ;  /* 0x0000000602077224 */ /* 0x000fe200078e0207 */
[----:B------:R2:W-:Y:S01]  /*1c910*/  STL [R1+0x4ac], R12 ;  /* 0x0004ac0c01007387 */ /* 0x0005e20000100800 */
[----:B---3--:R-:W-:-:S02]  /*1c920*/  IABS R6, R17 ;  /* 0x0000001100067213 */ /* 0x008fc40000000000 */
[----:B------:R-:W-:Y:S01]  /*1c930*/  ISETP.GE.AND P0, PT, R17, RZ, PT ;  /* 0x000000ff1100720c */ /* 0x000fe20003f06270 */
[----:B------:R-:W-:Y:S04]  /*1c940*/  STL [R1+0x4b0], R11 ;  /* 0x0004b00b01007387 */ /* 0x000fe80000100800 */
[----:B------:R-:W3:Y:S03]  /*1c950*/  LDL.LU R17, [R1+0x2c8] ;  /* 0x0002c80001117983 */ /* 0x000ee60000300800 */
[----:B------:R-:W-:-:S05]  /*1c960*/  @!P4 IMAD.IADD R9, R9, 0x1, -R2 ;  /* 0x000000010909c824 */ /* 0x000fca00078e0a02 */
[----:B------:R-:W-:Y:S01]  /*1c970*/  ISETP.GT.U32.AND P4, PT, R2, R9, PT ;  /* 0x000000090200720c */ /* 0x000fe20003f84070 */
[----:B------:R-:W-:-:S04]  /*1c980*/  IMAD.HI.U32 R10, R0, R8, RZ ;  /* 0x00000008000a7227 */ /* 0x000fc800078e00ff */
[----:B------:R-:W-:-:S04]  /*1c990*/  IMAD.MOV R10, RZ, RZ, -R10 ;  /* 0x000000ffff0a7224 */ /* 0x000fc800078e0a0a */
[----:B------:R-:W-:-:S04]  /*1c9a0*/  IMAD R8, R2, R10, R8 ;  /* 0x0000000a02087224 */ /* 0x000fc800078e0208 */
[----:B------:R-:W-:Y:S01]  /*1c9b0*/  @!P4 IMAD.IADD R9, R9, 0x1, -R2 ;  /* 0x000000010909c824 */ /* 0x000fe200078e0a02 */
[----:B------:R-:W-:-:S13]  /*1c9c0*/  ISETP.GT.U32.AND P5, PT, R2, R8, PT ;  /* 0x000000080200720c */ /* 0x000fda0003fa4070 */
[----:B------:R-:W-:-:S05]  /*1c9d0*/  @!P5 IMAD.IADD R8, R8, 0x1, -R2 ;  /* 0x000000010808d824 */ /* 0x000fca00078e0a02 */
[----:B------:R-:W-:Y:S01]  /*1c9e0*/  ISETP.GT.U32.AND P5, PT, R2, R8, PT ;  /* 0x000000080200720c */ /* 0x000fe20003fa4070 */
[----:B------:R-:W-:-:S12]  /*1c9f0*/  @!P3 IMAD.MOV R9, RZ, RZ, -R9 ;  /* 0x000000ffff09b224 */ /* 0x000fd800078e0a09 */
[----:B------:R-:W-:Y:S01]  /*1ca00*/  @!P5 IMAD.IADD R8, R8, 0x1, -R2 ;  /* 0x000000010808d824 */ /* 0x000fe200078e0a02 */
[----:B--2---:R-:W-:Y:S02]  /*1ca10*/  IABS R12, R29 ;  /* 0x0000001d000c7213 */ /* 0x004fe40000000000 */
[----:B------:R-:W-:Y:S02]  /*1ca20*/  ISETP.GE.AND P4, PT, R29, RZ, PT ;  /* 0x000000ff1d00720c */ /* 0x000fe40003f86270 */
[----:B------:R-:W2:Y:S01]  /*1ca30*/  LDL.LU R29, [R1+0x2d0] ;  /* 0x0002d000011d7983 */ /* 0x000ea20000300800 */
[----:B------:R-:W-:-:S04]  /*1ca40*/  IMAD.HI.U32 R10, R0, R12, RZ ;  /* 0x0000000c000a7227 */ /* 0x000fc800078e00ff */
[----:B------:R-:W-:-:S04]  /*1ca50*/  IMAD.MOV R10, RZ, RZ, -R10 ;  /* 0x000000ffff0a7224 */ /* 0x000fc800078e0a0a */
[C---:B------:R-:W-:Y:S01]  /*1ca60*/  IMAD R12, R2.reuse, R10, R12 ;  /* 0x0000000a020c7224 */ /* 0x040fe200078e020c */
[----:B------:R0:W-:Y:S04]  /*1ca70*/  STL [R1+0x4a8], R9 ;  /* 0x0004a80901007387 */ /* 0x0001e80000100800 */
[----:B------:R-:W-:Y:S01]  /*1ca80*/  ISETP.GT.U32.AND P5, PT, R2, R12, PT ;  /* 0x0000000c0200720c */ /* 0x000fe20003fa4070 */
[----:B0-----:R-:W-:-:S04]  /*1ca90*/  IMAD.MOV.U32 R9, RZ, RZ, R8 ;  /* 0x000000ffff097224 */ /* 0x001fc800078e0008 */
[----:B------:R-:W-:-:S08]  /*1caa0*/  @!P2 IMAD.MOV R9, RZ, RZ, -R9 ;  /* 0x000000ffff09a224 */ /* 0x000fd000078e0a09 */
[----:B------:R-:W-:Y:S01]  /*1cab0*/  @!P5 IMAD.IADD R12, R12, 0x1, -R2 ;  /* 0x000000010c0cd824 */ /* 0x000fe200078e0a02 */
[----:B------:R0:W-:Y:S01]  /*1cac0*/  STL [R1+0x49c], R9 ;  /* 0x00049c0901007387 */ /* 0x0001e20000100800 */
[----:B-----5:R-:W-:Y:S02]  /*1cad0*/  IABS R11, R5 ;  /* 0x00000005000b7213 */ /* 0x020fe40000000000 */
[----:B------:R-:W-:Y:S02]  /*1cae0*/  ISETP.GE.AND P5, PT, R5, RZ, PT ;  /* 0x000000ff0500720c */ /* 0x000fe40003fa6270 */
[----:B------:R-:W5:Y:S01]  /*1caf0*/  LDL.LU R5, [R1+0x2d4] ;  /* 0x0002d40001057983 */ /* 0x000f620000300800 */
[----:B------:R-:W-:Y:S01]  /*1cb00*/  IMAD.MOV.U32 R3, RZ, RZ, R6 ;  /* 0x000000ffff037224 */ /* 0x000fe200078e0006 */
[----:B------:R-:W-:Y:S01]  /*1cb10*/  ISETP.GT.U32.AND P6, PT, R2, R7, PT ;  /* 0x000000070200720c */ /* 0x000fe20003fc4070 */
[C---:B------:R-:W-:Y:S01]  /*1cb20*/  IMAD.HI.U32 R13, R0.reuse, R11, RZ ;  /* 0x0000000b000d7227 */ /* 0x040fe200078e00ff */
[----:B------:R-:W5:Y:S03]  /*1cb30*/  LDL.LU R21, [R1+0x2d8] ;  /* 0x0002d80001157983 */ /* 0x000f660000300800 */
[----:B------:R-:W-:-:S04]  /*1cb40*/  IMAD.HI.U32 R4, R0, R3, RZ ;  /* 0x0000000300047227 */ /* 0x000fc800078e00ff */
[----:B------:R-:W-:-:S04]  /*1cb50*/  IMAD.MOV R4, RZ, RZ, -R4 ;  /* 0x000000ffff047224 */ /* 0x000fc800078e0a04 */
[----:B------:R-:W-:-:S05]  /*1cb60*/  IMAD R3, R2, R4, R3 ;  /* 0x0000000402037224 */ /* 0x000fca00078e0203 */
[----:B------:R-:W-:Y:S01]  /*1cb70*/  ISETP.GT.U32.AND P3, PT, R2, R3, PT ;  /* 0x000000030200720c */ /* 0x000fe20003f64070 */
[----:B------:R-:W-:Y:S02]  /*1cb80*/  @!P6 IMAD.IADD R7, R7, 0x1, -R2 ;  /* 0x000000010707e824 */ /* 0x000fe400078e0a02 */
[----:B------:R-:W-:-:S10]  /*1cb90*/  IMAD.MOV R13, RZ, RZ, -R13 ;  /* 0x000000ffff0d7224 */ /* 0x000fd400078e0a0d */
[----:B------:R-:W-:Y:S01]  /*1cba0*/  @!P3 IMAD.IADD R3, R3, 0x1, -R2 ;  /* 0x000000010303b824 */ /* 0x000fe200078e0a02 */
[----:B------:R-:W-:-:S04]  /*1cbb0*/  ISETP.GT.U32.AND P6, PT, R2, R7, PT ;  /* 0x000000070200720c */ /* 0x000fc80003fc4070 */
[C---:B------:R-:W-:Y:S01]  /*1cbc0*/  ISETP.GT.U32.AND P2, PT, R2.reuse, R3, PT ;  /* 0x000000030200720c */ /* 0x040fe20003f44070 */
[----:B------:R-:W-:Y:S01]  /*1cbd0*/  IMAD R11, R2, R13, R11 ;  /* 0x0000000d020b7224 */ /* 0x000fe200078e020b */
[----:B------:R-:W-:-:S05]  /*1cbe0*/  IABS R6, R19 ;  /* 0x0000001300067213 */ /* 0x000fca0000000000 */
[----:B------:R-:W-:-:S06]  /*1cbf0*/  IMAD.HI.U32 R4, R0, R6, RZ ;  /* 0x0000000600047227 */ /* 0x000fcc00078e00ff */
[--C-:B------:R-:W-:Y:S01]  /*1cc00*/  @!P2 IMAD.IADD R3, R3, 0x1, -R2.reuse ;  /* 0x000000010303a824 */ /* 0x100fe200078e0a02 */
[C---:B------:R-:W-:Y:S01]  /*1cc10*/  ISETP.GT.U32.AND P2, PT, R2.reuse, R11, PT ;  /* 0x0000000b0200720c */ /* 0x040fe20003f44070 */
[----:B------:R-:W-:Y:S02]  /*1cc20*/  @!P6 IMAD.IADD R7, R7, 0x1, -R2 ;  /* 0x000000010707e824 */ /* 0x000fe400078e0a02 */
[----:B------:R-:W-:Y:S02]  /*1cc30*/  IMAD.MOV.U32 R13, RZ, RZ, R3 ;  /* 0x000000ffff0d7224 */ /* 0x000fe400078e0003 */
[----:B------:R-:W-:Y:S02]  /*1cc40*/  @!P1 IMAD.MOV R7, RZ, RZ, -R7 ;  /* 0x000000ffff079224 */ /* 0x000fe400078e0a07 */
[----:B------:R-:W-:Y:S02]  /*1cc50*/  IMAD.MOV R4, RZ, RZ, -R4 ;  /* 0x000000ffff047224 */ /* 0x000fe400078e0a04 */
[----:B------:R-:W-:Y:S01]  /*1cc60*/  @!P0 IMAD.MOV R13, RZ, RZ, -R13 ;  /* 0x000000ffff0d8224 */ /* 0x000fe200078e0a0d */
[----:B------:R-:W-:Y:S01]  /*1cc70*/  ISETP.GE.AND P3, PT, R19, RZ, PT ;  /* 0x000000ff1300720c */ /* 0x000fe20003f66270 */
[----:B------:R3:W-:Y:S01]  /*1cc80*/  STL [R1+0x498], R7 ;  /* 0x0004980701007387 */ /* 0x0007e20000100800 */
[----:B------:R-:W-:Y:S01]  /*1cc90*/  IMAD R6, R2, R4, R6 ;  /* 0x0000000402067224 */ /* 0x000fe200078e0206 */
[----:B----4-:R-:W-:Y:S01]  /*1cca0*/  IABS R4, R18 ;  /* 0x0000001200047213 */ /* 0x010fe20000000000 */
[----:B------:R-:W-:Y:S01]  /*1ccb0*/  @!P2 IMAD.IADD R11, R11, 0x1, -R2 ;  /* 0x000000010b0ba824 */ /* 0x000fe200078e0a02 */
[----:B------:R-:W4:Y:S01]  /*1ccc0*/  LDL.LU R19, [R1+0x2dc] ;  /* 0x0002dc0001137983 */ /* 0x000f220000300800 */
[----:B------:R-:W-:-:S03]  /*1ccd0*/  ISETP.GE.AND P2, PT, R18, RZ, PT ;  /* 0x000000ff1200720c */ /* 0x000fc60003f46270 */
[----:B------:R5:W-:Y:S04]  /*1cce0*/  STL [R1+0x494], R13 ;  /* 0x0004940d01007387 */ /* 0x000be80000100800 */
[----:B------:R-:W4:Y:S01]  /*1ccf0*/  LDL.LU R18, [R1+0x2e0] ;  /* 0x0002e00001127983 */ /* 0x000f220000300800 */
[C---:B------:R-:W-:Y:S02]  /*1cd00*/  ISETP.GT.U32.AND P6, PT, R2.reuse, R6, PT ;  /* 0x000000060200720c */ /* 0x040fe40003fc4070 */
[----:B------:R-:W-:Y:S02]  /*1cd10*/  ISETP.GT.U32.AND P1, PT, R2, R12, PT ;  /* 0x0000000c0200720c */ /* 0x000fe40003f24070 */
[----:B------:R-:W-:-:S09]  /*1cd20*/  IABS R10, R20 ;  /* 0x00000014000a7213 */ /* 0x000fd20000000000 */
[----:B------:R-:W-:-:S05]  /*1cd30*/  @!P6 IMAD.IADD R6, R6, 0x1, -R2 ;  /* 0x000000010606e824 */ /* 0x000fca00078e0a02 */
[----:B------:R-:W-:Y:S01]  /*1cd40*/  ISETP.GT.U32.AND P6, PT, R2, R6, PT ;  /* 0x000000060200720c */ /* 0x000fe20003fc4070 */
[----:B------:R-:W-:-:S04]  /*1cd50*/  IMAD.HI.U32 R8, R0, R10, RZ ;  /* 0x0000000a00087227 */ /* 0x000fc800078e00ff */
[----:B------:R-:W-:Y:S02]  /*1cd60*/  @!P1 IMAD.IADD R12, R12, 0x1, -R2 ;  /* 0x000000010c0c9824 */ /* 0x000fe400078e0a02 */
[----:B0-----:R-:W-:-:S04]  /*1cd70*/  IMAD.HI.U32 R9, R0, R4, RZ ;  /* 0x0000000400097227 */ /* 0x001fc800078e00ff */
[----:B------:R-:W-:Y:S02]  /*1cd80*/  IMAD.MOV R8, RZ, RZ, -R8 ;  /* 0x000000ffff087224 */ /* 0x000fe400078e0a08 */
[----:B------:R-:W-:Y:S02]  /*1cd90*/  @!P4 IMAD.MOV R12, RZ, RZ, -R12 ;  /* 0x000000ffff0cc224 */ /* 0x000fe400078e0a0c */
[----:B------:R-:W-:Y:S02]  /*1cda0*/  IMAD.MOV R9, RZ, RZ, -R9 ;  /* 0x000000ffff097224 */ /* 0x000fe400078e0a09 */
[----:B------:R-:W-:Y:S01]  /*1cdb0*/  IMAD R10, R2, R8, R10 ;  /* 0x00000008020a7224 */ /* 0x000fe200078e020a */
[----:B------:R-:W-:Y:S01]  /*1cdc0*/  STL [R1+0x490], R12 ;  /* 0x0004900c01007387 */ /* 0x000fe20000100800 */
[----:B------:R-:W-:Y:S01]  /*1cdd0*/  @!P6 IMAD.IADD R6, R6, 0x1, -R2 ;  /* 0x000000010606e824 */ /* 0x000fe200078e0a02 */
[----:B------:R-:W-:Y:S02]  /*1cde0*/  ISETP.GE.AND P6, PT, R20, RZ, PT ;  /* 0x000000ff1400720c */ /* 0x000fe40003fc6270 */
[----:B------:R-:W4:Y:S01]  /*1cdf0*/  LDL.LU R20, [R1+0x2e4] ;  /* 0x0002e40001147983 */ /* 0x000f220000300800 */
[C---:B------:R-:W-:Y:S01]  /*1ce00*/  IMAD R4, R2.reuse, R9, R4 ;  /* 0x0000000902047224 */ /* 0x040fe200078e0204 */
[----:B------:R-:W-:Y:S01]  /*1ce10*/  ISETP.GT.U32.AND P0, PT, R2, R10, PT ;  /* 0x0000000a0200720c */ /* 0x000fe20003f04070 */
[----:B------:R-:W-:Y:S01]  /*1ce20*/  @!P3 IMAD.MOV R6, RZ, RZ, -R6 ;  /* 0x000000ffff06b224 */ /* 0x000fe200078e0a06 */
[----:B---3--:R-:W-:-:S02]  /*1ce30*/  IABS R7, R17 ;  /* 0x0000001100077213 */ /* 0x008fc40000000000 */
[----:B------:R-:W-:Y:S02]  /*1ce40*/  ISETP.GT.U32.AND P1, PT, R2, R4, PT ;  /* 0x000000040200720c */ /* 0x000fe40003f24070 */
[----:B------:R-:W-:Y:S01]  /*1ce50*/  ISETP.GE.AND P4, PT, R17, RZ, PT ;  /* 0x000000ff1100720c */ /* 0x000fe20003f86270 */
[----:B------:R0:W-:Y:S04]  /*1ce60*/  STL [R1+0x48c], R6 ;  /* 0x00048c0601007387 */ /* 0x0001e80000100800 */
[----:B------:R-:W3:Y:S02]  /*1ce70*/  LDL.LU R17, [R1+0x2e8] ;  /* 0x0002e80001117983 */ /* 0x000ee40000300800 */
[----:B------:R-:W-:Y:S01]  /*1ce80*/  @!P0 IMAD.IADD R10, R10, 0x1, -R2 ;  /* 0x000000010a0a8824 */ /* 0x000fe200078e0a02 */
[----:B------:R-:W-:-:S03]  /*1ce90*/  ISETP.GT.U32.AND P0, PT, R2, R11, PT ;  /* 0x0000000b0200720c */ /* 0x000fc60003f04070 */
[----:B------:R-:W-:-:S05]  /*1cea0*/  @!P1 IMAD.IADD R4, R4, 0x1, -R2 ;  /* 0x0000000104049824 */ /* 0x000fca00078e0a02 */
[----:B------:R-:W-:-:S05]  /*1ceb0*/  ISETP.GT.U32.AND P3, PT, R2, R4, PT ;  /* 0x000000040200720c */ /* 0x000fca0003f64070 */
[----:B------:R-:W-:-:S04]  /*1cec0*/  @!P0 IMAD.IADD R11, R11, 0x1, -R2 ;  /* 0x000000010b0b8824 */ /* 0x000fc800078e0a02 */
[----:B------:R-:W-:-:S04]  /*1ced0*/  @!P5 IMAD.MOV R11, RZ, RZ, -R11 ;  /* 0x000000ffff0bd224 */ /* 0x000fc800078e0a0b */
[----:B------:R-:W-:Y:S01]  /*1cee0*/  @!P3 IMAD.IADD R4, R4, 0x1, -R2 ;  /* 0x000000010404b824 */ /* 0x000fe200078e0a02 */
[----:B------:R-:W-:Y:S01]  /*1cef0*/  STL [R1+0x488], R11 ;  /* 0x0004880b01007387 */ /* 0x000fe20000100800 */
[----:B------:R-:W-:Y:S01]  /*1cf00*/  IMAD.MOV.U32 R3, RZ, RZ, R7 ;  /* 0x000000ffff037224 */ /* 0x000fe200078e0007 */
[----:B------:R-:W-:Y:S02]  /*1cf10*/  ISETP.GT.U32.AND P1, PT, R2, R10, PT ;  /* 0x0000000a0200720c */ /* 0x000fe40003f24070 */
[----:B--2---:R-:W-:Y:S02]  /*1cf20*/  IABS R8, R29 ;  /* 0x0000001d00087213 */ /* 0x004fe40000000000 */
[----:B------:R-:W-:Y:S02]  /*1cf30*/  ISETP.GE.AND P3, PT, R29, RZ, PT ;  /* 0x000000ff1d00720c */ /* 0x000fe40003f66270 */
[----:B------:R-:W2:Y:S01]  /*1cf40*/  LDL.LU R29, [R1+0x2ec] ;  /* 0x0002ec00011d7983 */ /* 0x000ea20000300800 */
[----:B------:R-:W-:-:S04]  /*1cf50*/  IMAD.MOV.U32 R7, RZ, RZ, R8 ;  /* 0x000000ffff077224 */ /* 0x000fc800078e0008 */
[----:B------:R-:W-:-:S04]  /*1cf60*/  IMAD.HI.U32 R8, R0, R7, RZ ;  /* 0x0000000700087227 */ /* 0x000fc800078e00ff */
[----:B------:R-:W-:-:S04]  /*1cf70*/  IMAD.MOV R8, RZ, RZ, -R8 ;  /* 0x000000ffff087224 */ /* 0x000fc800078e0a08 */
[----:B------:R-:W-:Y:S02]  /*1cf80*/  IMAD R7, R2, R8, R7 ;  /* 0x0000000802077224 */ /* 0x000fe400078e0207 */
[----:B------:R-:W-:-:S03]  /*1cf90*/  @!P1 IMAD.IADD R10, R10, 0x1, -R2 ;  /* 0x000000010a0a9824 */ /* 0x000fc600078e0a02 */
[----:B------:R-:W-:-:S13]  /*1cfa0*/  ISETP.GT.U32.AND P1, PT, R2, R7, PT ;  /* 0x000000070200720c */ /* 0x000fda0003f24070 */
[----:B------:R-:W-:Y:S01]  /*1cfb0*/  @!P1 IMAD.IADD R7, R7, 0x1, -R2 ;  /* 0x0000000107079824 */ /* 0x000fe200078e0a02 */
[----:B-----5:R-:W-:Y:S02]  /*1cfc0*/  IABS R13, R5 ;  /* 0x00000005000d7213 */ /* 0x020fe40000000000 */
[----:B------:R-:W-:Y:S02]  /*1cfd0*/  ISETP.GE.AND P1, PT, R5, RZ, PT ;  /* 0x000000ff0500720c */ /* 0x000fe40003f26270 */
[----:B------:R-:W5:Y:S01]  /*1cfe0*/  LDL.LU R5, [R1+0x2f0] ;  /* 0x0002f00001057983 */ /* 0x000f620000300800 */
[----:B------:R-:W-:-:S03]  /*1cff0*/  IMAD.HI.U32 R9, R0, R3, RZ ;  /* 0x0000000300097227 */ /* 0x000fc600078e00ff */
[----:B------:R-:W5:Y:S01]  /*1d000*/  LDL.LU R22, [R1+0x2f4] ;  /* 0x0002f40001167983 */ /* 0x000f620000300800 */
[----:B------:R-:W-:-:S04]  /*1d010*/  IMAD.MOV R9, RZ, RZ, -R9 ;  /* 0x000000ffff097224 */ /* 0x000fc800078e0a09 */
[----:B------:R-:W-:Y:S02]  /*1d020*/  IMAD R3, R2, R9, R3 ;  /* 0x0000000902037224 */ /* 0x000fe400078e0203 */
[----:B0-----:R-:W-:-:S03]  /*1d030*/  IMAD.MOV.U32 R6, RZ, RZ, R13 ;  /* 0x000000ffff067224 */ /* 0x001fc600078e000d */
[----:B------:R-:W-:Y:S01]  /*1d040*/  ISETP.GT.U32.AND P0, PT, R2, R3, PT ;  /* 0x000000030200720c */ /* 0x000fe20003f04070 */
[----:B------:R-:W-:-:S04]  /*1d050*/  IMAD.HI.U32 R8, R0, R6, RZ ;  /* 0x0000000600087227 */ /* 0x000fc800078e00ff */
[----:B------:R-:W-:Y:S01]  /*1d060*/  IMAD.MOV R8, RZ, RZ, -R8 ;  /* 0x000000ffff087224 */ /* 0x000fe200078e0a08 */
[----:B------:R-:W-:-:S03]  /*1d070*/  IABS R9, R21 ;  /* 0x0000001500097213 */ /* 0x000fc60000000000 */
[----:B------:R-:W-:-:S04]  /*1d080*/  IMAD R6, R2, R8, R6 ;  /* 0x0000000802067224 */ /* 0x000fc800078e0206 */
[----:B------:R-:W-:Y:S01]  /*1d090*/  @!P0 IMAD.IADD R3, R3, 0x1, -R2 ;  /* 0x0000000103038824 */ /* 0x000fe200078e0a02 */
[----:B------:R-:W-:Y:S01]  /*1d0a0*/  ISETP.GT.U32.AND P0, PT, R2, R6, PT ;  /* 0x000000060200720c */ /* 0x000fe20003f04070 */
[----:B------:R-:W-:-:S03]  /*1d0b0*/  IMAD.HI.U32 R14, R0, R9, RZ ;  /* 0x00000009000e7227 */ /* 0x000fc600078e00ff */
[C---:B------:R-:W-:Y:S01]  /*1d0c0*/  ISETP.GT.U32.AND P5, PT, R2.reuse, R3, PT ;  /* 0x000000030200720c */ /* 0x040fe20003fa4070 */
[----:B------:R-:W-:Y:S02]  /*1d0d0*/  IMAD.MOV.U32 R15, RZ, RZ, R10 ;  /* 0x000000ffff0f7224 */ /* 0x000fe400078e000a */
[----:B------:R-:W-:Y:S02]  /*1d0e0*/  IMAD.MOV R14, RZ, RZ, -R14 ;  /* 0x000000ffff0e7224 */ /* 0x000fe400078e0a0e */
[----:B------:R-:W-:Y:S01]  /*1d0f0*/  @!P6 IMAD.MOV R15, RZ, RZ, -R15 ;  /* 0x000000ffff0fe224 */ /* 0x000fe200078e0a0f */
[C---:B------:R-:W-:Y:S01]  /*1d100*/  ISETP.GT.U32.AND P6, PT, R2.reuse, R7, PT ;  /* 0x000000070200720c */ /* 0x040fe20003fc4070 */
[----:B------:R-:W-:Y:S02]  /*1d110*/  IMAD R9, R2, R14, R9 ;  /* 0x0000000e02097224 */ /* 0x000fe400078e0209 */
[----:B------:R-:W-:-:S04]  /*1d120*/  @!P0 IMAD.IADD R6, R6, 0x1, -R2 ;  /* 0x0000000106068824 */ /* 0x000fc800078e0a02 */
[----:B------:R-:W-:Y:S01]  /*1d130*/  @!P5 IMAD.IADD R3, R3, 0x1, -R2 ;  /* 0x000000010303d824 */ /* 0x000fe200078e0a02 */
[----:B------:R-:W-:Y:S01]  /*1d140*/  ISETP.GT.U32.AND P0, PT, R2, R6, PT ;  /* 0x000000060200720c */ /* 0x000fe20003f04070 */
[----:B------:R-:W-:Y:S01]  /*1d150*/  @!P2 IMAD.MOV R4, RZ, RZ, -R4 ;  /* 0x000000ffff04a224 */ /* 0x000fe200078e0a04 */
[----:B----4-:R-:W-:-:S05]  /*1d160*/  IABS R12, R19 ;  /* 0x00000013000c7213 */ /* 0x010fca0000000000 */
[----:B------:R-:W-:Y:S01]  /*1d170*/  IMAD.HI.U32 R13, R0, R12, RZ ;  /* 0x0000000c000d7227 */ /* 0x000fe200078e00ff */
[----:B------:R-:W-:-:S03]  /*1d180*/  IABS R8, R18 ;  /* 0x0000001200087213 */ /* 0x000fc60000000000 */
[----:B------:R-:W-:Y:S02]  /*1d190*/  IMAD.MOV R13, RZ, RZ, -R13 ;  /* 0x000000ffff0d7224 */ /* 0x000fe400078e0a0d */
[----:B------:R-:W-:Y:S02]  /*1d1a0*/  IMAD.MOV.U32 R14, RZ, RZ, R8 ;  /* 0x000000ffff0e7224 */ /* 0x000fe400078e0008 */
[----:B------:R-:W-:Y:S02]  /*1d1b0*/  IMAD R8, R2, R13, R12 ;  /* 0x0000000d02087224 */ /* 0x000fe400078e020c */
[----:B------:R-:W-:Y:S01]  /*1d1c0*/  IMAD.HI.U32 R10, R0, R14, RZ ;  /* 0x0000000e000a7227 */ /* 0x000fe200078e00ff */
[----:B------:R-:W-:Y:S03]  /*1d1d0*/  STL [R1+0x480], R15 ;  /* 0x0004800f01007387 */ /* 0x000fe60000100800 */
[----:B------:R-:W-:-:S02]  /*1d1e0*/  IMAD.MOV.U32 R12, RZ, RZ, R3 ;  /* 0x000000ffff0c7224 */ /* 0x000fc400078e0003 */
[----:B------:R-:W-:Y:S02]  /*1d1f0*/  IMAD.MOV R10, RZ, RZ, -R10 ;  /* 0x000000ffff0a7224 */ /* 0x000fe400078e0a0a */
[----:B------:R-:W-:Y:S01]  /*1d200*/  @!P6 IMAD.IADD R7, R7, 0x1, -R2 ;  /* 0x000000010707e824 */ /* 0x000fe200078e0a02 */
[C---:B------:R-:W-:Y:S01]  /*1d210*/  ISETP.GT.U32.AND P5, PT, R2.reuse, R9, PT ;  /* 0x000000090200720c */ /* 0x040fe20003fa4070 */
[----:B------:R0:W-:Y:S01]  /*1d220*/  STL [R1+0x47c], R4 ;  /* 0x00047c0401007387 */ /* 0x0001e20000100800 */
[----:B------:R-:W-:Y:S01]  /*1d230*/  @!P4 IMAD.MOV R12, RZ, RZ, -R12 ;  /* 0x000000ffff0cc224 */ /* 0x000fe200078e0a0c */
[----:B------:R-:W-:Y:S01]  /*1d240*/  ISETP.GT.U32.AND P4, PT, R2, R8, PT ;  /* 0x000000080200720c */ /* 0x000fe20003f84070 */
[----:B------:R-:W-:Y:S02]  /*1d250*/  @!P0 IMAD.IADD R6, R6, 0x1, -R2 ;  /* 0x0000000106068824 */ /* 0x000fe400078e0a02 */
[----:B0-----:R-:W-:Y:S02]  /*1d260*/  IMAD R4, R2, R10, R14 ;  /* 0x0000000a02047224 */ /* 0x001fe400078e020e */
[----:B------:R-:W-:-:S04]  /*1d270*/  IMAD.MOV.U32 R14, RZ, RZ, R7 ;  /* 0x000000ffff0e7224 */ /* 0x000fc800078e0007 */
[----:B------:R-:W-:Y:S01]  /*1d280*/  @!P3 IMAD.MOV R14, RZ, RZ, -R14 ;  /* 0x000000ffff0eb224 */ /* 0x000fe200078e0a0e */
[----:B------:R-:W-:Y:S01]  /*1d290*/  ISETP.GT.U32.AND P0, PT, R2, R4, PT ;  /* 0x000000040200720c */ /* 0x000fe20003f04070 */
[----:B------:R-:W-:Y:S01]  /*1d2a0*/  STL [R1+0x478], R12 ;  /* 0x0004780c01007387 */ /* 0x000fe20000100800 */
[----:B------:R-:W-:Y:S01]  /*1d2b0*/  ISETP.GE.AND P6, PT, R19, RZ, PT ;  /* 0x000000ff1300720c */ /* 0x000fe20003fc6270 */
[--C-:B------:R-:W-:Y:S02]  /*1d2c0*/  @!P5 IMAD.IADD R9, R9, 0x1, -R2.reuse ;  /* 0x000000010909d824 */ /* 0x100fe400078e0a02 */
[----:B------:R0:W-:Y:S01]  /*1d2d0*/  STL [R1+0x474], R14 ;  /* 0x0004740e01007387 */ /* 0x0001e20000100800 */
[----:B------:R-:W-:-:S03]  /*1d2e0*/  @!P4 IMAD.IADD R8, R8, 0x1, -R2 ;  /* 0x000000010808c824 */ /* 0x000fc600078e0a02 */
[----:B------:R-:W4:Y:S01]  /*1d2f0*/  LDL.LU R19, [R1+0x2f8] ;  /* 0x0002f80001137983 */ /* 0x000f220000300800 */
[----:B------:R-:W-:Y:S02]  /*1d300*/  ISETP.GT.U32.AND P4, PT, R2, R9, PT ;  /* 0x000000090200720c */ /* 0x000fe40003f84070 */
[----:B------:R-:W-:Y:S02]  /*1d310*/  ISETP.GE.AND P5, PT, R18, RZ, PT ;  /* 0x000000ff1200720c */ /* 0x000fe40003fa6270 */
[----:B------:R-:W-:Y:S01]  /*1d320*/  ISETP.GT.U32.AND P3, PT, R2, R8, PT ;  /* 0x000000080200720c */ /* 0x000fe20003f64070 */
[----:B------:R-:W4:Y:S01]  /*1d330*/  LDL.LU R18, [R1+0x2fc] ;  /* 0x0002fc0001127983 */ /* 0x000f220000300800 */
[----:B------:R-:W-:Y:S01]  /*1d340*/  ISETP.GE.AND P2, PT, R21, RZ, PT ;  /* 0x000000ff1500720c */ /* 0x000fe20003f46270 */
[----:B------:R-:W-:Y:S02]  /*1d350*/  @!P0 IMAD.IADD R4, R4, 0x1, -R2 ;  /* 0x0000000104048824 */ /* 0x000fe400078e0a02 */
[----:B0-----:R-:W-:-:S03]  /*1d360*/  IMAD.MOV.U32 R14, RZ, RZ, R6 ;  /* 0x000000ffff0e7224 */ /* 0x001fc600078e0006 */
[----:B------:R-:W-:Y:S01]  /*1d370*/  ISETP.GT.U32.AND P0, PT, R2, R4, PT ;  /* 0x000000040200720c */ /* 0x000fe20003f04070 */
[----:B------:R-:W-:Y:S01]  /*1d380*/  @!P1 IMAD.MOV R14, RZ, RZ, -R14 ;  /* 0x000000ffff0e9224 */ /* 0x000fe200078e0a0e */
[----:B------:R-:W-:Y:S01]  /*1d390*/  IABS R11, R20 ;  /* 0x00000014000b7213 */ /* 0x000fe20000000000 */
[--C-:B------:R-:W-:Y:S01]  /*1d3a0*/  @!P4 IMAD.IADD R9, R9, 0x1, -R2.reuse ;  /* 0x000000010909c824 */ /* 0x100fe200078e0a02 */
[----:B------:R-:W-:Y:S01]  /*1d3b0*/  ISETP.GE.AND P4, PT, R20, RZ, PT ;  /* 0x000000ff1400720c */ /* 0x000fe20003f86270 */
[----:B------:R-:W-:Y:S01]  /*1d3c0*/  @!P3 IMAD.IADD R8, R8, 0x1, -R2 ;  /* 0x000000010808b824 */ /* 0x000fe200078e0a02 */
[----:B------:R-:W-:Y:S01]  /*1d3d0*/  STL [R1+0x470], R14 ;  /* 0x0004700e01007387 */ /* 0x000fe20000100800 */
[----:B------:R-:W-:-:S03]  /*1d3e0*/  @!P2 IMAD.MOV R9, RZ, RZ, -R9 ;  /* 0x000000ffff09a224 */ /* 0x000fc600078e0a09 */
[----:B------:R-:W4:Y:S01]  /*1d3f0*/  LDL.LU R20, [R1+0x300] ;  /* 0x0003000001147983 */ /* 0x000f220000300800 */
[----:B------:R-:W-:Y:S01]  /*1d400*/  @!P6 IMAD.MOV R8, RZ, RZ, -R8 ;  /* 0x000000ffff08e224 */ /* 0x000fe200078e0a08 */
[----:B---3--:R-:W-:Y:S01]  /*1d410*/  IABS R10, R17 ;  /* 0x00000011000a7213 */ /* 0x008fe20000000000 */
[----:B------:R-:W-:Y:S01]  /*1d420*/  @!P0 IMAD.IADD R4, R4, 0x1, -R2 ;  /* 0x0000000104048824 */ /* 0x000fe200078e0a02 */
[----:B------:R-:W-:Y:S01]  /*1d430*/  STL [R1+0x46c], R9 ;  /* 0x00046c0901007387 */ /* 0x000fe20000100800 */
[----:B------:R-:W-:-:S03]  /*1d440*/  ISETP.GE.AND P0, PT, R17, RZ, PT ;  /* 0x000000ff1100720c */ /* 0x000fc60003f06270 */
[----:B------:R0:W-:Y:S04]  /*1d450*/  STL [R1+0x468], R8 ;  /* 0x0004680801007387 */ /* 0x0001e80000100800 */
[----:B------:R-:W3:Y:S01]  /*1d460*/  LDL.LU R17, [R1+0x304] ;  /* 0x0003040001117983 */ /* 0x000ee20000300800 */
[----:B------:R-:W-:-:S04]  /*1d470*/  IMAD.HI.U32 R3, R0, R11, RZ ;  /* 0x0000000b00037227 */ /* 0x000fc800078e00ff */
[----:B------:R-:W-:-:S04]  /*1d480*/  IMAD.MOV R3, RZ, RZ, -R3 ;  /* 0x000000ffff037224 */ /* 0x000fc800078e0a03 */
[----:B------:R-:W-:-:S05]  /*1d490*/  IMAD R3, R2, R3, R11 ;  /* 0x0000000302037224 */ /* 0x000fca00078e020b */
[----:B------:R-:W-:-:S13]  /*1d4a0*/  ISETP.GT.U32.AND P1, PT, R2, R3, PT ;  /* 0x000000030200720c */ /* 0x000fda0003f24070 */
[----:B------:R-:W-:Y:S01]  /*1d4b0*/  @!P1 IMAD.IADD R3, R3, 0x1, -R2 ;  /* 0x0000000103039824 */ /* 0x000fe200078e0a02 */
[----:B--2---:R-:W-:Y:S02]  /*1d4c0*/  IABS R13, R29 ;  /* 0x0000001d000d7213 */ /* 0x004fe40000000000 */
[----:B------:R-:W-:Y:S02]  /*1d4d0*/  ISETP.GE.AND P1, PT, R29, RZ, PT ;  /* 0x000000ff1d00720c */ /* 0x000fe40003f26270 */
[----:B------:R-:W2:Y:S01]  /*1d4e0*/  LDL.LU R29, [R1+0x308] ;  /* 0x00030800011d7983 */ /* 0x000ea20000300800 */
[----:B------:R-:W-:Y:S02]  /*1d4f0*/  IMAD.MOV.U32 R7, RZ, RZ, R13 ;  /* 0x000000ffff077224 */ /* 0x000fe400078e000d */
[----:B------:R-:W-:-:S04]  /*1d500*/  IMAD.HI.U32 R13, R0, R10, RZ ;  /* 0x0000000a000d7227 */ /* 0x000fc800078e00ff */
[----:B------:R-:W-:-:S04]  /*1d510*/  IMAD.MOV R13, RZ, RZ, -R13 ;  /* 0x000000ffff0d7224 */ /* 0x000fc800078e0a0d */
[----:B------:R-:W-:-:S05]  /*1d520*/  IMAD R10, R2, R13, R10 ;  /* 0x0000000d020a7224 */ /* 0x000fca00078e020a */
[----:B------:R-:W-:Y:S01]  /*1d530*/  ISETP.GT.U32.AND P3, PT, R2, R10, PT ;  /* 0x0000000a0200720c */ /* 0x000fe20003f64070 */
[----:B0-----:R-:W-:-:S12]  /*1d540*/  IMAD.MOV.U32 R8, RZ, RZ, R4 ;  /* 0x000000ffff087224 */ /* 0x001fd800078e0004 */
[----:B------:R-:W-:-:S05]  /*1d550*/  @!P3 IMAD.IADD R10, R10, 0x1, -R2 ;  /* 0x000000010a0ab824 */ /* 0x000fca00078e0a02 */
[----:B------:R-:W-:Y:S01]  /*1d560*/  ISETP.GT.U32.AND P3, PT, R2, R10, PT ;  /* 0x0000000a0200720c */ /* 0x000fe20003f64070 */
[----:B------:R-:W-:-:S05]  /*1d570*/  @!P5 IMAD.MOV R8, RZ, RZ, -R8 ;  /* 0x000000ffff08d224 */ /* 0x000fca00078e0a08 */
[----:B------:R0:W-:Y:S07]  /*1d580*/  STL [R1+0x464], R8 ;  /* 0x0004640801007387 */ /* 0x0001ee0000100800 */
[----:B------:R-:W-:Y:S01]  /*1d590*/  @!P3 IMAD.IADD R10, R10, 0x1, -R2 ;  /* 0x000000010a0ab824 */ /* 0x000fe200078e0a02 */
[----:B-----5:R-:W-:Y:S02]  /*1d5a0*/  IABS R12, R5 ;  /* 0x00000005000c7213 */ /* 0x020fe40000000000 */
[----:B------:R-:W-:-:S02]  /*1d5b0*/  ISETP.GE.AND P3, PT, R5, RZ, PT ;  /* 0x000000ff0500720c */ /* 0x000fc40003f66270 */
[----:B------:R-:W5:Y:S01]  /*1d5c0*/  LDL.LU R5, [R1+0x30c] ;  /* 0x00030c0001057983 */ /* 0x000f620000300800 */
[----:B------:R-:W-:Y:S01]  /*1d5d0*/  IABS R11, R22 ;  /* 0x00000016000b7213 */ /* 0x000fe20000000000 */
[----:B------:R-:W-:Y:S01]  /*1d5e0*/  IMAD.MOV.U32 R6, RZ, RZ, R12 ;  /* 0x000000ffff067224 */ /* 0x000fe200078e000c */
[----:B------:R-:W-:Y:S01]  /*1d5f0*/  ISETP.GT.U32.AND P2, PT, R2, R3, PT ;  /* 0x000000030200720c */ /* 0x000fe20003f44070 */
[C---:B------:R-:W-:Y:S01]  /*1d600*/  IMAD.HI.U32 R14, R0.reuse, R7, RZ ;  /* 0x00000007000e7227 */ /* 0x040fe200078e00ff */
[----:B------:R-:W5:Y:S03]  /*1d610*/  LDL.LU R21, [R1+0x310] ;  /* 0x0003100001157983 */ /* 0x000f660000300800 */
[----:B------:R-:W-:-:S04]  /*1d620*/  IMAD.HI.U32 R12, R0, R11, RZ ;  /* 0x0000000b000c7227 */ /* 0x000fc800078e00ff */
[----:B------:R-:W-:-:S04]  /*1d630*/  IMAD.MOV R12, RZ, RZ, -R12 ;  /* 0x000000ffff0c7224 */ /* 0x000fc800078e0a0c */
[C---:B------:R-:W-:Y:S02]  /*1d640*/  IMAD R11, R2.reuse, R12, R11 ;  /* 0x0000000c020b7224 */ /* 0x040fe400078e020b */
[----:B------:R-:W-:Y:S02]  /*1d650*/  @!P2 IMAD.IADD R3, R3, 0x1, -R2 ;  /* 0x000000010303a824 */ /* 0x000fe400078e0a02 */
[----:B------:R-:W-:Y:S01]  /*1d660*/  IMAD.MOV R14, RZ, RZ, -R14 ;  /* 0x000000ffff0e7224 */ /* 0x000fe200078e0a0e */
[----:B------:R-:W-:Y:S01]  /*1d670*/  ISETP.GT.U32.AND P2, PT, R2, R11, PT ;  /* 0x0000000b0200720c */ /* 0x000fe20003f44070 */
[----:B------:R-:W-:-:S04]  /*1d680*/  IMAD.HI.U32 R13, R0, R6, RZ ;  /* 0x00000006000d7227 */ /* 0x000fc800078e00ff */
[----:B------:R-:W-:Y:S02]  /*1d690*/  IMAD R7, R2, R14, R7 ;  /* 0x0000000e02077224 */ /* 0x000fe400078e0207 */
[----:B------:R-:W-:-:S03]  /*1d6a0*/  IMAD.MOV R13, RZ, RZ, -R13 ;  /* 0x000000ffff0d7224 */ /* 0x000fc600078e0a0d */
[C---:B------:R-:W-:Y:S01]  /*1d6b0*/  ISETP.GT.U32.AND P6, PT, R2.reuse, R7, PT ;  /* 0x000000070200720c */ /* 0x040fe20003fc4070 */
[C---:B------:R-:W-:Y:S02]  /*1d6c0*/  IMAD R6, R2.reuse, R13, R6 ;  /* 0x0000000d02067224 */ /* 0x040fe400078e0206 */
[----:B------:R-:W-:Y:S02]  /*1d6d0*/  @!P2 IMAD.IADD R11, R11, 0x1, -R2 ;  /* 0x000000010b0ba824 */ /* 0x000fe400078e0a02 */
[----:B------:R-:W-:Y:S01]  /*1d6e0*/  @!P4 IMAD.MOV R3, RZ, RZ, -R3 ;  /* 0x000000ffff03c224 */ /* 0x000fe200078e0a03 */
[C---:B------:R-:W-:Y:S02]  /*1d6f0*/  ISETP.GT.U32.AND P5, PT, R2.reuse, R6, PT ;  /* 0x000000060200720c */ /* 0x040fe40003fa4070 */
[----:B------:R-:W-:-:S05]  /*1d700*/  ISETP.GT.U32.AND P4, PT, R2, R11, PT ;  /* 0x0000000b0200720c */ /* 0x000fca0003f84070 */
[--C-:B------:R-:W-:Y:S01]  /*1d710*/  @!P6 IMAD.IADD R7, R7, 0x1, -R2.reuse ;  /* 0x000000010707e824 */ /* 0x100fe200078e0a02 */
[----:B------:R1:W-:Y:S04]  /*1d720*/  STL [R1+0x460], R3 ;  /* 0x0004600301007387 */ /* 0x0003e80000100800 */
[----:B------:R-:W-:Y:S01]  /*1d730*/  ISETP.GT.U32.AND P6, PT, R2, R7, PT ;  /* 0x000000070200720c */ /* 0x000fe20003fc4070 */
[--C-:B------:R-:W-:Y:S02]  /*1d740*/  @!P5 IMAD.IADD R6, R6, 0x1, -R2.reuse ;  /* 0x000000010606d824 */ /* 0x100fe400078e0a02 */
[----:B------:R-:W-:-:S03]  /*1d750*/  @!P4 IMAD.IADD R11, R11, 0x1, -R2 ;  /* 0x000000010b0bc824 */ /* 0x000fc600078e0a02 */
[----:B------:R-:W-:-:S07]  /*1d760*/  ISETP.GT.U32.AND P5, PT, R2, R6, PT ;  /* 0x000000060200720c */ /* 0x000fce0003fa4070 */
[----:B------:R-:W-:-:S06]  /*1d770*/  @!P6 IMAD.IADD R7, R7, 0x1, -R2 ;  /* 0x000000010707e824 */ /* 0x000fcc00078e0a02 */
[----:B------:R-:W-:Y:S02]  /*1d780*/  @!P5 IMAD.IADD R6, R6, 0x1, -R2 ;  /* 0x000000010606d824 */ /* 0x000fe400078e0a02 */
[----:B------:R-:W-:-:S04]  /*1d790*/  IMAD.MOV.U32 R16, RZ, RZ, R10 ;  /* 0x000000ffff107224 */ /* 0x000fc800078e000a */
[----:B------:R-:W-:Y:S01]  /*1d7a0*/  @!P0 IMAD.MOV R16, RZ, RZ, -R16 ;  /* 0x000000ffff108224 */ /* 0x000fe200078e0a10 */
[----:B----4-:R-:W-:Y:S02]  /*1d7b0*/  IABS R12, R19 ;  /* 0x00000013000c7213 */ /* 0x010fe40000000000 */
[----:B------:R-:W-:Y:S02]  /*1d7c0*/  ISETP.GE.AND P4, PT, R19, RZ, PT ;  /* 0x000000ff1300720c */ /* 0x000fe40003f86270 */
[----:B------:R-:W4:Y:S01]  /*1d7d0*/  LDL.LU R19, [R1+0x314] ;  /* 0x0003140001137983 */ /* 0x000f220000300800 */
[----:B0-----:R-:W-:Y:S01]  /*1d7e0*/  IMAD.HI.U32 R8, R0, R12, RZ ;  /* 0x0000000c00087227 */ /* 0x001fe200078e00ff */
[----:B------:R-:W-:-:S03]  /*1d7f0*/  IABS R4, R18 ;  /* 0x0000001200047213 */ /* 0x000fc60000000000 */
[----:B------:R-:W-:Y:S02]  /*1d800*/  IMAD.MOV R8, RZ, RZ, -R8 ;  /* 0x000000ffff087224 */ /* 0x000fe400078e0a08 */
[----:B------:R-:W-:-:S04]  /*1d810*/  IMAD.HI.U32 R13, R0, R4, RZ ;  /* 0x00000004000d7227 */ /* 0x000fc800078e00ff */
[----:B------:R-:W-:Y:S02]  /*1d820*/  IMAD R8, R2, R8, R12 ;  /* 0x0000000802087224 */ /* 0x000fe400078e020c */
[----:B------:R-:W-:-:S03]  /*1d830*/  IMAD.MOV R13, RZ, RZ, -R13 ;  /* 0x000000ffff0d7224 */ /* 0x000fc600078e0a0d */
[C---:B------:R-:W-:Y:S01]  /*1d840*/  ISETP.GT.U32.AND P6, PT, R2.reuse, R8, PT ;  /* 0x000000080200720c */ /* 0x040fe20003fc4070 */
[----:B-1----:R-:W-:Y:S01]  /*1d850*/  IMAD R3, R2, R13, R4 ;  /* 0x0000000d02037224 */ /* 0x002fe200078e0204 */
[----:B------:R-:W-:-:S04]  /*1d860*/  IABS R9, R20 ;  /* 0x0000001400097213 */ /* 0x000fc80000000000 */
[----:B------:R-:W-:Y:S01]  /*1d870*/  ISETP.GT.U32.AND P5, PT, R2, R3, PT ;  /* 0x000000030200720c */ /* 0x000fe20003fa4070 */
[----:B------:R-:W-:-:S04]  /*1d880*/  IMAD.HI.U32 R13, R0, R9, RZ ;  /* 0x00000009000d7227 */ /* 0x000fc800078e00ff */
[----:B------:R-:W-:Y:S02]  /*1d890*/  IMAD.MOV R13, RZ, RZ, -R13 ;  /* 0x000000ffff0d7224 */ /* 0x000fe400078e0a0d */
[----:B------:R-:W-:Y:S01]  /*1d8a0*/  @!P6 IMAD.IADD R8, R8, 0x1, -R2 ;  /* 0x000000010808e824 */ /* 0x000fe200078e0a02 */
[----:B---3--:R-:W-:Y:S01]  /*1d8b0*/  IABS R4, R17 ;  /* 0x0000001100047213 */ /* 0x008fe20000000000 */
[----:B------:R-:W-:-:S03]  /*1d8c0*/  IMAD R9, R2, R13, R9 ;  /* 0x0000000d02097224 */ /* 0x000fc600078e0209 */
[----:B------:R-:W-:Y:S01]  /*1d8d0*/  ISETP.GT.U32.AND P0, PT, R2, R8, PT ;  /* 0x000000080200720c */ /* 0x000fe20003f04070 */
[----:B------:R-:W-:Y:S01]  /*1d8e0*/  IMAD.HI.U32 R13, R0, R4, RZ ;  /* 0x00000004000d7227 */ /* 0x000fe200078e00ff */
[----:B------:R-:W-:-:S03]  /*1d8f0*/  ISETP.GE.AND P2, PT, R22, RZ, PT ;  /* 0x000000ff1600720c */ /* 0x000fc60003f46270 */
[----:B------:R-:W-:Y:S02]  /*1d900*/  IMAD.MOV R13, RZ, RZ, -R13 ;  /* 0x000000ffff0d7224 */ /* 0x000fe400078e0a0d */
[----:B------:R-:W-:Y:S02]  /*1d910*/  @!P5 IMAD.IADD R3, R3, 0x1, -R2 ;  /* 0x000000010303d824 */ /* 0x000fe400078e0a02 */
[----:B------:R-:W-:Y:S01]  /*1d920*/  @!P1 IMAD.MOV R7, RZ, RZ, -R7 ;  /* 0x000000ffff079224 */ /* 0x000fe200078e0a07 */
[----:B------:R-:W-:Y:S01]  /*1d930*/  ISETP.GE.AND P5, PT, R18, RZ, PT ;  /* 0x000000ff1200720c */ /* 0x000fe20003fa6270 */
[C---:B------:R-:W-:Y:S01]  /*1d940*/  IMAD R4, R2.reuse, R13, R4 ;  /* 0x0000000d02047224 */ /* 0x040fe200078e0204 */
[----:B------:R-:W-:Y:S01]  /*1d950*/  ISETP.GT.U32.AND P1, PT, R2, R3, PT ;  /* 0x000000030200720c */ /* 0x000fe20003f24070 */
[----:B------:R-:W3:Y:S01]  /*1d960*/  LDL.LU R18, [R1+0x318] ;  /* 0x0003180001127983 */ /* 0x000ee20000300800 */
[----:B------:R-:W-:-:S03]  /*1d970*/  @!P3 IMAD.MOV R6, RZ, RZ, -R6 ;  /* 0x000000ffff06b224 */ /* 0x000fc600078e0a06 */
[----:B------:R-:W-:Y:S01]  /*1d980*/  STL [R1+0x458], R16 ;  /* 0x0004581001007387 */ /* 0x000fe20000100800 */
[----:B------:R-:W-:Y:S01]  /*1d990*/  ISETP.GT.U32.AND P3, PT, R2, R4, PT ;  /* 0x000000040200720c */ /* 0x000fe20003f64070 */
[----:B------:R-:W-:Y:S02]  /*1d9a0*/  @!P0 IMAD.IADD R8, R8, 0x1, -R2 ;  /* 0x0000000108088824 */ /* 0x000fe400078e0a02 */
[----:B------:R0:W-:Y:S02]  /*1d9b0*/  STL [R1+0x454], R7 ;  /* 0x0004540701007387 */ /* 0x0001e40000100800 */
[----:B------:R-:W-:Y:S02]  /*1d9c0*/  @!P4 IMAD.MOV R8, RZ, RZ, -R8 ;  /* 0x000000ffff08c224 */ /* 0x000fe400078e0a08 */
[----:B0-----:R-:W-:-:S04]  /*1d9d0*/  IMAD.MOV.U32 R7, RZ, RZ, R11 ;  /* 0x000000ffff077224 */ /* 0x001fc800078e000b */
[----:B------:R-:W-:Y:S01]  /*1d9e0*/  @!P2 IMAD.MOV R7, RZ, RZ, -R7 ;  /* 0x000000ffff07a224 */ /* 0x000fe200078e0a07 */
[----:B------:R-:W-:Y:S01]  /*1d9f0*/  STL [R1+0x450], R6 ;  /* 0x0004500601007387 */ /* 0x000fe20000100800 */
[--C-:B------:R-:W-:Y:S01]  /*1da00*/  @!P1 IMAD.IADD R3, R3, 0x1, -R2.reuse ;  /* 0x0000000103039824 */ /* 0x100fe200078e0a02 */
[----:B------:R-:W-:Y:S02]  /*1da10*/  ISETP.GE.AND P1, PT, R17, RZ, PT ;  /* 0x000000ff1100720c */ /* 0x000fe40003f26270 */
[----:B------:R0:W-:Y:S01]  /*1da20*/  STL [R1+0x44c], R7 ;  /* 0x00044c0701007387 */ /* 0x0001e20000100800 */
[----:B------:R-:W-:-:S03]  /*1da30*/  @!P3 IMAD.IADD R4, R4, 0x1, -R2 ;  /* 0x000000010404b824 */ /* 0x000fc600078e0a02 */
[----:B------:R1:W-:Y:S04]  /*1da40*/  STL [R1+0x448], R8 ;  /* 0x0004480801007387 */ /* 0x0003e80000100800 */
[----:B------:R-:W3:Y:S01]  /*1da50*/  LDL.LU R17, [R1+0x32c] ;  /* 0x00032c0001117983 */ /* 0x000ee20000300800 */
[----:B--2---:R-:W-:Y:S02]  /*1da60*/  IABS R12, R29 ;  /* 0x0000001d000c7213 */ /* 0x004fe40000000000 */
[----:B------:R-:W-:Y:S02]  /*1da70*/  ISETP.GE.AND P3, PT, R29, RZ, PT ;  /* 0x000000ff1d00720c */ /* 0x000fe40003f66270 */
[----:B------:R-:W2:Y:S01]  /*1da80*/  LDL.LU R29, [R1+0x31c] ;  /* 0x00031c00011d7983 */ /* 0x000ea20000300800 */
[----:B------:R-:W-:-:S04]  /*1da90*/  IMAD.HI.U32 R15, R0, R12, RZ ;  /* 0x0000000c000f7227 */ /* 0x000fc800078e00ff */
[----:B------:R-:W-:-:S04]  /*1daa0*/  IMAD.MOV R15, RZ, RZ, -R15 ;  /* 0x000000ffff0f7224 */ /* 0x000fc800078e0a0f */
[----:B------:R-:W-:-:S05]  /*1dab0*/  IMAD R15, R2, R15, R12 ;  /* 0x0000000f020f7224 */ /* 0x000fca00078e020c */
[----:B------:R-:W-:-:S13]  /*1dac0*/  ISETP.GT.U32.AND P0, PT, R2, R15, PT ;  /* 0x0000000f0200720c */ /* 0x000fda0003f04070 */
[----:B------:R-:W-:Y:S01]  /*1dad0*/  @!P0 IMAD.IADD R15, R15, 0x1, -R2 ;  /* 0x000000010f0f8824 */ /* 0x000fe200078e0a02 */
[----:B-----5:R-:W-:Y:S02]  /*1dae0*/  IABS R14, R5 ;  /* 0x00000005000e7213 */ /* 0x020fe40000000000 */
[----:B------:R-:W-:Y:S02]  /*1daf0*/  ISETP.GE.AND P0, PT, R5, RZ, PT ;  /* 0x000000ff0500720c */ /* 0x000fe40003f06270 */
[----:B------:R-:W5:Y:S01]  /*1db00*/  LDL.LU R5, [R1+0x320] ;  /* 0x0003200001057983 */ /* 0x000f620000300800 */
[C---:B------:R-:W-:Y:S02]  /*1db10*/  ISETP.GT.U32.AND P6, PT, R2.reuse, R9, PT ;  /* 0x000000090200720c */ /* 0x040fe40003fc4070 */
[----:B------:R-:W-:Y:S02]  /*1db20*/  IABS R12, R21 ;  /* 0x00000015000c7213 */ /* 0x000fe40000000000 */
[----:B------:R-:W-:-:S09]  /*1db30*/  ISETP.GT.U32.AND P4, PT, R2, R4, PT ;  /* 0x000000040200720c */ /* 0x000fd20003f84070 */
[----:B------:R-:W-:-:S05]  /*1db40*/  @!P6 IMAD.IADD R9, R9, 0x1, -R2 ;  /* 0x000000010909e824 */ /* 0x000fca00078e0a02 */
[----:B------:R-:W-:Y:S01]  /*1db50*/  ISETP.GT.U32.AND P6, PT, R2, R9, PT ;  /* 0x000000090200720c */ /* 0x000fe20003fc4070 */
[----:B0-----:R-:W-:Y:S01]  /*1db60*/  IMAD.MOV.U32 R7, RZ, RZ, R12 ;  /* 0x000000ffff077224 */ /* 0x001fe200078e000c */
[----:B------:R-:W-:Y:S01]  /*1db70*/  ISETP.GE.AND P2, PT, R20, RZ, PT ;  /* 0x000000ff1400720c */ /* 0x000fe20003f46270 */
[----:B-1----:R-:W-:Y:S01]  /*1db80*/  IMAD.MOV.U32 R8, RZ, RZ, R3 ;  /* 0x000000ffff087224 */ /* 0x002fe200078e0003 */
[----:B------:R-:W5:Y:S01]  /*1db90*/  LDL.LU R20, [R1+0x324] ;  /* 0x0003240001147983 */ /* 0x000f620000300800 */
[----:B------:R-:W-:-:S04]  /*1dba0*/  IMAD.HI.U32 R6, R0, R7, RZ ;  /* 0x0000000700067227 */ /* 0x000fc800078e00ff */
[----:B------:R-:W-:Y:S02]  /*1dbb0*/  @!P5 IMAD.MOV R8, RZ, RZ, -R8 ;  /* 0x000000ffff08d224 */ /* 0x000fe400078e0a08 */
[----:B------:R-:W-:Y:S02]  /*1dbc0*/  IMAD.MOV R6, RZ, RZ, -R6 ;  /* 0x000000ffff067224 */ /* 0x000fe400078e0a06 */
[--C-:B------:R-:W-:Y:S02]  /*1dbd0*/  @!P6 IMAD.IADD R9, R9, 0x1, -R2.reuse ;  /* 0x000000010909e824 */ /* 0x100fe400078e0a02 */
[----:B------:R-:W-:Y:S01]  /*1dbe0*/  @!P4 IMAD.IADD R4, R4, 0x1, -R2 ;  /* 0x000000010404c824 */ /* 0x000fe200078e0a02 */
[----:B------:R0:W-:Y:S01]  /*1dbf0*/  STL [R1+0x444], R8 ;  /* 0x0004440801007387 */ /* 0x0001e20000100800 */
[----:B------:R-:W-:Y:S02]  /*1dc00*/  IMAD R7, R2, R6, R7 ;  /* 0x0000000602077224 */ /* 0x000fe400078e0207 */
[----:B------:R-:W-:-:S02]  /*1dc10*/  IMAD.MOV.U32 R6, RZ, RZ, R4 ;  /* 0x000000ffff067224 */ /* 0x000fc400078e0004 */
[----:B------:R-:W-:-:S04]  /*1dc20*/  IMAD.HI.U32 R10, R0, R14, RZ ;  /* 0x0000000e000a7227 */ /* 0x000fc800078e00ff */
[----:B0-----:R-:W-:Y:S02]  /*1dc30*/  IMAD.MOV.U32 R8, RZ, RZ, R9 ;  /* 0x000000ffff087224 */ /* 0x001fe400078e0009 */
[----:B------:R-:W-:Y:S02]  /*1dc40*/  @!P1 IMAD.MOV R6, RZ, RZ, -R6 ;  /* 0x000000ffff069224 */ /* 0x000fe400078e0a06 */
[----:B------:R-:W-:Y:S02]  /*1dc50*/  @!P2 IMAD.MOV R8, RZ, RZ, -R8 ;  /* 0x000000ffff08a224 */ /* 0x000fe400078e0a08 */
[----:B------:R-:W-:-:S03]  /*1dc60*/  IMAD.MOV R10, RZ, RZ, -R10 ;  /* 0x000000ffff0a7224 */ /* 0x000fc600078e0a0a */
[----:B------:R-:W-:Y:S01]  /*1dc70*/  STL [R1+0x440], R8 ;  /* 0x0004400801007387 */ /* 0x000fe20000100800 */
[----:B------:R-:W-:-:S03]  /*1dc80*/  IMAD R14, R2, R10, R14 ;  /* 0x0000000a020e7224 */ /* 0x000fc600078e020e */
[----:B------:R2:W-:Y:S02]  /*1dc90*/  STL [R1+0x43c], R6 ;  /* 0x00043c0601007387 */ /* 0x0005e40000100800 */
[C---:B------:R-:W-:Y:S02]  /*1dca0*/  ISETP.GT.U32.AND P6, PT, R2.reuse, R14, PT ;  /* 0x0000000e0200720c */ /* 0x040fe40003fc4070 */
[----:B------:R-:W-:-:S11]  /*1dcb0*/  ISETP.GT.U32.AND P5, PT, R2, R15, PT ;  /* 0x0000000f0200720c */ /* 0x000fd60003fa4070 */
[----:B------:R-:W-:-:S05]  /*1dcc0*/  @!P6 IMAD.IADD R14, R14, 0x1, -R2 ;  /* 0x000000010e0ee824 */ /* 0x000fca00078e0a02 */
[----:B------:R-:W-:Y:S02]  /*1dcd0*/  ISETP.GT.U32.AND P6, PT, R2, R14, PT ;  /* 0x0000000e0200720c */ /* 0x000fe40003fc4070 */
[----:B----4-:R-:W-:Y:S02]  /*1dce0*/  IABS R13, R19 ;  /* 0x00000013000d7213 */ /* 0x010fe40000000000 */
[----:B------:R-:W-:Y:S02]  /*1dcf0*/  ISETP.GE.AND P1, PT, R19, RZ, PT ;  /* 0x000000ff1300720c */ /* 0x000fe40003f26270 */
[----:B------:R-:W4:Y:S01]  /*1dd00*/  LDL.LU R19, [R1+0x328] ;  /* 0x0003280001137983 */ /* 0x000f220000300800 */
[----:B------:R-:W-:-:S04]  /*1dd10*/  IMAD.HI.U32 R3, R0, R13, RZ ;  /* 0x0000000d00037227 */ /* 0x000fc800078e00ff */
[----:B------:R-:W-:Y:S01]  /*1dd20*/  IMAD.MOV R3, RZ, RZ, -R3 ;  /* 0x000000ffff037224 */ /* 0x000fe200078e0a03 */
[C---:B------:R-:W-:Y:S01]  /*1dd30*/  ISETP.GT.U32.AND P4, PT, R2.reuse, R7, PT ;  /* 0x000000070200720c */ /* 0x040fe20003f84070 */
[--C-:B------:R-:W-:Y:S02]  /*1dd40*/  @!P5 IMAD.IADD R15, R15, 0x1, -R2.reuse ;  /* 0x000000010f0fd824 */ /* 0x100fe400078e0a02 */
[----:B------:R-:W-:Y:S02]  /*1dd50*/  IMAD R13, R2, R3, R13 ;  /* 0x00000003020d7224 */ /* 0x000fe400078e020d */
[----:B------:R-:W-:Y:S02]  /*1dd60*/  @!P6 IMAD.IADD R14, R14, 0x1, -R2 ;  /* 0x000000010e0ee824 */ /* 0x000fe400078e0a02 */
[----:B------:R-:W-:Y:S01]  /*1dd70*/  IMAD.MOV.U32 R10, RZ, RZ, R15 ;  /* 0x000000ffff0a7224 */ /* 0x000fe200078e000f */
[----:B------:R-:W-:-:S03]  /*1dd80*/  ISETP.GT.U32.AND P6, PT, R2, R13, PT ;  /* 0x0000000d0200720c */ /* 0x000fc60003fc4070 */
[----:B------:R-:W-:Y:S02]  /*1dd90*/  @!P3 IMAD.MOV R10, RZ, RZ, -R10 ;  /* 0x000000ffff0ab224 */ /* 0x000fe400078e0a0a */
[----:B------:R-:W-:-:S08]  /*1dda0*/  @!P4 IMAD.IADD R7, R7, 0x1, -R2 ;  /* 0x000000010707c824 */ /* 0x000fd000078e0a02 */
[----:B------:R-:W-:-:S05]  /*1ddb0*/  @!P6 IMAD.IADD R13, R13, 0x1, -R2 ;  /* 0x000000010d0de824 */ /* 0x000fca00078e0a02 */
[----:B------:R-:W-:Y:S02]  /*1ddc0*/  ISETP.GT.U32.AND P3, PT, R2, R13, PT ;  /* 0x0000000d0200720c */ /* 0x000fe40003f64070 */
[----:B---3--:R-:W-:Y:S02]  /*1ddd0*/  IABS R12, R18 ;  /* 0x00000012000c7213 */ /* 0x008fe40000000000 */
[----:B------:R-:W-:Y:S02]  /*1dde0*/  ISETP.GE.AND P5, PT, R18, RZ, PT ;  /* 0x000000ff1200720c */ /* 0x000fe40003fa6270 */
[----:B------:R-:W3:Y:S04]  /*1ddf0*/  LDL.LU R18, [R1+0x330] ;  /* 0x0003300001127983 */ /* 0x000ee80000300800 */
[----:B------:R0:W-:Y:S03]  /*1de00*/  STL [R1+0x438], R10 ;  /* 0x0004380a01007387 */ /* 0x0001e60000100800 */
[----:B------:R-:W-:Y:S01]  /*1de10*/  @!P3 IMAD.IADD R13, R13, 0x1, -R2 ;  /* 0x000000010d0db824 */ /* 0x000fe200078e0a02 */
[----:B------:R-:W-:Y:S01]  /*1de20*/  ISETP.GT.U32.AND P6, PT, R2, R7, PT ;  /* 0x000000070200720c */ /* 0x000fe20003fc4070 */
[----:B------:R-:W-:Y:S01]  /*1de30*/  IMAD.HI.U32 R4, R0, R12, RZ ;  /* 0x0000000c00047227 */ /* 0x000fe200078e00ff */
[----:B------:R-:W-:-:S02]  /*1de40*/  ISETP.GE.AND P4, PT, R17, RZ, PT ;  /* 0x000000ff1100720c */ /* 0x000fc40003f86270 */
[----:B------:R-:W-:Y:S02]  /*1de50*/  IABS R11, R17 ;  /* 0x00000011000b7213 */ /* 0x000fe40000000000 */
[----:B------:R-:W3:Y:S01]  /*1de60*/  LDL.LU R17, [R1+0x334] ;  /* 0x0003340001117983 */ /* 0x000ee20000300800 */
[----:B--2---:R-:W-:-:S05]  /*1de70*/  IABS R6, R29 ;  /* 0x0000001d00067213 */ /* 0x004fca0000000000 */
[----:B------:R-:W-:-:S04]  /*1de80*/  IMAD.HI.U32 R3, R0, R6, RZ ;  /* 0x0000000600037227 */ /* 0x000fc800078e00ff */
[----:B------:R-:W-:-:S04]  /*1de90*/  IMAD.MOV R3, RZ, RZ, -R3 ;  /* 0x000000ffff037224 */ /* 0x000fc800078e0a03 */
[----:B------:R-:W-:Y:S01]  /*1dea0*/  IMAD R6, R2, R3, R6 ;  /* 0x0000000302067224 */ /* 0x000fe200078e0206 */
[----:B------:R-:W-:-:S04]  /*1deb0*/  ISETP.GE.AND P2, PT, R21, RZ, PT ;  /* 0x000000ff1500720c */ /* 0x000fc80003f46270 */
[C---:B------:R-:W-:Y:S01]  /*1dec0*/  ISETP.GT.U32.AND P3, PT, R2.reuse, R6, PT ;  /* 0x000000060200720c */ /* 0x040fe20003f64070 */
[----:B------:R-:W-:Y:S02]  /*1ded0*/  IMAD.MOV R4, RZ, RZ, -R4 ;  /* 0x000000ffff047224 */ /* 0x000fe400078e0a04 */
[----:B0-----:R-:W-:Y:S02]  /*1dee0*/  IMAD.MOV.U32 R10, RZ, RZ, R14 ;  /* 0x000000ffff0a7224 */ /* 0x001fe400078e000e */
[C---:B------:R-:W-:Y:S02]  /*1def0*/  IMAD R12, R2.reuse, R4, R12 ;  /* 0x00000004020c7224 */ /* 0x040fe400078e020c */
[----:B------:R-:W-:Y:S02]  /*1df00*/  @!P0 IMAD.MOV R10, RZ, RZ, -R10 ;  /* 0x000000ffff0a8224 */ /* 0x000fe400078e0a0a */
[----:B------:R-:W-:Y:S01]  /*1df10*/  @!P6 IMAD.IADD R7, R7, 0x1, -R2 ;  /* 0x000000010707e824 */ /* 0x000fe200078e0a02 */
[----:B------:R-:W-:-:S03]  /*1df20*/  ISETP.GT.U32.AND P0, PT, R2, R12, PT ;  /* 0x0000000c0200720c */ /* 0x000fc60003f04070 */
[----:B------:R-:W-:Y:S02]  /*1df30*/  @!P3 IMAD.IADD R6, R6, 0x1, -R2 ;  /* 0x000000010606b824 */ /* 0x000fe400078e0a02 */
[----:B------:R-:W-:-:S03]  /*1df40*/  @!P2 IMAD.MOV R7, RZ, RZ, -R7 ;  /* 0x000000ffff07a224 */ /* 0x000fc600078e0a07 */
[----:B------:R-:W-:Y:S01]  /*1df50*/  ISETP.GT.U32.AND P2, PT, R2, R6, PT ;  /* 0x000000060200720c */ /* 0x000fe20003f44070 */
[----:B------:R-:W-:Y:S01]  /*1df60*/  @!P1 IMAD.MOV R13, RZ, RZ, -R13 ;  /* 0x000000ffff0d9224 */ /* 0x000fe200078e0a0d */
[----:B------:R4:W-:Y:S03]  /*1df70*/  STL [R1+0x434], R10 ;  /* 0x0004340a01007387 */ /* 0x0009e60000100800 */
[--C-:B------:R-:W-:Y:S01]  /*1df80*/  @!P0 IMAD.IADD R12, R12, 0x1, -R2.reuse ;  /* 0x000000010c0c8824 */ /* 0x100fe200078e0a02 */
[----:B------:R-:W-:Y:S02]  /*1df90*/  ISETP.GE.AND P0, PT, R29, RZ, PT ;  /* 0x000000ff1d00720c */ /* 0x000fe40003f06270 */
[----:B------:R-:W2:Y:S04]  /*1dfa0*/  LDL.LU R29, [R1+0x338] ;  /* 0x00033800011d7983 */ /* 0x000ea80000300800 */
[----:B------:R0:W-:Y:S01]  /*1dfb0*/  STL [R1+0x430], R7 ;  /* 0x0004300701007387 */ /* 0x0001e20000100800 */
[----:B------:R-:W-:-:S03]  /*1dfc0*/  @!P2 IMAD.IADD R6, R6, 0x1, -R2 ;  /* 0x000000010606a824 */ /* 0x000fc600078e0a02 */
[----:B------:R-:W2:Y:S04]  /*1dfd0*/  LDL.LU R21, [R1+0x33c] ;  /* 0x00033c0001157983 */ /* 0x000ea80000300800 */
[----:B------:R1:W-:Y:S01]  /*1dfe0*/  STL [R1+0x40c], R13 ;  /* 0x00040c0d01007387 */ /* 0x0003e20000100800 */
[----:B-----5:R-:W-:Y:S02]  /*1dff0*/  IABS R8, R5 ;  /* 0x0000000500087213 */ /* 0x020fe40000000000 */
[----:B------:R-:W-:Y:S02]  /*1e000*/  ISETP.GE.AND P2, PT, R5, RZ, PT ;  /* 0x000000ff0500720c */ /* 0x000fe40003f46270 */
[----:B------:R-:W5:Y:S01]  /*1e010*/  LDL.LU R5, [R1+0x340] ;  /* 0x0003400001057983 */ /* 0x000f620000300800 */
[----:B------:R-:W-:-:S04]  /*1e020*/  IMAD.HI.U32 R4, R0, R11, RZ ;  /* 0x0000000b00047227 */ /* 0x000fc800078e00ff */
[----:B------:R-:W-:-:S04]  /*1e030*/  IMAD.MOV R4, RZ, RZ, -R4 ;  /* 0x000000ffff047224 */ /* 0x000fc800078e0a04 */
[----:B------:R-:W-:-:S05]  /*1e040*/  IMAD R11, R2, R4, R11 ;  /* 0x00000004020b7224 */ /* 0x000fca00078e020b */
[----:B------:R-:W-:Y:S02]  /*1e050*/  ISETP.GT.U32.AND P6, PT, R2, R11, PT ;  /* 0x0000000b0200720c */ /* 0x000fe40003fc4070 */
[----:B------:R-:W-:-:S05]  /*1e060*/  IABS R9, R20 ;  /* 0x0000001400097213 */ /* 0x000fca0000000000 */
[----:B------:R-:W-:-:S06]  /*1e070*/  IMAD.HI.U32 R3, R0, R9, RZ ;  /* 0x0000000900037227 */ /* 0x000fcc00078e00ff */
[----:B------:R-:W-:Y:S02]  /*1e080*/  @!P6 IMAD.IADD R11, R11, 0x1, -R2 ;  /* 0x000000010b0be824 */ /* 0x000fe400078e0a02 */
[----:B------:R-:W-:-:S03]  /*1e090*/  IMAD.MOV R3, RZ, RZ, -R3 ;  /* 0x000000ffff037224 */ /* 0x000fc600078e0a03 */
[C---:B------:R-:W-:Y:S01]  /*1e0a0*/  ISETP.GT.U32.AND P3, PT, R2.reuse, R11, PT ;  /* 0x0000000b0200720c */ /* 0x040fe20003f64070 */
[----:B------:R-:W-:Y:S02]  /*1e0b0*/  IMAD R9, R2, R3, R9 ;  /* 0x0000000302097224 */ /* 0x000fe400078e0209 */
[----:B------:R-:W-:-:S04]  /*1e0c0*/  IMAD.HI.U32 R4, R0, R8, RZ ;  /* 0x0000000800047227 */ /* 0x000fc800078e00ff */
[----:B------:R-:W-:-:S04]  /*1e0d0*/  IMAD.MOV R4, RZ, RZ, -R4 ;  /* 0x000000ffff047224 */ /* 0x000fc800078e0a04 */
[C---:B------:R-:W-:Y:S02]  /*1e0e0*/  IMAD R8, R2.reuse, R4, R8 ;  /* 0x0000000402087224 */ /* 0x040fe400078e0208 */
[----:B------:R-:W-:Y:S01]  /*1e0f0*/  @!P3 IMAD.IADD R11, R11, 0x1, -R2 ;  /* 0x000000010b0bb824 */ /* 0x000fe200078e0a02 */
[C---:B------:R-:W-:Y:S02]  /*1e100*/  ISETP.GT.U32.AND P6, PT, R2.reuse, R12, PT ;  /* 0x0000000c0200720c */ /* 0x040fe40003fc4070 */
[----:B------:R-:W-:Y:S01]  /*1e110*/  ISETP.GT.U32.AND P1, PT, R2, R8, PT ;  /* 0x000000080200720c */ /* 0x000fe20003f24070 */
[----:B------:R-:W-:Y:S02]  /*1e120*/  @!P4 IMAD.MOV R11, RZ, RZ, -R11 ;  /* 0x000000ffff0bc224 */ /* 0x000fe400078e0a0b */
[----:B------:R-:W-:-:S08]  /*1e130*/  @!P0 IMAD.MOV R6, RZ, RZ, -R6 ;  /* 0x000000ffff068224 */ /* 0x000fd000078e0a06 */
[--C-:B------:R-:W-:Y:S02]  /*1e140*/  @!P6 IMAD.IADD R12, R12, 0x1, -R2.reuse ;  /* 0x000000010c0ce824 */ /* 0x100fe400078e0a02 */
[----:B------:R-:W-:Y:S01]  /*1e150*/  @!P1 IMAD.IADD R8, R8, 0x1, -R2 ;  /* 0x0000000108089824 */ /* 0x000fe200078e0a02 */
[----:B------:R-:W-:Y:S02]  /*1e160*/  ISETP.GE.AND P1, PT, R20, RZ, PT ;  /* 0x000000ff1400720c */ /* 0x000fe40003f26270 */
[----:B------:R-:W5:Y:S01]  /*1e170*/  LDL.LU R20, [R1+0x344] ;  /* 0x0003440001147983 */ /* 0x000f620000300800 */
[----:B------:R-:W-:Y:S01]  /*1e180*/  ISETP.GT.U32.AND P6, PT, R2, R9, PT ;  /* 0x000000090200720c */ /* 0x000fe20003fc4070 */
[----:B------:R-:W-:Y:S01]  /*1e190*/  @!P5 IMAD.MOV R12, RZ, RZ, -R12 ;  /* 0x000000ffff0cd224 */ /* 0x000fe200078e0a0c */
[----:B----4-:R-:W-:-:S05]  /*1e1a0*/  IABS R10, R19 ;  /* 0x00000013000a7213 */ /* 0x010fca0000000000 */
[----:B------:R-:W-:-:S04]  /*1e1b0*/  IMAD.HI.U32 R3, R0, R10, RZ ;  /* 0x0000000a00037227 */ /* 0x000fc800078e00ff */
[----:B------:R-:W-:-:S04]  /*1e1c0*/  IMAD.MOV R3, RZ, RZ, -R3 ;  /* 0x000000ffff037224 */ /* 0x000fc800078e0a03 */
[----:B------:R-:W-:-:S05]  /*1e1d0*/  IMAD R10, R2, R3, R10 ;  /* 0x00000003020a7224 */ /* 0x000fca00078e020a */
[----:B------:R-:W-:-:S13]  /*1e1e0*/  ISETP.GT.U32.AND P3, PT, R2, R10, PT ;  /* 0x0000000a0200720c */ /* 0x000fda0003f64070 */
[----:B------:R-:W-:-:S05]  /*1e1f0*/  @!P3 IMAD.IADD R10, R10, 0x1, -R2 ;  /* 0x000000010a0ab824 */ /* 0x000fca00078e0a02 */
[----:B------:R-:W-:Y:S01]  /*1e200*/  ISETP.GT.U32.AND P3, PT, R2, R10, PT ;  /* 0x0000000a0200720c */ /* 0x000fe20003f64070 */
[----:B------:R-:W-:Y:S01]  /*1e210*/  STL [R1+0x41c], R12 ;  /* 0x00041c0c01007387 */ /* 0x000fe20000100800 */
[----:B------:R-:W-:-:S03]  /*1e220*/  ISETP.GE.AND P4, PT, R19, RZ, PT ;  /* 0x000000ff1300720c */ /* 0x000fc60003f86270 */
[----:B------:R-:W-:Y:S04]  /*1e230*/  STL [R1+0x428], R11 ;  /* 0x0004280b01007387 */ /* 0x000fe80000100800 */
[----:B------:R5:W-:Y:S04]  /*1e240*/  STL [R1+0x42c], R6 ;  /* 0x00042c0601007387 */ /* 0x000be80000100800 */
[--C-:B------:R-:W-:Y:S01]  /*1e250*/  @!P3 IMAD.IADD R10, R10, 0x1, -R2.reuse ;  /* 0x000000010a0ab824 */ /* 0x100fe200078e0a02 */
[----:B------:R-:W4:Y:S01]  /*1e260*/  LDL.LU R19, [R1+0x348] ;  /* 0x0003480001137983 */ /* 0x000f220000300800 */
[----:B------:R-:W-:Y:S01]  /*1e270*/  @!P6 IMAD.IADD R9, R9, 0x1, -R2 ;  /* 0x000000010909e824 */ /* 0x000fe200078e0a02 */
[----:B------:R-:W-:-:S04]  /*1e280*/  ISETP.GT.U32.AND P6, PT, R2, R8, PT ;  /* 0x000000080200720c */ /* 0x000fc80003fc4070 */
[----:B------:R-:W-:Y:S02]  /*1e290*/  ISETP.GT.U32.AND P5, PT, R2, R9, PT ;  /* 0x000000090200720c */ /* 0x000fe40003fa4070 */
[----:B---3--:R-:W-:-:S05]  /*1e2a0*/  IABS R4, R18 ;  /* 0x0000001200047213 */ /* 0x008fca0000000000 */
[----:B0-----:R-:W-:Y:S01]  /*1e2b0*/  IMAD.MOV.U32 R7, RZ, RZ, R4 ;  /* 0x000000ffff077224 */ /* 0x001fe200078e0004 */
[----:B-1----:R-:W-:Y:S02]  /*1e2c0*/  IABS R13, R17 ;  /* 0x00000011000d7213 */ /* 0x002fe40000000000 */
[----:B------:R-:W-:Y:S02]  /*1e2d0*/  ISETP.GE.AND P3, PT, R17, RZ, PT ;  /* 0x000000ff1100720c */ /* 0x000fe40003f66270 */
[----:B------:R-:W3:Y:S01]  /*1e2e0*/  LDL.LU R17, [R1+0x34c] ;  /* 0x00034c0001117983 */ /* 0x000ee20000300800 */
[----:B------:R-:W-:-:S04]  /*1e2f0*/  IMAD.HI.U32 R3, R0, R13, RZ ;  /* 0x0000000d00037227 */ /* 0x000fc800078e00ff */
[----:B------:R-:W-:-:S04]  /*1e300*/  IMAD.MOV R3, RZ, RZ, -R3 ;  /* 0x000000ffff037224 */ /* 0x000fc800078e0a03 */
[----:B------:R-:W-:Y:S02]  /*1e310*/  IMAD R13, R2, R3, R13 ;  /* 0x00000003020d7224 */ /* 0x000fe400078e020d */
[--C-:B------:R-:W-:Y:S01]  /*1e320*/  @!P6 IMAD.IADD R8, R8, 0x1, -R2.reuse ;  /* 0x000000010808e824 */ /* 0x100fe200078e0a02 */
[----:B------:R-:W-:Y:S01]  /*1e330*/  ISETP.GE.AND P6, PT, R18, RZ, PT ;  /* 0x000000ff1200720c */ /* 0x000fe20003fc6270 */
[----:B------:R-:W-:Y:S01]  /*1e340*/  @!P5 IMAD.IADD R9, R9, 0x1, -R2 ;  /* 0x000000010909d824 */ /* 0x000fe200078e0a02 */
[----:B------:R-:W-:Y:S01]  /*1e350*/  ISETP.GT.U32.AND P5, PT, R2, R13, PT ;  /* 0x0000000d0200720c */ /* 0x000fe20003fa4070 */
[----:B------:R-:W-:Y:S01]  /*1e360*/  IMAD.HI.U32 R4, R0, R7, RZ ;  /* 0x0000000700047227 */ /* 0x000fe200078e00ff */
[----:B------:R-:W3:Y:S03]  /*1e370*/  LDL.LU R18, [R1+0x350] ;  /* 0x0003500001127983 */ /* 0x000ee60000300800 */
[----:B------:R-:W-:-:S04]  /*1e380*/  IMAD.MOV R4, RZ, RZ, -R4 ;  /* 0x000000ffff047224 */ /* 0x000fc800078e0a04 */
[----:B------:R-:W-:-:S04]  /*1e390*/  IMAD R7, R2, R4, R7 ;  /* 0x0000000402077224 */ /* 0x000fc800078e0207 */
[----:B------:R-:W-:Y:S01]  /*1e3a0*/  @!P5 IMAD.IADD R13, R13, 0x1, -R2 ;  /* 0x000000010d0dd824 */ /* 0x000fe200078e0a02 */
[----:B------:R-:W-:Y:S01]  /*1e3b0*/  ISETP.GT.U32.AND P0, PT, R2, R7, PT ;  /* 0x000000070200720c */ /* 0x000fe20003f04070 */
[----:B------:R-:W-:-:S03]  /*1e3c0*/  IMAD.MOV.U32 R15, RZ, RZ, R8 ;  /* 0x000000ffff0f7224 */ /* 0x000fc600078e0008 */
[----:B------:R-:W-:Y:S01]  /*1e3d0*/  ISETP.GT.U32.AND P5, PT, R2, R13, PT ;  /* 0x0000000d0200720c */ /* 0x000fe20003fa4070 */
[----:B------:R-:W-:Y:S02]  /*1e3e0*/  IMAD.MOV.U32 R14, RZ, RZ, R9 ;  /* 0x000000ffff0e7224 */ /* 0x000fe400078e0009 */
[----:B------:R-:W-:Y:S02]  /*1e3f0*/  @!P2 IMAD.MOV R15, RZ, RZ, -R15 ;  /* 0x000000ffff0fa224 */ /* 0x000fe400078e0a0f */
[----:B------:R-:W-:Y:S02]  /*1e400*/  @!P1 IMAD.MOV R14, RZ, RZ, -R14 ;  /* 0x000000ffff0e9224 */ /* 0x000fe400078e0a0e */
[----:B------:R-:W-:Y:S02]  /*1e410*/  @!P4 IMAD.MOV R10, RZ, RZ, -R10 ;  /* 0x000000ffff0ac224 */ /* 0x000fe400078e0a0a */
[----:B------:R-:W-:Y:S01]  /*1e420*/  @!P0 IMAD.IADD R7, R7, 0x1, -R2 ;  /* 0x0000000107078824 */ /* 0x000fe200078e0a02 */
[----:B--2---:R-:W-:-:S02]  /*1e430*/  IABS R4, R29 ;  /* 0x0000001d00047213 */ /* 0x004fc40000000000 */
[----:B------:R-:W-:Y:S02]  /*1e440*/  ISETP.GE.AND P0, PT, R29, RZ, PT ;  /* 0x000000ff1d00720c */ /* 0x000fe40003f06270 */
[----:B------:R-:W2:Y:S01]  /*1e450*/  LDL.LU R29, [R1+0x354] ;  /* 0x00035400011d7983 */ /* 0x000ea20000300800 */
[----:B------:R-:W-:-:S03]  /*1e460*/  @!P5 IMAD.IADD R13, R13, 0x1, -R2 ;  /* 0x000000010d0dd824 */ /* 0x000fc600078e0a02 */
[----:B------:R0:W-:Y:S04]  /*1e470*/  STL [R1+0x424], R15 ;  /* 0x0004240f01007387 */ /* 0x0001e80000100800 */
[----:B------:R1:W-:Y:S04]  /*1e480*/  STL [R1+0x420], R14 ;  /* 0x0004200e01007387 */ /* 0x0003e80000100800 */
[----:B------:R3:W-:Y:S01]  /*1e490*/  STL [R1+0x418], R10 ;  /* 0x0004180a01007387 */ /* 0x0007e20000100800 */
[----:B-----5:R-:W-:Y:S02]  /*1e4a0*/  IABS R6, R5 ;  /* 0x0000000500067213 */ /* 0x020fe40000000000 */
[----:B------:R-:W-:-:S02]  /*1e4b0*/  ISETP.GE.AND P5, PT, R5, RZ, PT ;  /* 0x000000ff0500720c */ /* 0x000fc40003fa6270 */
[----:B------:R-:W5:Y:S01]  /*1e4c0*/  LDL.LU R5, [R1+0x358] ;  /* 0x0003580001057983 */ /* 0x000f620000300800 */
[----:B------:R-:W-:-:S04]  /*1e4d0*/  IMAD.HI.U32 R3, R0, R4, RZ ;  /* 0x0000000400037227 */ /* 0x000fc800078e00ff */
[----:B------:R-:W-:Y:S01]  /*1e4e0*/  IMAD.MOV R3, RZ, RZ, -R3 ;  /* 0x000000ffff037224 */ /* 0x000fe200078e0a03 */
[----:B------:R-:W-:-:S03]  /*1e4f0*/  IABS R11, R21 ;  /* 0x00000015000b7213 */ /* 0x000fc60000000000 */
[C---:B------:R-:W-:Y:S01]  /*1e500*/  IMAD R4, R2.reuse, R3, R4 ;  /* 0x0000000302047224 */ /* 0x040fe200078e0204 */
[----:B------:R-:W-:Y:S01]  /*1e510*/  ISETP.GT.U32.AND P2, PT, R2, R7, PT ;  /* 0x000000070200720c */ /* 0x000fe20003f44070 */
[----:B------:R-:W-:-:S03]  /*1e520*/  IMAD.HI.U32 R8, R0, R6, RZ ;  /* 0x0000000600087227 */ /* 0x000fc600078e00ff */
[----:B------:R-:W-:Y:S01]  /*1e530*/  ISETP.GT.U32.AND P1, PT, R2, R4, PT ;  /* 0x000000040200720c */ /* 0x000fe20003f24070 */
[----:B------:R-:W-:-:S04]  /*1e540*/  IMAD.HI.U32 R12, R0, R11, RZ ;  /* 0x0000000b000c7227 */ /* 0x000fc800078e00ff */
[----:B------:R-:W-:Y:S02]  /*1e550*/  IMAD.MOV R8, RZ, RZ, -R8 ;  /* 0x000000ffff087224 */ /* 0x000fe400078e0a08 */
[----:B------:R-:W-:Y:S02]  /*1e560*/  IMAD.MOV R9, RZ, RZ, -R12 ;  /* 0x000000ffff097224 */ /* 0x000fe400078e0a0c */
[C---:B------:R-:W-:Y:S02]  /*1e570*/  IMAD R6, R2.reuse, R8, R6 ;  /* 0x0000000802067224 */ /* 0x040fe400078e0206 */
[----:B------:R-:W-:Y:S02]  /*1e580*/  IMAD R11, R2, R9, R11 ;  /* 0x00000009020b7224 */ /* 0x000fe400078e020b */
[--C-:B------:R-:W-:Y:S01]  /*1e590*/  @!P1 IMAD.IADD R4, R4, 0x1, -R2.reuse ;  /* 0x0000000104049824 */ /* 0x100fe200078e0a02 */
[C---:B------:R-:W-:Y:S01]  /*1e5a0*/  ISETP.GT.U32.AND P1, PT, R2.reuse, R6, PT ;  /* 0x000000060200720c */ /* 0x040fe20003f24070 */
[----:B------:R-:W-:Y:S01]  /*1e5b0*/  @!P2 IMAD.IADD R7, R7, 0x1, -R2 ;  /* 0x000000010707a824 */ /* 0x000fe200078e0a02 */
[----:B------:R-:W-:-:S03]  /*1e5c0*/  ISETP.GT.U32.AND P2, PT, R2, R11, PT ;  /* 0x0000000b0200720c */ /* 0x000fc60003f44070 */
[----:B0-----:R-:W-:Y:S02]  /*1e5d0*/  IMAD.MOV.U32 R15, RZ, RZ, R7 ;  /* 0x000000ffff0f7224 */ /* 0x001fe400078e0007 */
[----:B------:R-:W-:-:S06]  /*1e5e0*/  @!P3 IMAD.MOV R13, RZ, RZ, -R13 ;  /* 0x000000ffff0db224 */ /* 0x000fcc00078e0a0d */
[--C-:B------:R-:W-:Y:S02]  /*1e5f0*/  @!P1 IMAD.IADD R6, R6, 0x1, -R2.reuse ;  /* 0x0000000106069824 */ /* 0x100fe400078e0a02 */
[----:B------:R-:W-:Y:S02]  /*1e600*/  @!P2 IMAD.IADD R11, R11, 0x1, -R2 ;  /* 0x000000010b0ba824 */ /* 0x000fe400078e0a02 */
[----:B------:R-:W-:Y:S01]  /*1e610*/  @!P6 IMAD.MOV R15, RZ, RZ, -R15 ;  /* 0x000000ffff0fe224 */ /* 0x000fe200078e0a0f */
[----:B------:R-:W-:-:S05]  /*1e620*/  IABS R3, R20 ;  /* 0x0000001400037213 */ /* 0x000fca0000000000 */
[----:B------:R-:W-:-:S04]  /*1e630*/  IMAD.HI.U32 R9, R0, R3, RZ ;  /* 0x0000000300097227 */ /* 0x000fc800078e00ff */
[----:B------:R-:W-:Y:S01]  /*1e640*/  IMAD.MOV R9, RZ, RZ, -R9 ;  /* 0x000000ffff097224 */ /* 0x000fe200078e0a09 */
[----:B------:R-:W-:-:S03]  /*1e650*/  ISETP.GT.U32.AND P1, PT, R2, R6, PT ;  /* 0x000000060200720c */ /* 0x000fc60003f24070 */
[C---:B------:R-:W-:Y:S01]  /*1e660*/  IMAD R3, R2.reuse, R9, R3 ;  /* 0x0000000902037224 */ /* 0x040fe200078e0203 */
[C---:B------:R-:W-:Y:S02]  /*1e670*/  ISETP.GT.U32.AND P2, PT, R2.reuse, R4, PT ;  /* 0x000000040200720c */ /* 0x040fe40003f44070 */
[C---:B------:R-:W-:Y:S02]  /*1e680*/  ISETP.GT.U32.AND P6, PT, R2.reuse, R11, PT ;  /* 0x0000000b0200720c */ /* 0x040fe40003fc4070 */
[----:B------:R-:W-:Y:S01]  /*1e690*/  ISETP.GT.U32.AND P3, PT, R2, R3, PT ;  /* 0x000000030200720c */ /* 0x000fe20003f64070 */
[----:B------:R-:W-:Y:S01]  /*1e6a0*/  STL [R1+0x414], R15 ;  /* 0x0004140f01007387 */ /* 0x000fe20000100800 */
[----:B------:R-:W-:-:S03]  /*1e6b0*/  ISETP.GE.AND P4, PT, R21, RZ, PT ;  /* 0x000000ff1500720c */ /* 0x000fc60003f86270 */
[----:B------:R0:W-:Y:S04]  /*1e6c0*/  STL [R1+0x410], R13 ;  /* 0x0004100d01007387 */ /* 0x0001e80000100800 */
[----:B------:R-:W5:Y:S01]  /*1e6d0*/  LDL.LU R21, [R1+0x35c] ;  /* 0x00035c0001157983 */ /* 0x000f620000300800 */
[--C-:B------:R-:W-:Y:S02]  /*1e6e0*/  @!P1 IMAD.IADD R6, R6, 0x1, -R2.reuse ;  /* 0x0000000106069824 */ /* 0x100fe400078e0a02 */
[--C-:B------:R-:W-:Y:S02]  /*1e6f0*/  @!P2 IMAD.IADD R4, R4, 0x1, -R2.reuse ;  /* 0x000000010404a824 */ /* 0x100fe400078e0a02 */
[--C-:B------:R-:W-:Y:S02]  /*1e700*/  @!P6 IMAD.IADD R11, R11, 0x1, -R2.reuse ;  /* 0x000000010b0be824 */ /* 0x100fe400078e0a02 */
[----:B------:R-:W-:Y:S01]  /*1e710*/  @!P3 IMAD.IADD R3, R3, 0x1, -R2 ;  /* 0x000000010303b824 */ /* 0x000fe200078e0a02 */
[----:B------:R-:W-:Y:S01]  /*1e720*/  ISETP.GE.AND P2, PT, R20, RZ, PT ;  /* 0x000000ff1400720c */ /* 0x000fe20003f46270 */
[----:B------:R-:W-:Y:S01]  /*1e730*/  @!P0 IMAD.MOV R4, RZ, RZ, -R4 ;  /* 0x000000ffff048224 */ /* 0x000fe200078e0a04 */
[----:B------:R-:W5:Y:S02]  /*1e740*/  LDL.LU R20, [R1+0x360] ;  /* 0x0003600001147983 */ /* 0x000f640000300800 */
[----:B------:R-:W-:Y:S01]  /*1e750*/  ISETP.GT.U32.AND P0, PT, R2, R3, PT ;  /* 0x000000030200720c */ /* 0x000fe20003f04070 */
[----:B------:R-:W-:Y:S01]  /*1e760*/  @!P4 IMAD.MOV R11, RZ, RZ, -R11 ;  /* 0x000000ffff0bc224 */ /* 0x000fe200078e0a0b */
[----:B------:R-:W-:Y:S01]  /*1e770*/  STL [R1+0x370], R4 ;  /* 0x0003700401007387 */ /* 0x000fe20000100800 */
[----:B------:R-:W-:-:S10]  /*1e780*/  @!P5 IMAD.MOV R6, RZ, RZ, -R6 ;  /* 0x000000ffff06d224 */ /* 0x000fd400078e0a06 */
[----:B------:R-:W-:Y:S01]  /*1e790*/  @!P0 IMAD.IADD R3, R3, 0x1, -R2 ;  /* 0x0000000103038824 */ /* 0x000fe200078e0a02 */
[----:B----4-:R-:W-:-:S05]  /*1e7a0*/  IABS R9, R19 ;  /* 0x0000001300097213 */ /* 0x010fca0000000000 */
[----:B-1----:R-:W-:-:S04]  /*1e7b0*/  IMAD.HI.U32 R14, R0, R9, RZ ;  /* 0x00000009000e7227 */ /* 0x002fc800078e00ff */
[----:B------:R-:W-:-:S04]  /*1e7c0*/  IMAD.MOV R14, RZ, RZ, -R14 ;  /* 0x000000ffff0e7224 */ /* 0x000fc800078e0a0e */
[----:B------:R-:W-:Y:S01]  /*1e7d0*/  IMAD R9, R2, R14, R9 ;  /* 0x0000000e02097224 */ /* 0x000fe200078e0209 */
[----:B---3--:R-:W-:-:S05]  /*1e7e0*/  IABS R8, R17 ;  /* 0x0000001100087213 */ /* 0x008fca0000000000 */
[----:B------:R-:W-:-:S04]  /*1e7f0*/  IMAD.HI.U32 R7, R0, R8, RZ ;  /* 0x0000000800077227 */ /* 0x000fc800078e00ff */
[----:B------:R-:W-:-:S04]  /*1e800*/  IMAD.MOV R7, RZ, RZ, -R7 ;  /* 0x000000ffff077224 */ /* 0x000fc800078e0a07 */
[C---:B------:R-:W-:Y:S01]  /*1e810*/  IMAD R8, R2.reuse, R7, R8 ;  /* 0x0000000702087224 */ /* 0x040fe200078e0208 */
[----:B------:R-:W-:-:S04]  /*1e820*/  ISETP.GT.U32.AND P6, PT, R2, R9, PT ;  /* 0x000000090200720c */ /* 0x000fc80003fc4070 */
[----:B------:R-:W-:Y:S02]  /*1e830*/  ISETP.GT.U32.AND P1, PT, R2, R8, PT ;  /* 0x000000080200720c */ /* 0x000fe40003f24070 */
[----:B------:R-:W-:-:S05]  /*1e840*/  IABS R10, R18 ;  /* 0x00000012000a7213 */ /* 0x000fca0000000000 */
[----:B0-----:R-:W-:-:S04]  /*1e850*/  IMAD.HI.U32 R13, R0, R10, RZ ;  /* 0x0000000a000d7227 */ /* 0x001fc800078e00ff */
[----:B------:R-:W-:Y:S02]  /*1e860*/  IMAD.MOV R13, RZ, RZ, -R13 ;  /* 0x000000ffff0d7224 */ /* 0x000fe400078e0a0d */
[--C-:B------:R-:W-:Y:S02]  /*1e870*/  @!P1 IMAD.IADD R8, R8, 0x1, -R2.reuse ;  /* 0x0000000108089824 */ /* 0x100fe400078e0a02 */
[----:B------:R-:W-:Y:S01]  /*1e880*/  @!P6 IMAD.IADD R9, R9, 0x1, -R2 ;  /* 0x000000010909e824 */ /* 0x000fe200078e0a02 */
[----:B------:R-:W-:Y:S01]  /*1e890*/  ISETP.GE.AND P6, PT, R17, RZ, PT ;  /* 0x000000ff1100720c */ /* 0x000fe20003fc6270 */
[C---:B------:R-:W-:Y:S01]  /*1e8a0*/  IMAD R10, R2.reuse, R13, R10 ;  /* 0x0000000d020a7224 */ /* 0x040fe200078e020a */
[----:B------:R-:W3:Y:S01]  /*1e8b0*/  LDL.LU R17, [R1+0x364] ;  /* 0x0003640001117983 */ /* 0x000ee20000300800 */
[----:B------:R-:W-:-:S03]  /*1e8c0*/  ISETP.GT.U32.AND P1, PT, R2, R8, PT ;  /* 0x000000080200720c */ /* 0x000fc60003f24070 */
[----:B------:R0:W-:Y:S01]  /*1e8d0*/  STL [R1+0x3e8], R11 ;  /* 0x0003e80b01007387 */ /* 0x0001e20000100800 */
[----:B------:R-:W-:Y:S01]  /*1e8e0*/  ISETP.GT.U32.AND P0, PT, R2, R10, PT ;  /* 0x0000000a0200720c */ /* 0x000fe20003f04070 */
[----:B0-----:R-:W-:-:S04]  /*1e8f0*/  IMAD.MOV.U32 R11, RZ, RZ, R3 ;  /* 0x000000ffff0b7224 */ /* 0x001fc800078e0003 */
[----:B------:R-:W-:Y:S01]  /*1e900*/  @!P2 IMAD.MOV R11, RZ, RZ, -R11 ;  /* 0x000000ffff0ba224 */ /* 0x000fe200078e0a0b */
[----:B------:R-:W-:Y:S03]  /*1e910*/  STL [R1+0x3fc], R6 ;  /* 0x0003fc0601007387 */ /* 0x000fe60000100800 */
[--C-:B------:R-:W-:Y:S01]  /*1e920*/  @!P1 IMAD.IADD R8, R8, 0x1, -R2.reuse ;  /* 0x0000000108089824 */ /* 0x100fe200078e0a02 */
[----:B--2---:R-:W-:Y:S01]  /*1e930*/  IABS R12, R29 ;  /* 0x0000001d000c7213 */ /* 0x004fe20000000000 */
[----:B------:R-:W-:Y:S01]  /*1e940*/  STL [R1+0x408], R11 ;  /* 0x0004080b01007387 */ /* 0x000fe20000100800 */
[----:B------:R-:W-:Y:S02]  /*1e950*/  ISETP.GE.AND P1, PT, R29, RZ, PT ;  /* 0x000000ff1d00720c */ /* 0x000fe40003f26270 */
[----:B------:R-:W-:Y:S01]  /*1e960*/  ISETP.GE.AND P3, PT, R19, RZ, PT ;  /* 0x000000ff1300720c */ /* 0x000fe20003f66270 */
[----:B------:R-:W2:Y:S01]  /*1e970*/  LDL.LU R29, [R1+0x368] ;  /* 0x00036800011d7983 */ /* 0x000ea20000300800 */
[----:B------:R-:W-:Y:S01]  /*1e980*/  ISETP.GE.AND P5, PT, R18, RZ, PT ;  /* 0x000000ff1200720c */ /* 0x000fe20003fa6270 */
[----:B------:R-:W-:-:S02]  /*1e990*/  @!P0 IMAD.IADD R10, R10, 0x1, -R2 ;  /* 0x000000010a0a8824 */ /* 0x000fc400078e0a02 */
[----:B------:R-:W4:Y:S04]  /*1e9a0*/  LDL.LU R19, [R1+0x36c] ;  /* 0x00036c0001137983 */ /* 0x000f280000300800 */
[----:B------:R-:W2:Y:S01]  /*1e9b0*/  LDL.LU R18, [R1+0x394] ;  /* 0x0003940001127983 */ /* 0x000ea20000300800 */
[----:B-----5:R-:W-:Y:S02]  /*1e9c0*/  IABS R4, R5 ;  /* 0x0000000500047213 */ /* 0x020fe40000000000 */
[----:B------:R-:W-:Y:S02]  /*1e9d0*/  ISETP.GE.AND P0, PT, R5, RZ, PT ;  /* 0x000000ff0500720c */ /* 0x000fe40003f06270 */
[----:B------:R-:W5:Y:S01]  /*1e9e0*/  LDL.LU R5, [R1+0x3a0] ;  /* 0x0003a00001057983 */ /* 0x000f620000300800 */
[----:B------:R-:W-:-:S04]  /*1e9f0*/  IMAD.HI.U32 R7, R0, R12, RZ ;  /* 0x0000000c00077227 */ /* 0x000fc800078e00ff */
[----:B------:R-:W-:Y:S01]  /*1ea00*/  IMAD.MOV R7, RZ, RZ, -R7 ;  /* 0x000000ffff077224 */ /* 0x000fe200078e0a07 */
[----:B------:R-:W-:-:S03]  /*1ea10*/  ISETP.GT.U32.AND P4, PT, R2, R9, PT ;  /* 0x000000090200720c */ /* 0x000fc60003f84070 */
[----:B------:R-:W-:Y:S02]  /*1ea20*/  IMAD R12, R2, R7, R12 ;  /* 0x00000007020c7224 */ /* 0x000fe400078e020c */
[----:B------:R-:W-:-:S04]  /*1ea30*/  IMAD.HI.U32 R7, R0, R4, RZ ;  /* 0x0000000400077227 */ /* 0x000fc800078e00ff */
[----:B------:R-:W-:Y:S01]  /*1ea40*/  IMAD.MOV R7, RZ, RZ, -R7 ;  /* 0x000000ffff077224 */ /* 0x000fe200078e0a07 */
[----:B------:R-:W-:-:S03]  /*1ea50*/  ISETP.GT.U32.AND P2, PT, R2, R12, PT ;  /* 0x0000000c0200720c */ /* 0x000fc60003f44070 */
[----:B------:R-:W-:Y:S02]  /*1ea60*/  IMAD R4, R2, R7, R4 ;  /* 0x0000000702047224 */ /* 0x000fe400078e0204 */
[----:B------:R-:W-:-:S03]  /*1ea70*/  @!P4 IMAD.IADD R9, R9, 0x1, -R2 ;  /* 0x000000010909c824 */ /* 0x000fc600078e0a02 */
[----:B------:R-:W-:Y:S01]  /*1ea80*/  ISETP.GT.U32.AND P4, PT, R2, R4, PT ;  /* 0x000000040200720c */ /* 0x000fe20003f84070 */
[----:B------:R-:W-:-:S04]  /*1ea90*/  @!P3 IMAD.MOV R9, RZ, RZ, -R9 ;  /* 0x000000ffff09b224 */ /* 0x000fc800078e0a09 */
[----:B------:R-:W-:Y:S01]  /*1eaa0*/  @!P2 IMAD.IADD R12, R12, 0x1, -R2 ;  /* 0x000000010c0ca824 */ /* 0x000fe200078e0a02 */
[----:B------:R0:W-:Y:S04]  /*1eab0*/  STL [R1+0x404], R9 ;  /* 0x0004040901007387 */ /* 0x0001e80000100800 */
[----:B------:R-:W-:-:S03]  /*1eac0*/  ISETP.GT.U32.AND P3, PT, R2, R12, PT ;  /* 0x0000000c0200720c */ /* 0x000fc60003f64070 */
[----:B------:R-:W-:-:S05]  /*1ead0*/  @!P4 IMAD.IADD R4, R4, 0x1, -R2 ;  /* 0x000000010404c824 */ /* 0x000fca00078e0a02 */
[----:B------:R-:W-:Y:S01]  /*1eae0*/  ISETP.GT.U32.AND P4, PT, R2, R4, PT ;  /* 0x000000040200720c */ /* 0x000fe20003f84070 */
[----:B------:R-:W-:-:S04]  /*1eaf0*/  @!P6 IMAD.MOV R8, RZ, RZ, -R8 ;  /* 0x000000ffff08e224 */ /* 0x000fc800078e0a08 */
[--C-:B------:R-:W-:Y:S01]  /*1eb00*/  @!P3 IMAD.IADD R12, R12, 0x1, -R2.reuse ;  /* 0x000000010c0cb824 */ /* 0x100fe200078e0a02 */
[----:B------:R-:W-:Y:S01]  /*1eb10*/  ISETP.GT.U32.AND P2, PT, R2, R10, PT ;  /* 0x0000000a0200720c */ /* 0x000fe20003f44070 */
[----:B------:R1:W-:Y:S06]  /*1eb20*/  STL [R1+0x400], R8 ;  /* 0x0004000801007387 */ /* 0x0003ec0000100800 */
[----:B------:R-:W-:Y:S01]  /*1eb30*/  @!P4 IMAD.IADD R4, R4, 0x1, -R2 ;  /* 0x000000010404c824 */ /* 0x000fe200078e0a02 */
[----:B------:R-:W-:-:S05]  /*1eb40*/  IABS R7, R21 ;  /* 0x0000001500077213 */ /* 0x000fca0000000000 */
[----:B------:R-:W-:-:S04]  /*1eb50*/  IMAD.HI.U32 R3, R0, R7, RZ ;  /* 0x0000000700037227 */ /* 0x000fc800078e00ff */
[----:B0-----:R-:W-:Y:S01]  /*1eb60*/  IMAD.MOV R9, RZ, RZ, -R3 ;  /* 0x000000ffff097224 */ /* 0x001fe200078e0a03 */
[----:B------:R-:W-:-:S03]  /*1eb70*/  IABS R6, R20 ;  /* 0x0000001400067213 */ /* 0x000fc60000000000 */
[----:B------:R-:W-:Y:S02]  /*1eb80*/  IMAD R7, R2, R9, R7 ;  /* 0x0000000902077224 */ /* 0x000fe400078e0207 */
[----:B------:R-:W-:-:S03]  /*1eb90*/  IMAD.HI.U32 R3, R0, R6, RZ ;  /* 0x0000000600037227 */ /* 0x000fc600078e00ff */
[----:B------:R-:W-:Y:S01]  /*1eba0*/  ISETP.GT.U32.AND P3, PT, R2, R7, PT ;  /* 0x000000070200720c */ /* 0x000fe20003f64070 */
[----:B------:R-:W-:Y:S01]  /*1ebb0*/  IMAD.MOV R3, RZ, RZ, -R3 ;  /* 0x000000ffff037224 */ /* 0x000fe200078e0a03 */
[----:B------:R-:W-:-:S03]  /*1ebc0*/  ISETP.GE.AND P6, PT, R21, RZ, PT ;  /* 0x000000ff1500720c */ /* 0x000fc60003fc6270 */
[----:B------:R-:W-:Y:S02]  /*1ebd0*/  IMAD R6, R2, R3, R6 ;  /* 0x0000000302067224 */ /* 0x000fe400078e0206 */
[----:B------:R-:W-:-:S06]  /*1ebe0*/  @!P2 IMAD.IADD R10, R10, 0x1, -R2 ;  /* 0x000000010a0aa824 */ /* 0x000fcc00078e0a02 */
[----:B------:R-:W-:Y:S01]  /*1ebf0*/  @!P3 IMAD.IADD R7, R7, 0x1, -R2 ;  /* 0x000000010707b824 */ /* 0x000fe200078e0a02 */
[C---:B------:R-:W-:Y:S01]  /*1ec00*/  ISETP.GT.U32.AND P3, PT, R2.reuse, R6, PT ;  /* 0x000000060200720c */ /* 0x040fe20003f64070 */
[----:B------:R-:W-:Y:S02]  /*1ec10*/  IMAD.MOV.U32 R15, RZ, RZ, R10 ;  /* 0x000000ffff0f7224 */ /* 0x000fe400078e000a */
[----:B------:R-:W-:Y:S02]  /*1ec20*/  @!P1 IMAD.MOV R12, RZ, RZ, -R12 ;  /* 0x000000ffff0c9224 */ /* 0x000fe400078e0a0c */
[----:B------:R-:W-:Y:S01]  /*1ec30*/  @!P5 IMAD.MOV R15, RZ, RZ, -R15 ;  /* 0x000000ffff0fd224 */ /* 0x000fe200078e0a0f */
[----:B------:R-:W-:Y:S01]  /*1ec40*/  ISETP.GT.U32.AND P5, PT, R2, R7, PT ;  /* 0x000000070200720c */ /* 0x000fe20003fa4070 */
[----:B------:R-:W-:-:S06]  /*1ec50*/  @!P0 IMAD.MOV R4, RZ, RZ, -R4 ;  /* 0x000000ffff048224 */ /* 0x000fcc00078e0a04 */
[----:B------:R-:W-:-:S05]  /*1ec60*/  @!P3 IMAD.IADD R6, R6, 0x1, -R2 ;  /* 0x000000010606b824 */ /* 0x000fca00078e0a02 */
[----:B------:R-:W-:Y:S02]  /*1ec70*/  ISETP.GT.U32.AND P3, PT, R2, R6, PT ;  /* 0x000000060200720c */ /* 0x000fe40003f64070 */
[----:B------:R-:W-:Y:S01]  /*1ec80*/  ISETP.GE.AND P2, PT, R20, RZ, PT ;  /* 0x000000ff1400720c */ /* 0x000fe20003f46270 */
[----:B------:R-:W-:-:S10]  /*1ec90*/  @!P5 IMAD.IADD R7, R7, 0x1, -R2 ;  /* 0x000000010707d824 */ /* 0x000fd400078e0a02 */
[----:B------:R-:W-:Y:S01]  /*1eca0*/  @!P3 IMAD.IADD R6, R6, 0x1, -R2 ;  /* 0x000000010606b824 */ /* 0x000fe200078e0a02 */
[----:B---3--:R-:W-:Y:S02]  /*1ecb0*/  IABS R11, R17 ;  /* 0x00000011000b7213 */ /* 0x008fe40000000000 */
[----:B------:R-:W-:Y:S02]  /*1ecc0*/  ISETP.GE.AND P4, PT, R17, RZ, PT ;  /* 0x000000ff1100720c */ /* 0x000fe40003f86270 */
[----:B------:R-:W3:Y:S04]  /*1ecd0*/  LDL.LU R17, [R1+0x3a4] ;  /* 0x0003a40001117983 */ /* 0x000ee80000300800 */
[----:B------:R-:W3:Y:S01]  /*1ece0*/  LDL.LU R21, [R1+0x3a8] ;  /* 0x0003a80001157983 */ /* 0x000ee20000300800 */
[----:B-1----:R-:W-:-:S04]  /*1ecf0*/  IMAD.HI.U32 R8, R0, R11, RZ ;  /* 0x0000000b00087227 */ /* 0x002fc800078e00ff */
[----:B------:R-:W-:-:S04]  /*1ed00*/  IMAD.MOV R8, RZ, RZ, -R8 ;  /* 0x000000ffff087224 */ /* 0x000fc800078e0a08 */
[----:B------:R-:W-:Y:S01]  /*1ed10*/  IMAD R11, R2, R8, R11 ;  /* 0x00000008020b7224 */ /* 0x000fe200078e020b */
[----:B------:R0:W-:Y:S04]  /*1ed20*/  STL [R1+0x3f8], R15 ;  /* 0x0003f80f01007387 */ /* 0x0001e80000100800 */
[----:B------:R1:W-:Y:S01]  /*1ed30*/  STL [R1+0x3f4], R12 ;  /* 0x0003f40c01007387 */ /* 0x0003e20000100800 */
[----:B----4-:R-:W-:Y:S02]  /*1ed40*/  IABS R8, R19 ;  /* 0x0000001300087213 */ /* 0x010fe40000000000 */
[----:B--2---:R-:W-:-:S03]  /*1ed50*/  IABS R9, R18 ;  /* 0x0000001200097213 */ /* 0x004fc60000000000 */
[----:B------:R-:W-:Y:S01]  /*1ed60*/  IMAD.HI.U32 R10, R0, R8, RZ ;  /* 0x00000008000a7227 */ /* 0x000fe200078e00ff */
[----:B------:R2:W-:Y:S01]  /*1ed70*/  STL [R1+0x3f0], R4 ;  /* 0x0003f00401007387 */ /* 0x0005e20000100800 */
[----:B------:R-:W-:Y:S02]  /*1ed80*/  IABS R13, R29 ;  /* 0x0000001d000d7213 */ /* 0x000fe40000000000 */
[----:B------:R-:W-:Y:S01]  /*1ed90*/  ISETP.GE.AND P0, PT, R29, RZ, PT ;  /* 0x000000ff1d00720c */ /* 0x000fe20003f06270 */
[----:B------:R-:W4:Y:S04]  /*1eda0*/  LDL.LU R20, [R1+0x3b0] ;  /* 0x0003b00001147983 */ /* 0x000f280000300800 */
[----:B------:R-:W4:Y:S01]  /*1edb0*/  LDL.LU R29, [R1+0x3b4] ;  /* 0x0003b400011d7983 */ /* 0x000f220000300800 */
[----:B0-----:R-:W-:-:S02]  /*1edc0*/  IMAD.MOV.U32 R15, RZ, RZ, R7 ;  /* 0x000000ffff0f7224 */ /* 0x001fc400078e0007 */
[----:B------:R-:W-:Y:S01]  /*1edd0*/  IMAD.MOV.U32 R7, RZ, RZ, R6 ;  /* 0x000000ffff077224 */ /* 0x000fe200078e0006 */
[----:B-----5:R-:W-:-:S05]  /*1ede0*/  IABS R3, R5 ;  /* 0x0000000500037213 */ /* 0x020fca0000000000 */
[----:B-1----:R-:W-:Y:S02]  /*1edf0*/  IMAD.MOV.U32 R12, RZ, RZ, R3 ;  /* 0x000000ffff0c7224 */ /* 0x002fe400078e0003 */
[----:B------:R-:W-:Y:S02]  /*1ee00*/  IMAD.MOV R3, RZ, RZ, -R10 ;  /* 0x000000ffff037224 */ /* 0x000fe400078e0a0a */
[----:B------:R-:W-:-:S04]  /*1ee10*/  IMAD.HI.U32 R10, R0, R9, RZ ;  /* 0x00000009000a7227 */ /* 0x000fc800078e00ff */
[----:B------:R-:W-:-:S04]  /*1ee20*/  IMAD.MOV R10, RZ, RZ, -R10 ;  /* 0x000000ffff0a7224 */ /* 0x000fc800078e0a0a */
[----:B------:R-:W-:-:S05]  /*1ee30*/  IMAD R9, R2, R10, R9 ;  /* 0x0000000a02097224 */ /* 0x000fca00078e0209 */
[----:B------:R-:W-:Y:S01]  /*1ee40*/  ISETP.GT.U32.AND P3, PT, R2, R9, PT ;  /* 0x000000090200720c */ /* 0x000fe20003f64070 */
[----:B------:R-:W-:Y:S02]  /*1ee50*/  @!P6 IMAD.MOV R15, RZ, RZ, -R15 ;  /* 0x000000ffff0fe224 */ /* 0x000fe400078e0a0f */
[----:B------:R-:W-:-:S03]  /*1ee60*/  @!P2 IMAD.MOV R7, RZ, RZ, -R7 ;  /* 0x000000ffff07a224 */ /* 0x000fc600078e0a07 */
[----:B------:R-:W-:Y:S04]  /*1ee70*/  STL [R1+0x3c0], R15 ;  /* 0x0003c00f01007387 */ /* 0x000fe80000100800 */
[----:B------:R-:W-:Y:S03]  /*1ee80*/  STL [R1+0x3d0], R7 ;  /* 0x0003d00701007387 */ /* 0x000fe60000100800 */
[----:B------:R-:W-:Y:S01]  /*1ee90*/  @!P3 IMAD.IADD R9, R9, 0x1, -R2 ;  /* 0x000000010909b824 */ /* 0x000fe200078e0a02 */
[----:B------:R-:W-:Y:S02]  /*1eea0*/  ISETP.GE.AND P3, PT, R5, RZ, PT ;  /* 0x000000ff0500720c */ /* 0x000fe40003f66270 */
[----:B------:R-:W5:Y:S01]  /*1eeb0*/  LDL.LU R5, [R1+0x3c8] ;  /* 0x0003c80001057983 */ /* 0x000f620000300800 */
[----:B------:R-:W-:-:S04]  /*1eec0*/  IMAD.HI.U32 R14, R0, R13, RZ ;  /* 0x0000000d000e7227 */ /* 0x000fc800078e00ff */
[----:B------:R-:W-:Y:S01]  /*1eed0*/  IMAD.MOV R14, RZ, RZ, -R14 ;  /* 0x000000ffff0e7224 */ /* 0x000fe200078e0a0e */
[----:B------:R-:W-:-:S03]  /*1eee0*/  ISETP.GT.U32.AND P1, PT, R2, R11, PT ;  /* 0x0000000b0200720c */ /* 0x000fc60003f24070 */
[----:B--2---:R-:W-:-:S05]  /*1eef0*/  IMAD R4, R2, R14, R13 ;  /* 0x0000000e02047224 */ /* 0x004fca00078e020d */
[C---:B------:R-:W-:Y:S01]  /*1ef00*/  ISETP.GT.U32.AND P5, PT, R2.reuse, R4, PT ;  /* 0x000000040200720c */ /* 0x040fe20003fa4070 */
[----:B------:R-:W-:-:S04]  /*1ef10*/  IMAD R3, R2, R3, R8 ;  /* 0x0000000302037224 */ /* 0x000fc800078e0208 */
[----:B------:R-:W-:Y:S01]  /*1ef20*/  @!P1 IMAD.IADD R11, R11, 0x1, -R2 ;  /* 0x000000010b0b9824 */ /* 0x000fe200078e0a02 */
[----:B------:R-:W-:-:S04]  /*1ef30*/  ISETP.GT.U32.AND P6, PT, R2, R3, PT ;  /* 0x000000030200720c */ /* 0x000fc80003fc4070 */
[----:B------:R-:W-:-:S03]  /*1ef40*/  ISETP.GT.U32.AND P1, PT, R2, R11, PT ;  /* 0x0000000b0200720c */ /* 0x000fc60003f24070 */
[----:B------:R-:W-:Y:S02]  /*1ef50*/  @!P5 IMAD.IADD R4, R4, 0x1, -R2 ;  /* 0x000000010404d824 */ /* 0x000fe400078e0a02 */
[----:B------:R-:W-:-:S03]  /*1ef60*/  IMAD.HI.U32 R8, R0, R12, RZ ;  /* 0x0000000c00087227 */ /* 0x000fc600078e00ff */
[----:B------:R-:W-:Y:S01]  /*1ef70*/  ISETP.GT.U32.AND P5, PT, R2, R4, PT ;  /* 0x000000040200720c */ /* 0x000fe20003fa4070 */
[----:B------:R-:W-:-:S04]  /*1ef80*/  IMAD.MOV R8, RZ, RZ, -R8 ;  /* 0x000000ffff087224 */ /* 0x000fc800078e0a08 */
[----:B------:R-:W-:Y:S02]  /*1ef90*/  @!P1 IMAD.IADD R11, R11, 0x1, -R2 ;  /* 0x000000010b0b9824 */ /* 0x000fe400078e0a02 */
[C---:B------:R-:W-:Y:S02]  /*1efa0*/  IMAD R8, R2.reuse, R8, R12 ;  /* 0x0000000802087224 */ /* 0x040fe400078e020c */
[--C-:B------:R-:W-:Y:S02]  /*1efb0*/  @!P6 IMAD.IADD R3, R3, 0x1, -R2.reuse ;  /* 0x000000010303e824 */ /* 0x100fe400078e0a02 */
[----:B------:R-:W-:Y:S01]  /*1efc0*/  @!P4 IMAD.MOV R11, RZ, RZ, -R11 ;  /* 0x000000ffff0bc224 */ /* 0x000fe200078e0a0b */
[----:B------:R-:W-:Y:S01]  /*1efd0*/  ISETP.GT.U32.AND P1, PT, R2, R8, PT ;  /* 0x000000080200720c */ /* 0x000fe20003f24070 */
[----:B------:R-:W-:Y:S01]  /*1efe0*/  @!P5 IMAD.IADD R4, R4, 0x1, -R2 ;  /* 0x000000010404d824 */ /* 0x000fe200078e0a02 */
[----:B------:R-:W-:Y:S02]  /*1eff0*/  ISETP.GT.U32.AND P2, PT, R2, R3, PT ;  /* 0x000000030200720c */ /* 0x000fe40003f44070 */
[----:B------:R-:W-:Y:S01]  /*1f000*/  ISETP.GE.AND P5, PT, R18, RZ, PT ;  /* 0x000000ff1200720c */ /* 0x000fe20003fa6270 */
[----:B------:R0:W-:Y:S01]  /*1f010*/  STL [R1+0x3d4], R11 ;  /* 0x0003d40b01007387 */ /* 0x0001e20000100800 */
[----:B------:R-:W-:-:S03]  /*1f020*/  @!P0 IMAD.MOV R4, RZ, RZ, -R4 ;  /* 0x000000ffff048224 */ /* 0x000fc600078e0a04 */
[----:B------:R-:W2:Y:S01]  /*1f030*/  LDL.LU R18, [R1+0x7e4] ;  /* 0x0007e40001127983 */ /* 0x000ea20000300800 */
[----:B------:R-:W-:-:S03]  /*1f040*/  ISETP.GE.AND P6, PT, R19, RZ, PT ;  /* 0x000000ff1300720c */ /* 0x000fc60003fc6270 */
[----:B------:R-:W2:Y:S04]  /*1f050*/  LDL.LU R22, [R1+0x7f4] ;  /* 0x0007f40001167983 */ /* 0x000ea80000300800 */
[----:B------:R-:W-:Y:S04]  /*1f060*/  STL [R1+0x3dc], R4 ;  /* 0x0003dc0401007387 */ /* 0x000fe80000100800 */
[----:B------:R-:W2:Y:S01]  /*1f070*/  LDL.LU R19, [R1+0x7f8] ;  /* 0x0007f80001137983 */ /* 0x000ea20000300800 */
[--C-:B------:R-:W-:Y:S01]  /*1f080*/  @!P1 IMAD.IADD R8, R8, 0x1, -R2.reuse ;  /* 0x0000000108089824 */ /* 0x100fe200078e0a02 */
[----:B------:R-:W-:Y:S01]  /*1f090*/  ISETP.GT.U32.AND P1, PT, R2, R9, PT ;  /* 0x000000090200720c */ /* 0x000fe20003f24070 */
[----:B------:R-:W-:-:S04]  /*1f0a0*/  @!P2 IMAD.IADD R3, R3, 0x1, -R2 ;  /* 0x000000010303a824 */ /* 0x000fc800078e0a02 */
[----:B0-----:R-:W-:-:S04]  /*1f0b0*/  IMAD.MOV.U32 R11, RZ, RZ, R3 ;  /* 0x000000ffff0b7224 */ /* 0x001fc800078e0003 */
[----:B------:R-:W-:-:S04]  /*1f0c0*/  @!P6 IMAD.MOV R11, RZ, RZ, -R11 ;  /* 0x000000ffff0be224 */ /* 0x000fc800078e0a0b */
[----:B------:R-:W-:-:S04]  /*1f0d0*/  @!P1 IMAD.IADD R9, R9, 0x1, -R2 ;  /* 0x0000000109099824 */ /* 0x000fc800078e0a02 */
[----:B------:R-:W-:Y:S01]  /*1f0e0*/  @!P5 IMAD.MOV R9, RZ, RZ, -R9 ;  /* 0x000000ffff09d224 */ /* 0x000fe200078e0a09 */
[----:B------:R-:W-:-:S13]  /*1f0f0*/  ISETP.GT.U32.AND P4, PT, R2, R8, PT ;  /* 0x000000080200720c */ /* 0x000fda0003f84070 */
[----:B------:R-:W-:-:S04]  /*1f100*/  @!P4 IMAD.IADD R8, R8, 0x1, -R2 ;  /* 0x000000010808c824 */ /* 0x000fc800078e0a02 */
[----:B------:R-:W-:Y:S01]  /*1f110*/  @!P3 IMAD.MOV R8, RZ, RZ, -R8 ;  /* 0x000000ffff08b224 */ /* 0x000fe200078e0a08 */
[----:B---3--:R-:W-:Y:S02]  /*1f120*/  IABS R14, R17 ;  /* 0x00000011000e7213 */ /* 0x008fe40000000000 */
[----:B------:R-:W-:-:S03]  /*1f130*/  IABS R10, R21 ;  /* 0x00000015000a7213 */ /* 0x000fc60000000000 */
[----:B------:R-:W-:-:S04]  /*1f140*/  IMAD.HI.U32 R7, R0, R14, RZ ;  /* 0x0000000e00077227 */ /* 0x000fc800078e00ff */
[----:B------:R-:W-:-:S04]  /*1f150*/  IMAD.HI.U32 R6, R0, R10, RZ ;  /* 0x0000000a00067227 */ /* 0x000fc800078e00ff */
[----:B------:R-:W-:Y:S02]  /*1f160*/  IMAD.MOV R7, RZ, RZ, -R7 ;  /* 0x000000ffff077224 */ /* 0x000fe400078e0a07 */
[----:B------:R-:W-:Y:S01]  /*1f170*/  IMAD.MOV R6, RZ, RZ, -R6 ;  /* 0x000000ffff067224 */ /* 0x000fe200078e0a06 */
[----:B------:R-:W-:Y:S01]  /*1f180*/  ISETP.GE.AND P0, PT, R17, RZ, PT ;  /* 0x000000ff1100720c */ /* 0x000fe20003f06270 */
[C---:B------:R-:W-:Y:S01]  /*1f190*/  IMAD R14, R2.reuse, R7, R14 ;  /* 0x00000007020e7224 */ /* 0x040fe200078e020e */
[----:B------:R-:W3:Y:S01]  /*1f1a0*/  LDL.LU R17, [R1+0x804] ;  /* 0x0008040001117983 */ /* 0x000ee20000300800 */
[----:B------:R-:W-:-:S03]  /*1f1b0*/  IMAD R10, R2, R6, R10 ;  /* 0x00000006020a7224 */ /* 0x000fc600078e020a */
[C---:B------:R-:W-:Y:S02]  /*1f1c0*/  ISETP.GT.U32.AND P2, PT, R2.reuse, R14, PT ;  /* 0x0000000e0200720c */ /* 0x040fe40003f44070 */
[----:B------:R-:W-:Y:S01]  /*1f1d0*/  ISETP.GT.U32.AND P6, PT, R2, R10, PT ;  /* 0x0000000a0200720c */ /* 0x000fe20003fc4070 */
[----:B------:R-:W-:Y:S04]  /*1f1e0*/  STL [R1+0x3e4], R11 ;  /* 0x0003e40b01007387 */ /* 0x000fe80000100800 */
[----:B------:R-:W-:Y:S06]  /*1f1f0*/  STL [R1+0x3e0], R9 ;  /* 0x0003e00901007387 */ /* 0x000fec0000100800 */
[----:B------:R-:W-:-:S02]  /*1f200*/  @!P2 IMAD.IADD R14, R14, 0x1, -R2 ;  /* 0x000000010e0ea824 */ /* 0x000fc400078e0a02 */
[----:B------:R-:W-:Y:S01]  /*1f210*/  @!P6 IMAD.IADD R10, R10, 0x1, -R2 ;  /* 0x000000010a0ae824 */ /* 0x000fe200078e0a02 */
[----:B----4-:R-:W-:Y:S02]  /*1f220*/  IABS R6, R29 ;  /* 0x0000001d00067213 */ /* 0x010fe40000000000 */
[----:B------:R-:W-:Y:S02]  /*1f230*/  ISETP.GE.AND P2, PT, R29, RZ, PT ;  /* 0x000000ff1d00720c */ /* 0x000fe40003f46270 */
[----:B------:R-:W4:Y:S01]  /*1f240*/  LDL.LU R29, [R1+0x810] ;  /* 0x00081000011d7983 */ /* 0x000f220000300800 */
[C---:B------:R-:W-:Y:S02]  /*1f250*/  ISETP.GT.U32.AND P5, PT, R2.reuse, R14, PT ;  /* 0x0000000e0200720c */ /* 0x040fe40003fa4070 */
[----:B------:R-:W-:Y:S02]  /*1f260*/  ISETP.GT.U32.AND P6, PT, R2, R10, PT ;  /* 0x0000000a0200720c */ /* 0x000fe40003fc4070 */
[----:B------:R-:W-:-:S02]  /*1f270*/  ISETP.GE.AND P1, PT, R21, RZ, PT ;  /* 0x000000ff1500720c */ /* 0x000fc40003f26270 */
[----:B------:R-:W-:Y:S02]  /*1f280*/  IABS R7, R20 ;  /* 0x0000001400077213 */ /* 0x000fe40000000000 */
[----:B------:R-:W-:-:S05]  /*1f290*/  ISETP.GE.AND P4, PT, R20, RZ, PT ;  /* 0x000000ff1400720c */ /* 0x000fca0003f86270 */
[--C-:B------:R-:W-:Y:S02]  /*1f2a0*/  @!P5 IMAD.IADD R14, R14, 0x1, -R2.reuse ;  /* 0x000000010e0ed824 */ /* 0x100fe400078e0a02 */
[----:B------:R-:W-:Y:S02]  /*1f2b0*/  @!P6 IMAD.IADD R10, R10, 0x1, -R2 ;  /* 0x000000010a0ae824 */ /* 0x000fe400078e0a02 */
[----:B------:R-:W-:-:S04]  /*1f2c0*/  IMAD.MOV.U32 R20, RZ, RZ, R14 ;  /* 0x000000ffff147224 */ /* 0x000fc800078e000e */
[----:B------:R-:W-:Y:S01]  /*1f2d0*/  @!P0 IMAD.MOV R20, RZ, RZ, -R20 ;  /* 0x000000ffff148224 */ /* 0x000fe200078e0a14 */
[----:B------:R-:W-:Y:S04]  /*1f2e0*/  STL [R1+0x3d8], R8 ;  /* 0x0003d80801007387 */ /* 0x000fe80000100800 */
[----:B------:R-:W-:Y:S01]  /*1f2f0*/  STL [R1+0x3cc], R20 ;  /* 0x0003cc1401007387 */ /* 0x000fe20000100800 */
[----:B-----5:R-:W-:Y:S02]  /*1f300*/  IABS R3, R5 ;  /* 0x0000000500037213 */ /* 0x020fe40000000000 */
[----:B------:R-:W-:Y:S01]  /*1f310*/  ISETP.GE.AND P3, PT, R5, RZ, PT ;  /* 0x000000ff0500720c */ /* 0x000fe20003f66270 */
[----:B------:R-:W-:-:S04]  /*1f320*/  IMAD.MOV.U32 R5, RZ, RZ, R10 ;  /* 0x000000ffff057224 */ /* 0x000fc800078e000a */
[----:B------:R-:W-:-:S05]  /*1f330*/  @!P1 IMAD.MOV R5, RZ, RZ, -R5 ;  /* 0x000000ffff059224 */ /* 0x000fca00078e0a05 */
[----:B------:R0:W-:Y:S04]  /*1f340*/  STL [R1+0x3c8], R5 ;  /* 0x0003c80501007387 */ /* 0x0001e80000100800 */
[----:B0-----:R-:W5:Y:S01]  /*1f350*/  LDL.LU R5, [R1+0x824] ;  /* 0x0008240001057983 */ /* 0x001f620000300800 */
[----:B------:R-:W-:-:S03]  /*1f360*/  IMAD.HI.U32 R11, R0, R7, RZ ;  /* 0x00000007000b7227 */ /* 0x000fc600078e00ff */
[----:B------:R-:W5:Y:S01]  /*1f370*/  LDL.LU R21, [R1+0x828] ;  /* 0x0008280001157983 */ /* 0x000f620000300800 */
[----:B------:R-:W-:-:S03]  /*1f380*/  IMAD.HI.U32 R4, R0, R6, RZ ;  /* 0x0000000600047227 */ /* 0x000fc600078e00ff */
[----:B------:R-:W5:Y:S01]  /*1f390*/  LDL.LU R20, [R1+0x82c] ;  /* 0x00082c0001147983 */ /* 0x000f620000300800 */
[----:B------:R-:W-:Y:S02]  /*1f3a0*/  IMAD.MOV R11, RZ, RZ, -R11 ;  /* 0x000000ffff0b7224 */ /* 0x000fe400078e0a0b */
[----:B------:R-:W-:Y:S02]  /*1f3b0*/  IMAD.MOV R4, RZ, RZ, -R4 ;  /* 0x000000ffff047224 */ /* 0x000fe400078e0a04 */
[C---:B------:R-:W-:Y:S02]  /*1f3c0*/  IMAD R7, R2.reuse, R11, R7 ;  /* 0x0000000b02077224 */ /* 0x040fe400078e0207 */
[----:B------:R-:W-:-:S03]  /*1f3d0*/  IMAD R6, R2, R4, R6 ;  /* 0x0000000402067224 */ /* 0x000fc600078e0206 */
        /* <DEDUP_REMOVED lines=8> */
[----:B--2---:R-:W-:Y:S02]  /*1f460*/  IABS R13, R22 ;  /* 0x00000016000d7213 */ /* 0x004fe40000000000 */
[C---:B------:R-:W-:Y:S02]  /*1f470*/  ISETP.GT.U32.AND P6, PT, R2.reuse, R7, PT ;  /* 0x000000070200720c */ /* 0x040fe40003fc4070 */
[----:B------:R-:W-:Y:S01]  /*1f480*/  ISETP.GT.U32.AND P0, PT, R2, R6, PT ;  /* 0x000000060200720c */ /* 0x000fe20003f04070 */
[----:B------:R-:W-:Y:S01]  /*1f490*/  IMAD.HI.U32 R15, R0, R13, RZ ;  /* 0x0000000d000f7227 */ /* 0x000fe200078e00ff */
[----:B------:R-:W-:-:S03]  /*1f4a0*/  IABS R12, R19 ;  /* 0x00000013000c7213 */ /* 0x000fc60000000000 */
[----:B------:R-:W-:Y:S02]  /*1f4b0*/  IMAD.MOV R10, RZ, RZ, -R15 ;  /* 0x000000ffff0a7224 */ /* 0x000fe400078e0a0f */
[----:B------:R-:W-:-:S04]  /*1f4c0*/  IMAD.HI.U32 R9, R0, R12, RZ ;  /* 0x0000000c00097227 */ /* 0x000fc800078e00ff */
[--C-:B------:R-:W-:Y:S02]  /*1f4d0*/  @!P5 IMAD.IADD R3, R3, 0x1, -R2.reuse ;  /* 0x000000010303d824 */ /* 0x100fe400078e0a02 */
[----:B------:R-:W-:Y:S02]  /*1f4e0*/  IMAD.MOV R9, RZ, RZ, -R9 ;  /* 0x000000ffff097224 */ /* 0x000fe400078e0a09 */
[C---:B------:R-:W-:Y:S02]  /*1f4f0*/  IMAD R13, R2.reuse, R10, R13 ;  /* 0x0000000a020d7224 */ /* 0x040fe400078e020d */
[----:B------:R-:W-:Y:S01]  /*1f500*/  @!P6 IMAD.IADD R7, R7, 0x1, -R2 ;  /* 0x000000010707e824 */ /* 0x000fe200078e0a02 */
[----:B------:R-:W-:Y:S01]  /*1f510*/  IABS R4, R18 ;  /* 0x0000001200047213 */ /* 0x000fe20000000000 */
[----:B------:R-:W-:Y:S01]  /*1f520*/  IMAD R12, R2, R9, R12 ;  /* 0x00000009020c7224 */ /* 0x000fe200078e020c */
[----:B------:R-:W-:Y:S01]  /*1f530*/  ISETP.GE.AND P1, PT, R18, RZ, PT ;  /* 0x000000ff1200720c */ /* 0x000fe20003f26270 */
[----:B------:R-:W-:Y:S01]  /*1f540*/  @!P0 IMAD.IADD R6, R6, 0x1, -R2 ;  /* 0x0000000106068824 */ /* 0x000fe200078e0a02 */
[C---:B------:R-:W-:Y:S01]  /*1f550*/  ISETP.GT.U32.AND P5, PT, R2.reuse, R3, PT ;  /* 0x000000030200720c */ /* 0x040fe20003fa4070 */
[----:B------:R-:W-:Y:S01]  /*1f560*/  IMAD.MOV.U32 R18, RZ, RZ, R7 ;  /* 0x000000ffff127224 */ /* 0x000fe200078e0007 */
[----:B------:R-:W-:-:S03]  /*1f570*/  ISETP.GT.U32.AND P0, PT, R2, R13, PT ;  /* 0x0000000d0200720c */ /* 0x000fc60003f04070 */
[----:B------:R-:W-:Y:S01]  /*1f580*/  @!P4 IMAD.MOV R18, RZ, RZ, -R18 ;  /* 0x000000ffff12c224 */ /* 0x000fe200078e0a12 */
[----:B------:R-:W-:-:S07]  /*1f590*/  ISETP.GT.U32.AND P4, PT, R2, R12, PT ;  /* 0x0000000c0200720c */ /* 0x000fce0003f84070 */
[--C-:B------:R-:W-:Y:S02]  /*1f5a0*/  @!P5 IMAD.IADD R3, R3, 0x1, -R2.reuse ;  /* 0x000000010303d824 */ /* 0x100fe400078e0a02 */
[----:B------:R-:W-:-:S04]  /*1f5b0*/  @!P0 IMAD.IADD R13, R13, 0x1, -R2 ;  /* 0x000000010d0d8824 */ /* 0x000fc800078e0a02 */
[----:B------:R-:W-:Y:S01]  /*1f5c0*/  @!P4 IMAD.IADD R12, R12, 0x1, -R2 ;  /* 0x000000010c0cc824 */ /* 0x000fe200078e0a02 */
[----:B------:R-:W-:Y:S01]  /*1f5d0*/  ISETP.GT.U32.AND P4, PT, R2, R13, PT ;  /* 0x0000000d0200720c */ /* 0x000fe20003f84070 */
[----:B------:R-:W-:Y:S01]  /*1f5e0*/  IMAD.HI.U32 R16, R0, R4, RZ ;  /* 0x0000000400107227 */ /* 0x000fe200078e00ff */
[----:B------:R0:W-:Y:S03]  /*1f5f0*/  STL [R1+0x36c], R18 ;  /* 0x00036c1201007387 */ /* 0x0001e60000100800 */
[----:B------:R-:W-:Y:S02]  /*1f600*/  IMAD.MOV R14, RZ, RZ, -R16 ;  /* 0x000000ffff0e7224 */ /* 0x000fe400078e0a10 */
[----:B------:R-:W-:Y:S01]  /*1f610*/  IMAD.MOV.U32 R16, RZ, RZ, R6 ;  /* 0x000000ffff107224 */ /* 0x000fe200078e0006 */
[----:B0-----:R-:W2:Y:S05]  /*1f620*/  LDL.LU R18, [R1+0x830] ;  /* 0x0008300001127983 */ /* 0x001eaa0000300800 */
[----:B------:R-:W-:-:S02]  /*1f630*/  @!P4 IMAD.IADD R13, R13, 0x1, -R2 ;  /* 0x000000010d0dc824 */ /* 0x000fc400078e0a02 */
[----:B------:R-:W-:Y:S02]  /*1f640*/  IMAD.MOV.U32 R9, RZ, RZ, R3 ;  /* 0x000000ffff097224 */ /* 0x000fe400078e0003 */
[----:B------:R-:W-:Y:S02]  /*1f650*/  @!P2 IMAD.MOV R16, RZ, RZ, -R16 ;  /* 0x000000ffff10a224 */ /* 0x000fe400078e0a10 */
[----:B------:R-:W-:-:S03]  /*1f660*/  @!P3 IMAD.MOV R9, RZ, RZ, -R9 ;  /* 0x000000ffff09b224 */ /* 0x000fc600078e0a09 */
[----:B------:R-:W-:Y:S04]  /*1f670*/  STL [R1+0x368], R16 ;  /* 0x0003681001007387 */ /* 0x000fe80000100800 */
[----:B------:R2:W-:Y:S01]  /*1f680*/  STL [R1+0x3b4], R9 ;  /* 0x0003b40901007387 */ /* 0x0005e20000100800 */
[----:B---3--:R-:W-:-:S05]  /*1f690*/  IABS R11, R17 ;  /* 0x00000011000b7213 */ /* 0x008fca0000000000 */
[----:B------:R-:W-:-:S04]  /*1f6a0*/  IMAD.HI.U32 R8, R0, R11, RZ ;  /* 0x0000000b00087227 */ /* 0x000fc800078e00ff */
[----:B------:R-:W-:-:S04]  /*1f6b0*/  IMAD.MOV R8, RZ, RZ, -R8 ;  /* 0x000000ffff087224 */ /* 0x000fc800078e0a08 */
[----:B------:R-:W-:-:S05]  /*1f6c0*/  IMAD R11, R2, R8, R11 ;  /* 0x00000008020b7224 */ /* 0x000fca00078e020b */
[----:B------:R-:W-:Y:S02]  /*1f6d0*/  ISETP.GT.U32.AND P5, PT, R2, R11, PT ;  /* 0x0000000b0200720c */ /* 0x000fe40003fa4070 */
[----:B----4-:R-:W-:-:S05]  /*1f6e0*/  IABS R8, R29 ;  /* 0x0000001d00087213 */ /* 0x010fca0000000000 */
[----:B------:R-:W-:-:S04]  /*1f6f0*/  IMAD.HI.U32 R7, R0, R8, RZ ;  /* 0x0000000800077227 */ /* 0x000fc800078e00ff */
[----:B------:R-:W-:Y:S02]  /*1f700*/  IMAD.MOV R7, RZ, RZ, -R7 ;  /* 0x000000ffff077224 */ /* 0x000fe400078e0a07 */
[----:B------:R-:W-:Y:S02]  /*1f710*/  @!P5 IMAD.IADD R11, R11, 0x1, -R2 ;  /* 0x000000010b0bd824 */ /* 0x000fe400078e0a02 */
[----:B------:R-:W-:-:S03]  /*1f720*/  IMAD R8, R2, R7, R8 ;  /* 0x0000000702087224 */ /* 0x000fc600078e0208 */
[C---:B------:R-:W-:Y:S02]  /*1f730*/  ISETP.GT.U32.AND P5, PT, R2.reuse, R11, PT ;  /* 0x0000000b0200720c */ /* 0x040fe40003fa4070 */
[----:B------:R-:W-:-:S11]  /*1f740*/  ISETP.GT.U32.AND P4, PT, R2, R8, PT ;  /* 0x000000080200720c */ /* 0x000fd60003f84070 */
[--C-:B------:R-:W-:Y:S01]  /*1f750*/  @!P5 IMAD.IADD R11, R11, 0x1, -R2.reuse ;  /* 0x000000010b0bd824 */ /* 0x100fe200078e0a02 */
[----:B------:R-:W-:Y:S01]  /*1f760*/  ISETP.GE.AND P5, PT, R29, RZ, PT ;  /* 0x000000ff1d00720c */ /* 0x000fe20003fa6270 */
[----:B------:R-:W-:Y:S01]  /*1f770*/  @!P4 IMAD.IADD R8, R8, 0x1, -R2 ;  /* 0x000000010808c824 */ /* 0x000fe200078e0a02 */
[----:B------:R-:W3:Y:S01]  /*1f780*/  LDL.LU R29, [R1+0x880] ;  /* 0x00088000011d7983 */ /* 0x000ee20000300800 */
[----:B-----5:R-:W-:Y:S02]  /*1f790*/  IABS R6, R5 ;  /* 0x0000000500067213 */ /* 0x020fe40000000000 */
[----:B------:R-:W-:Y:S02]  /*1f7a0*/  ISETP.GE.AND P4, PT, R5, RZ, PT ;  /* 0x000000ff0500720c */ /* 0x000fe40003f86270 */
[----:B------:R-:W4:Y:S01]  /*1f7b0*/  LDL.LU R5, [R1+0x888] ;  /* 0x0008880001057983 */ /* 0x000f220000300800 */
[----:B------:R-:W-:-:S05]  /*1f7c0*/  IMAD R4, R2, R14, R4 ;  /* 0x0000000e02047224 */ /* 0x000fca00078e0204 */
[----:B------:R-:W-:Y:S01]  /*1f7d0*/  ISETP.GT.U32.AND P6, PT, R2, R4, PT ;  /* 0x000000040200720c */ /* 0x000fe20003fc4070 */
[----:B------:R-:W-:Y:S01]  /*1f7e0*/  IMAD.HI.U32 R3, R0, R6, RZ ;  /* 0x0000000600037227 */ /* 0x000fe200078e00ff */
[----:B------:R-:W-:-:S03]  /*1f7f0*/  ISETP.GT.U32.AND P3, PT, R2, R12, PT ;  /* 0x0000000c0200720c */ /* 0x000fc60003f64070 */
[----:B------:R-:W-:-:S08]  /*1f800*/  IMAD.MOV R3, RZ, RZ, -R3 ;  /* 0x000000ffff037224 */ /* 0x000fd000078e0a03 */
[----:B------:R-:W-:-:S05]  /*1f810*/  @!P6 IMAD.IADD R4, R4, 0x1, -R2 ;  /* 0x000000010404e824 */ /* 0x000fca00078e0a02 */
[C---:B------:R-:W-:Y:S01]  /*1f820*/  ISETP.GT.U32.AND P0, PT, R2.reuse, R4, PT ;  /* 0x000000040200720c */ /* 0x040fe20003f04070 */
[----:B------:R-:W-:Y:S02]  /*1f830*/  IMAD R3, R2, R3, R6 ;  /* 0x0000000302037224 */ /* 0x000fe400078e0206 */
[----:B------:R-:W-:-:S03]  /*1f840*/  @!P3 IMAD.IADD R12, R12, 0x1, -R2 ;  /* 0x000000010c0cb824 */ /* 0x000fc600078e0a02 */
[----:B------:R-:W-:-:S07]  /*1f850*/  ISETP.GT.U32.AND P3, PT, R2, R3, PT ;  /* 0x000000030200720c */ /* 0x000fce0003f64070 */
[----:B------:R-:W-:-:S04]  /*1f860*/  @!P0 IMAD.IADD R4, R4, 0x1, -R2 ;  /* 0x0000000104048824 */ /* 0x000fc800078e0a02 */
[----:B------:R-:W-:Y:S01]  /*1f870*/  IMAD.MOV.U32 R15, RZ, RZ, R4 ;  /* 0x000000ffff0f7224 */ /* 0x000fe200078e0004 */
[----:B------:R-:W-:Y:S01]  /*1f880*/  ISETP.GE.AND P0, PT, R17, RZ, PT ;  /* 0x000000ff1100720c */ /* 0x000fe20003f06270 */
[----:B------:R-:W-:Y:S01]  /*1f890*/  @!P3 IMAD.IADD R3, R3, 0x1, -R2 ;  /* 0x000000010303b824 */ /* 0x000fe200078e0a02 */
[----:B------:R-:W5:Y:S01]  /*1f8a0*/  LDL.LU R17, [R1+0x848] ;  /* 0x0008480001117983 */ /* 0x000f620000300800 */
[----:B------:R-:W-:Y:S01]  /*1f8b0*/  @!P1 IMAD.MOV R15, RZ, RZ, -R15 ;  /* 0x000000ffff0f9224 */ /* 0x000fe200078e0a0f */
[----:B------:R-:W-:Y:S02]  /*1f8c0*/  ISETP.GE.AND P6, PT, R19, RZ, PT ;  /* 0x000000ff1300720c */ /* 0x000fe40003fc6270 */
[----:B------:R-:W-:Y:S02]  /*1f8d0*/  ISETP.GT.U32.AND P3, PT, R2, R3, PT ;  /* 0x000000030200720c */ /* 0x000fe40003f64070 */
[----:B------:R0:W-:Y:S01]  /*1f8e0*/  STL [R1+0x364], R15 ;  /* 0x0003640f01007387 */ /* 0x0001e20000100800 */
[----:B------:R-:W-:-:S03]  /*1f8f0*/  IABS R6, R20 ;  /* 0x0000001400067213 */ /* 0x000fc60000000000 */
[----:B------:R-:W5:Y:S01]  /*1f900*/  LDL.LU R23, [R1+0x884] ;  /* 0x0008840001177983 */ /* 0x000f620000300800 */
[----:B------:R-:W-:-:S03]  /*1f910*/  ISETP.GT.U32.AND P1, PT, R2, R8, PT ;  /* 0x000000080200720c */ /* 0x000fc60003f24070 */
[----:B------:R-:W5:Y:S01]  /*1f920*/  LDL.LU R19, [R1+0x88c] ;  /* 0x00088c0001137983 */ /* 0x000f620000300800 */
[----:B------:R-:W-:Y:S01]  /*1f930*/  ISETP.GE.AND P2, PT, R22, RZ, PT ;  /* 0x000000ff1600720c */ /* 0x000fe20003f46270 */
[----:B------:R-:W-:Y:S01]  /*1f940*/  IMAD.HI.U32 R10, R0, R6, RZ ;  /* 0x00000006000a7227 */ /* 0x000fe200078e00ff */
[----:B------:R-:W-:-:S03]  /*1f950*/  IABS R7, R21 ;  /* 0x0000001500077213 */ /* 0x000fc60000000000 */
[----:B------:R-:W-:Y:S02]  /*1f960*/  IMAD.MOV R10, RZ, RZ, -R10 ;  /* 0x000000ffff0a7224 */ /* 0x000fe400078e0a0a */
[----:B------:R-:W-:Y:S02]  /*1f970*/  @!P3 IMAD.IADD R3, R3, 0x1, -R2 ;  /* 0x000000010303b824 */ /* 0x000fe400078e0a02 */
[----:B------:R-:W-:Y:S02]  /*1f980*/  IMAD R6, R2, R10, R6 ;  /* 0x0000000a02067224 */ /* 0x000fe400078e0206 */
[----:B------:R-:W-:Y:S02]  /*1f990*/  @!P1 IMAD.IADD R8, R8, 0x1, -R2 ;  /* 0x0000000108089824 */ /* 0x000fe400078e0a02 */
[----:B------:R-:W-:Y:S02]  /*1f9a0*/  @!P2 IMAD.MOV R13, RZ, RZ, -R13 ;  /* 0x000000ffff0da224 */ /* 0x000fe400078e0a0d */
[----:B------:R-:W-:-:S02]  /*1f9b0*/  IMAD.MOV.U32 R10, RZ, RZ, R3 ;  /* 0x000000ffff0a7224 */ /* 0x000fc400078e0003 */
[----:B------:R-:W-:-:S04]  /*1f9c0*/  IMAD.HI.U32 R14, R0, R7, RZ ;  /* 0x00000007000e7227 */ /* 0x000fc800078e00ff */
[----:B------:R-:W-:Y:S02]  /*1f9d0*/  @!P6 IMAD.MOV R12, RZ, RZ, -R12 ;  /* 0x000000ffff0ce224 */ /* 0x000fe400078e0a0c */
[----:B------:R-:W-:Y:S01]  /*1f9e0*/  @!P0 IMAD.MOV R11, RZ, RZ, -R11 ;  /* 0x000000ffff0b8224 */ /* 0x000fe200078e0a0b */
[----:B--2---:R-:W-:Y:S01]  /*1f9f0*/  IABS R9, R18 ;  /* 0x0000001200097213 */ /* 0x004fe20000000000 */
[----:B------:R-:W-:-:S04]  /*1fa00*/  @!P5 IMAD.MOV R8, RZ, RZ, -R8 ;  /* 0x000000ffff08d224 */ /* 0x000fc800078e0a08 */
[----:B------:R-:W-:Y:S01]  /*1fa10*/  IMAD.HI.U32 R4, R0, R9, RZ ;  /* 0x0000000900047227 */ /* 0x000fe200078e00ff */
[----:B------:R5:W-:Y:S03]  /*1fa20*/  STL [R1+0x394], R13 ;  /* 0x0003940d01007387 */ /* 0x000be60000100800 */
[----:B------:R-:W-:Y:S02]  /*1fa30*/  IMAD.MOV R4, RZ, RZ, -R4 ;  /* 0x000000ffff047224 */ /* 0x000fe400078e0a04 */
[----:B------:R-:W-:Y:S01]  /*1fa40*/  @!P4 IMAD.MOV R10, RZ, RZ, -R10 ;  /* 0x000000ffff0ac224 */ /* 0x000fe200078e0a0a */
[----:B------:R-:W-:Y:S01]  /*1fa50*/  STL [R1+0x3a0], R12 ;  /* 0x0003a00c01007387 */ /* 0x000fe20000100800 */
[----:B------:R-:W-:Y:S02]  /*1fa60*/  IMAD.MOV R14, RZ, RZ, -R14 ;  /* 0x000000ffff0e7224 */ /* 0x000fe400078e0a0e */
[C---:B------:R-:W-:Y:S01]  /*1fa70*/  IMAD R9, R2.reuse, R4, R9 ;  /* 0x0000000402097224 */ /* 0x040fe200078e0209 */
[----:B------:R1:W-:Y:S01]  /*1fa80*/  STL [R1+0x3a4], R11 ;  /* 0x0003a40b01007387 */ /* 0x0003e20000100800 */
[----:B------:R-:W-:-:S03]  /*1fa90*/  IMAD R7, R2, R14, R7 ;  /* 0x0000000e02077224 */ /* 0x000fc600078e0207 */
[----:B------:R-:W-:Y:S04]  /*1faa0*/  STL [R1+0x3a8], R8 ;  /* 0x0003a80801007387 */ /* 0x000fe80000100800 */
[----:B------:R2:W-:Y:S01]  /*1fab0*/  STL [R1+0x3b0], R10 ;  /* 0x0003b00a01007387 */ /* 0x0005e20000100800 */
[----:B---3--:R-:W-:Y:S02]  /*1fac0*/  ISETP.GE.AND P5, PT, R29, RZ, PT ;  /* 0x000000ff1d00720c */ /* 0x008fe40003fa6270 */
[----:B------:R-:W-:Y:S02]  /*1fad0*/  IABS R4, R29 ;  /* 0x0000001d00047213 */ /* 0x000fe40000000000 */
[----:B------:R-:W3:Y:S01]  /*1fae0*/  LDL.LU R29, [R1+0x890] ;  /* 0x00089000011d7983 */ /* 0x000ee20000300800 */
[----:B----4-:R-:W-:-:S02]  /*1faf0*/  ISETP.GE.AND P4, PT, R5, RZ, PT ;  /* 0x000000ff0500720c */ /* 0x010fc40003f86270 */
[----:B------:R-:W-:Y:S02]  /*1fb00*/  IABS R14, R5 ;  /* 0x00000005000e7213 */ /* 0x000fe40000000000 */
[----:B------:R-:W4:Y:S04]  /*1fb10*/  LDL.LU R5, [R1+0x894] ;  /* 0x0008940001057983 */ /* 0x000f280000300800 */
[----:B------:R-:W4:Y:S01]  /*1fb20*/  LDL.LU R22, [R1+0x898] ;  /* 0x0008980001167983 */ /* 0x000f220000300800 */
[C---:B------:R-:W-:Y:S02]  /*1fb30*/  ISETP.GT.U32.AND P2, PT, R2.reuse, R7, PT ;  /* 0x000000070200720c */ /* 0x040fe40003f44070 */
[----:B------:R-:W-:-:S11]  /*1fb40*/  ISETP.GT.U32.AND P3, PT, R2, R6, PT ;  /* 0x000000060200720c */ /* 0x000fd60003f64070 */
[----:B------:R-:W-:-:S05]  /*1fb50*/  @!P2 IMAD.IADD R7, R7, 0x1, -R2 ;  /* 0x000000010707a824 */ /* 0x000fca00078e0a02 */
[----:B------:R-:W-:Y:S01]  /*1fb60*/  ISETP.GT.U32.AND P2, PT, R2, R7, PT ;  /* 0x000000070200720c */ /* 0x000fe20003f44070 */
[----:B------:R-:W-:Y:S01]  /*1fb70*/  @!P3 IMAD.IADD R6, R6, 0x1, -R2 ;  /* 0x000000010606b824 */ /* 0x000fe200078e0a02 */
[----:B------:R-:W-:Y:S01]  /*1fb80*/  ISETP.GE.AND P6, PT, R21, RZ, PT ;  /* 0x000000ff1500720c */ /* 0x000fe20003fc6270 */
[----:B------:R-:W-:Y:S01]  /*1fb90*/  IMAD.HI.U32 R3, R0, R4, RZ ;  /* 0x0000000400037227 */ /* 0x000fe200078e00ff */
[----:B------:R-:W-:Y:S01]  /*1fba0*/  ISETP.GE.AND P0, PT, R20, RZ, PT ;  /* 0x000000ff1400720c */ /* 0x000fe20003f06270 */
[----:B------:R-:W4:Y:S01]  /*1fbb0*/  LDL.LU R21, [R1+0x8a0] ;  /* 0x0008a00001157983 */ /* 0x000f220000300800 */
[----:B------:R-:W-:Y:S01]  /*1fbc0*/  ISETP.GT.U32.AND P3, PT, R2, R6, PT ;  /* 0x000000060200720c */ /* 0x000fe20003f64070 */
[----:B------:R-:W-:-:S06]  /*1fbd0*/  IMAD.MOV R3, RZ, RZ, -R3 ;  /* 0x000000ffff037224 */ /* 0x000fcc00078e0a03 */
[----:B------:R-:W-:Y:S01]  /*1fbe0*/  @!P2 IMAD.IADD R7, R7, 0x1, -R2 ;  /* 0x000000010707a824 */ /* 0x000fe200078e0a02 */
[C---:B------:R-:W-:Y:S01]  /*1fbf0*/  ISETP.GT.U32.AND P2, PT, R2.reuse, R9, PT ;  /* 0x000000090200720c */ /* 0x040fe20003f44070 */
[----:B------:R-:W-:Y:S02]  /*1fc00*/  IMAD R4, R2, R3, R4 ;  /* 0x0000000302047224 */ /* 0x000fe400078e0204 */
[----:B0-----:R-:W-:Y:S01]  /*1fc10*/  IMAD.HI.U32 R15, R0, R14, RZ ;  /* 0x0000000e000f7227 */ /* 0x001fe200078e00ff */
[----:B-----5:R-:W-:-:S03]  /*1fc20*/  IABS R13, R17 ;  /* 0x00000011000d7213 */ /* 0x020fc60000000000 */
[----:B------:R-:W-:Y:S02]  /*1fc30*/  @!P6 IMAD.MOV R7, RZ, RZ, -R7 ;  /* 0x000000ffff07e224 */ /* 0x000fe400078e0a07 */
[--C-:B------:R-:W-:Y:S01]  /*1fc40*/  @!P3 IMAD.IADD R6, R6, 0x1, -R2.reuse ;  /* 0x000000010606b824 */ /* 0x100fe200078e0a02 */
[C---:B------:R-:W-:Y:S01]  /*1fc50*/  ISETP.GT.U32.AND P3, PT, R2.reuse, R4, PT ;  /* 0x000000040200720c */ /* 0x040fe20003f64070 */
[----:B------:R-:W-:Y:S02]  /*1fc60*/  IMAD.MOV R15, RZ, RZ, -R15 ;  /* 0x000000ffff0f7224 */ /* 0x000fe400078e0a0f */
[----:B------:R-:W-:Y:S01]  /*1fc70*/  @!P2 IMAD.IADD R9, R9, 0x1, -R2 ;  /* 0x000000010909a824 */ /* 0x000fe200078e0a02 */
[----:B------:R0:W-:Y:S01]  /*1fc80*/  STL [R1+0x360], R7 ;  /* 0x0003600701007387 */ /* 0x0001e20000100800 */
[----:B------:R-:W-:Y:S01]  /*1fc90*/  IMAD R14, R2, R15, R14 ;  /* 0x0000000f020e7224 */ /* 0x000fe200078e020e */
[----:B-1----:R-:W-:Y:S01]  /*1fca0*/  IABS R11, R19 ;  /* 0x00000013000b7213 */ /* 0x002fe20000000000 */
[----:B--2---:R-:W-:Y:S01]  /*1fcb0*/  IMAD.HI.U32 R10, R0, R13, RZ ;  /* 0x0000000d000a7227 */ /* 0x004fe200078e00ff */
[----:B------:R-:W-:Y:S01]  /*1fcc0*/  ISETP.GT.U32.AND P6, PT, R2, R9, PT ;  /* 0x000000090200720c */ /* 0x000fe20003fc4070 */
[----:B------:R-:W2:Y:S02]  /*1fcd0*/  LDL.LU R20, [R1+0x8a4] ;  /* 0x0008a40001147983 */ /* 0x000ea40000300800 */
[----:B0-----:R-:W-:-:S02]  /*1fce0*/  IMAD.MOV.U32 R7, RZ, RZ, R6 ;  /* 0x000000ffff077224 */ /* 0x001fc400078e0006 */
[----:B------:R-:W-:-:S04]  /*1fcf0*/  IMAD.HI.U32 R3, R0, R11, RZ ;  /* 0x0000000b00037227 */ /* 0x000fc800078e00ff */
[----:B------:R-:W-:Y:S01]  /*1fd00*/  @!P0 IMAD.MOV R7, RZ, RZ, -R7 ;  /* 0x000000ffff078224 */ /* 0x000fe200078e0a07 */
[C---:B------:R-:W-:Y:S01]  /*1fd10*/  ISETP.GT.U32.AND P0, PT, R2.reuse, R14, PT ;  /* 0x0000000e0200720c */ /* 0x040fe20003f04070 */
[----:B------:R-:W-:Y:S01]  /*1fd20*/  IMAD.MOV R10, RZ, RZ, -R10 ;  /* 0x000000ffff0a7224 */ /* 0x000fe200078e0a0a */
[----:B------:R-:W-:Y:S01]  /*1fd30*/  IABS R12, R23 ;  /* 0x00000017000c7213 */ /* 0x000fe20000000000 */
[----:B------:R-:W-:Y:S02]  /*1fd40*/  IMAD.MOV R3, RZ, RZ, -R3 ;  /* 0x000000ffff037224 */ /* 0x000fe400078e0a03 */
[----:B------:R-:W-:Y:S02]  /*1fd50*/  IMAD R13, R2, R10, R13 ;  /* 0x0000000a020d7224 */ /* 0x000fe400078e020d */
[----:B------:R-:W-:Y:S02]  /*1fd60*/  @!P3 IMAD.IADD R4, R4, 0x1, -R2 ;  /* 0x000000010404b824 */ /* 0x000fe400078e0a02 */
[----:B------:R-:W-:-:S02]  /*1fd70*/  IMAD R11, R2, R3, R11 ;  /* 0x00000003020b7224 */ /* 0x000fc400078e020b */
[----:B------:R-:W-:Y:S01]  /*1fd80*/  @!P6 IMAD.IADD R9, R9, 0x1, -R2 ;  /* 0x000000010909e824 */ /* 0x000fe200078e0a02 */
[----:B------:R-:W-:Y:S01]  /*1fd90*/  ISETP.GT.U32.AND P3, PT, R2, R4, PT ;  /* 0x000000040200720c */ /* 0x000fe20003f64070 */
[----:B------:R-:W-:Y:S01]  /*1fda0*/  IMAD.HI.U32 R8, R0, R12, RZ ;  /* 0x0000000c00087227 */ /* 0x000fe200078e00ff */
[----:B------:R-:W-:-:S03]  /*1fdb0*/  ISETP.GT.U32.AND P6, PT, R2, R13, PT ;  /* 0x0000000d0200720c */ /* 0x000fc60003fc4070 */
[----:B------:R-:W-:Y:S01]  /*1fdc0*/  @!P0 IMAD.IADD R14, R14, 0x1, -R2 ;  /* 0x000000010e0e8824 */ /* 0x000fe200078e0a02 */
[----:B------:R-:W-:Y:S01]  /*1fdd0*/  ISETP.GT.U32.AND P0, PT, R2, R11, PT ;  /* 0x0000000b0200720c */ /* 0x000fe20003f04070 */
[----:B------:R-:W-:-:S04]  /*1fde0*/  IMAD.MOV R8, RZ, RZ, -R8 ;  /* 0x000000ffff087224 */ /* 0x000fc800078e0a08 */
[----:B------:R-:W-:Y:S02]  /*1fdf0*/  IMAD R12, R2, R8, R12 ;  /* 0x00000008020c7224 */ /* 0x000fe400078e020c */
[--C-:B------:R-:W-:Y:S02]  /*1fe00*/  @!P3 IMAD.IADD R4, R4, 0x1, -R2.reuse ;  /* 0x000000010404b824 */ /* 0x100fe400078e0a02 */
[----:B------:R-:W-:Y:S01]  /*1fe10*/  @!P6 IMAD.IADD R13, R13, 0x1, -R2 ;  /* 0x000000010d0de824 */ /* 0x000fe200078e0a02 */
[----:B------:R-:W-:-:S03]  /*1fe20*/  ISETP.GT.U32.AND P3, PT, R2, R12, PT ;  /* 0x0000000c0200720c */ /* 0x000fc60003f64070 */
[----:B------:R-:W-:Y:S01]  /*1fe30*/  @!P0 IMAD.IADD R11, R11, 0x1, -R2 ;  /* 0x000000010b0b8824 */ /* 0x000fe200078e0a02 */
[----:B------:R-:W-:Y:S02]  /*1fe40*/  ISETP.GT.U32.AND P0, PT, R2, R13, PT ;  /* 0x0000000d0200720c */ /* 0x000fe40003f04070 */
[----:B------:R-:W-:Y:S02]  /*1fe50*/  ISETP.GE.AND P2, PT, R17, RZ, PT ;  /* 0x000000ff1100720c */ /* 0x000fe40003f46270 */
[----:B------:R-:W5:Y:S01]  /*1fe60*/  LDL.LU R17, [R1+0x8a8] ;  /* 0x0008a80001117983 */ /* 0x000f620000300800 */
[----:B------:R-:W-:-:S03]  /*1fe70*/  ISETP.GE.AND P1, PT, R18, RZ, PT ;  /* 0x000000ff1200720c */ /* 0x000fc60003f26270 */
[----:B------:R-:W5:Y:S01]  /*1fe80*/  LDL.LU R18, [R1+0x8b0] ;  /* 0x0008b00001127983 */ /* 0x000f620000300800 */
[--C-:B------:R-:W-:Y:S01]  /*1fe90*/  @!P3 IMAD.IADD R12, R12, 0x1, -R2.reuse ;  /* 0x000000010c0cb824 */ /* 0x100fe200078e0a02 */
[----:B------:R-:W-:Y:S02]  /*1fea0*/  ISETP.GT.U32.AND P3, PT, R2, R14, PT ;  /* 0x0000000e0200720c */ /* 0x000fe40003f64070 */
[----:B------:R0:W-:Y:S01]  /*1feb0*/  STL [R1+0x35c], R7 ;  /* 0x00035c0701007387 */ /* 0x0001e20000100800 */
[----:B------:R-:W-:Y:S02]  /*1fec0*/  @!P0 IMAD.IADD R13, R13, 0x1, -R2 ;  /* 0x000000010d0d8824 */ /* 0x000fe400078e0a02 */
[----:B------:R-:W-:-:S04]  /*1fed0*/  IMAD.MOV.U32 R24, RZ, RZ, R9 ;  /* 0x000000ffff187224 */ /* 0x000fc800078e0009 */
[----:B------:R-:W-:-:S04]  /*1fee0*/  @!P1 IMAD.MOV R24, RZ, RZ, -R24 ;  /* 0x000000ffff189224 */ /* 0x000fc800078e0a18 */
[----:B------:R-:W-:Y:S01]  /*1fef0*/  @!P3 IMAD.IADD R14, R14, 0x1, -R2 ;  /* 0x000000010e0eb824 */ /* 0x000fe200078e0a02 */
[----:B------:R-:W-:Y:S01]  /*1ff00*/  ISETP.GT.U32.AND P1, PT, R2, R12, PT ;  /* 0x0000000c0200720c */ /* 0x000fe20003f24070 */
[----:B------:R-:W-:Y:S01]  /*1ff10*/  @!P5 IMAD.MOV R4, RZ, RZ, -R4 ;  /* 0x000000ffff04d224 */ /* 0x000fe200078e0a04 */
[----:B------:R-:W-:Y:S04]  /*1ff20*/  STL [R1+0x358], R24 ;  /* 0x0003581801007387 */ /* 0x000fe80000100800 */
[----:B------:R-:W-:Y:S07]  /*1ff30*/  STL [R1+0x354], R4 ;  /* 0x0003540401007387 */ /* 0x000fee0000100800 */
[----:B------:R-:W-:Y:S01]  /*1ff40*/  @!P1 IMAD.IADD R12, R12, 0x1, -R2 ;  /* 0x000000010c0c9824 */ /* 0x000fe200078e0a02 */
[----:B------:R-:W-:Y:S01]  /*1ff50*/  ISETP.GE.AND P1, PT, R23, RZ, PT ;  /* 0x000000ff1700720c */ /* 0x000fe20003f26270 */
[----:B------:R-:W-:Y:S01]  /*1ff60*/  @!P2 IMAD.MOV R13, RZ, RZ, -R13 ;  /* 0x000000ffff0da224 */ /* 0x000fe200078e0a0d */
[----:B---3--:R-:W-:-:S05]  /*1ff70*/  IABS R10, R29 ;  /* 0x0000001d000a7213 */ /* 0x008fca0000000000 */
[----:B0-----:R-:W-:-:S04]  /*1ff80*/  IMAD.HI.U32 R7, R0, R10, RZ ;  /* 0x0000000a00077227 */ /* 0x001fc800078e00ff */
[----:B------:R-:W-:-:S04]  /*1ff90*/  IMAD.MOV R7, RZ, RZ, -R7 ;  /* 0x000000ffff077224 */ /* 0x000fc800078e0a07 */
[----:B------:R-:W-:-:S05]  /*1ffa0*/  IMAD R10, R2, R7, R10 ;  /* 0x00000007020a7224 */ /* 0x000fca00078e020a */
[----:B------:R-:W-:Y:S02]  /*1ffb0*/  ISETP.GT.U32.AND P6, PT, R2, R10, PT ;  /* 0x0000000a0200720c */ /* 0x000fe40003fc4070 */
[----:B----4-:R-:W-:-:S05]  /*1ffc0*/  IABS R3, R22 ;  /* 0x0000001600037213 */ /* 0x010fca0000000000 */
[----:B------:R-:W-:Y:S01]  /*1ffd0*/  IMAD.HI.U32 R15, R0, R3, RZ ;  /* 0x00000003000f7227 */ /* 0x000fe200078e00ff */
[----:B------:R-:W-:-:S03]  /*1ffe0*/  IABS R8, R5 ;  /* 0x0000000500087213 */ /* 0x000fc60000000000 */
[----:B------:R-:W-:Y:S02]  /*1fff0*/  IMAD.MOV R15, RZ, RZ, -R15 ;  /* 0x000000ffff0f7224 */ /* 0x000fe400078e0a0f */
[----:B------:R-:W-:-:S04]  /*20000*/  IMAD.HI.U32 R16, R0, R8, RZ ;  /* 0x0000000800107227 */ /* 0x000fc800078e00ff */
[----:B------:R-:W-:Y:S02]  /*20010*/  IMAD R3, R2, R15, R3 ;  /* 0x0000000f02037224 */ /* 0x000fe400078e0203 */
[----:B------:R-:W-:-:S03]  /*20020*/  IMAD.MOV R16, RZ, RZ, -R16 ;  /* 0x000000ffff107224 */ /* 0x000fc600078e0a10 */
[C---:B------:R-:W-:Y:S01]  /*20030*/  ISETP.GT.U32.AND P0, PT, R2.reuse, R3, PT ;  /* 0x000000030200720c */ /* 0x040fe20003f04070 */
[----:B------:R-:W-:-:S05]  /*20040*/  IMAD R8, R2, R16, R8 ;  /* 0x0000001002087224 */ /* 0x000fca00078e0208 */
[----:B------:R-:W-:-:S07]  /*20050*/  ISETP.GT.U32.AND P3, PT, R2, R8, PT ;  /* 0x000000080200720c */ /* 0x000fce0003f64070 */
[----:B------:R-:W-:Y:S01]  /*20060*/  @!P0 IMAD.IADD R3, R3, 0x1, -R2 ;  /* 0x0000000103038824 */ /* 0x000fe200078e0a02 */
[----:B------:R-:W-:Y:S01]  /*20070*/  ISETP.GE.AND P0, PT, R5, RZ, PT ;  /* 0x000000ff0500720c */ /* 0x000fe20003f06270 */
[----:B------:R-:W-:-:S04]  /*20080*/  IMAD.MOV.U32 R5, RZ, RZ, R14 ;  /* 0x000000ffff057224 */ /* 0x000fc800078e000e */
[----:B------:R-:W-:Y:S02]  /*20090*/  @!P4 IMAD.MOV R5, RZ, RZ, -R5 ;  /* 0x000000ffff05c224 */ /* 0x000fe400078e0a05 */
[--C-:B------:R-:W-:Y:S01]  /*200a0*/  @!P3 IMAD.IADD R8, R8, 0x1, -R2.reuse ;  /* 0x000000010808b824 */ /* 0x100fe200078e0a02 */
[----:B------:R-:W-:Y:S01]  /*200b0*/  ISETP.GE.AND P3, PT, R29, RZ, PT ;  /* 0x000000ff1d00720c */ /* 0x000fe20003f66270 */
[----:B------:R-:W-:Y:S01]  /*200c0*/  @!P6 IMAD.IADD R10, R10, 0x1, -R2 ;  /* 0x000000010a0ae824 */ /* 0x000fe200078e0a02 */
[----:B------:R0:W-:Y:S04]  /*200d0*/  STL [R1+0x350], R5 ;  /* 0x0003500501007387 */ /* 0x0001e80000100800 */
[----:B------:R-:W3:Y:S01]  /*200e0*/  LDL.LU R29, [R1+0x914] ;  /* 0x00091400011d7983 */ /* 0x000ee20000300800 */
[----:B------:R-:W-:Y:S01]  /*200f0*/  ISETP.GT.U32.AND P5, PT, R2, R10, PT ;  /* 0x0000000a0200720c */ /* 0x000fe20003fa4070 */
[----:B0-----:R-:W-:-:S04]  /*20100*/  IMAD.MOV.U32 R5, RZ, RZ, R12 ;  /* 0x000000ffff057224 */ /* 0x001fc800078e000c */
[----:B------:R-:W-:-:S08]  /*20110*/  @!P1 IMAD.MOV R5, RZ, RZ, -R5 ;  /* 0x000000ffff059224 */ /* 0x000fd000078e0a05 */
[----:B------:R-:W-:Y:S01]  /*20120*/  @!P5 IMAD.IADD R10, R10, 0x1, -R2 ;  /* 0x000000010a0ad824 */ /* 0x000fe200078e0a02 */
[----:B------:R-:W-:Y:S02]  /*20130*/  ISETP.GE.AND P5, PT, R19, RZ, PT ;  /* 0x000000ff1300720c */ /* 0x000fe40003fa6270 */
[----:B------:R-:W4:Y:S04]  /*20140*/  LDL.LU R19, [R1+0x8c0] ;  /* 0x0008c00001137983 */ /* 0x000f280000300800 */
[----:B------:R-:W-:Y:S04]  /*20150*/  STL [R1+0x348], R13 ;  /* 0x0003480d01007387 */ /* 0x000fe80000100800 */
[----:B------:R0:W-:Y:S04]  /*20160*/  STL [R1+0x344], R5 ;  /* 0x0003440501007387 */ /* 0x0001e80000100800 */
[----:B0-----:R-:W4:Y:S01]  /*20170*/  LDL.LU R5, [R1+0x8c4] ;  /* 0x0008c40001057983 */ /* 0x001f220000300800 */
[----:B------:R-:W-:-:S02]  /*20180*/  IABS R6, R21 ;  /* 0x0000001500067213 */ /* 0x000fc40000000000 */
[----:B------:R-:W-:-:S03]  /*20190*/  ISETP.GT.U32.AND P6, PT, R2, R11, PT ;  /* 0x0000000b0200720c */ /* 0x000fc60003fc4070 */
[----:B------:R-:W-:-:S04]  /*201a0*/  IMAD.HI.U32 R7, R0, R6, RZ ;  /* 0x0000000600077227 */ /* 0x000fc800078e00ff */
[----:B------:R-:W-:-:S04]  /*201b0*/  IMAD.MOV R7, RZ, RZ, -R7 ;  /* 0x000000ffff077224 */ /* 0x000fc800078e0a07 */
[----:B------:R-:W-:Y:S02]  /*201c0*/  IMAD R6, R2, R7, R6 ;  /* 0x0000000702067224 */ /* 0x000fe400078e0206 */
[----:B------:R-:W-:-:S03]  /*201d0*/  @!P6 IMAD.IADD R11, R11, 0x1, -R2 ;  /* 0x000000010b0be824 */ /* 0x000fc600078e0a02 */
[----:B------:R-:W-:Y:S02]  /*201e0*/  ISETP.GT.U32.AND P6, PT, R2, R6, PT ;  /* 0x000000060200720c */ /* 0x000fe40003fc4070 */
[----:B--2---:R-:W-:Y:S01]  /*201f0*/  IABS R9, R20 ;  /* 0x0000001400097213 */ /* 0x004fe20000000000 */
[----:B------:R-:W-:-:S10]  /*20200*/  IMAD.MOV.U32 R12, RZ, RZ, R11 ;  /* 0x000000ffff0c7224 */ /* 0x000fd400078e000b */
[----:B------:R-:W-:-:S05]  /*20210*/  @!P6 IMAD.IADD R6, R6, 0x1, -R2 ;  /* 0x000000010606e824 */ /* 0x000fca00078e0a02 */
[----:B------:R-:W-:Y:S01]  /*20220*/  ISETP.GT.U32.AND P1, PT, R2, R6, PT ;  /* 0x000000060200720c */ /* 0x000fe20003f24070 */
[----:B------:R-:W-:Y:S01]  /*20230*/  IMAD.HI.U32 R16, R0, R9, RZ ;  /* 0x0000000900107227 */ /* 0x000fe200078e00ff */
[----:B-----5:R-:W-:-:S03]  /*20240*/  IABS R4, R17 ;  /* 0x0000001100047213 */ /* 0x020fc60000000000 */
[----:B------:R-:W-:Y:S01]  /*20250*/  IMAD.MOV.U32 R11, RZ, RZ, R10 ;  /* 0x000000ffff0b7224 */ /* 0x000fe200078e000a */
[C---:B------:R-:W-:Y:S01]  /*20260*/  ISETP.GT.U32.AND P4, PT, R2.reuse, R8, PT ;  /* 0x000000080200720c */ /* 0x040fe20003f84070 */
[----:B------:R-:W-:Y:S01]  /*20270*/  @!P5 IMAD.MOV R12, RZ, RZ, -R12 ;  /* 0x000000ffff0cd224 */ /* 0x000fe200078e0a0c */
[----:B------:R-:W-:Y:S01]  /*20280*/  ISETP.GT.U32.AND P2, PT, R2, R3, PT ;  /* 0x000000030200720c */ /* 0x000fe20003f44070 */
[----:B------:R-:W-:Y:S02]  /*20290*/  IMAD.MOV R16, RZ, RZ, -R16 ;  /* 0x000000ffff107224 */ /* 0x000fe400078e0a10 */
[----:B------:R-:W-:Y:S02]  /*202a0*/  @!P3 IMAD.MOV R11, RZ, RZ, -R11 ;  /* 0x000000ffff0bb224 */ /* 0x000fe400078e0a0b */
[----:B------:R-:W-:Y:S01]  /*202b0*/  IMAD.HI.U32 R15, R0, R4, RZ ;  /* 0x00000004000f7227 */ /* 0x000fe200078e00ff */
[----:B------:R-:W-:Y:S01]  /*202c0*/  STL [R1+0x33c], R12 ;  /* 0x00033c0c01007387 */ /* 0x000fe20000100800 */
[----:B------:R-:W-:-:S02]  /*202d0*/  ISETP.GE.AND P5, PT, R22, RZ, PT ;  /* 0x000000ff1600720c */ /* 0x000fc40003fa6270 */
[----:B------:R-:W-:Y:S01]  /*202e0*/  IMAD R9, R2, R16, R9 ;  /* 0x0000001002097224 */ /* 0x000fe200078e0209 */
[----:B------:R-:W-:Y:S01]  /*202f0*/  STL [R1+0x338], R11 ;  /* 0x0003380b01007387 */ /* 0x000fe20000100800 */
[----:B------:R-:W-:Y:S01]  /*20300*/  @!P1 IMAD.IADD R6, R6, 0x1, -R2 ;  /* 0x0000000106069824 */ /* 0x000fe200078e0a02 */
[----:B------:R-:W-:Y:S01]  /*20310*/  ISETP.GE.AND P1, PT, R17, RZ, PT ;  /* 0x000000ff1100720c */ /* 0x000fe20003f26270 */
[----:B------:R-:W-:Y:S01]  /*20320*/  IMAD.MOV R15, RZ, RZ, -R15 ;  /* 0x000000ffff0f7224 */ /* 0x000fe200078e0a0f */
[----:B------:R-:W2:Y:S01]  /*20330*/  LDL.LU R17, [R1+0x8ec] ;  /* 0x0008ec0001117983 */ /* 0x000ea20000300800 */
[C---:B------:R-:W-:Y:S02]  /*20340*/  ISETP.GT.U32.AND P6, PT, R2.reuse, R9, PT ;  /* 0x000000090200720c */ /* 0x040fe40003fc4070 */
[----:B------:R-:W-:Y:S02]  /*20350*/  IMAD R4, R2, R15, R4 ;  /* 0x0000000f02047224 */ /* 0x000fe400078e0204 */
[----:B------:R-:W-:-:S02]  /*20360*/  @!P4 IMAD.IADD R8, R8, 0x1, -R2 ;  /* 0x000000010808c824 */ /* 0x000fc400078e0a02 */
[----:B------:R-:W-:Y:S01]  /*20370*/  @!P2 IMAD.IADD R3, R3, 0x1, -R2 ;  /* 0x000000010303a824 */ /* 0x000fe200078e0a02 */
[----:B------:R-:W-:Y:S01]  /*20380*/  ISETP.GT.U32.AND P3, PT, R2, R4, PT ;  /* 0x000000040200720c */ /* 0x000fe20003f64070 */
[----:B------:R-:W-:Y:S01]  /*20390*/  @!P0 IMAD.MOV R8, RZ, RZ, -R8 ;  /* 0x000000ffff088224 */ /* 0x000fe200078e0a08 */
[----:B------:R-:W-:Y:S01]  /*203a0*/  ISETP.GE.AND P4, PT, R21, RZ, PT ;  /* 0x000000ff1500720c */ /* 0x000fe20003f86270 */
[----:B------:R-:W-:Y:S01]  /*203b0*/  @!P5 IMAD.MOV R3, RZ, RZ, -R3 ;  /* 0x000000ffff03d224 */ /* 0x000fe200078e0a03 */
[----:B------:R-:W-:Y:S02]  /*203c0*/  IABS R7, R18 ;  /* 0x0000001200077213 */ /* 0x000fe40000000000 */
[----:B------:R-:W-:Y:S01]  /*203d0*/  @!P6 IMAD.IADD R9, R9, 0x1, -R2 ;  /* 0x000000010909e824 */ /* 0x000fe200078e0a02 */
[----:B------:R-:W-:Y:S01]  /*203e0*/  STL [R1+0x334], R8 ;  /* 0x0003340801007387 */ /* 0x000fe20000100800 */
[----:B------:R-:W-:-:S03]  /*203f0*/  ISETP.GE.AND P6, PT, R18, RZ, PT ;  /* 0x000000ff1200720c */ /* 0x000fc60003fc6270 */
[----:B------:R0:W-:Y:S04]  /*20400*/  STL [R1+0x330], R3 ;  /* 0x0003300301007387 */ /* 0x0001e80000100800 */
[----:B------:R-:W5:Y:S01]  /*20410*/  LDL.LU R18, [R1+0x8f4] ;  /* 0x0008f40001127983 */ /* 0x000f620000300800 */
[----:B------:R-:W-:Y:S02]  /*20420*/  @!P3 IMAD.IADD R4, R4, 0x1, -R2 ;  /* 0x000000010404b824 */ /* 0x000fe400078e0a02 */
[----:B------:R-:W-:-:S03]  /*20430*/  @!P4 IMAD.MOV R6, RZ, RZ, -R6 ;  /* 0x000000ffff06c224 */ /* 0x000fc600078e0a06 */
[C---:B------:R-:W-:Y:S02]  /*20440*/  ISETP.GT.U32.AND P5, PT, R2.reuse, R4, PT ;  /* 0x000000040200720c */ /* 0x040fe40003fa4070 */
[----:B------:R-:W-:Y:S02]  /*20450*/  ISETP.GT.U32.AND P0, PT, R2, R9, PT ;  /* 0x000000090200720c */ /* 0x000fe40003f04070 */
[----:B------:R-:W-:-:S09]  /*20460*/  ISETP.GE.AND P2, PT, R20, RZ, PT ;  /* 0x000000ff1400720c */ /* 0x000fd20003f46270 */
[--C-:B------:R-:W-:Y:S02]  /*20470*/  @!P5 IMAD.IADD R4, R4, 0x1, -R2.reuse ;  /* 0x000000010404d824 */ /* 0x100fe400078e0a02 */
[----:B------:R-:W-:-:S04]  /*20480*/  @!P0 IMAD.IADD R9, R9, 0x1, -R2 ;  /* 0x0000000109098824 */ /* 0x000fc800078e0a02 */
[----:B------:R-:W-:Y:S01]  /*20490*/  @!P2 IMAD.MOV R9, RZ, RZ, -R9 ;  /* 0x000000ffff09a224 */ /* 0x000fe200078e0a09 */
[----:B---3--:R-:W-:Y:S02]  /*204a0*/  ISETP.GE.AND P3, PT, R29, RZ, PT ;  /* 0x000000ff1d00720c */ /* 0x008fe40003f66270 */
[----:B0-----:R-:W-:Y:S02]  /*204b0*/  IABS R3, R29 ;  /* 0x0000001d00037213 */ /* 0x001fe40000000000 */
[----:B------:R-:W3:Y:S04]  /*204c0*/  LDL.LU R29, [R1+0x90c] ;  /* 0x00090c00011d7983 */ /* 0x000ee80000300800 */
[----:B------:R-:W-:Y:S04]  /*204d0*/  STL [R1+0x32c], R6 ;  /* 0x00032c0601007387 */ /* 0x000fe80000100800 */
[----:B------:R-:W3:Y:S04]  /*204e0*/  LDL.LU R22, [R1+0x91c] ;  /* 0x00091c0001167983 */ /* 0x000ee80000300800 */
[----:B------:R-:W3:Y:S04]  /*204f0*/  LDL.LU R21, [R1+0x920] ;  /* 0x0009200001157983 */ /* 0x000ee80000300800 */
[----:B------:R-:W-:Y:S01]  /*20500*/  STL [R1+0x328], R9 ;  /* 0x0003280901007387 */ /* 0x000fe20000100800 */
[----:B----4-:R-:W-:-:S02]  /*20510*/  IABS R11, R5 ;  /* 0x00000005000b7213 */ /* 0x010fc40000000000 */
[----:B------:R-:W-:Y:S01]  /*20520*/  ISETP.GE.AND P5, PT, R5, RZ, PT ;  /* 0x000000ff0500720c */ /* 0x000fe20003fa6270 */
[----:B------:R-:W-:-:S04]  /*20530*/  IMAD.MOV.U32 R5, RZ, RZ, R4 ;  /* 0x000000ffff057224 */ /* 0x000fc800078e0004 */
[----:B------:R-:W-:-:S05]  /*20540*/  @!P1 IMAD.MOV R5, RZ, RZ, -R5 ;  /* 0x000000ffff059224 */ /* 0x000fca00078e0a05 */
[----:B------:R0:W-:Y:S04]  /*20550*/  STL [R1+0x324], R5 ;  /* 0x0003240501007387 */ /* 0x0001e80000100800 */
[----:B0-----:R-:W4:Y:S04]  /*20560*/  LDL.LU R5, [R1+0x924] ;  /* 0x0009240001057983 */ /* 0x001f280000300800 */
[----:B------:R-:W4:Y:S01]  /*20570*/  LDL.LU R20, [R1+0x930] ;  /* 0x0009300001147983 */ /* 0x000f220000300800 */
[----:B------:R-:W-:-:S04]  /*20580*/  IMAD.HI.U32 R10, R0, R7, RZ ;  /* 0x00000007000a7227 */ /* 0x000fc800078e00ff */
[----:B------:R-:W-:-:S04]  /*20590*/  IMAD.MOV R10, RZ, RZ, -R10 ;  /* 0x000000ffff0a7224 */ /* 0x000fc800078e0a0a */
[----:B------:R-:W-:Y:S01]  /*205a0*/  IMAD R7, R2, R10, R7 ;  /* 0x0000000a02077224 */ /* 0x000fe200078e0207 */
[----:B------:R-:W-:-:S04]  /*205b0*/  IABS R13, R19 ;  /* 0x00000013000d7213 */ /* 0x000fc80000000000 */
[----:B------:R-:W-:Y:S01]  /*205c0*/  ISETP.GT.U32.AND P4, PT, R2, R7, PT ;  /* 0x000000070200720c */ /* 0x000fe20003f84070 */
[----:B------:R-:W-:-:S04]  /*205d0*/  IMAD.HI.U32 R12, R0, R3, RZ ;  /* 0x00000003000c7227 */ /* 0x000fc800078e00ff */
[----:B------:R-:W-:-:S04]  /*205e0*/  IMAD.HI.U32 R10, R0, R13, RZ ;  /* 0x0000000d000a7227 */ /* 0x000fc800078e00ff */
[----:B------:R-:W-:Y:S02]  /*205f0*/  IMAD.MOV R12, RZ, RZ, -R12 ;  /* 0x000000ffff0c7224 */ /* 0x000fe400078e0a0c */
[----:B------:R-:W-:-:S04]  /*20600*/  IMAD.HI.U32 R6, R0, R11, RZ ;  /* 0x0000000b00067227 */ /* 0x000fc800078e00ff */
[----:B------:R-:W-:Y:S02]  /*20610*/  IMAD.MOV R10, RZ, RZ, -R10 ;  /* 0x000000ffff0a7224 */ /* 0x000fe400078e0a0a */
[C---:B------:R-:W-:Y:S01]  /*20620*/  IMAD R3, R2.reuse, R12, R3 ;  /* 0x0000000c02037224 */ /* 0x040fe200078e0203 */
[----:B--2---:R-:W-:Y:S01]  /*20630*/  IABS R8, R17 ;  /* 0x0000001100087213 */ /* 0x004fe20000000000 */
[----:B------:R-:W-:Y:S02]  /*20640*/  @!P4 IMAD.IADD R7, R7, 0x1, -R2 ;  /* 0x000000010707c824 */ /* 0x000fe400078e0a02 */
[----:B------:R-:W-:Y:S01]  /*20650*/  IMAD.MOV R6, RZ, RZ, -R6 ;  /* 0x000000ffff067224 */ /* 0x000fe200078e0a06 */
[C---:B------:R-:W-:Y:S01]  /*20660*/  ISETP.GT.U32.AND P2, PT, R2.reuse, R3, PT ;  /* 0x000000030200720c */ /* 0x040fe20003f44070 */
[C---:B------:R-:W-:Y:S01]  /*20670*/  IMAD R13, R2.reuse, R10, R13 ;  /* 0x0000000a020d7224 */ /* 0x040fe200078e020d */
[C---:B------:R-:W-:Y:S01]  /*20680*/  ISETP.GT.U32.AND P4, PT, R2.reuse, R7, PT ;  /* 0x000000070200720c */ /* 0x040fe20003f84070 */
[----:B------:R-:W-:-:S02]  /*20690*/  IMAD R11, R2, R6, R11 ;  /* 0x00000006020b7224 */ /* 0x000fc400078e020b */
[----:B------:R-:W-:Y:S01]  /*206a0*/  IMAD.HI.U32 R6, R0, R8, RZ ;  /* 0x0000000800067227 */ /* 0x000fe200078e00ff */
[----:B------:R-:W-:-:S03]  /*206b0*/  ISETP.GT.U32.AND P1, PT, R2, R13, PT ;  /* 0x0000000d0200720c */ /* 0x000fc60003f24070 */
[----:B------:R-:W-:-:S04]  /*206c0*/  IMAD.MOV R4, RZ, RZ, -R6 ;  /* 0x000000ffff047224 */ /* 0x000fc800078e0a06 */
[C---:B------:R-:W-:Y:S02]  /*206d0*/  IMAD R8, R2.reuse, R4, R8 ;  /* 0x0000000402087224 */ /* 0x040fe400078e0208 */
[--C-:B------:R-:W-:Y:S02]  /*206e0*/  @!P2 IMAD.IADD R3, R3, 0x1, -R2.reuse ;  /* 0x000000010303a824 */ /* 0x100fe400078e0a02 */
[--C-:B------:R-:W-:Y:S01]  /*206f0*/  @!P4 IMAD.IADD R7, R7, 0x1, -R2.reuse ;  /* 0x000000010707c824 */ /* 0x100fe200078e0a02 */
[C---:B------:R-:W-:Y:S02]  /*20700*/  ISETP.GT.U32.AND P2, PT, R2.reuse, R8, PT ;  /* 0x000000080200720c */ /* 0x040fe40003f44070 */
[----:B-----5:R-:W-:Y:S01]  /*20710*/  IABS R9, R18 ;  /* 0x0000001200097213 */ /* 0x020fe20000000000 */
[----:B------:R-:W-:Y:S01]  /*20720*/  @!P1 IMAD.IADD R13, R13, 0x1, -R2 ;  /* 0x000000010d0d9824 */ /* 0x000fe200078e0a02 */
[C---:B------:R-:W-:Y:S01]  /*20730*/  ISETP.GT.U32.AND P1, PT, R2.reuse, R3, PT ;  /* 0x000000030200720c */ /* 0x040fe20003f24070 */
[----:B------:R-:W-:Y:S01]  /*20740*/  IMAD.MOV.U32 R14, RZ, RZ, R7 ;  /* 0x000000ffff0e7224 */ /* 0x000fe200078e0007 */
[----:B------:R-:W-:Y:S01]  /*20750*/  ISETP.GT.U32.AND P4, PT, R2, R11, PT ;  /* 0x0000000b0200720c */ /* 0x000fe20003f84070 */
[----:B------:R-:W-:-:S04]  /*20760*/  IMAD.HI.U32 R6, R0, R9, RZ ;  /* 0x0000000900067227 */ /* 0x000fc800078e00ff */
[----:B------:R-:W-:Y:S01]  /*20770*/  @!P6 IMAD.MOV R14, RZ, RZ, -R14 ;  /* 0x000000ffff0ee224 */ /* 0x000fe200078e0a0e */
[----:B------:R-:W-:Y:S01]  /*20780*/  ISETP.GT.U32.AND P6, PT, R2, R13, PT ;  /* 0x0000000d0200720c */ /* 0x000fe20003fc4070 */
[----:B------:R-:W-:Y:S02]  /*20790*/  IMAD.MOV R6, RZ, RZ, -R6 ;  /* 0x000000ffff067224 */ /* 0x000fe400078e0a06 */
[--C-:B------:R-:W-:Y:S02]  /*207a0*/  @!P2 IMAD.IADD R8, R8, 0x1, -R2.reuse ;  /* 0x000000010808a824 */ /* 0x100fe400078e0a02 */
[C---:B------:R-:W-:Y:S02]  /*207b0*/  IMAD R9, R2.reuse, R6, R9 ;  /* 0x0000000602097224 */ /* 0x040fe400078e0209 */
[--C-:B------:R-:W-:Y:S01]  /*207c0*/  @!P1 IMAD.IADD R3, R3, 0x1, -R2.reuse ;  /* 0x0000000103039824 */ /* 0x100fe200078e0a02 */
[C---:B------:R-:W-:Y:S01]  /*207d0*/  ISETP.GT.U32.AND P2, PT, R2.reuse, R8, PT ;  /* 0x000000080200720c */ /* 0x040fe20003f44070 */
[----:B------:R-:W-:Y:S01]  /*207e0*/  @!P4 IMAD.IADD R11, R11, 0x1, -R2 ;  /* 0x000000010b0bc824 */ /* 0x000fe200078e0a02 */
[----:B------:R-:W-:-:S03]  /*207f0*/  ISETP.GT.U32.AND P1, PT, R2, R9, PT ;  /* 0x000000090200720c */ /* 0x000fc60003f24070 */
[--C-:B------:R-:W-:Y:S01]  /*20800*/  @!P6 IMAD.IADD R13, R13, 0x1, -R2.reuse ;  /* 0x000000010d0de824 */ /* 0x100fe200078e0a02 */
[----:B------:R-:W-:Y:S02]  /*20810*/  ISETP.GT.U32.AND P4, PT, R2, R11, PT ;  /* 0x0000000b0200720c */ /* 0x000fe40003f84070 */
[----:B------:R-:W-:Y:S01]  /*20820*/  ISETP.GE.AND P0, PT, R19, RZ, PT ;  /* 0x000000ff1300720c */ /* 0x000fe20003f06270 */
[----:B------:R0:W-:Y:S04]  /*20830*/  STL [R1+0x320], R14 ;  /* 0x0003200e01007387 */ /* 0x0001e80000100800 */
[--C-:B------:R-:W-:Y:S01]  /*20840*/  @!P2 IMAD.IADD R8, R8, 0x1, -R2.reuse ;  /* 0x000000010808a824 */ /* 0x100fe200078e0a02 */
[----:B------:R-:W2:Y:S01]  /*20850*/  LDL.LU R19, [R1+0x934] ;  /* 0x0009340001137983 */ /* 0x000ea20000300800 */
[----:B------:R-:W-:Y:S01]  /*20860*/  @!P1 IMAD.IADD R9, R9, 0x1, -R2 ;  /* 0x0000000109099824 */ /* 0x000fe200078e0a02 */
[----:B------:R-:W-:-:S02]  /*20870*/  ISETP.GE.AND P1, PT, R18, RZ, PT ;  /* 0x000000ff1200720c */ /* 0x000fc40003f26270 */
[----:B------:R-:W5:Y:S01]  /*20880*/  LDL.LU R18, [R1+0x938] ;  /* 0x0009380001127983 */ /* 0x000f620000300800 */
[----:B------:R-:W-:Y:S01]  /*20890*/  @!P4 IMAD.IADD R11, R11, 0x1, -R2 ;  /* 0x000000010b0bc824 */ /* 0x000fe200078e0a02 */
[----:B------:R-:W-:Y:S01]  /*208a0*/  ISETP.GE.AND P4, PT, R17, RZ, PT ;  /* 0x000000ff1100720c */ /* 0x000fe20003f86270 */
[----:B------:R-:W-:Y:S02]  /*208b0*/  @!P0 IMAD.MOV R13, RZ, RZ, -R13 ;  /* 0x000000ffff0d8224 */ /* 0x000fe400078e0a0d */
[----:B0-----:R-:W-:-:S04]  /*208c0*/  IMAD.MOV.U32 R14, RZ, RZ, R3 ;  /* 0x000000ffff0e7224 */ /* 0x001fc800078e0003 */
[----:B------:R-:W-:-:S06]  /*208d0*/  @!P3 IMAD.MOV R14, RZ, RZ, -R14 ;  /* 0x000000ffff0eb224 */ /* 0x000fcc00078e0a0e */
[----:B------:R-:W-:Y:S02]  /*208e0*/  @!P4 IMAD.MOV R8, RZ, RZ, -R8 ;  /* 0x000000ffff08c224 */ /* 0x000fe400078e0a08 */
[----:B------:R-:W-:Y:S01]  /*208f0*/  @!P5 IMAD.MOV R11, RZ, RZ, -R11 ;  /* 0x000000ffff0bd224 */ /* 0x000fe200078e0a0b */
[----:B---3--:R-:W-:-:S05]  /*20900*/  IABS R12, R29 ;  /* 0x0000001d000c7213 */ /* 0x008fca0000000000 */
[----:B------:R-:W-:Y:S01]  /*20910*/  IMAD.HI.U32 R4, R0, R12, RZ ;  /* 0x0000000c00047227 */ /* 0x000fe200078e00ff */
[----:B------:R-:W-:-:S03]  /*20920*/  IABS R10, R22 ;  /* 0x00000016000a7213 */ /* 0x000fc60000000000 */
[----:B------:R-:W-:-:S04]  /*20930*/  IMAD.MOV R4, RZ, RZ, -R4 ;  /* 0x000000ffff047224 */ /* 0x000fc800078e0a04 */
[----:B------:R-:W-:Y:S02]  /*20940*/  IMAD R12, R2, R4, R12 ;  /* 0x00000004020c7224 */ /* 0x000fe400078e020c */
[----:B------:R-:W-:-:S03]  /*20950*/  IMAD.HI.U32 R4, R0, R10, RZ ;  /* 0x0000000a00047227 */ /* 0x000fc600078e00ff */
[----:B------:R-:W-:Y:S01]  /*20960*/  ISETP.GT.U32.AND P6, PT, R2, R12, PT ;  /* 0x0000000c0200720c */ /* 0x000fe20003fc4070 */
[----:B------:R-:W-:Y:S01]  /*20970*/  IMAD.MOV R4, RZ, RZ, -R4 ;  /* 0x000000ffff047224 */ /* 0x000fe200078e0a04 */
[----:B------:R-:W-:-:S03]  /*20980*/  IABS R6, R21 ;  /* 0x0000001500067213 */ /* 0x000fc60000000000 */
[----:B------:R-:W-:Y:S02]  /*20990*/  IMAD R10, R2, R4, R10 ;  /* 0x00000004020a7224 */ /* 0x000fe400078e020a */
[----:B------:R-:W-:-:S03]  /*209a0*/  IMAD.HI.U32 R7, R0, R6, RZ ;  /* 0x0000000600077227 */ /* 0x000fc600078e00ff */
[----:B------:R-:W-:Y:S01]  /*209b0*/  ISETP.GT.U32.AND P2, PT, R2, R10, PT ;  /* 0x0000000a0200720c */ /* 0x000fe20003f44070 */
[----:B------:R-:W-:Y:S02]  /*209c0*/  IMAD.MOV R7, RZ, RZ, -R7 ;  /* 0x000000ffff077224 */ /* 0x000fe400078e0a07 */
[----:B------:R-:W-:Y:S02]  /*209d0*/  @!P6 IMAD.IADD R12, R12, 0x1, -R2 ;  /* 0x000000010c0ce824 */ /* 0x000fe400078e0a02 */
[----:B------:R-:W-:-:S03]  /*209e0*/  IMAD R6, R2, R7, R6 ;  /* 0x0000000702067224 */ /* 0x000fc600078e0206 */
[----:B------:R-:W-:-:S05]  /*209f0*/  ISETP.GT.U32.AND P0, PT, R2, R12, PT ;  /* 0x0000000c0200720c */ /* 0x000fca0003f04070 */
[----:B------:R-:W-:Y:S01]  /*20a00*/  @!P2 IMAD.IADD R10, R10, 0x1, -R2 ;  /* 0x000000010a0aa824 */ /* 0x000fe200078e0a02 */
[----:B----4-:R-:W-:-:S05]  /*20a10*/  IABS R4, R5 ;  /* 0x0000000500047213 */ /* 0x010fca0000000000 */
[----:B------:R-:W-:-:S04]  /*20a20*/  IMAD.HI.U32 R7, R0, R4, RZ ;  /* 0x0000000400077227 */ /* 0x000fc800078e00ff */
[----:B------:R-:W-:Y:S01]  /*20a30*/  IMAD.MOV R7, RZ, RZ, -R7 ;  /* 0x000000ffff077224 */ /* 0x000fe200078e0a07 */
[----:B------:R-:W-:Y:S02]  /*20a40*/  ISETP.GE.AND P6, PT, R29, RZ, PT ;  /* 0x000000ff1d00720c */ /* 0x000fe40003fc6270 */
[C---:B------:R-:W-:Y:S01]  /*20a50*/  ISETP.GT.U32.AND P3, PT, R2.reuse, R10, PT ;  /* 0x0000000a0200720c */ /* 0x040fe20003f64070 */
[C---:B------:R-:W-:Y:S01]  /*20a60*/  IMAD R4, R2.reuse, R7, R4 ;  /* 0x0000000702047224 */ /* 0x040fe200078e0204 */
[----:B------:R-:W3:Y:S01]  /*20a70*/  LDL.LU R29, [R1+0x93c] ;  /* 0x00093c00011d7983 */ /* 0x000ee20000300800 */
[C---:B------:R-:W-:Y:S02]  /*20a80*/  ISETP.GT.U32.AND P2, PT, R2.reuse, R9, PT ;  /* 0x000000090200720c */ /* 0x040fe40003f44070 */
[----:B------:R-:W-:Y:S01]  /*20a90*/  ISETP.GT.U32.AND P4, PT, R2, R6, PT ;  /* 0x000000060200720c */ /* 0x000fe20003f84070 */
[----:B------:R-:W-:Y:S01]  /*20aa0*/  @!P0 IMAD.IADD R12, R12, 0x1, -R2 ;  /* 0x000000010c0c8824 */ /* 0x000fe200078e0a02 */
[----:B------:R-:W-:-:S02]  /*20ab0*/  IABS R17, R20 ;  /* 0x0000001400117213 */ /* 0x000fc40000000000 */
[----:B------:R-:W-:Y:S01]  /*20ac0*/  ISETP.GT.U32.AND P0, PT, R2, R4, PT ;  /* 0x000000040200720c */ /* 0x000fe20003f04070 */
[----:B------:R-:W-:Y:S02]  /*20ad0*/  STL [R1+0x318], R14 ;  /* 0x0003180e01007387 */ /* 0x000fe40000100800 */
[----:B------:R-:W-:Y:S02]  /*20ae0*/  IMAD.HI.U32 R3, R0, R17, RZ ;  /* 0x0000001100037227 */ /* 0x000fe400078e00ff */
[----:B------:R0:W-:Y:S02]  /*20af0*/  STL [R1+0x310], R13 ;  /* 0x0003100d01007387 */ /* 0x0001e40000100800 */
[----:B------:R-:W-:Y:S01]  /*20b00*/  @!P3 IMAD.IADD R10, R10, 0x1, -R2 ;  /* 0x000000010a0ab824 */ /* 0x000fe200078e0a02 */
[----:B------:R-:W-:Y:S01]  /*20b10*/  ISETP.GE.AND P3, PT, R5, RZ, PT ;  /* 0x000000ff0500720c */ /* 0x000fe20003f66270 */
[----:B------:R-:W-:Y:S01]  /*20b20*/  STL [R1+0x308], R11 ;  /* 0x0003080b01007387 */ /* 0x000fe20000100800 */
[----:B------:R-:W-:-:S02]  /*20b30*/  IMAD.MOV R3, RZ, RZ, -R3 ;  /* 0x000000ffff037224 */ /* 0x000fc400078e0a03 */
[--C-:B------:R-:W-:Y:S01]  /*20b40*/  @!P2 IMAD.IADD R9, R9, 0x1, -R2.reuse ;  /* 0x000000010909a824 */ /* 0x100fe200078e0a02 */
[----:B------:R-:W-:Y:S01]  /*20b50*/  STL [R1+0x304], R8 ;  /* 0x0003040801007387 */ /* 0x000fe20000100800 */
[----:B------:R-:W-:-:S03]  /*20b60*/  @!P4 IMAD.IADD R6, R6, 0x1, -R2 ;  /* 0x000000010606c824 */ /* 0x000fc600078e0a02 */
[----:B------:R-:W4:Y:S01]  /*20b70*/  LDL.LU R5, [R1+0x950] ;  /* 0x0009500001057983 */ /* 0x000f220000300800 */
[----:B------:R-:W-:Y:S02]  /*20b80*/  IMAD R17, R2, R3, R17 ;  /* 0x0000000302117224 */ /* 0x000fe400078e0211 */
[----:B0-----:R-:W-:Y:S02]  /*20b90*/  IMAD.MOV.U32 R13, RZ, RZ, R9 ;  /* 0x000000ffff0d7224 */ /* 0x001fe400078e0009 */
[----:B------:R-:W-:Y:S01]  /*20ba0*/  @!P0 IMAD.IADD R4, R4, 0x1, -R2 ;  /* 0x0000000104048824 */ /* 0x000fe200078e0a02 */
[C---:B------:R-:W-:Y:S01]  /*20bb0*/  ISETP.GT.U32.AND P0, PT, R2.reuse, R6, PT ;  /* 0x000000060200720c */ /* 0x040fe20003f04070 */
[----:B------:R-:W-:Y:S01]  /*20bc0*/  @!P1 IMAD.MOV R13, RZ, RZ, -R13 ;  /* 0x000000ffff0d9224 */ /* 0x000fe200078e0a0d */
[----:B------:R-:W-:Y:S02]  /*20bd0*/  ISETP.GT.U32.AND P4, PT, R2, R17, PT ;  /* 0x000000110200720c */ /* 0x000fe40003f84070 */
[----:B------:R-:W-:-:S02]  /*20be0*/  ISETP.GE.AND P5, PT, R22, RZ, PT ;  /* 0x000000ff1600720c */ /* 0x000fc40003fa6270 */
[----:B------:R-:W-:Y:S01]  /*20bf0*/  ISETP.GE.AND P2, PT, R21, RZ, PT ;  /* 0x000000ff1500720c */ /* 0x000fe20003f46270 */
[----:B------:R-:W-:Y:S01]  /*20c00*/  STL [R1+0x300], R13 ;  /* 0x0003000d01007387 */ /* 0x000fe20000100800 */
[----:B------:R-:W-:-:S03]  /*20c10*/  @!P6 IMAD.MOV R12, RZ, RZ, -R12 ;  /* 0x000000ffff0ce224 */ /* 0x000fc600078e0a0c */
[----:B------:R-:W4:Y:S04]  /*20c20*/  LDL.LU R24, [R1+0x954] ;  /* 0x0009540001187983 */ /* 0x000f280000300800 */
[----:B------:R-:W4:Y:S01]  /*20c30*/  LDL.LU R28, [R1+0x958] ;  /* 0x00095800011c7983 */ /* 0x000f220000300800 */
[----:B------:R-:W-:-:S03]  /*20c40*/  @!P0 IMAD.IADD R6, R6, 0x1, -R2 ;  /* 0x0000000106068824 */ /* 0x000fc600078e0a02 */
[----:B------:R-:W4:Y:S01]  /*20c50*/  LDL.LU R27, [R1+0x95c] ;  /* 0x00095c00011b7983 */ /* 0x000f220000300800 */
[----:B------:R-:W-:Y:S01]  /*20c60*/  @!P4 IMAD.IADD R17, R17, 0x1, -R2 ;  /* 0x000000011111c824 */ /* 0x000fe200078e0a02 */
[----:B------:R-:W-:Y:S02]  /*20c70*/  ISETP.GT.U32.AND P4, PT, R2, R4, PT ;  /* 0x000000040200720c */ /* 0x000fe40003f84070 */
[----:B------:R0:W-:Y:S01]  /*20c80*/  STL [R1+0x2f8], R12 ;  /* 0x0002f80c01007387 */ /* 0x0001e20000100800 */
[----:B------:R-:W-:Y:S02]  /*20c90*/  @!P5 IMAD.MOV R10, RZ, RZ, -R10 ;  /* 0x000000ffff0ad224 */ /* 0x000fe400078e0a0a */
[----:B0-----:R-:W-:-:S04]  /*20ca0*/  IMAD.MOV.U32 R12, RZ, RZ, R6 ;  /* 0x000000ffff0c7224 */ /* 0x001fc800078e0006 */
[----:B------:R-:W-:Y:S01]  /*20cb0*/  @!P2 IMAD.MOV R12, RZ, RZ, -R12 ;  /* 0x000000ffff0ca224 */ /* 0x000fe200078e0a0c */
[----:B------:R-:W-:Y:S04]  /*20cc0*/  STL [R1+0x2f4], R10 ;  /* 0x0002f40a01007387 */ /* 0x000fe80000100800 */
[----:B------:R-:W-:Y:S04]  /*20cd0*/  STL [R1+0x2f0], R12 ;  /* 0x0002f00c01007387 */ /* 0x000fe80000100800 */
[----:B------:R-:W4:Y:S01]  /*20ce0*/  LDL.LU R26, [R1+0x960] ;  /* 0x00096000011a7983 */ /* 0x000f220000300800 */
[----:B------:R-:W-:-:S03]  /*20cf0*/  @!P4 IMAD.IADD R4, R4, 0x1, -R2 ;  /* 0x000000010404c824 */ /* 0x000fc600078e0a02 */
[----:B------:R-:W4:Y:S01]  /*20d00*/  LDL.LU R23, [R1+0x964] ;  /* 0x0009640001177983 */ /* 0x000f220000300800 */
[----:B------:R-:W-:-:S05]  /*20d10*/  @!P3 IMAD.MOV R4, RZ, RZ, -R4 ;  /* 0x000000ffff04b224 */ /* 0x000fca00078e0a04 */
[----:B------:R0:W-:Y:S04]  /*20d20*/  STL [R1+0x2ec], R4 ;  /* 0x0002ec0401007387 */ /* 0x0001e80000100800 */
[----:B------:R-:W4:Y:S04]  /*20d30*/  LDL.LU R25, [R1+0x968] ;  /* 0x0009680001197983 */ /* 0x000f280000300800 */
[----:B------:R-:W4:Y:S04]  /*20d40*/  LDL.LU R22, [R1+0x96c] ;  /* 0x00096c0001167983 */ /* 0x000f280000300800 */
[----:B------:R-:W4:Y:S01]  /*20d50*/  LDL.LU R21, [R1+0x970] ;  /* 0x0009700001157983 */ /* 0x000f220000300800 */
[----:B-----5:R-:W-:-:S05]  /*20d60*/  IABS R7, R18 ;  /* 0x0000001200077213 */ /* 0x020fca0000000000 */
[----:B------:R-:W-:Y:S01]  /*20d70*/  IMAD.HI.U32 R11, R0, R7, RZ ;  /* 0x00000007000b7227 */ /* 0x000fe200078e00ff */
[----:B--2---:R-:W-:-:S03]  /*20d80*/  IABS R8, R19 ;  /* 0x0000001300087213 */ /* 0x004fc60000000000 */
[----:B------:R-:W-:Y:S02]  /*20d90*/  IMAD.MOV R11, RZ, RZ, -R11 ;  /* 0x000000ffff0b7224 */ /* 0x000fe400078e0a0b */
[----:B------:R-:W-:-:S04]  /*20da0*/  IMAD.HI.U32 R9, R0, R8, RZ ;  /* 0x0000000800097227 */ /* 0x000fc800078e00ff */
[----:B------:R-:W-:Y:S02]  /*20db0*/  IMAD R7, R2, R11, R7 ;  /* 0x0000000b02077224 */ /* 0x000fe400078e0207 */
[----:B------:R-:W-:-:S03]  /*20dc0*/  IMAD.MOV R9, RZ, RZ, -R9 ;  /* 0x000000ffff097224 */ /* 0x000fc600078e0a09 */
[C---:B------:R-:W-:Y:S01]  /*20dd0*/  ISETP.GT.U32.AND P4, PT, R2.reuse, R7, PT ;  /* 0x000000070200720c */ /* 0x040fe20003f84070 */
[C---:B------:R-:W-:Y:S01]  /*20de0*/  IMAD R8, R2.reuse, R9, R8 ;  /* 0x0000000902087224 */ /* 0x040fe200078e0208 */
[----:B------:R-:W-:-:S11]  /*20df0*/  ISETP.GT.U32.AND P6, PT, R2, R17, PT ;  /* 0x000000110200720c */ /* 0x000fd60003fc4070 */
[--C-:B------:R-:W-:Y:S02]  /*20e00*/  @!P4 IMAD.IADD R7, R7, 0x1, -R2.reuse ;  /* 0x000000010707c824 */ /* 0x100fe400078e0a02 */
[----:B------:R-:W-:-:S03]  /*20e10*/  @!P6 IMAD.IADD R17, R17, 0x1, -R2 ;  /* 0x000000011111e824 */ /* 0x000fc600078e0a02 */
[C---:B------:R-:W-:Y:S02]  /*20e20*/  ISETP.GT.U32.AND P4, PT, R2.reuse, R7, PT ;  /* 0x000000070200720c */ /* 0x040fe40003f84070 */
[----:B------:R-:W-:-:S11]  /*20e30*/  ISETP.GT.U32.AND P0, PT, R2, R8, PT ;  /* 0x000000080200720c */ /* 0x000fd60003f04070 */
[--C-:B------:R-:W-:Y:S02]  /*20e40*/  @!P4 IMAD.IADD R7, R7, 0x1, -R2.reuse ;  /* 0x000000010707c824 */ /* 0x100fe400078e0a02 */
[----:B------:R-:W-:-:S05]  /*20e50*/  @!P0 IMAD.IADD R8, R8, 0x1, -R2 ;  /* 0x0000000108088824 */ /* 0x000fca00078e0a02 */
[----:B------:R-:W-:Y:S02]  /*20e60*/  ISETP.GT.U32.AND P0, PT, R2, R8, PT ;  /* 0x000000080200720c */ /* 0x000fe40003f04070 */
[----:B------:R-:W-:Y:S02]  /*20e70*/  ISETP.GE.AND P2, PT, R18, RZ, PT ;  /* 0x000000ff1200720c */ /* 0x000fe40003f46270 */
[----:B------:R-:W-:-:S09]  /*20e80*/  ISETP.GE.AND P1, PT, R20, RZ, PT ;  /* 0x000000ff1400720c */ /* 0x000fd20003f26270 */
[----:B------:R-:W-:Y:S02]  /*20e90*/  @!P0 IMAD.IADD R8, R8, 0x1, -R2 ;  /* 0x0000000108088824 */ /* 0x000fe400078e0a02 */
[----:B------:R-:W-:Y:S01]  /*20ea0*/  @!P2 IMAD.MOV R7, RZ, RZ, -R7 ;  /* 0x000000ffff07a224 */ /* 0x000fe200078e0a07 */
[----:B------:R-:W-:Y:S01]  /*20eb0*/  ISETP.GE.AND P5, PT, R19, RZ, PT ;  /* 0x000000ff1300720c */ /* 0x000fe20003fa6270 */
[----:B------:R-:W-:-:S12]  /*20ec0*/  @!P1 IMAD.MOV R17, RZ, RZ, -R17 ;  /* 0x000000ffff119224 */ /* 0x000fd800078e0a11 */
[----:B------:R-:W-:Y:S01]  /*20ed0*/  @!P5 IMAD.MOV R8, RZ, RZ, -R8 ;  /* 0x000000ffff08d224 */ /* 0x000fe200078e0a08 */
[----:B---3--:R-:W-:-:S05]  /*20ee0*/  IABS R3, R29 ;  /* 0x0000001d00037213 */ /* 0x008fca0000000000 */
[----:B------:R-:W-:-:S04]  /*20ef0*/  IMAD.HI.U32 R9, R0, R3, RZ ;  /* 0x0000000300097227 */ /* 0x000fc800078e00ff */
[----:B------:R-:W-:Y:S01]  /*20f00*/  IMAD.MOV R9, RZ, RZ, -R9 ;  /* 0x000000ffff097224 */ /* 0x000fe200078e0a09 */
[----:B------:R-:W-:Y:S02]  /*20f10*/  ISETP.GE.AND P3, PT, R29, RZ, PT ;  /* 0x000000ff1d00720c */ /* 0x000fe40003f66270 */
[----:B------:R-:W2:Y:S01]  /*20f20*/  LDL.LU R29, [R1+0x974] ;  /* 0x00097400011d7983 */ /* 0x000ea20000300800 */
[----:B------:R-:W-:-:S05]  /*20f30*/  IMAD R3, R2, R9, R3 ;  /* 0x0000000902037224 */ /* 0x000fca00078e0203 */
[----:B------:R-:W-:Y:S02]  /*20f40*/  ISETP.GT.U32.AND P6, PT, R2, R3, PT ;  /* 0x000000030200720c */ /* 0x000fe40003fc4070 */
[----:B----4-:R-:W-:-:S05]  /*20f50*/  IABS R15, R5 ;  /* 0x00000005000f7213 */ /* 0x010fca0000000000 */
[----:B0-----:R-:W-:-:S04]  /*20f60*/  IMAD.HI.U32 R4, R0, R15, RZ ;  /* 0x0000000f00047227 */ /* 0x001fc800078e00ff */
[----:B------:R-:W-:-:S04]  /*20f70*/  IMAD.MOV R4, RZ, RZ, -R4 ;  /* 0x000000ffff047224 */ /* 0x000fc800078e0a04 */
[C---:B------:R-:W-:Y:S02]  /*20f80*/  IMAD R15, R2.reuse, R4, R15 ;  /* 0x00000004020f7224 */ /* 0x040fe400078e020f */
[----:B------:R-:W-:Y:S01]  /*20f90*/  @!P6 IMAD.IADD R3, R3, 0x1, -R2 ;  /* 0x000000010303e824 */ /* 0x000fe200078e0a02 */
[----:B------:R-:W-:Y:S02]  /*20fa0*/  IABS R14, R24 ;  /* 0x00000018000e7213 */ /* 0x000fe40000000000 */
[----:B------:R-:W-:Y:S02]  /*20fb0*/  IABS R13, R28 ;  /* 0x0000001c000d7213 */ /* 0x000fe40000000000 */
[----:B------:R-:W-:-:S03]  /*20fc0*/  ISETP.GT.U32.AND P4, PT, R2, R15, PT ;  /* 0x0000000f0200720c */ /* 0x000fc60003f84070 */
[----:B------:R-:W-:Y:S01]  /*20fd0*/  IMAD.HI.U32 R9, R0, R13, RZ ;  /* 0x0000000d00097227 */ /* 0x000fe200078e00ff */
[----:B------:R-:W-:Y:S02]  /*20fe0*/  IABS R12, R27 ;  /* 0x0000001b000c7213 */ /* 0x000fe40000000000 */
[----:B------:R-:W-:Y:S01]  /*20ff0*/  ISETP.GT.U32.AND P6, PT, R2, R3, PT ;  /* 0x000000030200720c */ /* 0x000fe20003fc4070 */
[----:B------:R-:W-:-:S04]  /*21000*/  IMAD.HI.U32 R6, R0, R14, RZ ;  /* 0x0000000e00067227 */ /* 0x000fc800078e00ff */
[----:B------:R-:W-:Y:S02]  /*21010*/  IMAD.MOV R9, RZ, RZ, -R9 ;  /* 0x000000ffff097224 */ /* 0x000fe400078e0a09 */
[----:B------:R-:W-:Y:S02]  /*21020*/  IMAD.MOV R6, RZ, RZ, -R6 ;  /* 0x000000ffff067224 */ /* 0x000fe400078e0a06 */
[----:B------:R-:W-:-:S04]  /*21030*/  IMAD.HI.U32 R4, R0, R12, RZ ;  /* 0x0000000c00047227 */ /* 0x000fc800078e00ff */
[C---:B------:R-:W-:Y:S02]  /*21040*/  IMAD R13, R2.reuse, R9, R13 ;  /* 0x00000009020d7224 */ /* 0x040fe400078e020d */
[C---:B------:R-:W-:Y:S02]  /*21050*/  IMAD R14, R2.reuse, R6, R14 ;  /* 0x00000006020e7224 */ /* 0x040fe400078e020e */
[----:B------:R-:W-:Y:S02]  /*21060*/  IMAD.MOV R4, RZ, RZ, -R4 ;  /* 0x000000ffff047224 */ /* 0x000fe400078e0a04 */
[--C-:B------:R-:W-:Y:S01]  /*21070*/  @!P4 IMAD.IADD R15, R15, 0x1, -R2.reuse ;  /* 0x000000010f0fc824 */ /* 0x100fe200078e0a02 */
[C---:B------:R-:W-:Y:S02]  /*21080*/  ISETP.GT.U32.AND P4, PT, R2.reuse, R13, PT ;  /* 0x0000000d0200720c */ /* 0x040fe40003f84070 */
[----:B------:R-:W-:Y:S01]  /*21090*/  IABS R6, R26 ;  /* 0x0000001a00067213 */ /* 0x000fe20000000000 */
[----:B------:R-:W-:Y:S01]  /*210a0*/  @!P6 IMAD.IADD R3, R3, 0x1, -R2 ;  /* 0x000000010303e824 */ /* 0x000fe200078e0a02 */
[C---:B------:R-:W-:Y:S01]  /*210b0*/  ISETP.GT.U32.AND P6, PT, R2.reuse, R14, PT ;  /* 0x0000000e0200720c */ /* 0x040fe20003fc4070 */
[----:B------:R-:W-:-:S02]  /*210c0*/  IMAD R12, R2, R4, R12 ;  /* 0x00000004020c7224 */ /* 0x000fc400078e020c */
[----:B------:R-:W-:Y:S01]  /*210d0*/  IMAD.HI.U32 R4, R0, R6, RZ ;  /* 0x0000000600047227 */ /* 0x000fe200078e00ff */
[----:B------:R-:W-:Y:S02]  /*210e0*/  ISETP.GE.AND P0, PT, R5, RZ, PT ;  /* 0x000000ff0500720c */ /* 0x000fe40003f06270 */
[----:B------:R-:W3:Y:S01]  /*210f0*/  LDL.LU R5, [R1+0x978] ;  /* 0x0009780001057983 */ /* 0x000ee20000300800 */
[----:B------:R-:W-:Y:S02]  /*21100*/  IMAD.MOV R4, RZ, RZ, -R4 ;  /* 0x000000ffff047224 */ /* 0x000fe400078e0a04 */
[----:B------:R-:W-:Y:S02]  /*21110*/  @!P4 IMAD.IADD R13, R13, 0x1, -R2 ;  /* 0x000000010d0dc824 */ /* 0x000fe400078e0a02 */
[----:B------:R-:W-:Y:S02]  /*21120*/  IMAD R6, R2, R4, R6 ;  /* 0x0000000402067224 */ /* 0x000fe400078e0206 */
[----:B------:R-:W-:Y:S01]  /*21130*/  @!P6 IMAD.IADD R14, R14, 0x1, -R2 ;  /* 0x000000010e0ee824 */ /* 0x000fe200078e0a02 */
[----:B------:R-:W-:-:S02]  /*21140*/  IABS R10, R22 ;  /* 0x00000016000a7213 */ /* 0x000fc40000000000 */
[C---:B------:R-:W-:Y:S02]  /*21150*/  ISETP.GT.U32.AND P4, PT, R2.reuse, R6, PT ;  /* 0x000000060200720c */ /* 0x040fe40003f84070 */
[----:B------:R-:W-:Y:S01]  /*21160*/  ISETP.GT.U32.AND P6, PT, R2, R12, PT ;  /* 0x0000000c0200720c */ /* 0x000fe20003fc4070 */
[----:B------:R-:W-:Y:S01]  /*21170*/  IMAD.HI.U32 R18, R0, R10, RZ ;  /* 0x0000000a00127227 */ /* 0x000fe200078e00ff */
[----:B------:R-:W-:-:S03]  /*21180*/  ISETP.GT.U32.AND P2, PT, R2, R13, PT ;  /* 0x0000000d0200720c */ /* 0x000fc60003f44070 */
[----:B------:R-:W-:Y:S01]  /*21190*/  IMAD.MOV R18, RZ, RZ, -R18 ;  /* 0x000000ffff127224 */ /* 0x000fe200078e0a12 */
[----:B------:R-:W-:Y:S02]  /*211a0*/  IABS R11, R23 ;  /* 0x00000017000b7213 */ /* 0x000fe40000000000 */
[----:B------:R-:W-:Y:S01]  /*211b0*/  IABS R9, R25 ;  /* 0x0000001900097213 */ /* 0x000fe20000000000 */
[C---:B------:R-:W-:Y:S01]  /*211c0*/  IMAD R10, R2.reuse, R18, R10 ;  /* 0x00000012020a7224 */ /* 0x040fe200078e020a */
[----:B------:R-:W-:Y:S01]  /*211d0*/  ISETP.GT.U32.AND P1, PT, R2, R15, PT ;  /* 0x0000000f0200720c */ /* 0x000fe20003f24070 */
[----:B------:R-:W-:Y:S01]  /*211e0*/  @!P4 IMAD.IADD R6, R6, 0x1, -R2 ;  /* 0x000000010606c824 */ /* 0x000fe200078e0a02 */
[----:B------:R-:W-:Y:S01]  /*211f0*/  IABS R4, R21 ;  /* 0x0000001500047213 */ /* 0x000fe20000000000 */
[----:B------:R-:W-:Y:S01]  /*21200*/  IMAD.HI.U32 R20, R0, R11, RZ ;  /* 0x0000000b00147227 */ /* 0x000fe200078e00ff */
[----:B------:R-:W-:-:S03]  /*21210*/  ISETP.GT.U32.AND P4, PT, R2, R14, PT ;  /* 0x0000000e0200720c */ /* 0x000fc60003f84070 */
[--C-:B------:R-:W-:Y:S02]  /*21220*/  @!P6 IMAD.IADD R12, R12, 0x1, -R2.reuse ;  /* 0x000000010c0ce824 */ /* 0x100fe400078e0a02 */
[----:B------:R-:W-:Y:S01]  /*21230*/  @!P2 IMAD.IADD R13, R13, 0x1, -R2 ;  /* 0x000000010d0da824 */ /* 0x000fe200078e0a02 */
[----:B------:R-:W-:Y:S01]  /*21240*/  ISETP.GT.U32.AND P2, PT, R2, R10, PT ;  /* 0x0000000a0200720c */ /* 0x000fe20003f44070 */
[----:B------:R-:W-:Y:S01]  /*21250*/  IMAD.HI.U32 R19, R0, R9, RZ ;  /* 0x0000000900137227 */ /* 0x000fe200078e00ff */
[----:B------:R-:W-:-:S03]  /*21260*/  ISETP.GT.U32.AND P5, PT, R2, R12, PT ;  /* 0x0000000c0200720c */ /* 0x000fc60003fa4070 */
[----:B------:R-:W-:Y:S01]  /*21270*/  @!P3 IMAD.MOV R3, RZ, RZ, -R3 ;  /* 0x000000ffff03b224 */ /* 0x000fe200078e0a03 */
[----:B------:R-:W-:Y:S01]  /*21280*/  ISETP.GT.U32.AND P3, PT, R2, R6, PT ;  /* 0x000000060200720c */ /* 0x000fe20003f64070 */
[----:B------:R-:W-:Y:S02]  /*21290*/  IMAD.MOV R20, RZ, RZ, -R20 ;  /* 0x000000ffff147224 */ /* 0x000fe400078e0a14 */
[----:B------:R-:W-:Y:S02]  /*212a0*/  IMAD.MOV R19, RZ, RZ, -R19 ;  /* 0x000000ffff137224 */ /* 0x000fe400078e0a13 */
[----:B------:R-:W-:Y:S01]  /*212b0*/  IMAD.HI.U32 R16, R0, R4, RZ ;  /* 0x0000000400107227 */ /* 0x000fe200078e00ff */
[----:B------:R-:W-:Y:S03]  /*212c0*/  STL [R1+0x2e8], R17 ;  /* 0x0002e81101007387 */ /* 0x000fe60000100800 */
[----:B------:R-:W-:-:S02]  /*212d0*/  IMAD R11, R2, R20, R11 ;  /* 0x00000014020b7224 */ /* 0x000fc400078e020b */
[----:B------:R-:W-:Y:S02]  /*212e0*/  IMAD R9, R2, R19, R9 ;  /* 0x0000001302097224 */ /* 0x000fe400078e0209 */
[----:B------:R-:W-:Y:S01]  /*212f0*/  IMAD.MOV R16, RZ, RZ, -R16 ;  /* 0x000000ffff107224 */ /* 0x000fe200078e0a10 */
[----:B------:R-:W-:Y:S01]  /*21300*/  ISETP.GE.AND P6, PT, R24, RZ, PT ;  /* 0x000000ff1800720c */ /* 0x000fe20003fc6270 */
[----:B------:R-:W-:Y:S01]  /*21310*/  STL [R1+0x2e0], R8 ;  /* 0x0002e00801007387 */ /* 0x000fe20000100800 */
[----:B------:R-:W-:Y:S01]  /*21320*/  @!P1 IMAD.IADD R15, R15, 0x1, -R2 ;  /* 0x000000010f0f9824 */ /* 0x000fe200078e0a02 */
[C---:B------:R-:W-:Y:S01]  /*21330*/  ISETP.GT.U32.AND P1, PT, R2.reuse, R11, PT ;  /* 0x0000000b0200720c */ /* 0x040fe20003f24070 */
[----:B------:R-:W-:Y:S01]  /*21340*/  IMAD R4, R2, R16, R4 ;  /* 0x0000001002047224 */ /* 0x000fe200078e0204 */
[----:B------:R-:W4:Y:S01]  /*21350*/  LDL.LU R24, [R1+0x97c] ;  /* 0x00097c0001187983 */ /* 0x000f220000300800 */
[--C-:B------:R-:W-:Y:S01]  /*21360*/  @!P4 IMAD.IADD R14, R14, 0x1, -R2.reuse ;  /* 0x000000010e0ec824 */ /* 0x100fe200078e0a02 */
[----:B------:R-:W-:Y:S01]  /*21370*/  ISETP.GT.U32.AND P4, PT, R2, R9, PT ;  /* 0x000000090200720c */ /* 0x000fe20003f84070 */
[--C-:B------:R-:W-:Y:S01]  /*21380*/  @!P2 IMAD.IADD R10, R10, 0x1, -R2.reuse ;  /* 0x000000010a0aa824 */ /* 0x100fe200078e0a02 */
[----:B------:R-:W-:Y:S01]  /*21390*/  STL [R1+0x2dc], R7 ;  /* 0x0002dc0701007387 */ /* 0x000fe20000100800 */
[----:B------:R-:W-:Y:S01]  /*213a0*/  ISETP.GE.AND P2, PT, R23, RZ, PT ;  /* 0x000000ff1700720c */ /* 0x000fe20003f46270 */
[----:B------:R-:W-:-:S02]  /*213b0*/  @!P3 IMAD.IADD R6, R6, 0x1, -R2 ;  /* 0x000000010606b824 */ /* 0x000fc400078e0a02 */
[----:B------:R-:W-:Y:S01]  /*213c0*/  STL [R1+0x2d4], R3 ;  /* 0x0002d40301007387 */ /* 0x000fe20000100800 */
[--C-:B------:R-:W-:Y:S01]  /*213d0*/  @!P5 IMAD.IADD R12, R12, 0x1, -R2.reuse ;  /* 0x000000010c0cd824 */ /* 0x100fe200078e0a02 */
[----:B------:R-:W-:Y:S02]  /*213e0*/  ISETP.GT.U32.AND P3, PT, R2, R4, PT ;  /* 0x000000040200720c */ /* 0x000fe40003f64070 */
[----:B------:R-:W5:Y:S01]  /*213f0*/  LDL.LU R23, [R1+0x980] ;  /* 0x0009800001177983 */ /* 0x000f620000300800 */
[----:B------:R-:W-:Y:S01]  /*21400*/  ISETP.GE.AND P5, PT, R28, RZ, PT ;  /* 0x000000ff1c00720c */ /* 0x000fe20003fa6270 */
[--C-:B------:R-:W-:Y:S01]  /*21410*/  @!P1 IMAD.IADD R11, R11, 0x1, -R2.reuse ;  /* 0x000000010b0b9824 */ /* 0x100fe200078e0a02 */
[----:B------:R-:W-:Y:S01]  /*21420*/  ISETP.GE.AND P1, PT, R27, RZ, PT ;  /* 0x000000ff1b00720c */ /* 0x000fe20003f26270 */
[----:B------:R-:W-:Y:S01]  /*21430*/  @!P4 IMAD.IADD R9, R9, 0x1, -R2 ;  /* 0x000000010909c824 */ /* 0x000fe200078e0a02 */
[----:B------:R-:W-:-:S06]  /*21440*/  ISETP.GE.AND P4, PT, R26, RZ, PT ;  /* 0x000000ff1a00720c */ /* 0x000fcc0003f86270 */
[----:B------:R-:W-:Y:S01]  /*21450*/  @!P3 IMAD.IADD R4, R4, 0x1, -R2 ;  /* 0x000000010404b824 */ /* 0x000fe200078e0a02 */
[C---:B------:R-:W-:Y:S02]  /*21460*/  ISETP.GT.U32.AND P3, PT, R2.reuse, R9, PT ;  /* 0x000000090200720c */ /* 0x040fe40003f64070 */
[----:B------:R-:W-:Y:S01]  /*21470*/  @!P5 IMAD.MOV R13, RZ, RZ, -R13 ;  /* 0x000000ffff0dd224 */ /* 0x000fe200078e0a0d */
[----:B------:R-:W-:Y:S01]  /*21480*/  ISETP.GT.U32.AND P5, PT, R2, R10, PT ;  /* 0x0000000a0200720c */ /* 0x000fe20003fa4070 */
[----:B------:R-:W-:Y:S02]  /*21490*/  @!P0 IMAD.MOV R15, RZ, RZ, -R15 ;  /* 0x000000ffff0f8224 */ /* 0x000fe400078e0a0f */
[----:B------:R-:W-:Y:S02]  /*214a0*/  @!P6 IMAD.MOV R14, RZ, RZ, -R14 ;  /* 0x000000ffff0ee224 */ /* 0x000fe400078e0a0e */
[----:B------:R-:W-:Y:S01]  /*214b0*/  @!P1 IMAD.MOV R12, RZ, RZ, -R12 ;  /* 0x000000ffff0c9224 */ /* 0x000fe200078e0a0c */
[----:B------:R-:W-:Y:S01]  /*214c0*/  STL [R1+0x2d0], R15 ;  /* 0x0002d00f01007387 */ /* 0x000fe20000100800 */
[----:B------:R-:W-:-:S03]  /*214d0*/  @!P4 IMAD.MOV R6, RZ, RZ, -R6 ;  /* 0x000000ffff06c224 */ /* 0x000fc600078e0a06 */
[----:B------:R-:W-:Y:S01]  /*214e0*/  STL [R1+0x2c8], R14 ;  /* 0x0002c80e01007387 */ /* 0x000fe20000100800 */
[--C-:B------:R-:W-:Y:S01]  /*214f0*/  @!P3 IMAD.IADD R9, R9, 0x1, -R2.reuse ;  /* 0x000000010909b824 */ /* 0x100fe200078e0a02 */
[----:B------:R-:W-:Y:S02]  /*21500*/  ISETP.GE.AND P3, PT, R22, RZ, PT ;  /* 0x000000ff1600720c */ /* 0x000fe40003f66270 */
[----:B------:R0:W-:Y:S01]  /*21510*/  STL [R1+0x2c4], R13 ;  /* 0x0002c40d01007387 */ /* 0x0001e20000100800 */
[----:B------:R-:W-:Y:S01]  /*21520*/  @!P5 IMAD.IADD R10, R10, 0x1, -R2 ;  /* 0x000000010a0ad824 */ /* 0x000fe200078e0a02 */
[----:B------:R-:W-:Y:S02]  /*21530*/  ISETP.GE.AND P5, PT, R21, RZ, PT ;  /* 0x000000ff1500720c */ /* 0x000fe40003fa6270 */
[----:B------:R-:W-:Y:S04]  /*21540*/  STL [R1+0x2c0], R12 ;  /* 0x0002c00c01007387 */ /* 0x000fe80000100800 */
[----:B------:R-:W-:Y:S04]  /*21550*/  STL [R1+0x2b8], R6 ;  /* 0x0002b80601007387 */ /* 0x000fe80000100800 */
[----:B------:R-:W4:Y:S04]  /*21560*/  LDL.LU R22, [R1+0x994] ;  /* 0x0009940001167983 */ /* 0x000f280000300800 */
[----:B------:R-:W4:Y:S01]  /*21570*/  LDL.LU R21, [R1+0x998] ;  /* 0x0009980001157983 */ /* 0x000f220000300800 */
[----:B------:R-:W-:-:S13]  /*21580*/  ISETP.GT.U32.AND P6, PT, R2, R4, PT ;  /* 0x000000040200720c */ /* 0x000fda0003fc4070 */
[----:B------:R-:W-:Y:S01]  /*21590*/  @!P6 IMAD.IADD R4, R4, 0x1, -R2 ;  /* 0x000000010404e824 */ /* 0x000fe200078e0a02 */
[----:B------:R-:W-:-:S13]  /*215a0*/  ISETP.GT.U32.AND P0, PT, R2, R11, PT ;  /* 0x0000000b0200720c */ /* 0x000fda0003f04070 */
[----:B------:R-:W-:Y:S01]  /*215b0*/  @!P0 IMAD.IADD R11, R11, 0x1, -R2 ;  /* 0x000000010b0b8824 */ /* 0x000fe200078e0a02 */
[----:B------:R-:W-:Y:S01]  /*215c0*/  ISETP.GE.AND P4, PT, R25, RZ, PT ;  /* 0x000000ff1900720c */ /* 0x000fe20003f86270 */
[----:B0-----:R-:W-:Y:S02]  /*215d0*/  IMAD.MOV.U32 R13, RZ, RZ, R9 ;  /* 0x000000ffff0d7224 */ /* 0x001fe400078e0009 */
[----:B------:R-:W-:Y:S02]  /*215e0*/  @!P3 IMAD.MOV R10, RZ, RZ, -R10 ;  /* 0x000000ffff0ab224 */ /* 0x000fe400078e0a0a */
[----:B------:R-:W-:-:S08]  /*215f0*/  @!P5 IMAD.MOV R4, RZ, RZ, -R4 ;  /* 0x000000ffff04d224 */ /* 0x000fd000078e0a04 */
[----:B------:R-:W-:Y:S01]  /*21600*/  @!P4 IMAD.MOV R13, RZ, RZ, -R13 ;  /* 0x000000ffff0dc224 */ /* 0x000fe200078e0a0d */
        /* <DEDUP_REMOVED lines=8> */
[----:B---3--:R-:W-:Y:S02]  /*21690*/  IABS R8, R5 ;  /* 0x0000000500087213 */ /* 0x008fe40000000000 */
[----:B------:R-:W-:Y:S01]  /*216a0*/  ISETP.GE.AND P1, PT, R5, RZ, PT ;  /* 0x000000ff0500720c */ /* 0x000fe20003f26270 */
[----:B------:R-:W-:-:S04]  /*216b0*/  IMAD.MOV.U32 R5, RZ, RZ, R11 ;  /* 0x000000ffff057224 */ /* 0x000fc800078e000b */
[----:B------:R-:W-:-:S05]  /*216c0*/  @!P2 IMAD.MOV R5, RZ, RZ, -R5 ;  /* 0x000000ffff05a224 */ /* 0x000fca00078e0a05 */
[----:B------:R0:W-:Y:S01]  /*216d0*/  STL [R1+0x2b4], R5 ;  /* 0x0002b40501007387 */ /* 0x0001e20000100800 */
[----:B------:R-:W-:-:S03]  /*216e0*/  IMAD.HI.U32 R3, R0, R8, RZ ;  /* 0x0000000800037227 */ /* 0x000fc600078e00ff */
[----:B0-----:R-:W3:Y:S01]  /*216f0*/  LDL.LU R5, [R1+0x984] ;  /* 0x0009840001057983 */ /* 0x001ee20000300800 */
[----:B------:R-:W-:-:S04]  /*21700*/  IMAD.MOV R3, RZ, RZ, -R3 ;  /* 0x000000ffff037224 */ /* 0x000fc800078e0a03 */
[----:B------:R-:W-:-:S05]  /*21710*/  IMAD R8, R2, R3, R8 ;  /* 0x0000000302087224 */ /* 0x000fca00078e0208 */
[----:B------:R-:W-:Y:S01]  /*21720*/  ISETP.GT.U32.AND P0, PT, R2, R8, PT ;  /* 0x000000080200720c */ /* 0x000fe20003f04070 */
[----:B------:R-:W-:Y:S04]  /*21730*/  STL [R1+0x2b0], R13 ;  /* 0x0002b00d01007387 */ /* 0x000fe80000100800 */
[----:B------:R0:W-:Y:S04]  /*21740*/  STL [R1+0x2ac], R10 ;  /* 0x0002ac0a01007387 */ /* 0x0001e80000100800 */
[----:B------:R-:W3:Y:S04]  /*21750*/  LDL.LU R26, [R1+0x988] ;  /* 0x00098800011a7983 */ /* 0x000ee80000300800 */
[----:B------:R1:W-:Y:S01]  /*21760*/  STL [R1+0x2a8], R4 ;  /* 0x0002a80401007387 */ /* 0x0003e20000100800 */
[----:B------:R-:W-:Y:S01]  /*21770*/  @!P0 IMAD.IADD R8, R8, 0x1, -R2 ;  /* 0x0000000108088824 */ /* 0x000fe200078e0a02 */
[----:B------:R-:W-:-:S04]  /*21780*/  ISETP.GT.U32.AND P0, PT, R2, R7, PT ;  /* 0x000000070200720c */ /* 0x000fc80003f04070 */
[----:B------:R-:W-:Y:S02]  /*21790*/  ISETP.GT.U32.AND P4, PT, R2, R8, PT ;  /* 0x000000080200720c */ /* 0x000fe40003f84070 */
[----:B-----5:R-:W-:Y:S02]  /*217a0*/  IABS R6, R23 ;  /* 0x0000001700067213 */ /* 0x020fe40000000000 */
[----:B------:R-:W-:Y:S02]  /*217b0*/  ISETP.GE.AND P5, PT, R23, RZ, PT ;  /* 0x000000ff1700720c */ /* 0x000fe40003fa6270 */
[----:B------:R-:W5:Y:S03]  /*217c0*/  LDL.LU R23, [R1+0x98c] ;  /* 0x00098c0001177983 */ /* 0x000f660000300800 */
[----:B------:R-:W-:-:S04]  /*217d0*/  @!P0 IMAD.IADD R7, R7, 0x1, -R2 ;  /* 0x0000000107078824 */ /* 0x000fc800078e0a02 */
[----:B0-----:R-:W-:-:S04]  /*217e0*/  IMAD.MOV.U32 R10, RZ, RZ, R7 ;  /* 0x000000ffff0a7224 */ /* 0x001fc800078e0007 */
[----:B------:R-:W-:Y:S02]  /*217f0*/  @!P6 IMAD.MOV R10, RZ, RZ, -R10 ;  /* 0x000000ffff0ae224 */ /* 0x000fe400078e0a0a */
[----:B------:R-:W-:-:S03]  /*21800*/  @!P4 IMAD.IADD R8, R8, 0x1, -R2 ;  /* 0x000000010808c824 */ /* 0x000fc600078e0a02 */
[----:B------:R5:W-:Y:S01]  /*21810*/  STL [R1+0x2a4], R10 ;  /* 0x0002a40a01007387 */ /* 0x000be20000100800 */
[----:B----4-:R-:W-:Y:S02]  /*21820*/  ISETP.GE.AND P4, PT, R21, RZ, PT ;  /* 0x000000ff1500720c */ /* 0x010fe40003f86270 */
[----:B------:R-:W-:Y:S02]  /*21830*/  IABS R13, R21 ;  /* 0x00000015000d7213 */ /* 0x000fe40000000000 */
[----:B------:R-:W4:Y:S01]  /*21840*/  LDL.LU R21, [R1+0x990] ;  /* 0x0009900001157983 */ /* 0x000f220000300800 */
[----:B------:R-:W-:-:S05]  /*21850*/  IABS R3, R24 ;  /* 0x0000001800037213 */ /* 0x000fca0000000000 */
[----:B------:R-:W-:-:S04]  /*21860*/  IMAD.HI.U32 R12, R0, R3, RZ ;  /* 0x00000003000c7227 */ /* 0x000fc800078e00ff */
[----:B------:R-:W-:-:S04]  /*21870*/  IMAD.MOV R12, RZ, RZ, -R12 ;  /* 0x000000ffff0c7224 */ /* 0x000fc800078e0a0c */
[----:B------:R-:W-:-:S05]  /*21880*/  IMAD R3, R2, R12, R3 ;  /* 0x0000000c02037224 */ /* 0x000fca00078e0203 */
[----:B------:R-:W-:Y:S01]  /*21890*/  ISETP.GT.U32.AND P2, PT, R2, R3, PT ;  /* 0x000000030200720c */ /* 0x000fe20003f44070 */
[----:B------:R-:W-:Y:S01]  /*218a0*/  IMAD.HI.U32 R9, R0, R6, RZ ;  /* 0x0000000600097227 */ /* 0x000fe200078e00ff */
[----:B-1----:R-:W-:-:S03]  /*218b0*/  IABS R4, R22 ;  /* 0x0000001600047213 */ /* 0x002fc60000000000 */
[----:B------:R-:W-:Y:S02]  /*218c0*/  IMAD.MOV R9, RZ, RZ, -R9 ;  /* 0x000000ffff097224 */ /* 0x000fe400078e0a09 */
[----:B------:R-:W-:Y:S02]  /*218d0*/  @!P1 IMAD.MOV R8, RZ, RZ, -R8 ;  /* 0x000000ffff089224 */ /* 0x000fe400078e0a08 */
[----:B------:R-:W-:-:S04]  /*218e0*/  IMAD R6, R2, R9, R6 ;  /* 0x0000000902067224 */ /* 0x000fc800078e0206 */
[----:B------:R-:W-:Y:S01]  /*218f0*/  @!P2 IMAD.IADD R3, R3, 0x1, -R2 ;  /* 0x000000010303a824 */ /* 0x000fe200078e0a02 */
[----:B------:R-:W-:Y:S01]  /*21900*/  ISETP.GE.AND P3, PT, R24, RZ, PT ;  /* 0x000000ff1800720c */ /* 0x000fe20003f66270 */
[----:B------:R-:W-:Y:S01]  /*21910*/  IMAD.HI.U32 R7, R0, R4, RZ ;  /* 0x0000000400077227 */ /* 0x000fe200078e00ff */
[C---:B------:R-:W-:Y:S02]  /*21920*/  ISETP.GT.U32.AND P2, PT, R2.reuse, R6, PT ;  /* 0x000000060200720c */ /* 0x040fe40003f44070 */
[----:B------:R-:W-:Y:S01]  /*21930*/  ISETP.GT.U32.AND P6, PT, R2, R3, PT ;  /* 0x000000030200720c */ /* 0x000fe20003fc4070 */
[----:B------:R-:W-:-:S04]  /*21940*/  IMAD.MOV R7, RZ, RZ, -R7 ;  /* 0x000000ffff077224 */ /* 0x000fc800078e0a07 */
[----:B------:R-:W-:-:S06]  /*21950*/  IMAD R4, R2, R7, R4 ;  /* 0x0000000702047224 */ /* 0x000fcc00078e0204 */
[--C-:B------:R-:W-:Y:S02]  /*21960*/  @!P2 IMAD.IADD R6, R6, 0x1, -R2.reuse ;  /* 0x000000010606a824 */ /* 0x100fe400078e0a02 */
[----:B------:R-:W-:Y:S01]  /*21970*/  @!P6 IMAD.IADD R3, R3, 0x1, -R2 ;  /* 0x000000010303e824 */ /* 0x000fe200078e0a02 */
[C---:B------:R-:W-:Y:S02]  /*21980*/  ISETP.GT.U32.AND P6, PT, R2.reuse, R4, PT ;  /* 0x000000040200720c */ /* 0x040fe40003fc4070 */
[----:B------:R-:W-:Y:S01]  /*21990*/  ISETP.GT.U32.AND P2, PT, R2, R6, PT ;  /* 0x000000060200720c */ /* 0x000fe20003f44070 */
[----:B------:R-:W-:-:S10]  /*219a0*/  IMAD.MOV.U32 R16, RZ, RZ, R3 ;  /* 0x000000ffff107224 */ /* 0x000fd400078e0003 */
[--C-:B------:R-:W-:Y:S02]  /*219b0*/  @!P6 IMAD.IADD R4, R4, 0x1, -R2.reuse ;  /* 0x000000010404e824 */ /* 0x100fe400078e0a02 */
[----:B------:R-:W-:-:S03]  /*219c0*/  @!P2 IMAD.IADD R6, R6, 0x1, -R2 ;  /* 0x000000010606a824 */ /* 0x000fc600078e0a02 */
[----:B------:R-:W-:Y:S01]  /*219d0*/  ISETP.GT.U32.AND P6, PT, R2, R4, PT ;  /* 0x000000040200720c */ /* 0x000fe20003fc4070 */
[----:B------:R-:W-:Y:S01]  /*219e0*/  IMAD.MOV.U32 R15, RZ, RZ, R6 ;  /* 0x000000ffff0f7224 */ /* 0x000fe200078e0006 */
[----:B--2---:R-:W-:Y:S02]  /*219f0*/  IABS R12, R29 ;  /* 0x0000001d000c7213 */ /* 0x004fe40000000000 */
[----:B------:R-:W-:Y:S02]  /*21a00*/  ISETP.GE.AND P1, PT, R29, RZ, PT ;  /* 0x000000ff1d00720c */ /* 0x000fe40003f26270 */
[----:B------:R-:W2:Y:S04]  /*21a10*/  LDL.LU R29, [R1+0x99c] ;  /* 0x00099c00011d7983 */ /* 0x000ea80000300800 */
[----:B------:R0:W-:Y:S04]  /*21a20*/  STL [R1+0x2a0], R8 ;  /* 0x0002a00801007387 */ /* 0x0001e80000100800 */
[----:B------:R-:W2:Y:S04]  /*21a30*/  LDL.LU R25, [R1+0x9a0] ;  /* 0x0009a00001197983 */ /* 0x000ea80000300800 */
[----:B------:R-:W2:Y:S01]  /*21a40*/  LDL.LU R24, [R1+0x9a4] ;  /* 0x0009a40001187983 */ /* 0x000ea20000300800 */
[----:B------:R-:W-:-:S02]  /*21a50*/  @!P3 IMAD.MOV R16, RZ, RZ, -R16 ;  /* 0x000000ffff10b224 */ /* 0x000fc400078e0a10 */
[----:B------:R-:W-:Y:S02]  /*21a60*/  @!P5 IMAD.MOV R15, RZ, RZ, -R15 ;  /* 0x000000ffff0fd224 */ /* 0x000fe400078e0a0f */
[----:B------:R-:W-:Y:S01]  /*21a70*/  @!P6 IMAD.IADD R4, R4, 0x1, -R2 ;  /* 0x000000010404e824 */ /* 0x000fe200078e0a02 */
[----:B------:R1:W-:Y:S01]  /*21a80*/  STL [R1+0x29c], R16 ;  /* 0x00029c1001007387 */ /* 0x0003e20000100800 */
[----:B------:R-:W-:-:S03]  /*21a90*/  IMAD.HI.U32 R7, R0, R13, RZ ;  /* 0x0000000d00077227 */ /* 0x000fc600078e00ff */
[----:B------:R2:W-:Y:S01]  /*21aa0*/  STL [R1+0x298], R15 ;  /* 0x0002980f01007387 */ /* 0x0005e20000100800 */
[----:B------:R-:W-:Y:S01]  /*21ab0*/  ISETP.GE.AND P0, PT, R22, RZ, PT ;  /* 0x000000ff1600720c */ /* 0x000fe20003f06270 */
[----:B------:R-:W-:Y:S02]  /*21ac0*/  IMAD.MOV R7, RZ, RZ, -R7 ;  /* 0x000000ffff077224 */ /* 0x000fe400078e0a07 */
[----:B------:R-:W-:-:S04]  /*21ad0*/  IMAD.HI.U32 R14, R0, R12, RZ ;  /* 0x0000000c000e7227 */ /* 0x000fc800078e00ff */
[----:B------:R-:W-:Y:S02]  /*21ae0*/  IMAD R13, R2, R7, R13 ;  /* 0x00000007020d7224 */ /* 0x000fe400078e020d */
[----:B------:R-:W-:-:S03]  /*21af0*/  IMAD.MOV R14, RZ, RZ, -R14 ;  /* 0x000000ffff0e7224 */ /* 0x000fc600078e0a0e */
[C---:B------:R-:W-:Y:S01]  /*21b00*/  ISETP.GT.U32.AND P2, PT, R2.reuse, R13, PT ;  /* 0x0000000d0200720c */ /* 0x040fe20003f44070 */
[----:B------:R-:W-:-:S05]  /*21b10*/  IMAD R12, R2, R14, R12 ;  /* 0x0000000e020c7224 */ /* 0x000fca00078e020c */
[----:B------:R-:W-:-:S07]  /*21b20*/  ISETP.GT.U32.AND P3, PT, R2, R12, PT ;  /* 0x0000000c0200720c */ /* 0x000fce0003f64070 */
[----:B------:R-:W-:-:S06]  /*21b30*/  @!P2 IMAD.IADD R13, R13, 0x1, -R2 ;  /* 0x000000010d0da824 */ /* 0x000fcc00078e0a02 */
[----:B------:R-:W-:Y:S01]  /*21b40*/  @!P3 IMAD.IADD R12, R12, 0x1, -R2 ;  /* 0x000000010c0cb824 */ /* 0x000fe200078e0a02 */
[----:B---3--:R-:W-:Y:S02]  /*21b50*/  IABS R11, R5 ;  /* 0x00000005000b7213 */ /* 0x008fe40000000000 */
[----:B------:R-:W-:Y:S02]  /*21b60*/  ISETP.GE.AND P6, PT, R5, RZ, PT ;  /* 0x000000ff0500720c */ /* 0x000fe40003fc6270 */
[----:B------:R-:W3:Y:S04]  /*21b70*/  LDL.LU R5, [R1+0x9ac] ;  /* 0x0009ac0001057983 */ /* 0x000ee80000300800 */
[----:B------:R-:W3:Y:S01]  /*21b80*/  LDL.LU R22, [R1+0x9b0] ;  /* 0x0009b00001167983 */ /* 0x000ee20000300800 */
[----:B------:R-:W-:Y:S01]  /*21b90*/  ISETP.GT.U32.AND P3, PT, R2, R13, PT ;  /* 0x0000000d0200720c */ /* 0x000fe20003f64070 */
[----:B------:R-:W-:-:S04]  /*21ba0*/  IMAD.HI.U32 R9, R0, R11, RZ ;  /* 0x0000000b00097227 */ /* 0x000fc800078e00ff */
[----:B------:R-:W-:-:S08]  /*21bb0*/  IMAD.MOV.U32 R14, RZ, RZ, R4 ;  /* 0x000000ffff0e7224 */ /* 0x000fd000078e0004 */
[----:B------:R-:W-:Y:S02]  /*21bc0*/  @!P3 IMAD.IADD R13, R13, 0x1, -R2 ;  /* 0x000000010d0db824 */ /* 0x000fe400078e0a02 */
[----:B------:R-:W-:Y:S02]  /*21bd0*/  IMAD.MOV R9, RZ, RZ, -R9 ;  /* 0x000000ffff097224 */ /* 0x000fe400078e0a09 */
[----:B------:R-:W-:Y:S01]  /*21be0*/  @!P0 IMAD.MOV R14, RZ, RZ, -R14 ;  /* 0x000000ffff0e8224 */ /* 0x000fe200078e0a0e */
[----:B-----5:R-:W-:-:S05]  /*21bf0*/  IABS R10, R23 ;  /* 0x00000017000a7213 */ /* 0x020fca0000000000 */
[----:B------:R-:W-:-:S04]  /*21c00*/  IMAD.HI.U32 R3, R0, R10, RZ ;  /* 0x0000000a00037227 */ /* 0x000fc800078e00ff */
[----:B------:R-:W-:-:S04]  /*21c10*/  IMAD.MOV R3, RZ, RZ, -R3 ;  /* 0x000000ffff037224 */ /* 0x000fc800078e0a03 */
[----:B------:R-:W-:-:S05]  /*21c20*/  IMAD R10, R2, R3, R10 ;  /* 0x00000003020a7224 */ /* 0x000fca00078e020a */
[C---:B------:R-:W-:Y:S01]  /*21c30*/  ISETP.GT.U32.AND P3, PT, R2.reuse, R10, PT ;  /* 0x0000000a0200720c */ /* 0x040fe20003f64070 */
[----:B------:R-:W-:Y:S01]  /*21c40*/  IMAD R11, R2, R9, R11 ;  /* 0x00000009020b7224 */ /* 0x000fe200078e020b */
[----:B------:R5:W-:Y:S11]  /*21c50*/  STL [R1+0x294], R14 ;  /* 0x0002940e01007387 */ /* 0x000bf60000100800 */
[----:B------:R-:W-:Y:S01]  /*21c60*/  @!P3 IMAD.IADD R10, R10, 0x1, -R2 ;  /* 0x000000010a0ab824 */ /* 0x000fe200078e0a02 */
[----:B----4-:R-:W-:-:S02]  /*21c70*/  IABS R9, R21 ;  /* 0x0000001500097213 */ /* 0x010fc40000000000 */
[----:B------:R-:W-:Y:S02]  /*21c80*/  ISETP.GE.AND P3, PT, R21, RZ, PT ;  /* 0x000000ff1500720c */ /* 0x000fe40003f66270 */
[----:B------:R-:W4:Y:S01]  /*21c90*/  LDL.LU R21, [R1+0x9b4] ;  /* 0x0009b40001157983 */ /* 0x000f220000300800 */
[----:B0-----:R-:W-:-:S05]  /*21ca0*/  IABS R8, R26 ;  /* 0x0000001a00087213 */ /* 0x001fca0000000000 */
[----:B------:R-:W-:-:S04]  /*21cb0*/  IMAD.HI.U32 R7, R0, R8, RZ ;  /* 0x0000000800077227 */ /* 0x000fc800078e00ff */
[----:B------:R-:W-:Y:S01]  /*21cc0*/  IMAD.MOV R7, RZ, RZ, -R7 ;  /* 0x000000ffff077224 */ /* 0x000fe200078e0a07 */
[----:B------:R-:W-:-:S03]  /*21cd0*/  ISETP.GT.U32.AND P5, PT, R2, R11, PT ;  /* 0x0000000b0200720c */ /* 0x000fc60003fa4070 */
[----:B------:R-:W-:-:S05]  /*21ce0*/  IMAD R8, R2, R7, R8 ;  /* 0x0000000702087224 */ /* 0x000fca00078e0208 */
[----:B------:R-:W-:-:S05]  /*21cf0*/  ISETP.GT.U32.AND P2, PT, R2, R8, PT ;  /* 0x000000080200720c */ /* 0x000fca0003f44070 */
[----:B------:R-:W-:Y:S02]  /*21d00*/  @!P5 IMAD.IADD R11, R11, 0x1, -R2 ;  /* 0x000000010b0bd824 */ /* 0x000fe400078e0a02 */
[----:B------:R-:W-:-:S06]  /*21d10*/  IMAD.HI.U32 R4, R0, R9, RZ ;  /* 0x0000000900047227 */ /* 0x000fcc00078e00ff */
[----:B------:R-:W-:Y:S01]  /*21d20*/  @!P2 IMAD.IADD R8, R8, 0x1, -R2 ;  /* 0x000000010808a824 */ /* 0x000fe200078e0a02 */
[----:B------:R-:W-:Y:S01]  /*21d30*/  ISETP.GT.U32.AND P2, PT, R2, R11, PT ;  /* 0x0000000b0200720c */ /* 0x000fe20003f44070 */
[----:B------:R-:W-:-:S04]  /*21d40*/  IMAD.MOV R4, RZ, RZ, -R4 ;  /* 0x000000ffff047224 */ /* 0x000fc800078e0a04 */
[----:B------:R-:W-:-:S08]  /*21d50*/  IMAD R9, R2, R4, R9 ;  /* 0x0000000402097224 */ /* 0x000fd000078e0209 */
[----:B------:R-:W-:Y:S01]  /*21d60*/  @!P2 IMAD.IADD R11, R11, 0x1, -R2 ;  /* 0x000000010b0ba824 */ /* 0x000fe200078e0a02 */
[C---:B------:R-:W-:Y:S02]  /*21d70*/  ISETP.GT.U32.AND P2, PT, R2.reuse, R9, PT ;  /* 0x000000090200720c */ /* 0x040fe40003f44070 */
[C---:B------:R-:W-:Y:S02]  /*21d80*/  ISETP.GT.U32.AND P5, PT, R2.reuse, R12, PT ;  /* 0x0000000c0200720c */ /* 0x040fe40003fa4070 */
[----:B------:R-:W-:Y:S01]  /*21d90*/  ISETP.GT.U32.AND P0, PT, R2, R8, PT ;  /* 0x000000080200720c */ /* 0x000fe20003f04070 */
[----:B-1----:R-:W-:-:S08]  /*21da0*/  IMAD.MOV.U32 R16, RZ, RZ, R13 ;  /* 0x000000ffff107224 */ /* 0x002fd000078e000d */
[----:B------:R-:W-:Y:S01]  /*21db0*/  @!P2 IMAD.IADD R9, R9, 0x1, -R2 ;  /* 0x000000010909a824 */ /* 0x000fe200078e0a02 */
[----:B------:R-:W-:Y:S01]  /*21dc0*/  ISETP.GT.U32.AND P2, PT, R2, R10, PT ;  /* 0x0000000a0200720c */ /* 0x000fe20003f44070 */
[----:B------:R-:W-:Y:S02]  /*21dd0*/  @!P4 IMAD.MOV R16, RZ, RZ, -R16 ;  /* 0x000000ffff10c224 */ /* 0x000fe400078e0a10 */
[--C-:B------:R-:W-:Y:S01]  /*21de0*/  @!P5 IMAD.IADD R12, R12, 0x1, -R2.reuse ;  /* 0x000000010c0cd824 */ /* 0x100fe200078e0a02 */
[----:B------:R-:W-:Y:S01]  /*21df0*/  ISETP.GE.AND P5, PT, R26, RZ, PT ;  /* 0x000000ff1a00720c */ /* 0x000fe20003fa6270 */
[----:B------:R-:W-:Y:S01]  /*21e00*/  @!P0 IMAD.IADD R8, R8, 0x1, -R2 ;  /* 0x0000000108088824 */ /* 0x000fe200078e0a02 */
[----:B------:R-:W-:Y:S01]  /*21e10*/  ISETP.GE.AND P0, PT, R23, RZ, PT ;  /* 0x000000ff1700720c */ /* 0x000fe20003f06270 */
[----:B------:R-:W-:Y:S01]  /*21e20*/  @!P6 IMAD.MOV R11, RZ, RZ, -R11 ;  /* 0x000000ffff0be224 */ /* 0x000fe200078e0a0b */
[----:B------:R-:W4:Y:S01]  /*21e30*/  LDL.LU R23, [R1+0x9b8] ;  /* 0x0009b80001177983 */ /* 0x000f220000300800 */
[----:B------:R-:W-:-:S04]  /*21e40*/  @!P1 IMAD.MOV R12, RZ, RZ, -R12 ;  /* 0x000000ffff0c9224 */ /* 0x000fc800078e0a0c */
[----:B------:R-:W-:Y:S01]  /*21e50*/  @!P2 IMAD.IADD R10, R10, 0x1, -R2 ;  /* 0x000000010a0aa824 */ /* 0x000fe200078e0a02 */
[----:B------:R-:W-:Y:S01]  /*21e60*/  STL [R1+0x290], R16 ;  /* 0x0002901001007387 */ /* 0x000fe20000100800 */
[----:B------:R-:W-:-:S03]  /*21e70*/  ISETP.GT.U32.AND P1, PT, R2, R9, PT ;  /* 0x000000090200720c */ /* 0x000fc60003f24070 */
[----:B------:R0:W-:Y:S01]  /*21e80*/  STL [R1+0x28c], R12 ;  /* 0x00028c0c01007387 */ /* 0x0001e20000100800 */
[----:B--2---:R-:W-:-:S05]  /*21e90*/  IABS R3, R29 ;  /* 0x0000001d00037213 */ /* 0x004fca0000000000 */
[----:B------:R-:W-:Y:S01]  /*21ea0*/  IMAD.HI.U32 R15, R0, R3, RZ ;  /* 0x00000003000f7227 */ /* 0x000fe200078e00ff */
[----:B------:R-:W-:Y:S02]  /*21eb0*/  IABS R6, R25 ;  /* 0x0000001900067213 */ /* 0x000fe40000000000 */
[----:B------:R-:W-:-:S03]  /*21ec0*/  IABS R7, R24 ;  /* 0x0000001800077213 */ /* 0x000fc60000000000 */
[----:B-----5:R-:W-:-:S04]  /*21ed0*/  IMAD.HI.U32 R14, R0, R6, RZ ;  /* 0x00000006000e7227 */ /* 0x020fc800078e00ff */
        /* <DEDUP_REMOVED lines=8> */
[C---:B------:R-:W-:Y:S02]  /*21f60*/  ISETP.GT.U32.AND P6, PT, R2.reuse, R6, PT ;  /* 0x000000060200720c */ /* 0x040fe40003fc4070 */
[----:B------:R-:W-:Y:S01]  /*21f70*/  ISETP.GT.U32.AND P2, PT, R2, R7, PT ;  /* 0x000000070200720c */ /* 0x000fe20003f44070 */
[----:B0-----:R-:W-:Y:S01]  /*21f80*/  IMAD.MOV.U32 R12, RZ, RZ, R8 ;  /* 0x000000ffff0c7224 */ /* 0x001fe200078e0008 */
[----:B------:R-:W-:Y:S03]  /*21f90*/  STL [R1+0x288], R11 ;  /* 0x0002880b01007387 */ /* 0x000fe60000100800 */
[----:B------:R-:W-:Y:S02]  /*21fa0*/  @!P5 IMAD.MOV R12, RZ, RZ, -R12 ;  /* 0x000000ffff0cd224 */ /* 0x000fe400078e0a0c */
[----:B------:R-:W-:Y:S01]  /*21fb0*/  @!P4 IMAD.IADD R3, R3, 0x1, -R2 ;  /* 0x000000010303c824 */ /* 0x000fe200078e0a02 */
[----:B------:R-:W-:-:S02]  /*21fc0*/  ISETP.GE.AND P5, PT, R29, RZ, PT ;  /* 0x000000ff1d00720c */ /* 0x000fc40003fa6270 */
[----:B------:R-:W2:Y:S01]  /*21fd0*/  LDL.LU R29, [R1+0x9bc] ;  /* 0x0009bc00011d7983 */ /* 0x000ea20000300800 */
[--C-:B------:R-:W-:Y:S01]  /*21fe0*/  @!P6 IMAD.IADD R6, R6, 0x1, -R2.reuse ;  /* 0x000000010606e824 */ /* 0x100fe200078e0a02 */
[----:B------:R-:W-:Y:S01]  /*21ff0*/  ISETP.GT.U32.AND P6, PT, R2, R3, PT ;  /* 0x000000030200720c */ /* 0x000fe20003fc4070 */
[----:B------:R-:W-:Y:S01]  /*22000*/  @!P2 IMAD.IADD R7, R7, 0x1, -R2 ;  /* 0x000000010707a824 */ /* 0x000fe200078e0a02 */
[----:B------:R4:W-:Y:S01]  /*22010*/  STL [R1+0x284], R12 ;  /* 0x0002840c01007387 */ /* 0x0009e20000100800 */
[----:B------:R-:W-:Y:S01]  /*22020*/  @!P0 IMAD.MOV R10, RZ, RZ, -R10 ;  /* 0x000000ffff0a8224 */ /* 0x000fe200078e0a0a */
[----:B------:R-:W-:Y:S01]  /*22030*/  ISETP.GE.AND P4, PT, R24, RZ, PT ;  /* 0x000000ff1800720c */ /* 0x000fe20003f86270 */
[----:B------:R-:W-:Y:S01]  /*22040*/  @!P1 IMAD.IADD R9, R9, 0x1, -R2 ;  /* 0x0000000109099824 */ /* 0x000fe200078e0a02 */
[----:B------:R-:W-:Y:S01]  /*22050*/  ISETP.GT.U32.AND P0, PT, R2, R7, PT ;  /* 0x000000070200720c */ /* 0x000fe20003f04070 */
[----:B------:R-:W5:Y:S02]  /*22060*/  LDL.LU R24, [R1+0x9c0] ;  /* 0x0009c00001187983 */ /* 0x000f640000300800 */
[----:B------:R-:W-:-:S02]  /*22070*/  @!P3 IMAD.MOV R9, RZ, RZ, -R9 ;  /* 0x000000ffff09b224 */ /* 0x000fc400078e0a09 */
[----:B------:R0:W-:Y:S02]  /*22080*/  STL [R1+0x27c], R10 ;  /* 0x00027c0a01007387 */ /* 0x0001e40000100800 */
[--C-:B------:R-:W-:Y:S02]  /*22090*/  @!P6 IMAD.IADD R3, R3, 0x1, -R2.reuse ;  /* 0x000000010303e824 */ /* 0x100fe400078e0a02 */
[----:B------:R1:W-:Y:S04]  /*220a0*/  STL [R1+0x278], R9 ;  /* 0x0002780901007387 */ /* 0x0003e80000100800 */
[----:B------:R-:W-:Y:S01]  /*220b0*/  @!P0 IMAD.IADD R7, R7, 0x1, -R2 ;  /* 0x0000000107078824 */ /* 0x000fe200078e0a02 */
[----:B---3--:R-:W-:Y:S02]  /*220c0*/  IABS R4, R5 ;  /* 0x0000000500047213 */ /* 0x008fe40000000000 */
[----:B------:R-:W-:-:S02]  /*220d0*/  ISETP.GE.AND P6, PT, R5, RZ, PT ;  /* 0x000000ff0500720c */ /* 0x000fc40003fc6270 */
[----:B------:R-:W3:Y:S01]  /*220e0*/  LDL.LU R5, [R1+0x9c4] ;  /* 0x0009c40001057983 */ /* 0x000ee20000300800 */
[----:B------:R-:W-:Y:S02]  /*220f0*/  IABS R13, R22 ;  /* 0x00000016000d7213 */ /* 0x000fe40000000000 */
[----:B------:R-:W-:Y:S02]  /*22100*/  ISETP.GE.AND P0, PT, R22, RZ, PT ;  /* 0x000000ff1600720c */ /* 0x000fe40003f06270 */
[----:B------:R-:W3:Y:S01]  /*22110*/  LDL.LU R22, [R1+0x9c8] ;  /* 0x0009c80001167983 */ /* 0x000ee20000300800 */
[----:B------:R-:W-:-:S04]  /*22120*/  IMAD.HI.U32 R8, R0, R4, RZ ;  /* 0x0000000400087227 */ /* 0x000fc800078e00ff */
[----:B------:R-:W-:-:S04]  /*22130*/  IMAD.MOV R8, RZ, RZ, -R8 ;  /* 0x000000ffff087224 */ /* 0x000fc800078e0a08 */
[----:B------:R-:W-:-:S05]  /*22140*/  IMAD R4, R2, R8, R4 ;  /* 0x0000000802047224 */ /* 0x000fca00078e0204 */
[----:B------:R-:W-:-:S13]  /*22150*/  ISETP.GT.U32.AND P3, PT, R2, R4, PT ;  /* 0x000000040200720c */ /* 0x000fda0003f64070 */
[----:B------:R-:W-:Y:S01]  /*22160*/  @!P3 IMAD.IADD R4, R4, 0x1, -R2 ;  /* 0x000000010404b824 */ /* 0x000fe200078e0a02 */
[----:B----4-:R-:W-:Y:S02]  /*22170*/  IABS R12, R21 ;  /* 0x00000015000c7213 */ /* 0x010fe40000000000 */
[----:B------:R-:W-:Y:S02]  /*22180*/  ISETP.GE.AND P3, PT, R21, RZ, PT ;  /* 0x000000ff1500720c */ /* 0x000fe40003f66270 */
[----:B------:R-:W4:Y:S01]  /*22190*/  LDL.LU R21, [R1+0x9cc] ;  /* 0x0009cc0001157983 */ /* 0x000f220000300800 */
[----:B------:R-:W-:Y:S01]  /*221a0*/  ISETP.GT.U32.AND P2, PT, R2, R6, PT ;  /* 0x000000060200720c */ /* 0x000fe20003f44070 */
[----:B------:R-:W-:-:S04]  /*221b0*/  IMAD.HI.U32 R8, R0, R13, RZ ;  /* 0x0000000d00087227 */ /* 0x000fc800078e00ff */
[----:B------:R-:W-:-:S04]  /*221c0*/  IMAD.MOV R8, RZ, RZ, -R8 ;  /* 0x000000ffff087224 */ /* 0x000fc800078e0a08 */
[----:B------:R-:W-:-:S04]  /*221d0*/  IMAD R13, R2, R8, R13 ;  /* 0x00000008020d7224 */ /* 0x000fc800078e020d */
[----:B------:R-:W-:Y:S01]  /*221e0*/  @!P2 IMAD.IADD R6, R6, 0x1, -R2 ;  /* 0x000000010606a824 */ /* 0x000fe200078e0a02 */
[----:B------:R-:W-:Y:S02]  /*221f0*/  ISETP.GT.U32.AND P2, PT, R2, R13, PT ;  /* 0x0000000d0200720c */ /* 0x000fe40003f44070 */
[----:B------:R-:W-:Y:S01]  /*22200*/  ISETP.GE.AND P1, PT, R25, RZ, PT ;  /* 0x000000ff1900720c */ /* 0x000fe20003f26270 */
[----:B0-----:R-:W-:-:S04]  /*22210*/  IMAD.HI.U32 R10, R0, R12, RZ ;  /* 0x0000000c000a7227 */ /* 0x001fc800078e00ff */
[----:B------:R-:W-:-:S06]  /*22220*/  IMAD.MOV.U32 R15, RZ, RZ, R3 ;  /* 0x000000ffff0f7224 */ /* 0x000fcc00078e0003 */
[----:B------:R-:W-:Y:S01]  /*22230*/  @!P2 IMAD.IADD R13, R13, 0x1, -R2 ;  /* 0x000000010d0da824 */ /* 0x000fe200078e0a02 */
[C---:B------:R-:W-:Y:S01]  /*22240*/  ISETP.GT.U32.AND P2, PT, R2.reuse, R4, PT ;  /* 0x000000040200720c */ /* 0x040fe20003f44070 */
[----:B------:R-:W-:Y:S02]  /*22250*/  IMAD.MOV.U32 R14, RZ, RZ, R6 ;  /* 0x000000ffff0e7224 */ /* 0x000fe400078e0006 */
[----:B------:R-:W-:Y:S02]  /*22260*/  IMAD.MOV R10, RZ, RZ, -R10 ;  /* 0x000000ffff0a7224 */ /* 0x000fe400078e0a0a */
[----:B------:R-:W-:Y:S01]  /*22270*/  @!P5 IMAD.MOV R15, RZ, RZ, -R15 ;  /* 0x000000ffff0fd224 */ /* 0x000fe200078e0a0f */
[C---:B------:R-:W-:Y:S01]  /*22280*/  ISETP.GT.U32.AND P5, PT, R2.reuse, R13, PT ;  /* 0x0000000d0200720c */ /* 0x040fe20003fa4070 */
[----:B------:R-:W-:Y:S02]  /*22290*/  @!P1 IMAD.MOV R14, RZ, RZ, -R14 ;  /* 0x000000ffff0e9224 */ /* 0x000fe400078e0a0e */
[----:B------:R-:W-:Y:S01]  /*222a0*/  IMAD R12, R2, R10, R12 ;  /* 0x0000000a020c7224 */ /* 0x000fe200078e020c */
[----:B------:R-:W-:Y:S03]  /*222b0*/  STL [R1+0x274], R15 ;  /* 0x0002740f01007387 */ /* 0x000fe60000100800 */
[----:B------:R-:W-:Y:S01]  /*222c0*/  @!P2 IMAD.IADD R4, R4, 0x1, -R2 ;  /* 0x000000010404a824 */ /* 0x000fe200078e0a02 */
[----:B------:R-:W-:Y:S01]  /*222d0*/  STL [R1+0x26c], R14 ;  /* 0x00026c0e01007387 */ /* 0x000fe20000100800 */
[----:B------:R-:W-:-:S05]  /*222e0*/  IABS R11, R23 ;  /* 0x00000017000b7213 */ /* 0x000fca0000000000 */
[----:B-1----:R-:W-:-:S04]  /*222f0*/  IMAD.HI.U32 R9, R0, R11, RZ ;  /* 0x0000000b00097227 */ /* 0x002fc800078e00ff */
[----:B------:R-:W-:-:S04]  /*22300*/  IMAD.MOV R9, RZ, RZ, -R9 ;  /* 0x000000ffff097224 */ /* 0x000fc800078e0a09 */
[----:B------:R-:W-:Y:S02]  /*22310*/  IMAD R11, R2, R9, R11 ;  /* 0x00000009020b7224 */ /* 0x000fe400078e020b */
[----:B------:R-:W-:-:S04]  /*22320*/  IMAD.MOV.U32 R9, RZ, RZ, R7 ;  /* 0x000000ffff097224 */ /* 0x000fc800078e0007 */
[----:B------:R-:W-:Y:S01]  /*22330*/  @!P4 IMAD.MOV R9, RZ, RZ, -R9 ;  /* 0x000000ffff09c224 */ /* 0x000fe200078e0a09 */
[C---:B------:R-:W-:Y:S02]  /*22340*/  ISETP.GT.U32.AND P1, PT, R2.reuse, R12, PT ;  /* 0x0000000c0200720c */ /* 0x040fe40003f24070 */
[----:B------:R-:W-:Y:S02]  /*22350*/  ISETP.GE.AND P2, PT, R23, RZ, PT ;  /* 0x000000ff1700720c */ /* 0x000fe40003f46270 */
[----:B------:R-:W-:Y:S01]  /*22360*/  STL [R1+0x264], R9 ;  /* 0x0002640901007387 */ /* 0x000fe20000100800 */
[----:B------:R-:W-:-:S03]  /*22370*/  ISETP.GT.U32.AND P4, PT, R2, R11, PT ;  /* 0x0000000b0200720c */ /* 0x000fc60003f84070 */
[----:B------:R-:W4:Y:S01]  /*22380*/  LDL.LU R23, [R1+0x9d0] ;  /* 0x0009d00001177983 */ /* 0x000f220000300800 */
[----:B------:R-:W-:Y:S02]  /*22390*/  @!P5 IMAD.IADD R13, R13, 0x1, -R2 ;  /* 0x000000010d0dd824 */ /* 0x000fe400078e0a02 */
[----:B------:R-:W-:Y:S02]  /*223a0*/  @!P6 IMAD.MOV R4, RZ, RZ, -R4 ;  /* 0x000000ffff04e224 */ /* 0x000fe400078e0a04 */
[--C-:B------:R-:W-:Y:S02]  /*223b0*/  @!P1 IMAD.IADD R12, R12, 0x1, -R2.reuse ;  /* 0x000000010c0c9824 */ /* 0x100fe400078e0a02 */
[----:B------:R-:W-:Y:S01]  /*223c0*/  @!P0 IMAD.MOV R13, RZ, RZ, -R13 ;  /* 0x000000ffff0d8224 */ /* 0x000fe200078e0a0d */
[----:B------:R0:W-:Y:S02]  /*223d0*/  STL [R1+0x25c], R4 ;  /* 0x00025c0401007387 */ /* 0x0001e40000100800 */
[----:B------:R-:W-:Y:S01]  /*223e0*/  @!P4 IMAD.IADD R11, R11, 0x1, -R2 ;  /* 0x000000010b0bc824 */ /* 0x000fe200078e0a02 */
[----:B------:R-:W-:-:S04]  /*223f0*/  ISETP.GT.U32.AND P4, PT, R2, R12, PT ;  /* 0x0000000c0200720c */ /* 0x000fc80003f84070 */
[----:B------:R-:W-:Y:S02]  /*22400*/  ISETP.GT.U32.AND P6, PT, R2, R11, PT ;  /* 0x0000000b0200720c */ /* 0x000fe40003fc4070 */
[----:B--2---:R-:W-:-:S05]  /*22410*/  IABS R8, R29 ;  /* 0x0000001d00087213 */ /* 0x004fca0000000000 */
[----:B------:R-:W-:Y:S01]  /*22420*/  IMAD.HI.U32 R3, R0, R8, RZ ;  /* 0x0000000800037227 */ /* 0x000fe200078e00ff */
[----:B-----5:R-:W-:-:S03]  /*22430*/  IABS R6, R24 ;  /* 0x0000001800067213 */ /* 0x020fc60000000000 */
[----:B------:R-:W-:-:S04]  /*22440*/  IMAD.MOV R3, RZ, RZ, -R3 ;  /* 0x000000ffff037224 */ /* 0x000fc800078e0a03 */
[----:B------:R-:W-:Y:S02]  /*22450*/  IMAD R8, R2, R3, R8 ;  /* 0x0000000302087224 */ /* 0x000fe400078e0208 */
[----:B------:R-:W-:-:S03]  /*22460*/  IMAD.HI.U32 R7, R0, R6, RZ ;  /* 0x0000000600077227 */ /* 0x000fc600078e00ff */
[C---:B------:R-:W-:Y:S01]  /*22470*/  ISETP.GT.U32.AND P5, PT, R2.reuse, R8, PT ;  /* 0x000000080200720c */ /* 0x040fe20003fa4070 */
[----:B------:R-:W-:Y:S01]  /*22480*/  IMAD.MOV R7, RZ, RZ, -R7 ;  /* 0x000000ffff077224 */ /* 0x000fe200078e0a07 */
[----:B------:R-:W-:Y:S02]  /*22490*/  ISETP.GE.AND P1, PT, R29, RZ, PT ;  /* 0x000000ff1d00720c */ /* 0x000fe40003f26270 */
[----:B------:R-:W2:Y:S01]  /*224a0*/  LDL.LU R29, [R1+0x9d4] ;  /* 0x0009d400011d7983 */ /* 0x000ea20000300800 */
[----:B------:R-:W-:-:S05]  /*224b0*/  IMAD R6, R2, R7, R6 ;  /* 0x0000000702067224 */ /* 0x000fca00078e0206 */
[----:B------:R-:W-:-:S03]  /*224c0*/  ISETP.GT.U32.AND P0, PT, R2, R6, PT ;  /* 0x000000060200720c */ /* 0x000fc60003f04070 */
[----:B------:R-:W-:Y:S01]  /*224d0*/  @!P5 IMAD.IADD R8, R8, 0x1, -R2 ;  /* 0x000000010808d824 */ /* 0x000fe200078e0a02 */
[----:B---3--:R-:W-:Y:S02]  /*224e0*/  IABS R10, R5 ;  /* 0x00000005000a7213 */ /* 0x008fe40000000000 */
[----:B------:R-:W-:-:S03]  /*224f0*/  IABS R3, R22 ;  /* 0x0000001600037213 */ /* 0x000fc60000000000 */
[----:B------:R-:W-:-:S04]  /*22500*/  IMAD.HI.U32 R7, R0, R10, RZ ;  /* 0x0000000a00077227 */ /* 0x000fc800078e00ff */
[----:B------:R-:W-:Y:S02]  /*22510*/  IMAD.MOV R7, RZ, RZ, -R7 ;  /* 0x000000ffff077224 */ /* 0x000fe400078e0a07 */
[----:B0-----:R-:W-:-:S04]  /*22520*/  IMAD.HI.U32 R4, R0, R3, RZ ;  /* 0x0000000300047227 */ /* 0x001fc800078e00ff */
[C---:B------:R-:W-:Y:S02]  /*22530*/  IMAD R10, R2.reuse, R7, R10 ;  /* 0x00000007020a7224 */ /* 0x040fe400078e020a */
[----:B------:R-:W-:Y:S01]  /*22540*/  IMAD.MOV R7, RZ, RZ, -R4 ;  /* 0x000000ffff077224 */ /* 0x000fe200078e0a04 */
[----:B------:R-:W-:-:S03]  /*22550*/  ISETP.GT.U32.AND P5, PT, R2, R8, PT ;  /* 0x000000080200720c */ /* 0x000fc60003fa4070 */
[----:B------:R-:W-:Y:S02]  /*22560*/  IMAD R3, R2, R7, R3 ;  /* 0x0000000702037224 */ /* 0x000fe400078e0203 */
[----:B------:R-:W-:-:S03]  /*22570*/  @!P0 IMAD.IADD R6, R6, 0x1, -R2 ;  /* 0x0000000106068824 */ /* 0x000fc600078e0a02 */
[----:B------:R-:W-:Y:S01]  /*22580*/  ISETP.GT.U32.AND P0, PT, R2, R3, PT ;  /* 0x000000030200720c */ /* 0x000fe20003f04070 */
[--C-:B------:R-:W-:Y:S02]  /*22590*/  @!P4 IMAD.IADD R12, R12, 0x1, -R2.reuse ;  /* 0x000000010c0cc824 */ /* 0x100fe400078e0a02 */
[----:B------:R-:W-:Y:S01]  /*225a0*/  @!P6 IMAD.IADD R11, R11, 0x1, -R2 ;  /* 0x000000010b0be824 */ /* 0x000fe200078e0a02 */
[----:B------:R-:W-:Y:S01]  /*225b0*/  ISETP.GT.U32.AND P6, PT, R2, R10, PT ;  /* 0x0000000a0200720c */ /* 0x000fe20003fc4070 */
[----:B------:R-:W-:Y:S01]  /*225c0*/  @!P3 IMAD.MOV R12, RZ, RZ, -R12 ;  /* 0x000000ffff0cb224 */ /* 0x000fe200078e0a0c */
[----:B------:R-:W-:Y:S01]  /*225d0*/  STL [R1+0x254], R13 ;  /* 0x0002540d01007387 */ /* 0x000fe20000100800 */
[--C-:B------:R-:W-:Y:S01]  /*225e0*/  @!P5 IMAD.IADD R8, R8, 0x1, -R2.reuse ;  /* 0x000000010808d824 */ /* 0x100fe200078e0a02 */
[----:B------:R-:W-:Y:S01]  /*225f0*/  ISETP.GE.AND P5, PT, R5, RZ, PT ;  /* 0x000000ff0500720c */ /* 0x000fe20003fa6270 */
[----:B------:R-:W-:Y:S01]  /*22600*/  @!P2 IMAD.MOV R11, RZ, RZ, -R11 ;  /* 0x000000ffff0ba224 */ /* 0x000fe200078e0a0b */
[----:B------:R-:W3:Y:S03]  /*22610*/  LDL.LU R5, [R1+0x9d8] ;  /* 0x0009d80001057983 */ /* 0x000ee60000300800 */
[----:B------:R-:W-:Y:S01]  /*22620*/  @!P0 IMAD.IADD R3, R3, 0x1, -R2 ;  /* 0x0000000103038824 */ /* 0x000fe200078e0a02 */
[----:B------:R-:W-:Y:S01]  /*22630*/  STL [R1+0x24c], R12 ;  /* 0x00024c0c01007387 */ /* 0x000fe20000100800 */
[----:B------:R-:W-:-:S03]  /*22640*/  ISETP.GE.AND P0, PT, R22, RZ, PT ;  /* 0x000000ff1600720c */ /* 0x000fc60003f06270 */
[----:B------:R-:W-:Y:S04]  /*22650*/  STL [R1+0x244], R11 ;  /* 0x0002440b01007387 */ /* 0x000fe80000100800 */
[----:B------:R-:W5:Y:S01]  /*22660*/  LDL.LU R22, [R1+0x9e8] ;  /* 0x0009e80001167983 */ /* 0x000f620000300800 */
[----:B------:R-:W-:Y:S01]  /*22670*/  @!P6 IMAD.IADD R10, R10, 0x1, -R2 ;  /* 0x000000010a0ae824 */ /* 0x000fe200078e0a02 */
[----:B------:R-:W-:Y:S01]  /*22680*/  ISETP.GT.U32.AND P6, PT, R2, R6, PT ;  /* 0x000000060200720c */ /* 0x000fe20003fc4070 */
[----:B------:R-:W-:-:S05]  /*22690*/  @!P1 IMAD.MOV R8, RZ, RZ, -R8 ;  /* 0x000000ffff089224 */ /* 0x000fca00078e0a08 */
[----:B------:R0:W-:Y:S07]  /*226a0*/  STL [R1+0x23c], R8 ;  /* 0x00023c0801007387 */ /* 0x0001ee0000100800 */
[----:B------:R-:W-:Y:S01]  /*226b0*/  @!P6 IMAD.IADD R6, R6, 0x1, -R2 ;  /* 0x000000010606e824 */ /* 0x000fe200078e0a02 */
[----:B----4-:R-:W-:Y:S02]  /*226c0*/  IABS R9, R21 ;  /* 0x0000001500097213 */ /* 0x010fe40000000000 */
[----:B------:R-:W-:-:S02]  /*226d0*/  ISETP.GE.AND P6, PT, R21, RZ, PT ;  /* 0x000000ff1500720c */ /* 0x000fc40003fc6270 */
[----:B------:R-:W4:Y:S01]  /*226e0*/  LDL.LU R21, [R1+0x9ec] ;  /* 0x0009ec0001157983 */ /* 0x000f220000300800 */
[----:B------:R-:W-:Y:S01]  /*226f0*/  ISETP.GE.AND P4, PT, R24, RZ, PT ;  /* 0x000000ff1800720c */ /* 0x000fe20003f86270 */
[----:B------:R-:W-:Y:S01]  /*22700*/  IMAD.HI.U32 R4, R0, R9, RZ ;  /* 0x0000000900047227 */ /* 0x000fe200078e00ff */
[----:B------:R-:W-:-:S03]  /*22710*/  ISETP.GT.U32.AND P1, PT, R2, R3, PT ;  /* 0x000000030200720c */ /* 0x000fc60003f24070 */
[----:B------:R-:W-:Y:S02]  /*22720*/  IMAD.MOV R4, RZ, RZ, -R4 ;  /* 0x000000ffff047224 */ /* 0x000fe400078e0a04 */
[----:B0-----:R-:W-:Y:S02]  /*22730*/  IMAD.MOV.U32 R8, RZ, RZ, R6 ;  /* 0x000000ffff087224 */ /* 0x001fe400078e0006 */
[C---:B------:R-:W-:Y:S01]  /*22740*/  IMAD R9, R2.reuse, R4, R9 ;  /* 0x0000000402097224 */ /* 0x040fe200078e0209 */
[----:B------:R-:W-:-:S03]  /*22750*/  ISETP.GT.U32.AND P3, PT, R2, R10, PT ;  /* 0x0000000a0200720c */ /* 0x000fc60003f64070 */
[----:B------:R-:W-:Y:S02]  /*22760*/  @!P4 IMAD.MOV R8, RZ, RZ, -R8 ;  /* 0x000000ffff08c224 */ /* 0x000fe400078e0a08 */
[----:B------:R-:W-:-:S03]  /*22770*/  @!P1 IMAD.IADD R3, R3, 0x1, -R2 ;  /* 0x0000000103039824 */ /* 0x000fc600078e0a02 */
[----:B------:R3:W-:Y:S01]  /*22780*/  STL [R1+0x234], R8 ;  /* 0x0002340801007387 */ /* 0x0007e20000100800 */
[----:B------:R-:W-:-:S04]  /*22790*/  ISETP.GT.U32.AND P2, PT, R2, R9, PT ;  /* 0x000000090200720c */ /* 0x000fc80003f44070 */
[----:B------:R-:W-:Y:S02]  /*227a0*/  @!P3 IMAD.IADD R10, R10, 0x1, -R2 ;  /* 0x000000010a0ab824 */ /* 0x000fe400078e0a02 */
[----:B------:R-:W-:Y:S02]  /*227b0*/  IMAD.MOV.U32 R11, RZ, RZ, R3 ;  /* 0x000000ffff0b7224 */ /* 0x000fe400078e0003 */
[----:B------:R-:W-:-:S05]  /*227c0*/  @!P5 IMAD.MOV R10, RZ, RZ, -R10 ;  /* 0x000000ffff0ad224 */ /* 0x000fca00078e0a0a */
[----:B------:R-:W-:Y:S02]  /*227d0*/  @!P2 IMAD.IADD R9, R9, 0x1, -R2 ;  /* 0x000000010909a824 */ /* 0x000fe400078e0a02 */
[----:B------:R-:W-:-:S03]  /*227e0*/  @!P0 IMAD.MOV R11, RZ, RZ, -R11 ;  /* 0x000000ffff0b8224 */ /* 0x000fc600078e0a0b */
[----:B------:R-:W-:Y:S02]  /*227f0*/  ISETP.GT.U32.AND P4, PT, R2, R9, PT ;  /* 0x000000090200720c */ /* 0x000fe40003f84070 */
[----:B------:R-:W-:-:S05]  /*22800*/  IABS R7, R23 ;  /* 0x0000001700077213 */ /* 0x000fca0000000000 */
[----:B------:R-:W-:-:S04]  /*22810*/  IMAD.HI.U32 R4, R0, R7, RZ ;  /* 0x0000000700047227 */ /* 0x000fc800078e00ff */
[----:B------:R-:W-:-:S04]  /*22820*/  IMAD.MOV R4, RZ, RZ, -R4 ;  /* 0x000000ffff047224 */ /* 0x000fc800078e0a04 */
[----:B------:R-:W-:-:S05]  /*22830*/  IMAD R7, R2, R4, R7 ;  /* 0x0000000402077224 */ /* 0x000fca00078e0207 */
[----:B------:R-:W-:Y:S02]  /*22840*/  ISETP.GT.U32.AND P3, PT, R2, R7, PT ;  /* 0x000000070200720c */ /* 0x000fe40003f64070 */
[----:B------:R-:W-:-:S11]  /*22850*/  ISETP.GE.AND P2, PT, R23, RZ, PT ;  /* 0x000000ff1700720c */ /* 0x000fd60003f46270 */
[--C-:B------:R-:W-:Y:S02]  /*22860*/  @!P3 IMAD.IADD R7, R7, 0x1, -R2.reuse ;  /* 0x000000010707b824 */ /* 0x100fe400078e0a02 */
[----:B------:R-:W-:-:S03]  /*22870*/  @!P4 IMAD.IADD R9, R9, 0x1, -R2 ;  /* 0x000000010909c824 */ /* 0x000fc600078e0a02 */
[----:B------:R-:W-:Y:S02]  /*22880*/  ISETP.GT.U32.AND P5, PT, R2, R7, PT ;  /* 0x000000070200720c */ /* 0x000fe40003fa4070 */
[----:B--2---:R-:W-:Y:S02]  /*22890*/  IABS R4, R29 ;  /* 0x0000001d00047213 */ /* 0x004fe40000000000 */
[----:B------:R-:W-:Y:S02]  /*228a0*/  ISETP.GE.AND P1, PT, R29, RZ, PT ;  /* 0x000000ff1d00720c */ /* 0x000fe40003f26270 */
[----:B------:R-:W2:Y:S07]  /*228b0*/  LDL.LU R29, [R1+0x9f4] ;  /* 0x0009f400011d7983 */ /* 0x000eae0000300800 */
[----:B------:R-:W-:-:S04]  /*228c0*/  @!P5 IMAD.IADD R7, R7, 0x1, -R2 ;  /* 0x000000010707d824 */ /* 0x000fc800078e0a02 */
[----:B------:R-:W-:Y:S01]  /*228d0*/  @!P2 IMAD.MOV R7, RZ, RZ, -R7 ;  /* 0x000000ffff07a224 */ /* 0x000fe200078e0a07 */
[----:B---3--:R-:W-:Y:S02]  /*228e0*/  IABS R8, R5 ;  /* 0x0000000500087213 */ /* 0x008fe40000000000 */
[----:B------:R-:W-:Y:S02]  /*228f0*/  ISETP.GE.AND P3, PT, R5, RZ, PT ;  /* 0x000000ff0500720c */ /* 0x000fe40003f66270 */
[----:B------:R-:W3:Y:S04]  /*22900*/  LDL.LU R5, [R1+0x9dc] ;  /* 0x0009dc0001057983 */ /* 0x000ee80000300800 */
[----:B------:R0:W-:Y:S01]  /*22910*/  STL [R1+0x22c], R10 ;  /* 0x00022c0a01007387 */ /* 0x0001e20000100800 */
[----:B-----5:R-:W-:-:S03]  /*22920*/  IABS R3, R22 ;  /* 0x0000001600037213 */ /* 0x020fc60000000000 */
[----:B------:R-:W5:Y:S01]  /*22930*/  LDL.LU R23, [R1+0x9e0] ;  /* 0x0009e00001177983 */ /* 0x000f620000300800 */
[----:B------:R-:W-:-:S03]  /*22940*/  ISETP.GE.AND P0, PT, R22, RZ, PT ;  /* 0x000000ff1600720c */ /* 0x000fc60003f06270 */
[----:B------:R-:W5:Y:S01]  /*22950*/  LDL.LU R22, [R1+0x9e4] ;  /* 0x0009e40001167983 */ /* 0x000f620000300800 */
[----:B0-----:R-:W-:-:S04]  /*22960*/  IMAD.MOV.U32 R10, RZ, RZ, R9 ;  /* 0x000000ffff0a7224 */ /* 0x001fc800078e0009 */
[----:B------:R-:W-:Y:S01]  /*22970*/  @!P6 IMAD.MOV R10, RZ, RZ, -R10 ;  /* 0x000000ffff0ae224 */ /* 0x000fe200078e0a0a */
[----:B------:R0:W-:Y:S04]  /*22980*/  STL [R1+0x224], R11 ;  /* 0x0002240b01007387 */ /* 0x0001e80000100800 */
[----:B------:R-:W-:Y:S01]  /*22990*/  STL [R1+0x21c], R10 ;  /* 0x00021c0a01007387 */ /* 0x000fe20000100800 */
[----:B----4-:R-:W-:Y:S02]  /*229a0*/  ISETP.GE.AND P6, PT, R21, RZ, PT ;  /* 0x000000ff1500720c */ /* 0x010fe40003fc6270 */
[----:B------:R-:W-:Y:S02]  /*229b0*/  IABS R17, R21 ;  /* 0x0000001500117213 */ /* 0x000fe40000000000 */
[----:B------:R-:W4:Y:S04]  /*229c0*/  LDL.LU R21, [R1+0x9f0] ;  /* 0x0009f00001157983 */ /* 0x000f280000300800 */
[----:B------:R-:W4:Y:S04]  /*229d0*/  LDL.LU R27, [R1+0x9f8] ;  /* 0x0009f800011b7983 */ /* 0x000f280000300800 */
[----:B------:R1:W-:Y:S04]  /*229e0*/  STL [R1+0x218], R7 ;  /* 0x0002180701007387 */ /* 0x0003e80000100800 */
[----:B------:R-:W4:Y:S01]  /*229f0*/  LDL.LU R26, [R1+0x9fc] ;  /* 0x0009fc00011a7983 */ /* 0x000f220000300800 */
[----:B------:R-:W-:-:S04]  /*22a00*/  IMAD.HI.U32 R6, R0, R4, RZ ;  /* 0x0000000400067227 */ /* 0x000fc800078e00ff */
[----:B------:R-:W-:-:S04]  /*22a10*/  IMAD.MOV R6, RZ, RZ, -R6 ;  /* 0x000000ffff067224 */ /* 0x000fc800078e0a06 */
[----:B------:R-:W-:Y:S02]  /*22a20*/  IMAD R4, R2, R6, R4 ;  /* 0x0000000602047224 */ /* 0x000fe400078e0204 */
[----:B------:R-:W-:-:S04]  /*22a30*/  IMAD.HI.U32 R6, R0, R8, RZ ;  /* 0x0000000800067227 */ /* 0x000fc800078e00ff */
[----:B------:R-:W-:Y:S01]  /*22a40*/  IMAD.MOV R6, RZ, RZ, -R6 ;  /* 0x000000ffff067224 */ /* 0x000fe200078e0a06 */
[----:B------:R-:W-:-:S03]  /*22a50*/  ISETP.GT.U32.AND P4, PT, R2, R4, PT ;  /* 0x000000040200720c */ /* 0x000fc60003f84070 */
[----:B------:R-:W-:-:S05]  /*22a60*/  IMAD R8, R2, R6, R8 ;  /* 0x0000000602087224 */ /* 0x000fca00078e0208 */
[----:B------:R-:W-:-:S05]  /*22a70*/  ISETP.GT.U32.AND P5, PT, R2, R8, PT ;  /* 0x000000080200720c */ /* 0x000fca0003fa4070 */
[----:B------:R-:W-:-:S05]  /*22a80*/  @!P4 IMAD.IADD R4, R4, 0x1, -R2 ;  /* 0x000000010404c824 */ /* 0x000fca00078e0a02 */
[----:B------:R-:W-:-:S03]  /*22a90*/  ISETP.GT.U32.AND P4, PT, R2, R4, PT ;  /* 0x000000040200720c */ /* 0x000fc60003f84070 */
[----:B------:R-:W-:-:S05]  /*22aa0*/  @!P5 IMAD.IADD R8, R8, 0x1, -R2 ;  /* 0x000000010808d824 */ /* 0x000fca00078e0a02 */
[----:B------:R-:W-:Y:S01]  /*22ab0*/  ISETP.GT.U32.AND P5, PT, R2, R8, PT ;  /* 0x000000080200720c */ /* 0x000fe20003fa4070 */
[----:B------:R-:W-:-:S04]  /*22ac0*/  IMAD.HI.U32 R6, R0, R3, RZ ;  /* 0x0000000300067227 */ /* 0x000fc800078e00ff */
[----:B------:R-:W-:Y:S02]  /*22ad0*/  IMAD.MOV R6, RZ, RZ, -R6 ;  /* 0x000000ffff067224 */ /* 0x000fe400078e0a06 */
[----:B------:R-:W-:Y:S02]  /*22ae0*/  @!P4 IMAD.IADD R4, R4, 0x1, -R2 ;  /* 0x000000010404c824 */ /* 0x000fe400078e0a02 */
[----:B------:R-:W-:Y:S02]  /*22af0*/  IMAD R3, R2, R6, R3 ;  /* 0x0000000602037224 */ /* 0x000fe400078e0203 */
[----:B0-----:R-:W-:Y:S02]  /*22b00*/  IMAD.MOV.U32 R11, RZ, RZ, R4 ;  /* 0x000000ffff0b7224 */ /* 0x001fe400078e0004 */
[----:B------:R-:W-:Y:S01]  /*22b10*/  @!P5 IMAD.IADD R8, R8, 0x1, -R2 ;  /* 0x000000010808d824 */ /* 0x000fe200078e0a02 */
[----:B------:R-:W-:Y:S01]  /*22b20*/  ISETP.GT.U32.AND P4, PT, R2, R3, PT ;  /* 0x000000030200720c */ /* 0x000fe20003f84070 */
[----:B------:R-:W-:-:S02]  /*22b30*/  @!P1 IMAD.MOV R11, RZ, RZ, -R11 ;  /* 0x000000ffff0b9224 */ /* 0x000fc400078e0a0b */
[----:B------:R-:W-:-:S04]  /*22b40*/  IMAD.MOV.U32 R9, RZ, RZ, R8 ;  /* 0x000000ffff097224 */ /* 0x000fc800078e0008 */
[----:B------:R-:W-:Y:S01]  /*22b50*/  @!P3 IMAD.MOV R9, RZ, RZ, -R9 ;  /* 0x000000ffff09b224 */ /* 0x000fe200078e0a09 */
[----:B------:R-:W-:Y:S04]  /*22b60*/  STL [R1+0x210], R11 ;  /* 0x0002100b01007387 */ /* 0x000fe80000100800 */
[----:B------:R-:W4:Y:S01]  /*22b70*/  LDL.LU R25, [R1+0xa00] ;  /* 0x000a000001197983 */ /* 0x000f220000300800 */
[----:B-1----:R-:W-:-:S03]  /*22b80*/  IMAD.HI.U32 R7, R0, R17, RZ ;  /* 0x0000001100077227 */ /* 0x002fc600078e00ff */
[----:B------:R-:W-:Y:S01]  /*22b90*/  STL [R1+0x208], R9 ;  /* 0x0002080901007387 */ /* 0x000fe20000100800 */
[----:B------:R-:W-:Y:S02]  /*22ba0*/  @!P4 IMAD.IADD R3, R3, 0x1, -R2 ;  /* 0x000000010303c824 */ /* 0x000fe400078e0a02 */
[----:B------:R-:W-:-:S03]  /*22bb0*/  IMAD.MOV R7, RZ, RZ, -R7 ;  /* 0x000000ffff077224 */ /* 0x000fc600078e0a07 */
[C---:B------:R-:W-:Y:S01]  /*22bc0*/  ISETP.GT.U32.AND P4, PT, R2.reuse, R3, PT ;  /* 0x000000030200720c */ /* 0x040fe20003f84070 */
[----:B------:R-:W-:-:S05]  /*22bd0*/  IMAD R17, R2, R7, R17 ;  /* 0x0000000702117224 */ /* 0x000fca00078e0211 */
[----:B------:R-:W-:-:S07]  /*22be0*/  ISETP.GT.U32.AND P5, PT, R2, R17, PT ;  /* 0x000000110200720c */ /* 0x000fce0003fa4070 */
[----:B------:R-:W-:-:S06]  /*22bf0*/  @!P4 IMAD.IADD R3, R3, 0x1, -R2 ;  /* 0x000000010303c824 */ /* 0x000fcc00078e0a02 */
[----:B------:R-:W-:-:S05]  /*22c00*/  @!P5 IMAD.IADD R17, R17, 0x1, -R2 ;  /* 0x000000011111d824 */ /* 0x000fca00078e0a02 */
[----:B------:R-:W-:Y:S02]  /*22c10*/  ISETP.GT.U32.AND P5, PT, R2, R17, PT ;  /* 0x000000110200720c */ /* 0x000fe40003fa4070 */
[----:B--2---:R-:W-:Y:S02]  /*22c20*/  IABS R16, R29 ;  /* 0x0000001d00107213 */ /* 0x004fe40000000000 */
[----:B------:R-:W-:Y:S02]  /*22c30*/  ISETP.GE.AND P2, PT, R29, RZ, PT ;  /* 0x000000ff1d00720c */ /* 0x000fe40003f46270 */
[----:B------:R-:W2:Y:S01]  /*22c40*/  LDL.LU R29, [R1+0xa04] ;  /* 0x000a0400011d7983 */ /* 0x000ea20000300800 */
[----:B------:R-:W-:-:S04]  /*22c50*/  IMAD.HI.U32 R6, R0, R16, RZ ;  /* 0x0000001000067227 */ /* 0x000fc800078e00ff */
[----:B------:R-:W-:-:S04]  /*22c60*/  IMAD.MOV R6, RZ, RZ, -R6 ;  /* 0x000000ffff067224 */ /* 0x000fc800078e0a06 */
[----:B------:R-:W-:-:S05]  /*22c70*/  IMAD R16, R2, R6, R16 ;  /* 0x0000000602107224 */ /* 0x000fca00078e0210 */
[----:B------:R-:W-:Y:S01]  /*22c80*/  ISETP.GT.U32.AND P1, PT, R2, R16, PT ;  /* 0x000000100200720c */ /* 0x000fe20003f24070 */
[----:B------:R-:W-:-:S12]  /*22c90*/  @!P5 IMAD.IADD R17, R17, 0x1, -R2 ;  /* 0x000000011111d824 */ /* 0x000fd800078e0a02 */
[----:B------:R-:W-:-:S05]  /*22ca0*/  @!P1 IMAD.IADD R16, R16, 0x1, -R2 ;  /* 0x0000000110109824 */ /* 0x000fca00078e0a02 */
[----:B------:R-:W-:Y:S02]  /*22cb0*/  ISETP.GT.U32.AND P1, PT, R2, R16, PT ;  /* 0x000000100200720c */ /* 0x000fe40003f24070 */
[----:B---3--:R-:W-:Y:S02]  /*22cc0*/  IABS R15, R5 ;  /* 0x00000005000f7213 */ /* 0x008fe40000000000 */
[----:B------:R-:W-:Y:S01]  /*22cd0*/  ISETP.GE.AND P3, PT, R5, RZ, PT ;  /* 0x000000ff0500720c */ /* 0x000fe20003f66270 */
[----:B------:R-:W-:-:S04]  /*22ce0*/  IMAD.MOV.U32 R5, RZ, RZ, R3 ;  /* 0x000000ffff057224 */ /* 0x000fc800078e0003 */
[----:B------:R-:W-:Y:S02]  /*22cf0*/  @!P0 IMAD.MOV R5, RZ, RZ, -R5 ;  /* 0x000000ffff058224 */ /* 0x000fe400078e0a05 */
[C---:B------:R-:W-:Y:S01]  /*22d00*/  IMAD.HI.U32 R7, R0.reuse, R15, RZ ;  /* 0x0000000f00077227 */ /* 0x040fe200078e00ff */
[----:B-----5:R-:W-:Y:S02]  /*22d10*/  IABS R10, R22 ;  /* 0x00000016000a7213 */ /* 0x020fe40000000000 */
[----:B------:R0:W-:Y:S01]  /*22d20*/  STL [R1+0x200], R5 ;  /* 0x0002000501007387 */ /* 0x0001e20000100800 */
[----:B------:R-:W-:Y:S02]  /*22d30*/  IMAD.MOV R7, RZ, RZ, -R7 ;  /* 0x000000ffff077224 */ /* 0x000fe400078e0a07 */
[----:B------:R-:W-:-:S04]  /*22d40*/  IMAD.HI.U32 R4, R0, R10, RZ ;  /* 0x0000000a00047227 */ /* 0x000fc800078e00ff */
[----:B------:R-:W-:Y:S01]  /*22d50*/  IMAD.MOV R4, RZ, RZ, -R4 ;  /* 0x000000ffff047224 */ /* 0x000fe200078e0a04 */
[----:B0-----:R-:W3:Y:S01]  /*22d60*/  LDL.LU R5, [R1+0xa08] ;  /* 0x000a080001057983 */ /* 0x001ee20000300800 */
[C---:B------:R-:W-:Y:S02]  /*22d70*/  IMAD R15, R2.reuse, R7, R15 ;  /* 0x00000007020f7224 */ /* 0x040fe400078e020f */
[----:B------:R-:W-:Y:S01]  /*22d80*/  IMAD R10, R2, R4, R10 ;  /* 0x00000004020a7224 */ /* 0x000fe200078e020a */
[----:B------:R-:W-:Y:S01]  /*22d90*/  IABS R14, R23 ;  /* 0x00000017000e7213 */ /* 0x000fe20000000000 */
[----:B------:R-:W-:Y:S01]  /*22da0*/  @!P1 IMAD.IADD R16, R16, 0x1, -R2 ;  /* 0x0000000110109824 */ /* 0x000fe200078e0a02 */
[C---:B------:R-:W-:Y:S01]  /*22db0*/  ISETP.GT.U32.AND P4, PT, R2.reuse, R15, PT ;  /* 0x0000000f0200720c */ /* 0x040fe20003f84070 */
[----:B------:R-:W5:Y:S01]  /*22dc0*/  LDL.LU R24, [R1+0xa0c] ;  /* 0x000a0c0001187983 */ /* 0x000f620000300800 */
[----:B------:R-:W-:Y:S02]  /*22dd0*/  ISETP.GT.U32.AND P5, PT, R2, R10, PT ;  /* 0x0000000a0200720c */ /* 0x000fe40003fa4070 */
[----:B------:R-:W-:-:S02]  /*22de0*/  ISETP.GE.AND P1, PT, R23, RZ, PT ;  /* 0x000000ff1700720c */ /* 0x000fc40003f26270 */
[----:B------:R-:W5:Y:S07]  /*22df0*/  LDL.LU R23, [R1+0xa10] ;  /* 0x000a100001177983 */ /* 0x000f6e0000300800 */
[--C-:B------:R-:W-:Y:S02]  /*22e00*/  @!P4 IMAD.IADD R15, R15, 0x1, -R2.reuse ;  /* 0x000000010f0fc824 */ /* 0x100fe400078e0a02 */
[----:B------:R-:W-:-:S03]  /*22e10*/  @!P5 IMAD.IADD R10, R10, 0x1, -R2 ;  /* 0x000000010a0ad824 */ /* 0x000fc600078e0a02 */
[C---:B------:R-:W-:Y:S02]  /*22e20*/  ISETP.GT.U32.AND P4, PT, R2.reuse, R15, PT ;  /* 0x0000000f0200720c */ /* 0x040fe40003f84070 */
[----:B------:R-:W-:Y:S02]  /*22e30*/  ISETP.GT.U32.AND P5, PT, R2, R10, PT ;  /* 0x0000000a0200720c */ /* 0x000fe40003fa4070 */
[----:B----4-:R-:W-:-:S05]  /*22e40*/  IABS R13, R21 ;  /* 0x00000015000d7213 */ /* 0x010fca0000000000 */
[----:B------:R-:W-:-:S04]  /*22e50*/  IMAD.HI.U32 R3, R0, R13, RZ ;  /* 0x0000000d00037227 */ /* 0x000fc800078e00ff */
[----:B------:R-:W-:Y:S01]  /*22e60*/  IMAD.MOV R3, RZ, RZ, -R3 ;  /* 0x000000ffff037224 */ /* 0x000fe200078e0a03 */
[----:B------:R-:W-:-:S03]  /*22e70*/  IABS R7, R26 ;  /* 0x0000001a00077213 */ /* 0x000fc60000000000 */
[----:B------:R-:W-:Y:S02]  /*22e80*/  IMAD R13, R2, R3, R13 ;  /* 0x00000003020d7224 */ /* 0x000fe400078e020d */
[----:B------:R-:W-:-:S04]  /*22e90*/  IMAD.HI.U32 R3, R0, R7, RZ ;  /* 0x0000000700037227 */ /* 0x000fc800078e00ff */
[----:B------:R-:W-:-:S04]  /*22ea0*/  IMAD.MOV R3, RZ, RZ, -R3 ;  /* 0x000000ffff037224 */ /* 0x000fc800078e0a03 */
[C---:B------:R-:W-:Y:S02]  /*22eb0*/  IMAD R7, R2.reuse, R3, R7 ;  /* 0x0000000302077224 */ /* 0x040fe400078e0207 */
[--C-:B------:R-:W-:Y:S01]  /*22ec0*/  @!P4 IMAD.IADD R15, R15, 0x1, -R2.reuse ;  /* 0x000000010f0fc824 */ /* 0x100fe200078e0a02 */
[----:B------:R-:W-:Y:S01]  /*22ed0*/  ISETP.GT.U32.AND P4, PT, R2, R13, PT ;  /* 0x0000000d0200720c */ /* 0x000fe20003f84070 */
[----:B------:R-:W-:Y:S01]  /*22ee0*/  @!P5 IMAD.IADD R10, R10, 0x1, -R2 ;  /* 0x000000010a0ad824 */ /* 0x000fe200078e0a02 */
[----:B------:R-:W-:-:S11]  /*22ef0*/  ISETP.GT.U32.AND P5, PT, R2, R7, PT ;  /* 0x000000070200720c */ /* 0x000fd60003fa4070 */
[--C-:B------:R-:W-:Y:S01]  /*22f00*/  @!P4 IMAD.IADD R13, R13, 0x1, -R2.reuse ;  /* 0x000000010d0dc824 */ /* 0x100fe200078e0a02 */
[----:B------:R-:W-:Y:S01]  /*22f10*/  ISETP.GE.AND P4, PT, R22, RZ, PT ;  /* 0x000000ff1600720c */ /* 0x000fe20003f86270 */
[----:B------:R-:W-:Y:S01]  /*22f20*/  @!P5 IMAD.IADD R7, R7, 0x1, -R2 ;  /* 0x000000010707d824 */ /* 0x000fe200078e0a02 */
[----:B------:R-:W-:Y:S01]  /*22f30*/  ISETP.GE.AND P5, PT, R21, RZ, PT ;  /* 0x000000ff1500720c */ /* 0x000fe20003fa6270 */
[----:B------:R-:W4:Y:S04]  /*22f40*/  LDL.LU R22, [R1+0xa14] ;  /* 0x000a140001167983 */ /* 0x000f280000300800 */
[----:B------:R-:W4:Y:S01]  /*22f50*/  LDL.LU R21, [R1+0xa18] ;  /* 0x000a180001157983 */ /* 0x000f220000300800 */
[----:B------:R-:W-:-:S04]  /*22f60*/  IMAD.HI.U32 R6, R0, R14, RZ ;  /* 0x0000000e00067227 */ /* 0x000fc800078e00ff */
[----:B------:R-:W-:-:S04]  /*22f70*/  IMAD.MOV R6, RZ, RZ, -R6 ;  /* 0x000000ffff067224 */ /* 0x000fc800078e0a06 */
[----:B------:R-:W-:-:S05]  /*22f80*/  IMAD R14, R2, R6, R14 ;  /* 0x00000006020e7224 */ /* 0x000fca00078e020e */
[----:B------:R-:W-:Y:S02]  /*22f90*/  ISETP.GT.U32.AND P0, PT, R2, R14, PT ;  /* 0x0000000e0200720c */ /* 0x000fe40003f04070 */
[----:B------:R-:W-:-:S05]  /*22fa0*/  IABS R11, R27 ;  /* 0x0000001b000b7213 */ /* 0x000fca0000000000 */
[----:B------:R-:W-:-:S06]  /*22fb0*/  IMAD.HI.U32 R4, R0, R11, RZ ;  /* 0x0000000b00047227 */ /* 0x000fcc00078e00ff */
[----:B------:R-:W-:-:S05]  /*22fc0*/  @!P0 IMAD.IADD R14, R14, 0x1, -R2 ;  /* 0x000000010e0e8824 */ /* 0x000fca00078e0a02 */
[----:B------:R-:W-:Y:S01]  /*22fd0*/  ISETP.GT.U32.AND P0, PT, R2, R14, PT ;  /* 0x0000000e0200720c */ /* 0x000fe20003f04070 */
[----:B------:R-:W-:Y:S01]  /*22fe0*/  IMAD.MOV R4, RZ, RZ, -R4 ;  /* 0x000000ffff047224 */ /* 0x000fe200078e0a04 */
[----:B------:R-:W-:-:S03]  /*22ff0*/  IABS R8, R25 ;  /* 0x0000001900087213 */ /* 0x000fc60000000000 */
[----:B------:R-:W-:Y:S02]  /*23000*/  IMAD R11, R2, R4, R11 ;  /* 0x00000004020b7224 */ /* 0x000fe400078e020b */
[----:B------:R-:W-:-:S06]  /*23010*/  IMAD.HI.U32 R3, R0, R8, RZ ;  /* 0x0000000800037227 */ /* 0x000fcc00078e00ff */
[----:B------:R-:W-:Y:S01]  /*23020*/  @!P0 IMAD.IADD R14, R14, 0x1, -R2 ;  /* 0x000000010e0e8824 */ /* 0x000fe200078e0a02 */
[C---:B------:R-:W-:Y:S01]  /*23030*/  ISETP.GT.U32.AND P0, PT, R2.reuse, R11, PT ;  /* 0x0000000b0200720c */ /* 0x040fe20003f04070 */
[----:B------:R-:W-:Y:S02]  /*23040*/  IMAD.MOV R3, RZ, RZ, -R3 ;  /* 0x000000ffff037224 */ /* 0x000fe400078e0a03 */
[----:B------:R-:W-:Y:S02]  /*23050*/  @!P1 IMAD.MOV R14, RZ, RZ, -R14 ;  /* 0x000000ffff0e9224 */ /* 0x000fe400078e0a0e */
[----:B------:R-:W-:Y:S02]  /*23060*/  IMAD R8, R2, R3, R8 ;  /* 0x0000000302087224 */ /* 0x000fe400078e0208 */
[----:B------:R-:W-:Y:S02]  /*23070*/  @!P6 IMAD.MOV R17, RZ, RZ, -R17 ;  /* 0x000000ffff11e224 */ /* 0x000fe400078e0a11 */
[----:B------:R-:W-:-:S02]  /*23080*/  @!P2 IMAD.MOV R16, RZ, RZ, -R16 ;  /* 0x000000ffff10a224 */ /* 0x000fc400078e0a10 */
[----:B------:R-:W-:Y:S02]  /*23090*/  @!P3 IMAD.MOV R15, RZ, RZ, -R15 ;  /* 0x000000ffff0fb224 */ /* 0x000fe400078e0a0f */
[----:B------:R-:W-:Y:S01]  /*230a0*/  @!P0 IMAD.IADD R11, R11, 0x1, -R2 ;  /* 0x000000010b0b8824 */ /* 0x000fe200078e0a02 */
[----:B------:R-:W-:Y:S01]  /*230b0*/  ISETP.GT.U32.AND P0, PT, R2, R8, PT ;  /* 0x000000080200720c */ /* 0x000fe20003f04070 */
[----:B------:R-:W-:Y:S01]  /*230c0*/  @!P4 IMAD.MOV R10, RZ, RZ, -R10 ;  /* 0x000000ffff0ac224 */ /* 0x000fe200078e0a0a */
[----:B------:R-:W-:Y:S04]  /*230d0*/  STL [R1+0x1f8], R17 ;  /* 0x0001f81101007387 */ /* 0x000fe80000100800 */
[----:B------:R-:W-:Y:S04]  /*230e0*/  STL [R1+0x1f0], R16 ;  /* 0x0001f01001007387 */ /* 0x000fe80000100800 */
[----:B------:R-:W-:Y:S04]  /*230f0*/  STL [R1+0x1e8], R15 ;  /* 0x0001e80f01007387 */ /* 0x000fe80000100800 */
[----:B------:R-:W-:Y:S04]  /*23100*/  STL [R1+0x1e0], R14 ;  /* 0x0001e00e01007387 */ /* 0x000fe80000100800 */
[----:B------:R0:W-:Y:S01]  /*23110*/  STL [R1+0x1d8], R10 ;  /* 0x0001d80a01007387 */ /* 0x0001e20000100800 */
[----:B------:R-:W-:Y:S01]  /*23120*/  @!P0 IMAD.IADD R8, R8, 0x1, -R2 ;  /* 0x0000000108088824 */ /* 0x000fe200078e0a02 */
[----:B------:R-:W-:-:S02]  /*23130*/  ISETP.GT.U32.AND P0, PT, R2, R13, PT ;  /* 0x0000000d0200720c */ /* 0x000fc40003f04070 */
[----:B--2---:R-:W-:-:S05]  /*23140*/  IABS R12, R29 ;  /* 0x0000001d000c7213 */ /* 0x004fca0000000000 */
[----:B------:R-:W-:-:S04]  /*23150*/  IMAD.HI.U32 R19, R0, R12, RZ ;  /* 0x0000000c00137227 */ /* 0x000fc800078e00ff */
[----:B------:R-:W-:-:S04]  /*23160*/  IMAD.MOV R19, RZ, RZ, -R19 ;  /* 0x000000ffff137224 */ /* 0x000fc800078e0a13 */
[----:B------:R-:W-:-:S05]  /*23170*/  IMAD R12, R2, R19, R12 ;  /* 0x00000013020c7224 */ /* 0x000fca00078e020c */
[----:B------:R-:W-:-:S13]  /*23180*/  ISETP.GT.U32.AND P1, PT, R2, R12, PT ;  /* 0x0000000c0200720c */ /* 0x000fda0003f24070 */
[--C-:B------:R-:W-:Y:S01]  /*23190*/  @!P1 IMAD.IADD R12, R12, 0x1, -R2.reuse ;  /* 0x000000010c0c9824 */ /* 0x100fe200078e0a02 */
[----:B------:R-:W-:Y:S02]  /*231a0*/  ISETP.GE.AND P1, PT, R29, RZ, PT ;  /* 0x000000ff1d00720c */ /* 0x000fe40003f26270 */
[----:B------:R-:W2:Y:S01]  /*231b0*/  LDL.LU R29, [R1+0xa1c] ;  /* 0x000a1c00011d7983 */ /* 0x000ea20000300800 */
[C---:B------:R-:W-:Y:S02]  /*231c0*/  ISETP.GT.U32.AND P2, PT, R2.reuse, R11, PT ;  /* 0x0000000b0200720c */ /* 0x040fe40003f44070 */
[C---:B------:R-:W-:Y:S01]  /*231d0*/  ISETP.GT.U32.AND P3, PT, R2.reuse, R8, PT ;  /* 0x000000080200720c */ /* 0x040fe20003f64070 */
[----:B------:R-:W-:Y:S01]  /*231e0*/  @!P0 IMAD.IADD R13, R13, 0x1, -R2 ;  /* 0x000000010d0d8824 */ /* 0x000fe200078e0a02 */
[----:B------:R-:W-:Y:S02]  /*231f0*/  ISETP.GE.AND P0, PT, R27, RZ, PT ;  /* 0x000000ff1b00720c */ /* 0x000fe40003f06270 */
[----:B------:R-:W-:Y:S01]  /*23200*/  ISETP.GT.U32.AND P6, PT, R2, R7, PT ;  /* 0x000000070200720c */ /* 0x000fe20003fc4070 */
[----:B------:R-:W-:-:S06]  /*23210*/  @!P5 IMAD.MOV R13, RZ, RZ, -R13 ;  /* 0x000000ffff0dd224 */ /* 0x000fcc00078e0a0d */
[--C-:B------:R-:W-:Y:S01]  /*23220*/  @!P2 IMAD.IADD R11, R11, 0x1, -R2.reuse ;  /* 0x000000010b0ba824 */ /* 0x100fe200078e0a02 */
[----:B------:R-:W-:Y:S01]  /*23230*/  ISETP.GE.AND P2, PT, R26, RZ, PT ;  /* 0x000000ff1a00720c */ /* 0x000fe20003f46270 */
[----:B------:R-:W-:Y:S01]  /*23240*/  @!P3 IMAD.IADD R8, R8, 0x1, -R2 ;  /* 0x000000010808b824 */ /* 0x000fe200078e0a02 */
[----:B------:R-:W-:Y:S01]  /*23250*/  ISETP.GE.AND P3, PT, R25, RZ, PT ;  /* 0x000000ff1900720c */ /* 0x000fe20003f66270 */
[----:B------:R-:W-:Y:S01]  /*23260*/  @!P0 IMAD.MOV R11, RZ, RZ, -R11 ;  /* 0x000000ffff0b8224 */ /* 0x000fe200078e0a0b */
[----:B---3--:R-:W-:-:S05]  /*23270*/  IABS R9, R5 ;  /* 0x0000000500097213 */ /* 0x008fca0000000000 */
[----:B------:R-:W-:-:S04]  /*23280*/  IMAD.HI.U32 R18, R0, R9, RZ ;  /* 0x0000000900127227 */ /* 0x000fc800078e00ff */
[----:B------:R-:W-:-:S04]  /*23290*/  IMAD.MOV R18, RZ, RZ, -R18 ;  /* 0x000000ffff127224 */ /* 0x000fc800078e0a12 */
[----:B------:R-:W-:-:S05]  /*232a0*/  IMAD R9, R2, R18, R9 ;  /* 0x0000001202097224 */ /* 0x000fca00078e0209 */
[C---:B------:R-:W-:Y:S02]  /*232b0*/  ISETP.GT.U32.AND P4, PT, R2.reuse, R9, PT ;  /* 0x000000090200720c */ /* 0x040fe40003f84070 */
[----:B-----5:R-:W-:Y:S01]  /*232c0*/  IABS R4, R23 ;  /* 0x0000001700047213 */ /* 0x020fe20000000000 */
[----:B------:R-:W-:Y:S01]  /*232d0*/  @!P6 IMAD.IADD R7, R7, 0x1, -R2 ;  /* 0x000000010707e824 */ /* 0x000fe200078e0a02 */
[----:B------:R-:W-:-:S03]  /*232e0*/  ISETP.GT.U32.AND P5, PT, R2, R12, PT ;  /* 0x0000000c0200720c */ /* 0x000fc60003fa4070 */
[----:B0-----:R-:W-:-:S06]  /*232f0*/  IMAD.HI.U32 R10, R0, R4, RZ ;  /* 0x00000004000a7227 */ /* 0x001fcc00078e00ff */
[----:B------:R-:W-:Y:S01]  /*23300*/  @!P4 IMAD.IADD R9, R9, 0x1, -R2 ;  /* 0x000000010909c824 */ /* 0x000fe200078e0a02 */
[----:B------:R-:W-:Y:S02]  /*23310*/  ISETP.GE.AND P4, PT, R5, RZ, PT ;  /* 0x000000ff0500720c */ /* 0x000fe40003f86270 */
[----:B------:R-:W3:Y:S01]  /*23320*/  LDL.LU R5, [R1+0xa20] ;  /* 0x000a200001057983 */ /* 0x000ee20000300800 */
[----:B------:R-:W-:-:S03]  /*23330*/  IMAD.MOV R10, RZ, RZ, -R10 ;  /* 0x000000ffff0a7224 */ /* 0x000fc600078e0a0a */
[----:B------:R-:W-:Y:S04]  /*23340*/  STL [R1+0x1d0], R13 ;  /* 0x0001d00d01007387 */ /* 0x000fe80000100800 */
[----:B------:R0:W-:Y:S01]  /*23350*/  STL [R1+0x1c8], R11 ;  /* 0x0001c80b01007387 */ /* 0x0001e20000100800 */
[----:B------:R-:W-:Y:S02]  /*23360*/  IMAD R4, R2, R10, R4 ;  /* 0x0000000a02047224 */ /* 0x000fe400078e0204 */
[----:B------:R-:W-:Y:S02]  /*23370*/  @!P3 IMAD.MOV R8, RZ, RZ, -R8 ;  /* 0x000000ffff08b224 */ /* 0x000fe400078e0a08 */
[----:B0-----:R-:W-:Y:S01]  /*23380*/  IMAD.MOV.U32 R11, RZ, RZ, R7 ;  /* 0x000000ffff0b7224 */ /* 0x001fe200078e0007 */
[----:B------:R-:W-:-:S03]  /*23390*/  IABS R6, R24 ;  /* 0x0000001800067213 */ /* 0x000fc60000000000 */
[----:B------:R-:W-:Y:S01]  /*233a0*/  @!P2 IMAD.MOV R11, RZ, RZ, -R11 ;  /* 0x000000ffff0ba224 */ /* 0x000fe200078e0a0b */
[----:B------:R-:W-:Y:S01]  /*233b0*/  ISETP.GT.U32.AND P0, PT, R2, R9, PT ;  /* 0x000000090200720c */ /* 0x000fe20003f04070 */
[----:B------:R-:W-:Y:S01]  /*233c0*/  @!P5 IMAD.IADD R12, R12, 0x1, -R2 ;  /* 0x000000010c0cd824 */ /* 0x000fe200078e0a02 */
[----:B------:R-:W-:Y:S02]  /*233d0*/  ISETP.GT.U32.AND P3, PT, R2, R4, PT ;  /* 0x000000040200720c */ /* 0x000fe40003f64070 */
[----:B------:R0:W-:Y:S01]  /*233e0*/  STL [R1+0x1c0], R11 ;  /* 0x0001c00b01007387 */ /* 0x0001e20000100800 */
[----:B------:R-:W-:Y:S01]  /*233f0*/  ISETP.GE.AND P5, PT, R23, RZ, PT ;  /* 0x000000ff1700720c */ /* 0x000fe20003fa6270 */
[----:B------:R-:W-:Y:S02]  /*23400*/  IMAD.HI.U32 R3, R0, R6, RZ ;  /* 0x0000000600037227 */ /* 0x000fe400078e00ff */
[----:B------:R-:W-:Y:S04]  /*23410*/  STL [R1+0x1b8], R8 ;  /* 0x0001b80801007387 */ /* 0x000fe80000100800 */
[----:B------:R-:W5:Y:S01]  /*23420*/  LDL.LU R23, [R1+0xa24] ;  /* 0x000a240001177983 */ /* 0x000f620000300800 */
[----:B------:R-:W-:-:S02]  /*23430*/  IMAD.MOV R3, RZ, RZ, -R3 ;  /* 0x000000ffff037224 */ /* 0x000fc400078e0a03 */
[----:B------:R-:W-:Y:S02]  /*23440*/  @!P0 IMAD.IADD R9, R9, 0x1, -R2 ;  /* 0x0000000109098824 */ /* 0x000fe400078e0a02 */
[----:B------:R-:W-:Y:S02]  /*23450*/  IMAD R6, R2, R3, R6 ;  /* 0x0000000302067224 */ /* 0x000fe400078e0206 */
[----:B------:R-:W-:Y:S01]  /*23460*/  @!P3 IMAD.IADD R4, R4, 0x1, -R2 ;  /* 0x000000010404b824 */ /* 0x000fe200078e0a02 */
[----:B----4-:R-:W-:Y:S02]  /*23470*/  IABS R3, R22 ;  /* 0x0000001600037213 */ /* 0x010fe40000000000 */
[----:B------:R-:W-:Y:S02]  /*23480*/  ISETP.GE.AND P0, PT, R22, RZ, PT ;  /* 0x000000ff1600720c */ /* 0x000fe40003f06270 */
[----:B------:R-:W-:Y:S01]  /*23490*/  IABS R10, R21 ;  /* 0x00000015000a7213 */ /* 0x000fe20000000000 */
[----:B------:R-:W4:Y:S01]  /*234a0*/  LDL.LU R22, [R1+0xa28] ;  /* 0x000a280001167983 */ /* 0x000f220000300800 */
[----:B------:R-:W-:-:S03]  /*234b0*/  ISETP.GE.AND P3, PT, R21, RZ, PT ;  /* 0x000000ff1500720c */ /* 0x000fc60003f66270 */
[----:B------:R-:W4:Y:S01]  /*234c0*/  LDL.LU R21, [R1+0xa2c] ;  /* 0x000a2c0001157983 */ /* 0x000f220000300800 */
[----:B------:R-:W-:Y:S01]  /*234d0*/  ISETP.GT.U32.AND P6, PT, R2, R6, PT ;  /* 0x000000060200720c */ /* 0x000fe20003fc4070 */
[----:B------:R-:W-:-:S12]  /*234e0*/  IMAD.HI.U32 R7, R0, R3, RZ ;  /* 0x0000000300077227 */ /* 0x000fd800078e00ff */
[----:B------:R-:W-:-:S05]  /*234f0*/  @!P6 IMAD.IADD R6, R6, 0x1, -R2 ;  /* 0x000000010606e824 */ /* 0x000fca00078e0a02 */
[----:B------:R-:W-:Y:S01]  /*23500*/  ISETP.GT.U32.AND P6, PT, R2, R6, PT ;  /* 0x000000060200720c */ /* 0x000fe20003fc4070 */
[----:B------:R-:W-:-:S04]  /*23510*/  IMAD.MOV R7, RZ, RZ, -R7 ;  /* 0x000000ffff077224 */ /* 0x000fc800078e0a07 */
[----:B------:R-:W-:Y:S01]  /*23520*/  IMAD R3, R2, R7, R3 ;  /* 0x0000000702037224 */ /* 0x000fe200078e0203 */
[----:B------:R-:W-:Y:S01]  /*23530*/  ISETP.GE.AND P2, PT, R24, RZ, PT ;  /* 0x000000ff1800720c */ /* 0x000fe20003f46270 */
[----:B------:R-:W-:-:S06]  /*23540*/  @!P1 IMAD.MOV R12, RZ, RZ, -R12 ;  /* 0x000000ffff0c9224 */ /* 0x000fcc00078e0a0c */
[----:B------:R-:W-:Y:S01]  /*23550*/  @!P6 IMAD.IADD R6, R6, 0x1, -R2 ;  /* 0x000000010606e824 */ /* 0x000fe200078e0a02 */
[----:B------:R-:W-:Y:S01]  /*23560*/  ISETP.GT.U32.AND P6, PT, R2, R3, PT ;  /* 0x000000030200720c */ /* 0x000fe20003fc4070 */
[----:B0-----:R-:W-:Y:S01]  /*23570*/  IMAD.HI.U32 R11, R0, R10, RZ ;  /* 0x0000000a000b7227 */ /* 0x001fe200078e00ff */
[----:B------:R0:W-:Y:S03]  /*23580*/  STL [R1+0x1b0], R12 ;  /* 0x0001b00c01007387 */ /* 0x0001e60000100800 */
[----:B------:R-:W-:Y:S02]  /*23590*/  IMAD.MOV R11, RZ, RZ, -R11 ;  /* 0x000000ffff0b7224 */ /* 0x000fe400078e0a0b */
[----:B------:R-:W-:Y:S02]  /*235a0*/  @!P2 IMAD.MOV R6, RZ, RZ, -R6 ;  /* 0x000000ffff06a224 */ /* 0x000fe400078e0a06 */
[----:B0-----:R-:W-:-:S04]  /*235b0*/  IMAD.MOV.U32 R12, RZ, RZ, R9 ;  /* 0x000000ffff0c7224 */ /* 0x001fc800078e0009 */
[----:B------:R-:W-:Y:S02]  /*235c0*/  @!P6 IMAD.IADD R3, R3, 0x1, -R2 ;  /* 0x000000010303e824 */ /* 0x000fe400078e0a02 */
[----:B------:R-:W-:Y:S02]  /*235d0*/  @!P4 IMAD.MOV R12, RZ, RZ, -R12 ;  /* 0x000000ffff0cc224 */ /* 0x000fe400078e0a0c */
[C---:B------:R-:W-:Y:S01]  /*235e0*/  IMAD R10, R2.reuse, R11, R10 ;  /* 0x0000000b020a7224 */ /* 0x040fe200078e020a */
[C---:B------:R-:W-:Y:S02]  /*235f0*/  ISETP.GT.U32.AND P6, PT, R2.reuse, R3, PT ;  /* 0x000000030200720c */ /* 0x040fe40003fc4070 */
[----:B------:R0:W-:Y:S02]  /*23600*/  STL [R1+0x1a8], R12 ;  /* 0x0001a80c01007387 */ /* 0x0001e40000100800 */
[C---:B------:R-:W-:Y:S02]  /*23610*/  ISETP.GT.U32.AND P2, PT, R2.reuse, R10, PT ;  /* 0x0000000a0200720c */ /* 0x040fe40003f44070 */
[----:B------:R-:W-:Y:S01]  /*23620*/  STL [R1+0x1a0], R6 ;  /* 0x0001a00601007387 */ /* 0x000fe20000100800 */
[----:B------:R-:W-:-:S06]  /*23630*/  ISETP.GT.U32.AND P1, PT, R2, R4, PT ;  /* 0x000000040200720c */ /* 0x000fcc0003f24070 */
[----:B------:R-:W-:-:S04]  /*23640*/  @!P6 IMAD.IADD R3, R3, 0x1, -R2 ;  /* 0x000000010303e824 */ /* 0x000fc800078e0a02 */
[----:B------:R-:W-:-:S05]  /*23650*/  @!P2 IMAD.IADD R10, R10, 0x1, -R2 ;  /* 0x000000010a0aa824 */ /* 0x000fca00078e0a02 */
[----:B------:R-:W-:Y:S01]  /*23660*/  ISETP.GT.U32.AND P2, PT, R2, R10, PT ;  /* 0x0000000a0200720c */ /* 0x000fe20003f44070 */
[----:B------:R-:W-:Y:S02]  /*23670*/  @!P1 IMAD.IADD R4, R4, 0x1, -R2 ;  /* 0x0000000104049824 */ /* 0x000fe400078e0a02 */
[----:B0-----:R-:W-:Y:S02]  /*23680*/  IMAD.MOV.U32 R12, RZ, RZ, R3 ;  /* 0x000000ffff0c7224 */ /* 0x001fe400078e0003 */
[----:B------:R-:W-:Y:S02]  /*23690*/  @!P5 IMAD.MOV R4, RZ, RZ, -R4 ;  /* 0x000000ffff04d224 */ /* 0x000fe400078e0a04 */
[----:B------:R-:W-:-:S06]  /*236a0*/  @!P0 IMAD.MOV R12, RZ, RZ, -R12 ;  /* 0x000000ffff0c8224 */ /* 0x000fcc00078e0a0c */
[----:B------:R-:W-:Y:S01]  /*236b0*/  @!P2 IMAD.IADD R10, R10, 0x1, -R2 ;  /* 0x000000010a0aa824 */ /* 0x000fe200078e0a02 */
[----:B--2---:R-:W-:Y:S02]  /*236c0*/  IABS R7, R29 ;  /* 0x0000001d00077213 */ /* 0x004fe40000000000 */
[----:B------:R-:W-:Y:S02]  /*236d0*/  ISETP.GE.AND P4, PT, R29, RZ, PT ;  /* 0x000000ff1d00720c */ /* 0x000fe40003f86270 */
[----:B------:R-:W2:Y:S01]  /*236e0*/  LDL.LU R29, [R1+0xa30] ;  /* 0x000a3000011d7983 */ /* 0x000ea20000300800 */
[----:B------:R-:W-:-:S04]  /*236f0*/  IMAD.HI.U32 R11, R0, R7, RZ ;  /* 0x00000007000b7227 */ /* 0x000fc800078e00ff */
[----:B------:R-:W-:-:S04]  /*23700*/  IMAD.MOV R11, RZ, RZ, -R11 ;  /* 0x000000ffff0b7224 */ /* 0x000fc800078e0a0b */
[----:B------:R-:W-:-:S05]  /*23710*/  IMAD R7, R2, R11, R7 ;  /* 0x0000000b02077224 */ /* 0x000fca00078e0207 */
[----:B------:R-:W-:-:S13]  /*23720*/  ISETP.GT.U32.AND P6, PT, R2, R7, PT ;  /* 0x000000070200720c */ /* 0x000fda0003fc4070 */
[----:B------:R-:W-:-:S05]  /*23730*/  @!P6 IMAD.IADD R7, R7, 0x1, -R2 ;  /* 0x000000010707e824 */ /* 0x000fca00078e0a02 */
[----:B------:R-:W-:-:S13]  /*23740*/  ISETP.GT.U32.AND P6, PT, R2, R7, PT ;  /* 0x000000070200720c */ /* 0x000fda0003fc4070 */
[----:B------:R-:W-:Y:S01]  /*23750*/  @!P6 IMAD.IADD R7, R7, 0x1, -R2 ;  /* 0x000000010707e824 */ /* 0x000fe200078e0a02 */
[----:B---3--:R-:W-:Y:S02]  /*23760*/  IABS R8, R5 ;  /* 0x0000000500087213 */ /* 0x008fe40000000000 */
[----:B------:R-:W-:Y:S02]  /*23770*/  ISETP.GE.AND P1, PT, R5, RZ, PT ;  /* 0x000000ff0500720c */ /* 0x000fe40003f26270 */
[----:B------:R-:W3:Y:S04]  /*23780*/  LDL.LU R5, [R1+0xa34] ;  /* 0x000a340001057983 */ /* 0x000ee80000300800 */
[----:B------:R-:W-:Y:S04]  /*23790*/  STL [R1+0x198], R4 ;  /* 0x0001980401007387 */ /* 0x000fe80000100800 */
[----:B------:R-:W3:Y:S04]  /*237a0*/  LDL.LU R25, [R1+0xa38] ;  /* 0x000a380001197983 */ /* 0x000ee80000300800 */
[----:B------:R0:W-:Y:S02]  /*237b0*/  STL [R1+0x190], R12 ;  /* 0x0001900c01007387 */ /* 0x0001e40000100800 */
[----:B0-----:R-:W-:-:S04]  /*237c0*/  IMAD.MOV.U32 R12, RZ, RZ, R10 ;  /* 0x000000ffff0c7224 */ /* 0x001fc800078e000a */
[----:B------:R-:W-:Y:S01]  /*237d0*/  @!P3 IMAD.MOV R12, RZ, RZ, -R12 ;  /* 0x000000ffff0cb224 */ /* 0x000fe200078e0a0c */
[----:B-----5:R-:W-:Y:S02]  /*237e0*/  IABS R6, R23 ;  /* 0x0000001700067213 */ /* 0x020fe40000000000 */
[----:B------:R-:W-:Y:S02]  /*237f0*/  ISETP.GE.AND P0, PT, R23, RZ, PT ;  /* 0x000000ff1700720c */ /* 0x000fe40003f06270 */
[----:B------:R-:W5:Y:S04]  /*23800*/  LDL.LU R23, [R1+0xa3c] ;  /* 0x000a3c0001177983 */ /* 0x000f680000300800 */
[----:B------:R0:W-:Y:S02]  /*23810*/  STL [R1+0x188], R12 ;  /* 0x0001880c01007387 */ /* 0x0001e40000100800 */
[----:B0-----:R-:W-:-:S04]  /*23820*/  IMAD.MOV.U32 R12, RZ, RZ, R7 ;  /* 0x000000ffff0c7224 */ /* 0x001fc800078e0007 */
[----:B------:R-:W-:Y:S01]  /*23830*/  @!P4 IMAD.MOV R12, RZ, RZ, -R12 ;  /* 0x000000ffff0cc224 */ /* 0x000fe200078e0a0c */
[----:B----4-:R-:W-:-:S04]  /*23840*/  IABS R4, R21 ;  /* 0x0000001500047213 */ /* 0x010fc80000000000 */
[----:B------:R-:W-:Y:S01]  /*23850*/  STL [R1+0x184], R12 ;  /* 0x0001840c01007387 */ /* 0x000fe20000100800 */
[----:B------:R-:W-:-:S03]  /*23860*/  ISETP.GE.AND P4, PT, R21, RZ, PT ;  /* 0x000000ff1500720c */ /* 0x000fc60003f86270 */
[----:B------:R-:W4:Y:S01]  /*23870*/  LDL.LU R21, [R1+0xa40] ;  /* 0x000a400001157983 */ /* 0x000f220000300800 */
[----:B------:R-:W-:-:S04]  /*23880*/  IMAD.HI.U32 R9, R0, R8, RZ ;  /* 0x0000000800097227 */ /* 0x000fc800078e00ff */
[----:B------:R-:W-:-:S04]  /*23890*/  IMAD.MOV R9, RZ, RZ, -R9 ;  /* 0x000000ffff097224 */ /* 0x000fc800078e0a09 */
[----:B------:R-:W-:Y:S02]  /*238a0*/  IMAD R8, R2, R9, R8 ;  /* 0x0000000902087224 */ /* 0x000fe400078e0208 */
[----:B------:R-:W-:-:S04]  /*238b0*/  IMAD.HI.U32 R9, R0, R6, RZ ;  /* 0x0000000600097227 */ /* 0x000fc800078e00ff */
[----:B------:R-:W-:Y:S01]  /*238c0*/  IMAD.MOV R9, RZ, RZ, -R9 ;  /* 0x000000ffff097224 */ /* 0x000fe200078e0a09 */
[----:B------:R-:W-:-:S03]  /*238d0*/  ISETP.GT.U32.AND P5, PT, R2, R8, PT ;  /* 0x000000080200720c */ /* 0x000fc60003fa4070 */
[----:B------:R-:W-:Y:S01]  /*238e0*/  IMAD R6, R2, R9, R6 ;  /* 0x0000000902067224 */ /* 0x000fe200078e0206 */
[----:B------:R-:W-:-:S04]  /*238f0*/  IABS R11, R22 ;  /* 0x00000016000b7213 */ /* 0x000fc80000000000 */
[----:B------:R-:W-:Y:S01]  /*23900*/  ISETP.GT.U32.AND P2, PT, R2, R6, PT ;  /* 0x000000060200720c */ /* 0x000fe20003f44070 */
[----:B------:R-:W-:-:S04]  /*23910*/  IMAD.HI.U32 R3, R0, R11, RZ ;  /* 0x0000000b00037227 */ /* 0x000fc800078e00ff */
[----:B------:R-:W-:Y:S02]  /*23920*/  IMAD.MOV R3, RZ, RZ, -R3 ;  /* 0x000000ffff037224 */ /* 0x000fe400078e0a03 */
[----:B------:R-:W-:-:S04]  /*23930*/  IMAD.HI.U32 R9, R0, R4, RZ ;  /* 0x0000000400097227 */ /* 0x000fc800078e00ff */
[--C-:B------:R-:W-:Y:S02]  /*23940*/  @!P5 IMAD.IADD R8, R8, 0x1, -R2.reuse ;  /* 0x000000010808d824 */ /* 0x100fe400078e0a02 */
[----:B------:R-:W-:Y:S02]  /*23950*/  IMAD R11, R2, R3, R11 ;  /* 0x00000003020b7224 */ /* 0x000fe400078e020b */
[----:B------:R-:W-:Y:S02]  /*23960*/  @!P2 IMAD.IADD R6, R6, 0x1, -R2 ;  /* 0x000000010606a824 */ /* 0x000fe400078e0a02 */
[----:B------:R-:W-:Y:S01]  /*23970*/  IMAD.MOV R9, RZ, RZ, -R9 ;  /* 0x000000ffff097224 */ /* 0x000fe200078e0a09 */
[C---:B------:R-:W-:Y:S02]  /*23980*/  ISETP.GT.U32.AND P5, PT, R2.reuse, R8, PT ;  /* 0x000000080200720c */ /* 0x040fe40003fa4070 */
[C---:B------:R-:W-:Y:S01]  /*23990*/  ISETP.GT.U32.AND P2, PT, R2.reuse, R6, PT ;  /* 0x000000060200720c */ /* 0x040fe20003f44070 */
[C---:B------:R-:W-:Y:S01]  /*239a0*/  IMAD R4, R2.reuse, R9, R4 ;  /* 0x0000000902047224 */ /* 0x040fe200078e0204 */
[----:B------:R-:W-:-:S09]  /*239b0*/  ISETP.GT.U32.AND P3, PT, R2, R11, PT ;  /* 0x0000000b0200720c */ /* 0x000fd20003f64070 */
[--C-:B------:R-:W-:Y:S01]  /*239c0*/  @!P5 IMAD.IADD R8, R8, 0x1, -R2.reuse ;  /* 0x000000010808d824 */ /* 0x100fe200078e0a02 */
[----:B------:R-:W-:Y:S01]  /*239d0*/  ISETP.GT.U32.AND P5, PT, R2, R4, PT ;  /* 0x000000040200720c */ /* 0x000fe20003fa4070 */
[----:B------:R-:W-:Y:S02]  /*239e0*/  @!P2 IMAD.IADD R6, R6, 0x1, -R2 ;  /* 0x000000010606a824 */ /* 0x000fe400078e0a02 */
[----:B------:R-:W-:Y:S01]  /*239f0*/  @!P1 IMAD.MOV R8, RZ, RZ, -R8 ;  /* 0x000000ffff089224 */ /* 0x000fe200078e0a08 */
[----:B------:R-:W-:Y:S01]  /*23a00*/  ISETP.GE.AND P6, PT, R22, RZ, PT ;  /* 0x000000ff1600720c */ /* 0x000fe20003fc6270 */
[----:B------:R-:W-:-:S08]  /*23a10*/  @!P3 IMAD.IADD R11, R11, 0x1, -R2 ;  /* 0x000000010b0bb824 */ /* 0x000fd000078e0a02 */
[----:B------:R-:W-:Y:S01]  /*23a20*/  @!P5 IMAD.IADD R4, R4, 0x1, -R2 ;  /* 0x000000010404d824 */ /* 0x000fe200078e0a02 */
[----:B------:R-:W-:-:S04]  /*23a30*/  ISETP.GT.U32.AND P3, PT, R2, R11, PT ;  /* 0x0000000b0200720c */ /* 0x000fc80003f64070 */
[----:B------:R-:W-:Y:S01]  /*23a40*/  ISETP.GT.U32.AND P5, PT, R2, R4, PT ;  /* 0x000000040200720c */ /* 0x000fe20003fa4070 */
[----:B------:R-:W-:-:S08]  /*23a50*/  @!P0 IMAD.MOV R6, RZ, RZ, -R6 ;  /* 0x000000ffff068224 */ /* 0x000fd000078e0a06 */
[----:B------:R-:W-:-:S04]  /*23a60*/  @!P3 IMAD.IADD R11, R11, 0x1, -R2 ;  /* 0x000000010b0bb824 */ /* 0x000fc800078e0a02 */
[----:B------:R-:W-:Y:S02]  /*23a70*/  @!P5 IMAD.IADD R4, R4, 0x1, -R2 ;  /* 0x000000010404d824 */ /* 0x000fe400078e0a02 */
[----:B------:R-:W-:Y:S02]  /*23a80*/  @!P6 IMAD.MOV R11, RZ, RZ, -R11 ;  /* 0x000000ffff0be224 */ /* 0x000fe400078e0a0b */
[----:B------:R-:W-:Y:S01]  /*23a90*/  @!P4 IMAD.MOV R4, RZ, RZ, -R4 ;  /* 0x000000ffff04c224 */ /* 0x000fe200078e0a04 */
[----:B--2---:R-:W-:-:S05]  /*23aa0*/  IABS R3, R29 ;  /* 0x0000001d00037213 */ /* 0x004fca0000000000 */
[----:B------:R-:W-:-:S04]  /*23ab0*/  IMAD.HI.U32 R9, R0, R3, RZ ;  /* 0x0000000300097227 */ /* 0x000fc800078e00ff */
[----:B------:R-:W-:-:S04]  /*23ac0*/  IMAD.MOV R9, RZ, RZ, -R9 ;  /* 0x000000ffff097224 */ /* 0x000fc800078e0a09 */
[----:B------:R-:W-:-:S05]  /*23ad0*/  IMAD R3, R2, R9, R3 ;  /* 0x0000000902037224 */ /* 0x000fca00078e0203 */
[----:B------:R-:W-:Y:S02]  /*23ae0*/  ISETP.GT.U32.AND P2, PT, R2, R3, PT ;  /* 0x000000030200720c */ /* 0x000fe40003f44070 */
[----:B------:R-:W-:Y:S02]  /*23af0*/  ISETP.GE.AND P1, PT, R29, RZ, PT ;  /* 0x000000ff1d00720c */ /* 0x000fe40003f26270 */
[----:B------:R-:W2:Y:S04]  /*23b00*/  LDL.LU R29, [R1+0xa44] ;  /* 0x000a4400011d7983 */ /* 0x000ea80000300800 */
[----:B------:R5:W-:Y:S04]  /*23b10*/  STL [R1+0x17c], R8 ;  /* 0x00017c0801007387 */ /* 0x000be80000100800 */
[----:B------:R-:W2:Y:S01]  /*23b20*/  LDL.LU R22, [R1+0xa48] ;  /* 0x000a480001167983 */ /* 0x000ea20000300800 */
[----:B------:R-:W-:-:S05]  /*23b30*/  @!P2 IMAD.IADD R3, R3, 0x1, -R2 ;  /* 0x000000010303a824 */ /* 0x000fca00078e0a02 */
[----:B------:R-:W-:-:S13]  /*23b40*/  ISETP.GT.U32.AND P0, PT, R2, R3, PT ;  /* 0x000000030200720c */ /* 0x000fda0003f04070 */
[----:B------:R-:W-:Y:S01]  /*23b50*/  @!P0 IMAD.IADD R3, R3, 0x1, -R2 ;  /* 0x0000000103038824 */ /* 0x000fe200078e0a02 */
[----:B---3--:R-:W-:Y:S02]  /*23b60*/  IABS R10, R5 ;  /* 0x00000005000a7213 */ /* 0x008fe40000000000 */
[----:B------:R-:W-:Y:S02]  /*23b70*/  ISETP.GE.AND P2, PT, R5, RZ, PT ;  /* 0x000000ff0500720c */ /* 0x000fe40003f46270 */
[----:B------:R-:W3:Y:S01]  /*23b80*/  LDL.LU R5, [R1+0xa4c] ;  /* 0x000a4c0001057983 */ /* 0x000ee20000300800 */
[----:B------:R-:W-:-:S03]  /*23b90*/  IMAD.HI.U32 R7, R0, R10, RZ ;  /* 0x0000000a00077227 */ /* 0x000fc600078e00ff */
[----:B------:R-:W3:Y:S01]  /*23ba0*/  LDL R24, [R1+0x574c] ;  /* 0x00574c0001187983 */ /* 0x000ee20000100800 */
[----:B------:R-:W-:Y:S01]  /*23bb0*/  IMAD.MOV R7, RZ, RZ, -R7 ;  /* 0x000000ffff077224 */ /* 0x000fe200078e0a07 */
[----:B------:R-:W-:-:S03]  /*23bc0*/  IABS R9, R25 ;  /* 0x0000001900097213 */ /* 0x000fc60000000000 */
[----:B------:R-:W-:Y:S02]  /*23bd0*/  IMAD R10, R2, R7, R10 ;  /* 0x00000007020a7224 */ /* 0x000fe400078e020a */
[----:B------:R-:W-:Y:S01]  /*23be0*/  IMAD.HI.U32 R7, R0, R9, RZ ;  /* 0x0000000900077227 */ /* 0x000fe200078e00ff */
[----:B------:R0:W-:Y:S03]  /*23bf0*/  STL [R1+0x178], R6 ;  /* 0x0001780601007387 */ /* 0x0001e60000100800 */
[----:B------:R-:W-:Y:S01]  /*23c00*/  IMAD.MOV R7, RZ, RZ, -R7 ;  /* 0x000000ffff077224 */ /* 0x000fe200078e0a07 */
[----:B------:R-:W-:Y:S03]  /*23c10*/  STL [R1+0x170], R11 ;  /* 0x0001700b01007387 */ /* 0x000fe60000100800 */
[----:B------:R-:W-:Y:S01]  /*23c20*/  IMAD R9, R2, R7, R9 ;  /* 0x0000000702097224 */ /* 0x000fe200078e0209 */
[----:B------:R1:W-:Y:S01]  /*23c30*/  STL [R1+0x16c], R4 ;  /* 0x00016c0401007387 */ /* 0x0003e20000100800 */
[----:B----4-:R-:W-:-:S02]  /*23c40*/  ISETP.GE.AND P0, PT, R21, RZ, PT ;  /* 0x000000ff1500720c */ /* 0x010fc40003f06270 */
[----:B------:R-:W-:Y:S02]  /*23c50*/  IABS R7, R21 ;  /* 0x0000001500077213 */ /* 0x000fe40000000000 */
[----:B------:R-:W4:Y:S01]  /*23c60*/  LDL R21, [R1+0x5754] ;  /* 0x0057540001157983 */ /* 0x000f220000100800 */
[----:B------:R-:W-:Y:S02]  /*23c70*/  ISETP.GT.U32.AND P3, PT, R2, R10, PT ;  /* 0x0000000a0200720c */ /* 0x000fe40003f64070 */
[----:B-----5:R-:W-:-:S05]  /*23c80*/  IABS R8, R23 ;  /* 0x0000001700087213 */ /* 0x020fca0000000000 */
[----:B0-----:R-:W-:-:S06]  /*23c90*/  IMAD.HI.U32 R6, R0, R8, RZ ;  /* 0x0000000800067227 */ /* 0x001fcc00078e00ff */
[----:B------:R-:W-:Y:S01]  /*23ca0*/  @!P3 IMAD.IADD R10, R10, 0x1, -R2 ;  /* 0x000000010a0ab824 */ /* 0x000fe200078e0a02 */
[----:B------:R-:W-:Y:S01]  /*23cb0*/  ISETP.GE.AND P6, PT, R23, RZ, PT ;  /* 0x000000ff1700720c */ /* 0x000fe20003fc6270 */
[----:B------:R-:W-:Y:S01]  /*23cc0*/  IMAD.MOV R6, RZ, RZ, -R6 ;  /* 0x000000ffff067224 */ /* 0x000fe200078e0a06 */
[----:B------:R-:W5:Y:S02]  /*23cd0*/  LDL R23, [R1+0x5750] ;  /* 0x0057500001177983 */ /* 0x000f640000100800 */
[C---:B------:R-:W-:Y:S01]  /*23ce0*/  ISETP.GT.U32.AND P3, PT, R2.reuse, R10, PT ;  /* 0x0000000a0200720c */ /* 0x040fe20003f64070 */
[----:B------:R-:W-:Y:S02]  /*23cf0*/  @!P1 IMAD.MOV R3, RZ, RZ, -R3 ;  /* 0x000000ffff039224 */ /* 0x000fe400078e0a03 */
[----:B------:R-:W-:-:S10]  /*23d00*/  IMAD R8, R2, R6, R8 ;  /* 0x0000000602087224 */ /* 0x000fd400078e0208 */
[----:B------:R-:W-:Y:S01]  /*23d10*/  @!P3 IMAD.IADD R10, R10, 0x1, -R2 ;  /* 0x000000010a0ab824 */ /* 0x000fe200078e0a02 */
[----:B--2---:R-:W-:Y:S02]  /*23d20*/  ISETP.GE.AND P4, PT, R29, RZ, PT ;  /* 0x000000ff1d00720c */ /* 0x004fe40003f86270 */
[----:B------:R-:W-:Y:S02]  /*23d30*/  IABS R6, R29 ;  /* 0x0000001d00067213 */ /* 0x000fe40000000000 */
[----:B------:R-:W2:Y:S04]  /*23d40*/  LDL R29, [R1+0x5758] ;  /* 0x00575800011d7983 */ /* 0x000ea80000100800 */
[----:B------:R0:W-:Y:S01]  /*23d50*/  STL [R1+0x164], R3 ;  /* 0x0001640301007387 */ /* 0x0001e20000100800 */
[----:B------:R-:W-:-:S02]  /*23d60*/  ISETP.GE.AND P1, PT, R22, RZ, PT ;  /* 0x000000ff1600720c */ /* 0x000fc40003f26270 */
[----:B-1----:R-:W-:Y:S02]  /*23d70*/  IABS R4, R22 ;  /* 0x0000001600047213 */ /* 0x002fe40000000000 */
[----:B------:R-:W2:Y:S01]  /*23d80*/  LDL R22, [R1+0x5760] ;  /* 0x0057600001167983 */ /* 0x000ea20000100800 */
[----:B---3--:R-:W-:Y:S02]  /*23d90*/  ISETP.GE.AND P3, PT, R5, RZ, PT ;  /* 0x000000ff0500720c */ /* 0x008fe40003f66270 */
[----:B0-----:R-:W-:Y:S02]  /*23da0*/  IABS R3, R5 ;  /* 0x0000000500037213 */ /* 0x001fe40000000000 */
[----:B------:R-:W3:Y:S01]  /*23db0*/  LDL R5, [R1+0x5764] ;  /* 0x0057640001057983 */ /* 0x000ee20000100800 */
[----:B------:R-:W-:-:S05]  /*23dc0*/  IABS R11, R24 ;  /* 0x00000018000b7213 */ /* 0x000fca0000000000 */
[----:B------:R-:W-:-:S04]  /*23dd0*/  IMAD.HI.U32 R12, R0, R11, RZ ;  /* 0x0000000b000c7227 */ /* 0x000fc800078e00ff */
[----:B------:R-:W-:-:S04]  /*23de0*/  IMAD.MOV R12, RZ, RZ, -R12 ;  /* 0x000000ffff0c7224 */ /* 0x000fc800078e0a0c */
[----:B------:R-:W-:-:S05]  /*23df0*/  IMAD R11, R2, R12, R11 ;  /* 0x0000000c020b7224 */ /* 0x000fca00078e020b */
[----:B------:R3:W-:Y:S01]  /*23e00*/  STL [R1+0xb0], R11 ;  /* 0x0000b00b01007387 */ /* 0x0007e20000100800 */
[----:B----4-:R-:W-:Y:S01]  /*23e10*/  IABS R17, R21 ;  /* 0x0000001500117213 */ /* 0x010fe20000000000 */
[C---:B------:R-:W-:Y:S02]  /*23e20*/  IMAD.HI.U32 R15, R0.reuse, R6, RZ ;  /* 0x00000006000f7227 */ /* 0x040fe400078e00ff */
[----:B------:R-:W4:Y:S02]  /*23e30*/  LDL R21, [R1+0x5768] ;  /* 0x0057680001157983 */ /* 0x000f240000100800 */
[----:B------:R-:W-:Y:S01]  /*23e40*/  IMAD.HI.U32 R13, R0, R3, RZ ;  /* 0x00000003000d7227 */ /* 0x000fe200078e00ff */
[----:B------:R-:W-:Y:S01]  /*23e50*/  ISETP.GE.AND P5, PT, R25, RZ, PT ;  /* 0x000000ff1900720c */ /* 0x000fe20003fa6270 */
[----:B------:R-:W4:Y:S02]  /*23e60*/  LDL R26, [R1+0x576c] ;  /* 0x00576c00011a7983 */ /* 0x000f240000100800 */
[----:B------:R-:W-:-:S02]  /*23e70*/  IMAD.MOV R15, RZ, RZ, -R15 ;  /* 0x000000ffff0f7224 */ /* 0x000fc400078e0a0f */
[C---:B------:R-:W-:Y:S01]  /*23e80*/  IMAD.HI.U32 R16, R0.reuse, R7, RZ ;  /* 0x0000000700107227 */ /* 0x040fe200078e00ff */
[----:B------:R-:W4:Y:S03]  /*23e90*/  LDL R25, [R1+0x5770] ;  /* 0x0057700001197983 */ /* 0x000f260000100800 */
[----:B------:R-:W-:Y:S01]  /*23ea0*/  IMAD.MOV R13, RZ, RZ, -R13 ;  /* 0x000000ffff0d7224 */ /* 0x000fe200078e0a0d */
[----:B------:R-:W4:Y:S01]  /*23eb0*/  LDL R24, [R1+0x5780] ;  /* 0x0057800001187983 */ /* 0x000f220000100800 */
[----:B-----5:R-:W-:Y:S01]  /*23ec0*/  IABS R19, R23 ;  /* 0x0000001700137213 */ /* 0x020fe20000000000 */
[----:B------:R-:W-:-:S04]  /*23ed0*/  IMAD.HI.U32 R14, R0, R4, RZ ;  /* 0x00000004000e7227 */ /* 0x000fc800078e00ff */
[C---:B------:R-:W-:Y:S02]  /*23ee0*/  IMAD R6, R2.reuse, R15, R6 ;  /* 0x0000000f02067224 */ /* 0x040fe400078e0206 */
[----:B------:R-:W-:Y:S02]  /*23ef0*/  IMAD.MOV R16, RZ, RZ, -R16 ;  /* 0x000000ffff107224 */ /* 0x000fe400078e0a10 */
[----:B------:R-:W-:Y:S02]  /*23f00*/  IMAD R3, R2, R13, R3 ;  /* 0x0000000d02037224 */ /* 0x000fe400078e0203 */
[----:B------:R-:W-:-:S04]  /*23f10*/  IMAD.HI.U32 R20, R0, R19, RZ ;  /* 0x0000001300147227 */ /* 0x000fc800078e00ff */
[----:B------:R-:W-:Y:S02]  /*23f20*/  IMAD.MOV R14, RZ, RZ, -R14 ;  /* 0x000000ffff0e7224 */ /* 0x000fe400078e0a0e */
[----:B------:R-:W-:-:S04]  /*23f30*/  IMAD.HI.U32 R18, R0, R17, RZ ;  /* 0x0000001100127227 */ /* 0x000fc800078e00ff */
[C---:B------:R-:W-:Y:S02]  /*23f40*/  IMAD R7, R2.reuse, R16, R7 ;  /* 0x0000001002077224 */ /* 0x040fe400078e0207 */
[----:B------:R-:W-:Y:S02]  /*23f50*/  IMAD.MOV R20, RZ, RZ, -R20 ;  /* 0x000000ffff147224 */ /* 0x000fe400078e0a14 */
[----:B------:R-:W-:Y:S02]  /*23f60*/  IMAD R4, R2, R14, R4 ;  /* 0x0000000e02047224 */ /* 0x000fe400078e0204 */
[----:B------:R-:W-:-:S04]  /*23f70*/  IMAD.MOV R18, RZ, RZ, -R18 ;  /* 0x000000ffff127224 */ /* 0x000fc800078e0a12 */
[----:B------:R-:W-:Y:S01]  /*23f80*/  IMAD R17, R2, R18, R17 ;  /* 0x0000001202117224 */ /* 0x000fe200078e0211 */
[----:B--2---:R-:W-:Y:S02]  /*23f90*/  IABS R15, R29 ;  /* 0x0000001d000f7213 */ /* 0x004fe40000000000 */
[----:B------:R-:W2:Y:S03]  /*23fa0*/  LDL R29, [R1+0x577c] ;  /* 0x00577c00011d7983 */ /* 0x000ea60000100800 */
[----:B------:R-:W-:Y:S01]  /*23fb0*/  IMAD.HI.U32 R16, R0, R15, RZ ;  /* 0x0000000f00107227 */ /* 0x000fe200078e00ff */
[----:B------:R-:W-:-:S03]  /*23fc0*/  IABS R13, R22 ;  /* 0x00000016000d7213 */ /* 0x000fc60000000000 */
[----:B------:R-:W-:Y:S02]  /*23fd0*/  IMAD.MOV R16, RZ, RZ, -R16 ;  /* 0x000000ffff107224 */ /* 0x000fe400078e0a10 */
[----:B------:R-:W-:-:S04]  /*23fe0*/  IMAD.HI.U32 R14, R0, R13, RZ ;  /* 0x0000000d000e7227 */ /* 0x000fc800078e00ff */
[----:B------:R-:W-:Y:S02]  /*23ff0*/  IMAD.MOV R14, RZ, RZ, -R14 ;  /* 0x000000ffff0e7224 */ /* 0x000fe400078e0a0e */
[C---:B------:R-:W-:Y:S01]  /*24000*/  IMAD R15, R2.reuse, R16, R15 ;  /* 0x00000010020f7224 */ /* 0x040fe200078e020f */
[----:B---3--:R-:W-:Y:S01]  /*24010*/  IABS R11, R5 ;  /* 0x00000005000b7213 */ /* 0x008fe20000000000 */
[----:B------:R-:W-:-:S05]  /*24020*/  IMAD R5, R2, R20, R19 ;  /* 0x0000001402057224 */ /* 0x000fca00078e0213 */
[----:B------:R0:W-:Y:S04]  /*24030*/  STL [R1+0x24], R5 ;  /* 0x0000240501007387 */ /* 0x0001e80000100800 */
[----:B------:R-:W-:Y:S04]  /*24040*/  STL [R1+0x20], R17 ;  /* 0x0000201101007387 */ /* 0x000fe80000100800 */
[----:B------:R-:W3:Y:S01]  /*24050*/  LDL R23, [R1+0x5784] ;  /* 0x0057840001177983 */ /* 0x000ee20000100800 */
[----:B0-----:R-:W-:-:S03]  /*24060*/  IMAD R5, R2, R14, R13 ;  /* 0x0000000e02057224 */ /* 0x001fc600078e020d */
[----:B------:R-:W-:Y:S04]  /*24070*/  STL [R1+0x1c], R15 ;  /* 0x00001c0f01007387 */ /* 0x000fe80000100800 */
[----:B------:R-:W5:Y:S04]  /*24080*/  LDL R22, [R1+0x5788] ;  /* 0x0057880001167983 */ /* 0x000f680000100800 */
[----:B------:R0:W-:Y:S04]  /*24090*/  STL [R1+0x18], R5 ;  /* 0x0000180501007387 */ /* 0x0001e80000100800 */
[----:B0-----:R-:W5:Y:S01]  /*240a0*/  LDL R5, [R1+0x578c] ;  /* 0x00578c0001057983 */ /* 0x001f620000100800 */
[----:B----4-:R-:W-:-:S03]  /*240b0*/  IABS R19, R21 ;  /* 0x0000001500137213 */ /* 0x010fc60000000000 */
[----:B------:R-:W4:Y:S01]  /*240c0*/  LDL R21, [R1+0x5790] ;  /* 0x0057900001157983 */ /* 0x000f220000100800 */
[----:B------:R-:W-:-:S04]  /*240d0*/  IMAD.HI.U32 R12, R0, R11, RZ ;  /* 0x0000000b000c7227 */ /* 0x000fc800078e00ff */
[----:B------:R-:W-:Y:S01]  /*240e0*/  IMAD.MOV R12, RZ, RZ, -R12 ;  /* 0x000000ffff0c7224 */ /* 0x000fe200078e0a0c */
[----:B------:R-:W-:-:S03]  /*240f0*/  IABS R17, R26 ;  /* 0x0000001a00117213 */ /* 0x000fc60000000000 */
[----:B------:R-:W-:Y:S01]  /*24100*/  IMAD R11, R2, R12, R11 ;  /* 0x0000000c020b7224 */ /* 0x000fe200078e020b */
[----:B------:R-:W-:Y:S01]  /*24110*/  IABS R15, R25 ;  /* 0x00000019000f7213 */ /* 0x000fe20000000000 */
[----:B------:R-:W-:-:S03]  /*24120*/  IMAD.HI.U32 R20, R0, R19, RZ ;  /* 0x0000001300147227 */ /* 0x000fc600078e00ff */
[----:B------:R0:W-:Y:S01]  /*24130*/  STL [R1+0xb4], R11 ;  /* 0x0000b40b01007387 */ /* 0x0001e20000100800 */
[----:B------:R-:W-:-:S04]  /*24140*/  IMAD.HI.U32 R18, R0, R17, RZ ;  /* 0x0000001100127227 */ /* 0x000fc800078e00ff */
[----:B------:R-:W-:Y:S01]  /*24150*/  IMAD.HI.U32 R16, R0, R15, RZ ;  /* 0x0000000f00107227 */ /* 0x000fe200078e00ff */
[----:B0-----:R-:W-:-:S03]  /*24160*/  IABS R11, R24 ;  /* 0x00000018000b7213 */ /* 0x001fc60000000000 */
[----:B------:R-:W-:Y:S02]  /*24170*/  IMAD.MOV R20, RZ, RZ, -R20 ;  /* 0x000000ffff147224 */ /* 0x000fe400078e0a14 */
[----:B------:R-:W-:Y:S02]  /*24180*/  IMAD.MOV R18, RZ, RZ, -R18 ;  /* 0x000000ffff127224 */ /* 0x000fe400078e0a12 */
[----:B------:R-:W-:-:S04]  /*24190*/  IMAD.HI.U32 R12, R0, R11, RZ ;  /* 0x0000000b000c7227 */ /* 0x000fc800078e00ff */
[----:B------:R-:W-:Y:S02]  /*241a0*/  IMAD.MOV R16, RZ, RZ, -R16 ;  /* 0x000000ffff107224 */ /* 0x000fe400078e0a10 */
[----:B------:R-:W-:Y:S02]  /*241b0*/  IMAD.MOV R12, RZ, RZ, -R12 ;  /* 0x000000ffff0c7224 */ /* 0x000fe400078e0a0c */
[C---:B------:R-:W-:Y:S02]  /*241c0*/  IMAD R19, R2.reuse, R20, R19 ;  /* 0x0000001402137224 */ /* 0x040fe400078e0213 */
[C---:B------:R-:W-:Y:S02]  /*241d0*/  IMAD R17, R2.reuse, R18, R17 ;  /* 0x0000001202117224 */ /* 0x040fe400078e0211 */
[C---:B------:R-:W-:Y:S02]  /*241e0*/  IMAD R15, R2.reuse, R16, R15 ;  /* 0x00000010020f7224 */ /* 0x040fe400078e020f */
[----:B------:R-:W-:Y:S01]  /*241f0*/  IMAD R11, R2, R12, R11 ;  /* 0x0000000c020b7224 */ /* 0x000fe200078e020b */
[----:B--2---:R-:W-:-:S02]  /*24200*/  IABS R13, R29 ;  /* 0x0000001d000d7213 */ /* 0x004fc40000000000 */
[----:B------:R-:W2:Y:S03]  /*24210*/  LDL R29, [R1+0x5794] ;  /* 0x00579400011d7983 */ /* 0x000ea60000100800 */
[----:B------:R-:W-:-:S04]  /*24220*/  IMAD.HI.U32 R14, R0, R13, RZ ;  /* 0x0000000d000e7227 */ /* 0x000fc800078e00ff */
[----:B------:R-:W-:Y:S01]  /*24230*/  IMAD.MOV R14, RZ, RZ, -R14 ;  /* 0x000000ffff0e7224 */ /* 0x000fe200078e0a0e */
[----:B------:R0:W-:Y:S03]  /*24240*/  STL [R1+0x14], R19 ;  /* 0x0000141301007387 */ /* 0x0001e60000100800 */
[----:B------:R-:W-:Y:S01]  /*24250*/  IMAD R13, R2, R14, R13 ;  /* 0x0000000e020d7224 */ /* 0x000fe200078e020d */
[----:B------:R1:W-:Y:S04]  /*24260*/  STL [R1+0x10], R17 ;  /* 0x0000101101007387 */ /* 0x0003e80000100800 */
[----:B------:R1:W-:Y:S04]  /*24270*/  STL [R1+0xc], R15 ;  /* 0x00000c0f01007387 */ /* 0x0003e80000100800 */
[----:B------:R4:W-:Y:S04]  /*24280*/  STL [R1+0x8], R13 ;  /* 0x0000080d01007387 */ /* 0x0009e80000100800 */
[----:B------:R2:W-:Y:S04]  /*24290*/  STL [R1+0x4], R11 ;  /* 0x0000040b01007387 */ /* 0x0005e80000100800 */
[----:B------:R-:W2:Y:S04]  /*242a0*/  LDL R27, [R1+0x5798] ;  /* 0x00579800011b7983 */ /* 0x000ea80000100800 */
[----:B------:R-:W2:Y:S04]  /*242b0*/  LDL R26, [R1+0x57a0] ;  /* 0x0057a000011a7983 */ /* 0x000ea80000100800 */
[----:B------:R-:W2:Y:S04]  /*242c0*/  LDL R25, [R1+0x57a8] ;  /* 0x0057a80001197983 */ /* 0x000ea80000100800 */
[----:B------:R-:W2:Y:S01]  /*242d0*/  LDL R24, [R1+0x57b0] ;  /* 0x0057b00001187983 */ /* 0x000ea20000100800 */
[----:B---3--:R-:W-:-:S02]  /*242e0*/  IABS R18, R23 ;  /* 0x0000001700127213 */ /* 0x008fc40000000000 */
[----:B-----5:R-:W-:-:S03]  /*242f0*/  IABS R16, R22 ;  /* 0x0000001600107213 */ /* 0x020fc60000000000 */
[----:B0-----:R-:W-:-:S04]  /*24300*/  IMAD.HI.U32 R19, R0, R18, RZ ;  /* 0x0000001200137227 */ /* 0x001fc800078e00ff */
[C---:B-1----:R-:W-:Y:S01]  /*24310*/  IMAD.HI.U32 R17, R0.reuse, R16, RZ ;  /* 0x0000001000117227 */ /* 0x042fe200078e00ff */
[----:B------:R-:W-:Y:S02]  /*24320*/  IABS R14, R5 ;  /* 0x00000005000e7213 */ /* 0x000fe40000000000 */
[----:B------:R-:W3:Y:S01]  /*24330*/  LDL R5, [R1+0x579c] ;  /* 0x00579c0001057983 */ /* 0x000ee20000100800 */
[----:B------:R-:W-:Y:S02]  /*24340*/  IMAD.MOV R19, RZ, RZ, -R19 ;  /* 0x000000ffff137224 */ /* 0x000fe400078e0a13 */
[----:B------:R-:W-:-:S04]  /*24350*/  IMAD.HI.U32 R15, R0, R14, RZ ;  /* 0x0000000e000f7227 */ /* 0x000fc800078e00ff */
[----:B------:R-:W-:Y:S02]  /*24360*/  IMAD.MOV R17, RZ, RZ, -R17 ;  /* 0x000000ffff117224 */ /* 0x000fe400078e0a11 */
[----:B------:R-:W-:Y:S02]  /*24370*/  IMAD.MOV R15, RZ, RZ, -R15 ;  /* 0x000000ffff0f7224 */ /* 0x000fe400078e0a0f */
[C---:B------:R-:W-:Y:S02]  /*24380*/  IMAD R18, R2.reuse, R19, R18 ;  /* 0x0000001302127224 */ /* 0x040fe400078e0212 */
[C---:B------:R-:W-:Y:S02]  /*24390*/  IMAD R16, R2.reuse, R17, R16 ;  /* 0x0000001102107224 */ /* 0x040fe400078e0210 */
[----:B------:R-:W-:Y:S01]  /*243a0*/  IMAD R14, R2, R15, R14 ;  /* 0x0000000f020e7224 */ /* 0x000fe200078e020e */
[----:B----4-:R-:W-:Y:S01]  /*243b0*/  IABS R12, R21 ;  /* 0x00000015000c7213 */ /* 0x010fe20000000000 */
[----:B------:R-:W-:Y:S04]  /*243c0*/  STL [R1+0x7c], R18 ;  /* 0x00007c1201007387 */ /* 0x000fe80000100800 */
[----:B------:R-:W-:Y:S01]  /*243d0*/  IMAD.HI.U32 R13, R0, R12, RZ ;  /* 0x0000000c000d7227 */ /* 0x000fe200078e00ff */
[----:B------:R-:W-:Y:S03]  /*243e0*/  STL [R1+0x4c], R16 ;  /* 0x00004c1001007387 */ /* 0x000fe60000100800 */
[----:B------:R-:W-:Y:S01]  /*243f0*/  IMAD.MOV R13, RZ, RZ, -R13 ;  /* 0x000000ffff0d7224 */ /* 0x000fe200078e0a0d */
[----:B------:R-:W4:Y:S03]  /*24400*/  LDL R23, [R1+0x57b4] ;  /* 0x0057b40001177983 */ /* 0x000f260000100800 */
[----:B------:R-:W-:Y:S01]  /*24410*/  IMAD R12, R2, R13, R12 ;  /* 0x0000000d020c7224 */ /* 0x000fe200078e020c */
[----:B------:R0:W-:Y:S04]  /*24420*/  STL [R1+0x48], R14 ;  /* 0x0000480e01007387 */ /* 0x0001e80000100800 */
[----:B------:R-:W5:Y:S04]  /*24430*/  LDL R22, [R1+0x57b8] ;  /* 0x0057b80001167983 */ /* 0x000f680000100800 */
[----:B------:R1:W-:Y:S04]  /*24440*/  STL [R1+0x44], R12 ;  /* 0x0000440c01007387 */ /* 0x0003e80000100800 */
[----:B------:R-:W5:Y:S01]  /*24450*/  LDL R21, [R1+0x57bc] ;  /* 0x0057bc0001157983 */ /* 0x000f620000100800 */
[----:B--2---:R-:W-:-:S03]  /*24460*/  IABS R11, R29 ;  /* 0x0000001d000b7213 */ /* 0x004fc60000000000 */
[----:B------:R-:W2:Y:S02]  /*24470*/  LDL R29, [R1+0x57c0] ;  /* 0x0057c000011d7983 */ /* 0x000ea40000100800 */
[----:B------:R-:W-:-:S04]  /*24480*/  IMAD.HI.U32 R20, R0, R11, RZ ;  /* 0x0000000b00147227 */ /* 0x000fc800078e00ff */
[----:B------:R-:W-:-:S04]  /*24490*/  IMAD.MOV R20, RZ, RZ, -R20 ;  /* 0x000000ffff147224 */ /* 0x000fc800078e0a14 */
[----:B------:R-:W-:-:S05]  /*244a0*/  IMAD R11, R2, R20, R11 ;  /* 0x00000014020b7224 */ /* 0x000fca00078e020b */
[----:B------:R1:W-:Y:S01]  /*244b0*/  STL [R1+0x40], R11 ;  /* 0x0000400b01007387 */ /* 0x0003e20000100800 */
[----:B0-----:R-:W-:Y:S02]  /*244c0*/  IABS R14, R27 ;  /* 0x0000001b000e7213 */ /* 0x001fe40000000000 */
[----:B-1----:R-:W-:-:S03]  /*244d0*/  IABS R12, R26 ;  /* 0x0000001a000c7213 */ /* 0x002fc60000000000 */
[----:B------:R-:W-:Y:S01]  /*244e0*/  IMAD.HI.U32 R16, R0, R14, RZ ;  /* 0x0000000e00107227 */ /* 0x000fe200078e00ff */
[----:B------:R-:W-:-:S03]  /*244f0*/  IABS R11, R25 ;  /* 0x00000019000b7213 */ /* 0x000fc60000000000 */
[----:B------:R-:W-:Y:S01]  /*24500*/  IMAD.MOV R16, RZ, RZ, -R16 ;  /* 0x000000ffff107224 */ /* 0x000fe200078e0a10 */
[----:B------:R-:W-:Y:S01]  /*24510*/  IABS R15, R24 ;  /* 0x00000018000f7213 */ /* 0x000fe20000000000 */
[----:B------:R-:W-:-:S04]  /*24520*/  IMAD.HI.U32 R18, R0, R12, RZ ;  /* 0x0000000c00127227 */ /* 0x000fc800078e00ff */
[----:B------:R-:W-:-:S04]  /*24530*/  IMAD.HI.U32 R19, R0, R11, RZ ;  /* 0x0000000b00137227 */ /* 0x000fc800078e00ff */
[----:B------:R-:W-:-:S04]  /*24540*/  IMAD.HI.U32 R20, R0, R15, RZ ;  /* 0x0000000f00147227 */ /* 0x000fc800078e00ff */
[C---:B------:R-:W-:Y:S02]  /*24550*/  IMAD R16, R2.reuse, R16, R14 ;  /* 0x0000001002107224 */ /* 0x040fe400078e020e */
[----:B------:R-:W-:Y:S02]  /*24560*/  IMAD.MOV R18, RZ, RZ, -R18 ;  /* 0x000000ffff127224 */ /* 0x000fe400078e0a12 */
[----:B------:R-:W-:Y:S02]  /*24570*/  IMAD.MOV R19, RZ, RZ, -R19 ;  /* 0x000000ffff137224 */ /* 0x000fe400078e0a13 */
[----:B------:R-:W-:Y:S02]  /*24580*/  IMAD.MOV R20, RZ, RZ, -R20 ;  /* 0x000000ffff147224 */ /* 0x000fe400078e0a14 */
[C---:B------:R-:W-:Y:S02]  /*24590*/  IMAD R14, R2.reuse, R18, R12 ;  /* 0x00000012020e7224 */ /* 0x040fe400078e020c */
[----:B------:R-:W-:Y:S01]  /*245a0*/  IMAD R12, R2, R19, R11 ;  /* 0x00000013020c7224 */ /* 0x000fe200078e020b */
[----:B---3--:R-:W-:-:S02]  /*245b0*/  IABS R13, R5 ;  /* 0x00000005000d7213 */ /* 0x008fc40000000000 */
[----:B------:R-:W3:Y:S03]  /*245c0*/  LDL R5, [R1+0x57c4] ;  /* 0x0057c40001057983 */ /* 0x000ee60000100800 */
[----:B------:R-:W-:-:S04]  /*245d0*/  IMAD.HI.U32 R17, R0, R13, RZ ;  /* 0x0000000d00117227 */ /* 0x000fc800078e00ff */
[----:B------:R-:W-:-:S04]  /*245e0*/  IMAD.MOV R17, RZ, RZ, -R17 ;  /* 0x000000ffff117224 */ /* 0x000fc800078e0a11 */
[C---:B------:R-:W-:Y:S01]  /*245f0*/  IMAD R13, R2.reuse, R17, R13 ;  /* 0x00000011020d7224 */ /* 0x040fe200078e020d */
[----:B------:R-:W-:Y:S04]  /*24600*/  STL [R1+0x3c], R16 ;  /* 0x00003c1001007387 */ /* 0x000fe80000100800 */
[----:B------:R0:W-:Y:S04]  /*24610*/  STL [R1+0x38], R13 ;  /* 0x0000380d01007387 */ /* 0x0001e80000100800 */
[----:B------:R-:W-:Y:S01]  /*24620*/  STL [R1+0x34], R14 ;  /* 0x0000340e01007387 */ /* 0x000fe20000100800 */
[----:B0-----:R-:W-:-:S03]  /*24630*/  IMAD R13, R2, R20, R15 ;  /* 0x00000014020d7224 */ /* 0x001fc600078e020f */
[----:B------:R5:W-:Y:S04]  /*24640*/  STL [R1+0x30], R12 ;  /* 0x0000300c01007387 */ /* 0x000be80000100800 */
[----:B------:R0:W-:Y:S01]  /*24650*/  STL [R1+0x2c], R13 ;  /* 0x00002c0d01007387 */ /* 0x0001e20000100800 */
[----:B----4-:R-:W-:-:S03]  /*24660*/  IABS R11, R23 ;  /* 0x00000017000b7213 */ /* 0x010fc60000000000 */
[----:B------:R-:W4:Y:S01]  /*24670*/  LDL R24, [R1+0x57c8] ;  /* 0x0057c80001187983 */ /* 0x000f220000100800 */
[----:B-----5:R-:W-:-:S03]  /*24680*/  IABS R12, R22 ;  /* 0x00000016000c7213 */ /* 0x020fc60000000000 */
[----:B------:R-:W5:Y:S04]  /*24690*/  LDL R23, [R1+0x57d8] ;  /* 0x0057d80001177983 */ /* 0x000f680000100800 */
[----:B------:R-:W5:Y:S01]  /*246a0*/  LDL R22, [R1+0x57cc] ;  /* 0x0057cc0001167983 */ /* 0x000f620000100800 */
[----:B0-----:R-:W-:-:S03]  /*246b0*/  IABS R13, R21 ;  /* 0x00000015000d7213 */ /* 0x001fc60000000000 */
[----:B------:R-:W5:Y:S01]  /*246c0*/  LDL R21, [R1+0x57d0] ;  /* 0x0057d00001157983 */ /* 0x000f620000100800 */
[----:B------:R-:W-:-:S04]  /*246d0*/  IMAD.HI.U32 R16, R0, R11, RZ ;  /* 0x0000000b00107227 */ /* 0x000fc800078e00ff */
[----:B------:R-:W-:Y:S02]  /*246e0*/  IMAD.MOV R16, RZ, RZ, -R16 ;  /* 0x000000ffff107224 */ /* 0x000fe400078e0a10 */
[----:B------:R-:W-:-:S04]  /*246f0*/  IMAD.HI.U32 R17, R0, R13, RZ ;  /* 0x0000000d00117227 */ /* 0x000fc800078e00ff */
[----:B------:R-:W-:Y:S02]  /*24700*/  IMAD R16, R2, R16, R11 ;  /* 0x0000001002107224 */ /* 0x000fe400078e020b */
[----:B------:R-:W-:Y:S01]  /*24710*/  IMAD.MOV R17, RZ, RZ, -R17 ;  /* 0x000000ffff117224 */ /* 0x000fe200078e0a11 */
[----:B--2---:R-:W-:Y:S02]  /*24720*/  IABS R14, R29 ;  /* 0x0000001d000e7213 */ /* 0x004fe40000000000 */
[----:B------:R-:W2:Y:S03]  /*24730*/  LDL R29, [R1+0x57d4] ;  /* 0x0057d400011d7983 */ /* 0x000ea60000100800 */
[----:B------:R-:W-:-:S04]  /*24740*/  IMAD.HI.U32 R18, R0, R14, RZ ;  /* 0x0000000e00127227 */ /* 0x000fc800078e00ff */
[----:B------:R-:W-:Y:S01]  /*24750*/  IMAD.MOV R18, RZ, RZ, -R18 ;  /* 0x000000ffff127224 */ /* 0x000fe200078e0a12 */
[----:B---3--:R-:W-:Y:S01]  /*24760*/  IABS R15, R5 ;  /* 0x00000005000f7213 */ /* 0x008fe20000000000 */
[----:B------:R-:W-:Y:S02]  /*24770*/  IMAD.MOV.U32 R5, RZ, RZ, R10 ;  /* 0x000000ffff057224 */ /* 0x000fe400078e000a */
[----:B------:R-:W-:-:S04]  /*24780*/  IMAD.HI.U32 R10, R0, R12, RZ ;  /* 0x0000000c000a7227 */ /* 0x000fc800078e00ff */
[----:B------:R-:W-:Y:S02]  /*24790*/  IMAD.MOV R10, RZ, RZ, -R10 ;  /* 0x000000ffff0a7224 */ /* 0x000fe400078e0a0a */
[----:B------:R-:W-:Y:S02]  /*247a0*/  @!P2 IMAD.MOV R5, RZ, RZ, -R5 ;  /* 0x000000ffff05a224 */ /* 0x000fe400078e0a05 */
[----:B------:R-:W-:-:S04]  /*247b0*/  IMAD.HI.U32 R19, R0, R15, RZ ;  /* 0x0000000f00137227 */ /* 0x000fc800078e00ff */
[C---:B------:R-:W-:Y:S01]  /*247c0*/  IMAD R11, R2.reuse, R10, R12 ;  /* 0x0000000a020b7224 */ /* 0x040fe200078e020c */
[----:B------:R0:W-:Y:S01]  /*247d0*/  STL [R1+0x160], R5 ;  /* 0x0001600501007387 */ /* 0x0001e20000100800 */
[----:B------:R-:W-:Y:S02]  /*247e0*/  IMAD.MOV R19, RZ, RZ, -R19 ;  /* 0x000000ffff137224 */ /* 0x000fe400078e0a13 */
[C---:B------:R-:W-:Y:S02]  /*247f0*/  IMAD R10, R2.reuse, R17, R13 ;  /* 0x00000011020a7224 */ /* 0x040fe400078e020d */
[C---:B------:R-:W-:Y:S01]  /*24800*/  IMAD R12, R2.reuse, R18, R14 ;  /* 0x00000012020c7224 */ /* 0x040fe200078e020e */
[----:B0-----:R-:W3:Y:S04]  /*24810*/  LDL R5, [R1+0x5800] ;  /* 0x0058000001057983 */ /* 0x001ee80000100800 */
[----:B------:R-:W-:Y:S04]  /*24820*/  STL [R1+0x28], R16 ;  /* 0x0000281001007387 */ /* 0x000fe80000100800 */
[----:B------:R0:W-:Y:S04]  /*24830*/  STL [R1], R11 ;  /* 0x0000000b01007387 */ /* 0x0001e80000100800 */
[----:B------:R4:W-:Y:S01]  /*24840*/  STL [R1+0x78], R10 ;  /* 0x0000780a01007387 */ /* 0x0009e20000100800 */
[----:B0-----:R-:W-:-:S03]  /*24850*/  IMAD R11, R2, R19, R15 ;  /* 0x00000013020b7224 */ /* 0x001fc600078e020f */
[----:B------:R-:W-:Y:S04]  /*24860*/  STL [R1+0x74], R12 ;  /* 0x0000740c01007387 */ /* 0x000fe80000100800 */
[----:B------:R5:W-:Y:S01]  /*24870*/  STL [R1+0x70], R11 ;  /* 0x0000700b01007387 */ /* 0x000be20000100800 */
[----:B----4-:R-:W-:-:S03]  /*24880*/  IABS R10, R24 ;  /* 0x00000018000a7213 */ /* 0x010fc60000000000 */
[----:B------:R-:W4:Y:S01]  /*24890*/  LDL R25, [R1+0x57dc] ;  /* 0x0057dc0001197983 */ /* 0x000f220000100800 */
[----:B-----5:R-:W-:-:S03]  /*248a0*/  IABS R11, R22 ;  /* 0x00000016000b7213 */ /* 0x020fc60000000000 */
[----:B------:R-:W5:Y:S04]  /*248b0*/  LDL R24, [R1+0x57e4] ;  /* 0x0057e40001187983 */ /* 0x000f680000100800 */
[----:B------:R-:W3:Y:S01]  /*248c0*/  LDL R22, [R1+0x57ec] ;  /* 0x0057ec0001167983 */ /* 0x000ee20000100800 */
[----:B------:R-:W-:-:S03]  /*248d0*/  IABS R12, R21 ;  /* 0x00000015000c7213 */ /* 0x000fc60000000000 */
[----:B------:R-:W4:Y:S01]  /*248e0*/  LDL R21, [R1+0x57f4] ;  /* 0x0057f40001157983 */ /* 0x000f220000100800 */
[----:B------:R-:W-:Y:S01]  /*248f0*/  IMAD.HI.U32 R15, R0, R10, RZ ;  /* 0x0000000a000f7227 */ /* 0x000fe200078e00ff */
[----:B------:R-:W-:-:S03]  /*24900*/  IABS R14, R23 ;  /* 0x00000017000e7213 */ /* 0x000fc60000000000 */
[----:B------:R-:W-:-:S04]  /*24910*/  IMAD.HI.U32 R16, R0, R11, RZ ;  /* 0x0000000b00107227 */ /* 0x000fc800078e00ff */
[----:B------:R-:W-:-:S04]  /*24920*/  IMAD.HI.U32 R17, R0, R12, RZ ;  /* 0x0000000c00117227 */ /* 0x000fc800078e00ff */
[----:B------:R-:W-:Y:S02]  /*24930*/  IMAD.MOV R15, RZ, RZ, -R15 ;  /* 0x000000ffff0f7224 */ /* 0x000fe400078e0a0f */
[----:B------:R-:W-:Y:S02]  /*24940*/  IMAD.MOV R16, RZ, RZ, -R16 ;  /* 0x000000ffff107224 */ /* 0x000fe400078e0a10 */
[----:B------:R-:W-:-:S04]  /*24950*/  IMAD.HI.U32 R19, R0, R14, RZ ;  /* 0x0000000e00137227 */ /* 0x000fc800078e00ff */
[----:B------:R-:W-:Y:S02]  /*24960*/  IMAD.MOV R17, RZ, RZ, -R17 ;  /* 0x000000ffff117224 */ /* 0x000fe400078e0a11 */
[C---:B------:R-:W-:Y:S02]  /*24970*/  IMAD R10, R2.reuse, R15, R10 ;  /* 0x0000000f020a7224 */ /* 0x040fe400078e020a */
[C---:B------:R-:W-:Y:S02]  /*24980*/  IMAD R11, R2.reuse, R16, R11 ;  /* 0x00000010020b7224 */ /* 0x040fe400078e020b */
[----:B------:R-:W-:Y:S02]  /*24990*/  IMAD.MOV R19, RZ, RZ, -R19 ;  /* 0x000000ffff137224 */ /* 0x000fe400078e0a13 */
[----:B------:R-:W-:Y:S01]  /*249a0*/  IMAD R12, R2, R17, R12 ;  /* 0x00000011020c7224 */ /* 0x000fe200078e020c */
[----:B--2---:R-:W-:Y:S02]  /*249b0*/  IABS R13, R29 ;  /* 0x0000001d000d7213 */ /* 0x004fe40000000000 */
[----:B------:R-:W2:Y:S03]  /*249c0*/  LDL R29, [R1+0x57f0] ;  /* 0x0057f000011d7983 */ /* 0x000ea60000100800 */
[----:B------:R-:W-:Y:S01]  /*249d0*/  IMAD.HI.U32 R18, R0, R13, RZ ;  /* 0x0000000d00127227 */ /* 0x000fe200078e00ff */
[----:B------:R0:W-:Y:S03]  /*249e0*/  STL [R1+0x6c], R10 ;  /* 0x00006c0a01007387 */ /* 0x0001e60000100800 */
[----:B------:R-:W-:Y:S01]  /*249f0*/  IMAD.MOV R18, RZ, RZ, -R18 ;  /* 0x000000ffff127224 */ /* 0x000fe200078e0a12 */
[----:B------:R1:W-:Y:S03]  /*24a00*/  STL [R1+0x68], R11 ;  /* 0x0000680b01007387 */ /* 0x0003e60000100800 */
[C---:B0-----:R-:W-:Y:S01]  /*24a10*/  IMAD R10, R2.reuse, R18, R13 ;  /* 0x00000012020a7224 */ /* 0x041fe200078e020d */
[----:B------:R3:W-:Y:S01]  /*24a20*/  STL [R1+0x64], R12 ;  /* 0x0000640c01007387 */ /* 0x0007e20000100800 */
[----:B-1----:R-:W-:-:S03]  /*24a30*/  IMAD R11, R2, R19, R14 ;  /* 0x00000013020b7224 */ /* 0x002fc600078e020e */
[----:B------:R-:W2:Y:S04]  /*24a40*/  LDL R23, [R1+0x57f8] ;  /* 0x0057f80001177983 */ /* 0x000ea80000100800 */
[----:B------:R0:W-:Y:S04]  /*24a50*/  STL [R1+0x60], R10 ;  /* 0x0000600a01007387 */ /* 0x0001e80000100800 */
[----:B------:R5:W-:Y:S01]  /*24a60*/  STL [R1+0x5c], R11 ;  /* 0x00005c0b01007387 */ /* 0x000be20000100800 */
[----:B---3--:R-:W-:-:S03]  /*24a70*/  IABS R12, R22 ;  /* 0x00000016000c7213 */ /* 0x008fc60000000000 */
[----:B------:R-:W3:Y:S01]  /*24a80*/  LDL R22, [R1+0x57fc] ;  /* 0x0057fc0001167983 */ /* 0x000ee20000100800 */
[----:B----4-:R-:W-:-:S03]  /*24a90*/  IABS R13, R21 ;  /* 0x00000015000d7213 */ /* 0x010fc60000000000 */
[----:B------:R-:W4:Y:S01]  /*24aa0*/  LDL R21, [R1+0x5808] ;  /* 0x0058080001157983 */ /* 0x000f220000100800 */
[----:B0-----:R-:W-:Y:S02]  /*24ab0*/  IABS R10, R25 ;  /* 0x00000019000a7213 */ /* 0x001fe40000000000 */
[----:B-----5:R-:W-:Y:S01]  /*24ac0*/  IABS R11, R24 ;  /* 0x00000018000b7213 */ /* 0x020fe20000000000 */
[----:B------:R-:W5:Y:S02]  /*24ad0*/  LDL R25, [R1+0x5804] ;  /* 0x0058040001197983 */ /* 0x000f640000100800 */
[----:B------:R-:W-:-:S04]  /*24ae0*/  IMAD.HI.U32 R14, R0, R10, RZ ;  /* 0x0000000a000e7227 */ /* 0x000fc800078e00ff */
[----:B------:R-:W-:-:S04]  /*24af0*/  IMAD.HI.U32 R16, R0, R11, RZ ;  /* 0x0000000b00107227 */ /* 0x000fc800078e00ff */
[----:B------:R-:W-:-:S04]  /*24b00*/  IMAD.HI.U32 R15, R0, R12, RZ ;  /* 0x0000000c000f7227 */ /* 0x000fc800078e00ff */
[----:B------:R-:W-:Y:S02]  /*24b10*/  IMAD.MOV R14, RZ, RZ, -R14 ;  /* 0x000000ffff0e7224 */ /* 0x000fe400078e0a0e */
[----:B------:R-:W-:-:S04]  /*24b20*/  IMAD.HI.U32 R18, R0, R13, RZ ;  /* 0x0000000d00127227 */ /* 0x000fc800078e00ff */
[----:B------:R-:W-:Y:S02]  /*24b30*/  IMAD.MOV R16, RZ, RZ, -R16 ;  /* 0x000000ffff107224 */ /* 0x000fe400078e0a10 */
[----:B------:R-:W-:Y:S02]  /*24b40*/  IMAD.MOV R15, RZ, RZ, -R15 ;  /* 0x000000ffff0f7224 */ /* 0x000fe400078e0a0f */
[C---:B------:R-:W-:Y:S02]  /*24b50*/  IMAD R19, R2.reuse, R14, R10 ;  /* 0x0000000e02137224 */ /* 0x040fe400078e020a */
[----:B------:R-:W-:Y:S02]  /*24b60*/  IMAD.MOV R14, RZ, RZ, -R18 ;  /* 0x000000ffff0e7224 */ /* 0x000fe400078e0a12 */
[C---:B------:R-:W-:Y:S02]  /*24b70*/  IMAD R16, R2.reuse, R16, R11 ;  /* 0x0000001002107224 */ /* 0x040fe400078e020b */
[----:B------:R-:W-:Y:S01]  /*24b80*/  IMAD R11, R2, R15, R12 ;  /* 0x0000000f020b7224 */ /* 0x000fe200078e020c */
[----:B------:R-:W-:Y:S04]  /*24b90*/  STL [R1+0x58], R19 ;  /* 0x0000581301007387 */ /* 0x000fe80000100800 */
[----:B------:R-:W-:Y:S04]  /*24ba0*/  STL [R1+0x54], R16 ;  /* 0x0000541001007387 */ /* 0x000fe80000100800 */
[----:B------:R3:W-:Y:S01]  /*24bb0*/  STL [R1+0x50], R11 ;  /* 0x0000500b01007387 */ /* 0x0007e20000100800 */
[----:B--2---:R-:W-:-:S05]  /*24bc0*/  IABS R29, R29 ;  /* 0x0000001d001d7213 */ /* 0x004fca0000000000 */
[----:B------:R-:W-:-:S04]  /*24bd0*/  IMAD.HI.U32 R17, R0, R29, RZ ;  /* 0x0000001d00117227 */ /* 0x000fc800078e00ff */
[----:B------:R-:W-:-:S04]  /*24be0*/  IMAD.MOV R10, RZ, RZ, -R17 ;  /* 0x000000ffff0a7224 */ /* 0x000fc800078e0a11 */
[C---:B------:R-:W-:Y:S02]  /*24bf0*/  IMAD R29, R2.reuse, R10, R29 ;  /* 0x0000000a021d7224 */ /* 0x040fe400078e021d */
[----:B------:R-:W-:-:S03]  /*24c00*/  IMAD R10, R2, R14, R13 ;  /* 0x0000000e020a7224 */ /* 0x000fc600078e020d */
[----:B------:R-:W-:Y:S01]  /*24c10*/  STL [R1+0x5c58], R29 ;  /* 0x005c581d01007387 */ /* 0x000fe20000100800 */
[----:B------:R-:W-:-:S03]  /*24c20*/  IABS R12, R23 ;  /* 0x00000017000c7213 */ /* 0x000fc60000000000 */
[----:B------:R-:W2:Y:S04]  /*24c30*/  LDL R24, [R1+0x580c] ;  /* 0x00580c0001187983 */ /* 0x000ea80000100800 */
[----:B------:R0:W-:Y:S04]  /*24c40*/  STL [R1+0xa0], R10 ;  /* 0x0000a00a01007387 */ /* 0x0001e80000100800 */
[----:B------:R-:W2:Y:S01]  /*24c50*/  LDL R23, [R1+0x5810] ;  /* 0x0058100001177983 */ /* 0x000ea20000100800 */
[----:B---3--:R-:W-:-:S03]  /*24c60*/  IABS R11, R22 ;  /* 0x00000016000b7213 */ /* 0x008fc60000000000 */
[----:B------:R-:W3:Y:S01]  /*24c70*/  LDL R22, [R1+0x5814] ;  /* 0x0058140001167983 */ /* 0x000ee20000100800 */
[----:B----4-:R-:W-:-:S03]  /*24c80*/  IABS R14, R21 ;  /* 0x00000015000e7213 */ /* 0x010fc60000000000 */
[----:B------:R1:W-:Y:S04]  /*24c90*/  STL [R1+0x5c3c], R5 ;  /* 0x005c3c0501007387 */ /* 0x0003e80000100800 */
[----:B------:R-:W4:Y:S01]  /*24ca0*/  LDL R21, [R1+0x5818] ;  /* 0x0058180001157983 */ /* 0x000f220000100800 */
[----:B0-----:R-:W-:Y:S01]  /*24cb0*/  IMAD.MOV.U32 R10, RZ, RZ, R12 ;  /* 0x000000ffff0a7224 */ /* 0x001fe200078e000c */
[----:B-----5:R-:W-:Y:S01]  /*24cc0*/  IABS R13, R25 ;  /* 0x00000019000d7213 */ /* 0x020fe20000000000 */
[C---:B------:R-:W-:Y:S01]  /*24cd0*/  IMAD.HI.U32 R16, R0.reuse, R11, RZ ;  /* 0x0000000b00107227 */ /* 0x040fe200078e00ff */
[----:B------:R-:W5:Y:S03]  /*24ce0*/  LDL R26, [R1+0x581c] ;  /* 0x00581c00011a7983 */ /* 0x000f660000100800 */
[----:B------:R-:W-:Y:S01]  /*24cf0*/  IMAD.HI.U32 R15, R0, R10, RZ ;  /* 0x0000000a000f7227 */ /* 0x000fe200078e00ff */
[----:B------:R-:W-:-:S03]  /*24d00*/  IABS R12, R5 ;  /* 0x00000005000c7213 */ /* 0x000fc60000000000 */
[----:B------:R-:W-:Y:S02]  /*24d10*/  IMAD.MOV R15, RZ, RZ, -R15 ;  /* 0x000000ffff0f7224 */ /* 0x000fe400078e0a0f */
[----:B------:R-:W-:-:S04]  /*24d20*/  IMAD.HI.U32 R17, R0, R12, RZ ;  /* 0x0000000c00117227 */ /* 0x000fc800078e00ff */
[----:B-1----:R-:W-:Y:S02]  /*24d30*/  IMAD R5, R2, R15, R10 ;  /* 0x0000000f02057224 */ /* 0x002fe400078e020a */
[----:B------:R-:W-:Y:S02]  /*24d40*/  IMAD.MOV R10, RZ, RZ, -R16 ;  /* 0x000000ffff0a7224 */ /* 0x000fe400078e0a10 */
[----:B------:R-:W-:Y:S01]  /*24d50*/  IMAD.HI.U32 R18, R0, R13, RZ ;  /* 0x0000000d00127227 */ /* 0x000fe200078e00ff */
[----:B------:R0:W-:Y:S03]  /*24d60*/  STL [R1+0x9c], R5 ;  /* 0x00009c0501007387 */ /* 0x0001e60000100800 */
[----:B------:R-:W-:Y:S02]  /*24d70*/  IMAD.MOV R15, RZ, RZ, -R17 ;  /* 0x000000ffff0f7224 */ /* 0x000fe400078e0a11 */
[----:B------:R-:W-:-:S02]  /*24d80*/  IMAD.MOV R16, RZ, RZ, -R18 ;  /* 0x000000ffff107224 */ /* 0x000fc400078e0a12 */
[----:B0-----:R-:W-:Y:S02]  /*24d90*/  IMAD R5, R2, R10, R11 ;  /* 0x0000000a02057224 */ /* 0x001fe400078e020b */
[----:B------:R-:W-:-:S03]  /*24da0*/  IMAD.HI.U32 R19, R0, R14, RZ ;  /* 0x0000000e00137227 */ /* 0x000fc600078e00ff */
[----:B------:R0:W-:Y:S01]  /*24db0*/  STL [R1+0x98], R5 ;  /* 0x0000980501007387 */ /* 0x0001e20000100800 */
[----:B------:R-:W-:Y:S02]  /*24dc0*/  IMAD R10, R2, R15, R12 ;  /* 0x0000000f020a7224 */ /* 0x000fe400078e020c */
[----:B------:R-:W-:-:S03]  /*24dd0*/  IMAD.MOV R11, RZ, RZ, -R19 ;  /* 0x000000ffff0b7224 */ /* 0x000fc600078e0a13 */
[----:B------:R-:W-:Y:S01]  /*24de0*/  STL [R1+0x94], R10 ;  /* 0x0000940a01007387 */ /* 0x000fe20000100800 */
[----:B0-----:R-:W-:-:S03]  /*24df0*/  IMAD R5, R2, R16, R13 ;  /* 0x0000001002057224 */ /* 0x001fc600078e020d */
[----:B------:R-:W5:Y:S04]  /*24e00*/  LDL R25, [R1+0x5820] ;  /* 0x0058200001197983 */ /* 0x000f680000100800 */
[----:B------:R0:W-:Y:S02]  /*24e10*/  STL [R1+0x90], R5 ;  /* 0x0000900501007387 */ /* 0x0001e40000100800 */
[----:B0-----:R-:W-:Y:S01]  /*24e20*/  IMAD R5, R2, R11, R14 ;  /* 0x0000000b02057224 */ /* 0x001fe200078e020e */
[----:B--2---:R-:W-:Y:S02]  /*24e30*/  IABS R10, R24 ;  /* 0x00000018000a7213 */ /* 0x004fe40000000000 */
[----:B------:R-:W2:Y:S01]  /*24e40*/  LDL R24, [R1+0x5824] ;  /* 0x0058240001187983 */ /* 0x000ea20000100800 */
[----:B------:R-:W-:-:S03]  /*24e50*/  IABS R12, R23 ;  /* 0x00000017000c7213 */ /* 0x000fc60000000000 */
[----:B------:R-:W2:Y:S02]  /*24e60*/  LDL R23, [R1+0x5828] ;  /* 0x0058280001177983 */ /* 0x000ea40000100800 */
[----:B------:R-:W-:Y:S02]  /*24e70*/  IMAD.MOV.U32 R11, RZ, RZ, R12 ;  /* 0x000000ffff0b7224 */ /* 0x000fe400078e000c */
[----:B------:R-:W-:Y:S01]  /*24e80*/  STL [R1+0x8c], R5 ;  /* 0x00008c0501007387 */ /* 0x000fe20000100800 */
[----:B---3--:R-:W-:-:S03]  /*24e90*/  IABS R13, R22 ;  /* 0x00000016000d7213 */ /* 0x008fc60000000000 */
[----:B------:R-:W3:Y:S02]  /*24ea0*/  LDL R22, [R1+0x582c] ;  /* 0x00582c0001167983 */ /* 0x000ee40000100800 */
[----:B------:R-:W-:Y:S01]  /*24eb0*/  IMAD.MOV.U32 R12, RZ, RZ, R13 ;  /* 0x000000ffff0c7224 */ /* 0x000fe200078e000d */
[----:B----4-:R-:W-:Y:S02]  /*24ec0*/  IABS R13, R21 ;  /* 0x00000015000d7213 */ /* 0x010fe40000000000 */
[----:B------:R-:W4:Y:S01]  /*24ed0*/  LDL R21, [R1+0x5830] ;  /* 0x0058300001157983 */ /* 0x000f220000100800 */
[----:B------:R-:W-:-:S04]  /*24ee0*/  IMAD.HI.U32 R15, R0, R10, RZ ;  /* 0x0000000a000f7227 */ /* 0x000fc800078e00ff */
[----:B------:R-:W-:-:S04]  /*24ef0*/  IMAD.HI.U32 R16, R0, R11, RZ ;  /* 0x0000000b00107227 */ /* 0x000fc800078e00ff */
[----:B------:R-:W-:Y:S02]  /*24f00*/  IMAD.MOV R15, RZ, RZ, -R15 ;  /* 0x000000ffff0f7224 */ /* 0x000fe400078e0a0f */
[----:B------:R-:W-:Y:S01]  /*24f10*/  IMAD.MOV R16, RZ, RZ, -R16 ;  /* 0x000000ffff107224 */ /* 0x000fe200078e0a10 */
[----:B-----5:R-:W-:Y:S01]  /*24f20*/  IABS R14, R26 ;  /* 0x0000001a000e7213 */ /* 0x020fe20000000000 */
[C---:B------:R-:W-:Y:S02]  /*24f30*/  IMAD R15, R2.reuse, R15, R10 ;  /* 0x0000000f020f7224 */ /* 0x040fe400078e020a */
[----:B------:R-:W-:Y:S02]  /*24f40*/  IMAD R10, R2, R16, R11 ;  /* 0x00000010020a7224 */ /* 0x000fe400078e020b */
[C---:B------:R-:W-:Y:S01]  /*24f50*/  IMAD.HI.U32 R17, R0.reuse, R12, RZ ;  /* 0x0000000c00117227 */ /* 0x040fe200078e00ff */
[----:B------:R-:W-:Y:S03]  /*24f60*/  STL [R1+0x88], R15 ;  /* 0x0000880f01007387 */ /* 0x000fe60000100800 */
[C---:B------:R-:W-:Y:S01]  /*24f70*/  IMAD.HI.U32 R18, R0.reuse, R13, RZ ;  /* 0x0000000d00127227 */ /* 0x040fe200078e00ff */
[----:B------:R0:W-:Y:S03]  /*24f80*/  STL [R1+0x84], R10 ;  /* 0x0000840a01007387 */ /* 0x0001e60000100800 */
[----:B------:R-:W-:-:S04]  /*24f90*/  IMAD.HI.U32 R11, R0, R14, RZ ;  /* 0x0000000e000b7227 */ /* 0x000fc800078e00ff */
[----:B------:R-:W-:Y:S02]  /*24fa0*/  IMAD.MOV R17, RZ, RZ, -R17 ;  /* 0x000000ffff117224 */ /* 0x000fe400078e0a11 */
[----:B0-----:R-:W-:Y:S02]  /*24fb0*/  IMAD.MOV R10, RZ, RZ, -R18 ;  /* 0x000000ffff0a7224 */ /* 0x001fe400078e0a12 */
[----:B------:R-:W-:Y:S02]  /*24fc0*/  IMAD.MOV R11, RZ, RZ, -R11 ;  /* 0x000000ffff0b7224 */ /* 0x000fe400078e0a0b */
[C---:B------:R-:W-:Y:S02]  /*24fd0*/  IMAD R5, R2.reuse, R17, R12 ;  /* 0x0000001102057224 */ /* 0x040fe400078e020c */
[C---:B------:R-:W-:Y:S02]  /*24fe0*/  IMAD R10, R2.reuse, R10, R13 ;  /* 0x0000000a020a7224 */ /* 0x040fe400078e020d */
[----:B------:R-:W-:Y:S01]  /*24ff0*/  IMAD R11, R2, R11, R14 ;  /* 0x0000000b020b7224 */ /* 0x000fe200078e020e */
[----:B------:R-:W-:Y:S04]  /*25000*/  STL [R1+0x80], R5 ;  /* 0x0000800501007387 */ /* 0x000fe80000100800 */
[----:B------:R0:W-:Y:S01]  /*25010*/  STL [R1+0x5c44], R10 ;  /* 0x005c440a01007387 */ /* 0x0001e20000100800 */
[----:B------:R-:W-:-:S03]  /*25020*/  IABS R12, R25 ;  /* 0x00000019000c7213 */ /* 0x000fc60000000000 */
[----:B------:R-:W5:Y:S04]  /*25030*/  LDL R25, [R1+0x5838] ;  /* 0x0058380001197983 */ /* 0x000f680000100800 */
[----:B------:R1:W-:Y:S04]  /*25040*/  STL [R1+0x5c48], R11 ;  /* 0x005c480b01007387 */ /* 0x0003e80000100800 */
[----:B0-----:R-:W5:Y:S01]  /*25050*/  LDL R10, [R1+0xb0] ;  /* 0x0000b000010a7983 */ /* 0x001f620000100800 */
[----:B--2---:R-:W-:-:S03]  /*25060*/  IABS R13, R24 ;  /* 0x00000018000d7213 */ /* 0x004fc60000000000 */
[----:B------:R-:W2:Y:S01]  /*25070*/  LDL R24, [R1+0x5840] ;  /* 0x0058400001187983 */ /* 0x000ea20000100800 */
[----:B------:R-:W-:Y:S01]  /*25080*/  IABS R15, R23 ;  /* 0x00000017000f7213 */ /* 0x000fe20000000000 */
[C---:B------:R-:W-:Y:S02]  /*25090*/  IMAD.HI.U32 R18, R0.reuse, R13, RZ ;  /* 0x0000000d00127227 */ /* 0x040fe400078e00ff */
[----:B------:R-:W2:Y:S02]  /*250a0*/  LDL R23, [R1+0x5848] ;  /* 0x0058480001177983 */ /* 0x000ea40000100800 */
[----:B------:R-:W-:Y:S02]  /*250b0*/  IMAD.MOV.U32 R14, RZ, RZ, R15 ;  /* 0x000000ffff0e7224 */ /* 0x000fe400078e000f */
[----:B------:R-:W-:-:S04]  /*250c0*/  IMAD.HI.U32 R15, R0, R12, RZ ;  /* 0x0000000c000f7227 */ /* 0x000fc800078e00ff */
[----:B------:R-:W-:-:S04]  /*250d0*/  IMAD.HI.U32 R20, R0, R14, RZ ;  /* 0x0000000e00147227 */ /* 0x000fc800078e00ff */
[----:B------:R-:W-:-:S04]  /*250e0*/  IMAD.MOV R19, RZ, RZ, -R15 ;  /* 0x000000ffff137224 */ /* 0x000fc800078e0a0f */
[----:B------:R-:W-:Y:S01]  /*250f0*/  IMAD R12, R2, R19, R12 ;  /* 0x00000013020c7224 */ /* 0x000fe200078e020c */
[----:B---3--:R-:W-:Y:S02]  /*25100*/  IABS R17, R22 ;  /* 0x0000001600117213 */ /* 0x008fe40000000000 */
[----:B------:R-:W3:Y:S01]  /*25110*/  LDL R22, [R1+0x584c] ;  /* 0x00584c0001167983 */ /* 0x000ee20000100800 */
[----:B----4-:R-:W-:-:S03]  /*25120*/  IABS R16, R21 ;  /* 0x0000001500107213 */ /* 0x010fc60000000000 */
[----:B------:R-:W4:Y:S01]  /*25130*/  LDL R21, [R1+0x5844] ;  /* 0x0058440001157983 */ /* 0x000f220000100800 */
[----:B------:R-:W-:Y:S02]  /*25140*/  IMAD.MOV.U32 R15, RZ, RZ, R17 ;  /* 0x000000ffff0f7224 */ /* 0x000fe400078e0011 */
[----:B------:R-:W-:Y:S02]  /*25150*/  IMAD.MOV R17, RZ, RZ, -R18 ;  /* 0x000000ffff117224 */ /* 0x000fe400078e0a12 */
[----:B------:R-:W-:Y:S02]  /*25160*/  IMAD.MOV R18, RZ, RZ, -R20 ;  /* 0x000000ffff127224 */ /* 0x000fe400078e0a14 */
[----:B------:R-:W-:-:S04]  /*25170*/  IMAD.HI.U32 R19, R0, R15, RZ ;  /* 0x0000000f00137227 */ /* 0x000fc800078e00ff */
[----:B------:R-:W-:-:S04]  /*25180*/  IMAD.HI.U32 R20, R0, R16, RZ ;  /* 0x0000001000147227 */ /* 0x000fc800078e00ff */
[C---:B------:R-:W-:Y:S02]  /*25190*/  IMAD R14, R2.reuse, R18, R14 ;  /* 0x00000012020e7224 */ /* 0x040fe400078e020e */
[C---:B------:R-:W-:Y:S02]  /*251a0*/  IMAD R13, R2.reuse, R17, R13 ;  /* 0x00000011020d7224 */ /* 0x040fe400078e020d */
[----:B------:R-:W-:Y:S02]  /*251b0*/  IMAD.MOV R18, RZ, RZ, -R19 ;  /* 0x000000ffff127224 */ /* 0x000fe400078e0a13 */
[----:B------:R-:W-:Y:S01]  /*251c0*/  IMAD.MOV R19, RZ, RZ, -R20 ;  /* 0x000000ffff137224 */ /* 0x000fe200078e0a14 */
[----:B------:R-:W-:Y:S01]  /*251d0*/  STL [R1+0x5c4c], R12 ;  /* 0x005c4c0c01007387 */ /* 0x000fe20000100800 */
[C---:B------:R-:W-:Y:S02]  /*251e0*/  IMAD R15, R2.reuse, R18, R15 ;  /* 0x00000012020f7224 */ /* 0x040fe400078e020f */
[C---:B------:R-:W-:Y:S01]  /*251f0*/  IMAD R16, R2.reuse, R19, R16 ;  /* 0x0000001302107224 */ /* 0x040fe200078e0210 */
[----:B------:R0:W-:Y:S04]  /*25200*/  STL [R1+0x5c30], R13 ;  /* 0x005c300d01007387 */ /* 0x0001e80000100800 */
[----:B------:R-:W-:Y:S04]  /*25210*/  STL [R1+0x5c34], R14 ;  /* 0x005c340e01007387 */ /* 0x000fe80000100800 */
[----:B-1----:R-:W4:Y:S04]  /*25220*/  LDL R11, [R1+0x5850] ;  /* 0x00585000010b7983 */ /* 0x002f280000100800 */
[----:B------:R-:W4:Y:S04]  /*25230*/  LDL R26, [R1+0x5854] ;  /* 0x00585400011a7983 */ /* 0x000f280000100800 */
[----:B------:R-:W4:Y:S04]  /*25240*/  LDL.LU R29, [R1+0x24] ;  /* 0x00002400011d7983 */ /* 0x000f280000300800 */
[----:B------:R-:W-:Y:S04]  /*25250*/  STL [R1+0x5c38], R15 ;  /* 0x005c380f01007387 */ /* 0x000fe80000100800 */
[----:B------:R1:W-:Y:S04]  /*25260*/  STL [R1+0x5c40], R16 ;  /* 0x005c401001007387 */ /* 0x0003e80000100800 */
[----:B------:R-:W4:Y:S01]  /*25270*/  LDL R5, [R1+0x5858] ;  /* 0x0058580001057983 */ /* 0x000f220000100800 */
[----:B------:R-:W-:-:S02]  /*25280*/  ISETP.GT.U32.AND P2, PT, R2, R9, PT ;  /* 0x000000090200720c */ /* 0x000fc40003f44070 */
[----:B-----5:R-:W-:Y:S01]  /*25290*/  IABS R17, R25 ;  /* 0x0000001900117213 */ /* 0x020fe20000000000 */
[----:B------:R-:W5:Y:S04]  /*252a0*/  LDL R28, [R1+0x585c] ;  /* 0x00585c00011c7983 */ /* 0x000f680000100800 */
[----:B------:R-:W5:Y:S06]  /*252b0*/  LDL R27, [R1+0x5860] ;  /* 0x00586000011b7983 */ /* 0x000f6c0000100800 */
        /* <DEDUP_REMOVED lines=17> */
[----:B------:R-:W-:Y:S02]  /*253d0*/  ISETP.GT.U32.AND P2, PT, R2, R4, PT ;  /* 0x000000040200720c */ /* 0x000fe40003f44070 */
[----:B--2---:R-:W-:-:S11]  /*253e0*/  IABS R20, R24 ;  /* 0x0000001800147213 */ /* 0x004fd60000000000 */
[----:B------:R-:W-:Y:S01]  /*253f0*/  @!P2 IMAD.IADD R4, R4, 0x1, -R2 ;  /* 0x000000010404a824 */ /* 0x000fe200078e0a02 */
[----:B------:R-:W-:Y:S01]  /*25400*/  ISETP.GT.U32.AND P2, PT, R2, R3, PT ;  /* 0x000000030200720c */ /* 0x000fe20003f44070 */
[----:B------:R-:W-:Y:S01]  /*25410*/  IMAD.MOV.U32 R18, RZ, RZ, R20 ;  /* 0x000000ffff127224 */ /* 0x000fe200078e0014 */
[----:B------:R-:W-:-:S03]  /*25420*/  IABS R20, R23 ;  /* 0x0000001700147213 */ /* 0x000fc60000000000 */
[----:B------:R-:W-:-:S08]  /*25430*/  IMAD.HI.U32 R24, R0, R18, RZ ;  /* 0x0000001200187227 */ /* 0x000fd000078e00ff */
[----:B------:R-:W-:Y:S01]  /*25440*/  @!P2 IMAD.IADD R3, R3, 0x1, -R2 ;  /* 0x000000010303a824 */ /* 0x000fe200078e0a02 */
[----:B------:R-:W-:-:S13]  /*25450*/  ISETP.GT.U32.AND P2, PT, R2, R10, PT ;  /* 0x0000000a0200720c */ /* 0x000fda0003f44070 */
[----:B------:R-:W-:Y:S01]  /*25460*/  @!P2 IMAD.IADD R10, R10, 0x1, -R2 ;  /* 0x000000010a0aa824 */ /* 0x000fe200078e0a02 */
[----:B---3--:R-:W-:Y:S02]  /*25470*/  IABS R22, R22 ;  /* 0x0000001600167213 */ /* 0x008fe40000000000 */
[----:B----4-:R-:W-:Y:S01]  /*25480*/  IABS R19, R21 ;  /* 0x0000001500137213 */ /* 0x010fe20000000000 */
[----:B------:R-:W-:-:S04]  /*25490*/  IMAD.HI.U32 R21, R0, R17, RZ ;  /* 0x0000001100157227 */ /* 0x000fc800078e00ff */
[----:B------:R-:W-:Y:S02]  /*254a0*/  IMAD.MOV R23, RZ, RZ, -R21 ;  /* 0x000000ffff177224 */ /* 0x000fe400078e0a15 */
[----:B------:R-:W-:Y:S02]  /*254b0*/  IMAD.MOV.U32 R21, RZ, RZ, R22 ;  /* 0x000000ffff157224 */ /* 0x000fe400078e0016 */
[----:B------:R-:W-:Y:S02]  /*254c0*/  IMAD.MOV R22, RZ, RZ, -R24 ;  /* 0x000000ffff167224 */ /* 0x000fe400078e0a18 */
[----:B------:R-:W-:Y:S02]  /*254d0*/  IMAD R17, R2, R23, R17 ;  /* 0x0000001702117224 */ /* 0x000fe400078e0211 */
[----:B------:R-:W-:-:S04]  /*254e0*/  IMAD.HI.U32 R23, R0, R19, RZ ;  /* 0x0000001300177227 */ /* 0x000fc800078e00ff */
[----:B------:R-:W-:-:S04]  /*254f0*/  IMAD.HI.U32 R24, R0, R20, RZ ;  /* 0x0000001400187227 */ /* 0x000fc800078e00ff */
[----:B------:R-:W-:Y:S02]  /*25500*/  IMAD R18, R2, R22, R18 ;  /* 0x0000001602127224 */ /* 0x000fe400078e0212 */
[----:B------:R-:W-:Y:S01]  /*25510*/  IMAD.HI.U32 R25, R0, R21, RZ ;  /* 0x0000001500197227 */ /* 0x000fe200078e00ff */
[----:B------:R-:W-:Y:S03]  /*25520*/  STL [R1+0x5c50], R17 ;  /* 0x005c501101007387 */ /* 0x000fe60000100800 */
[----:B------:R-:W-:Y:S02]  /*25530*/  IMAD.MOV R23, RZ, RZ, -R23 ;  /* 0x000000ffff177224 */ /* 0x000fe400078e0a17 */
[----:B------:R-:W-:Y:S01]  /*25540*/  IMAD.MOV R24, RZ, RZ, -R24 ;  /* 0x000000ffff187224 */ /* 0x000fe200078e0a18 */
[----:B------:R2:W-:Y:S01]  /*25550*/  STL [R1+0x5c2c], R18 ;  /* 0x005c2c1201007387 */ /* 0x0005e20000100800 */
[----:B------:R-:W-:-:S02]  /*25560*/  IMAD.MOV R25, RZ, RZ, -R25 ;  /* 0x000000ffff197224 */ /* 0x000fc400078e0a19 */
[C---:B------:R-:W-:Y:S01]  /*25570*/  IMAD R19, R2.reuse, R23, R19 ;  /* 0x0000001702137224 */ /* 0x040fe200078e0213 */
[----:B------:R-:W-:Y:S01]  /*25580*/  @!P2 STL [R1+0xb0], R10 ;  /* 0x0000b00a0100a387 */ /* 0x000fe20000100800 */
[----:B------:R-:W-:-:S03]  /*25590*/  IMAD R20, R2, R24, R20 ;  /* 0x0000001802147224 */ /* 0x000fc600078e0214 */
[----:B0-----:R-:W3:Y:S01]  /*255a0*/  LDL R13, [R1+0x5864] ;  /* 0x00586400010d7983 */ /* 0x001ee20000100800 */
[----:B------:R-:W-:-:S03]  /*255b0*/  IMAD R21, R2, R25, R21 ;  /* 0x0000001902157224 */ /* 0x000fc600078e0215 */
[----:B-1----:R-:W4:Y:S04]  /*255c0*/  LDL R16, [R1+0x5868] ;  /* 0x0058680001107983 */ /* 0x002f280000100800 */
[----:B--2---:R-:W2:Y:S04]  /*255d0*/  LDL.LU R18, [R1+0x1c] ;  /* 0x00001c0001127983 */ /* 0x004ea80000300800 */
[----:B------:R-:W-:Y:S01]  /*255e0*/  STL [R1+0x5c18], R19 ;  /* 0x005c181301007387 */ /* 0x000fe20000100800 */
[----:B------:R-:W-:-:S03]  /*255f0*/  IABS R22, R11 ;  /* 0x0000000b00167213 */ /* 0x000fc60000000000 */
[----:B------:R0:W-:Y:S01]  /*25600*/  STL [R1+0x5c1c], R20 ;  /* 0x005c1c1401007387 */ /* 0x0001e20000100800 */
[----:B------:R-:W-:-:S03]  /*25610*/  IABS R24, R5 ;  /* 0x0000000500187213 */ /* 0x000fc60000000000 */
[----:B0-----:R-:W2:Y:S04]  /*25620*/  LDL.LU R20, [R1+0x20] ;  /* 0x0000200001147983 */ /* 0x001ea80000300800 */
[----:B------:R0:W-:Y:S04]  /*25630*/  STL [R1+0x5c20], R21 ;  /* 0x005c201501007387 */ /* 0x0001e80000100800 */
[----:B------:R-:W2:Y:S04]  /*25640*/  LDL R5, [R1+0x5870] ;  /* 0x0058700001057983 */ /* 0x000ea80000100800 */
[----:B------:R-:W2:Y:S04]  /*25650*/  LDL R11, [R1+0x586c] ;  /* 0x00586c00010b7983 */ /* 0x000ea80000100800 */
[----:B------:R-:W2:Y:S01]  /*25660*/  LDL R10, [R1+0x5874] ;  /* 0x00587400010a7983 */ /* 0x000ea20000100800 */
[----:B------:R-:W-:Y:S01]  /*25670*/  IABS R26, R26 ;  /* 0x0000001a001a7213 */ /* 0x000fe20000000000 */
[----:B------:R-:W-:Y:S01]  /*25680*/  IMAD.HI.U32 R25, R0, R22, RZ ;  /* 0x0000001600197227 */ /* 0x000fe200078e00ff */
[----:B-----5:R-:W-:Y:S01]  /*25690*/  IABS R12, R27 ;  /* 0x0000001b000c7213 */ /* 0x020fe20000000000 */
[----:B------:R-:W5:Y:S02]  /*256a0*/  LDL.LU R14, [R1+0x18] ;  /* 0x00001800010e7983 */ /* 0x000f640000300800 */
[----:B------:R-:W-:Y:S01]  /*256b0*/  IMAD.MOV.U32 R23, RZ, RZ, R26 ;  /* 0x000000ffff177224 */ /* 0x000fe200078e001a */
[----:B------:R-:W-:Y:S01]  /*256c0*/  IABS R26, R28 ;  /* 0x0000001c001a7213 */ /* 0x000fe20000000000 */
[----:B------:R-:W-:-:S02]  /*256d0*/  IMAD.MOV R28, RZ, RZ, -R25 ;  /* 0x000000ffff1c7224 */ /* 0x000fc400078e0a19 */
[----:B------:R-:W-:-:S04]  /*256e0*/  IMAD.HI.U32 R27, R0, R23, RZ ;  /* 0x00000017001b7227 */ /* 0x000fc800078e00ff */
[----:B------:R-:W-:Y:S02]  /*256f0*/  IMAD.MOV.U32 R25, RZ, RZ, R26 ;  /* 0x000000ffff197224 */ /* 0x000fe400078e001a */
[----:B------:R-:W-:Y:S02]  /*25700*/  IMAD.MOV R27, RZ, RZ, -R27 ;  /* 0x000000ffff1b7224 */ /* 0x000fe400078e0a1b */
[----:B------:R-:W-:Y:S02]  /*25710*/  IMAD.MOV.U32 R26, RZ, RZ, R12 ;  /* 0x000000ffff1a7224 */ /* 0x000fe400078e000c */
[----:B------:R-:W-:-:S04]  /*25720*/  IMAD.HI.U32 R15, R0, R24, RZ ;  /* 0x00000018000f7227 */ /* 0x000fc800078e00ff */
[----:B------:R-:W-:Y:S02]  /*25730*/  IMAD R22, R2, R28, R22 ;  /* 0x0000001c02167224 */ /* 0x000fe400078e0216 */
[----:B------:R-:W-:-:S04]  /*25740*/  IMAD.HI.U32 R12, R0, R25, RZ ;  /* 0x00000019000c7227 */ /* 0x000fc800078e00ff */
[----:B------:R-:W-:Y:S02]  /*25750*/  IMAD R23, R2, R27, R23 ;  /* 0x0000001b02177224 */ /* 0x000fe400078e0217 */
[----:B------:R-:W-:-:S04]  /*25760*/  IMAD.HI.U32 R28, R0, R26, RZ ;  /* 0x0000001a001c7227 */ /* 0x000fc800078e00ff */
[----:B------:R-:W-:Y:S02]  /*25770*/  IMAD.MOV R27, RZ, RZ, -R15 ;  /* 0x000000ffff1b7224 */ /* 0x000fe400078e0a0f */
[----:B------:R-:W-:Y:S02]  /*25780*/  IMAD.MOV R15, RZ, RZ, -R12 ;  /* 0x000000ffff0f7224 */ /* 0x000fe400078e0a0c */
[----:B------:R-:W-:Y:S02]  /*25790*/  IMAD.MOV R12, RZ, RZ, -R28 ;  /* 0x000000ffff0c7224 */ /* 0x000fe400078e0a1c */
[C---:B------:R-:W-:Y:S02]  /*257a0*/  IMAD R24, R2.reuse, R27, R24 ;  /* 0x0000001b02187224 */ /* 0x040fe400078e0218 */
[C---:B------:R-:W-:Y:S01]  /*257b0*/  IMAD R25, R2.reuse, R15, R25 ;  /* 0x0000000f02197224 */ /* 0x040fe200078e0219 */
[----:B------:R-:W-:Y:S01]  /*257c0*/  STL [R1+0x5c24], R22 ;  /* 0x005c241601007387 */ /* 0x000fe20000100800 */
[----:B------:R-:W-:-:S03]  /*257d0*/  IMAD R26, R2, R12, R26 ;  /* 0x0000000c021a7224 */ /* 0x000fc600078e021a */
[----:B------:R-:W-:Y:S04]  /*257e0*/  STL [R1+0x5c28], R23 ;  /* 0x005c281701007387 */ /* 0x000fe80000100800 */
[----:B------:R-:W-:Y:S04]  /*257f0*/  STL [R1+0x5c10], R24 ;  /* 0x005c101801007387 */ /* 0x000fe80000100800 */
[----:B------:R-:W-:Y:S04]  /*25800*/  STL [R1+0x5c14], R25 ;  /* 0x005c141901007387 */ /* 0x000fe80000100800 */
[----:B0-----:R-:W5:Y:S04]  /*25810*/  LDL.LU R21, [R1+0xb0] ;  /* 0x0000b00001157983 */ /* 0x001f680000300800 */
[----:B------:R0:W-:Y:S04]  /*25820*/  STL [R1+0x5c54], R26 ;  /* 0x005c541a01007387 */ /* 0x0001e80000100800 */
[----:B------:R-:W5:Y:S04]  /*25830*/  LDL.LU R19, [R1+0xb4] ;  /* 0x0000b40001137983 */ /* 0x000f680000300800 */
[----:B------:R-:W5:Y:S04]  /*25840*/  LDL.LU R15, [R1+0x14] ;  /* 0x00001400010f7983 */ /* 0x000f680000300800 */
[----:B------:R-:W5:Y:S01]  /*25850*/  LDL.LU R17, [R1+0x10] ;  /* 0x0000100001117983 */ /* 0x000f620000300800 */
[----:B------:R-:W-:-:S02]  /*25860*/  @!P0 IMAD.MOV R7, RZ, RZ, -R7 ;  /* 0x000000ffff078224 */ /* 0x000fc400078e0a07 */
[----:B------:R-:W-:Y:S01]  /*25870*/  @!P1 IMAD.MOV R4, RZ, RZ, -R4 ;  /* 0x000000ffff049224 */ /* 0x000fe200078e0a04 */
[----:B---3--:R-:W-:-:S05]  /*25880*/  IABS R13, R13 ;  /* 0x0000000d000d7213 */ /* 0x008fca0000000000 */
[----:B------:R-:W-:Y:S01]  /*25890*/  IMAD.MOV.U32 R27, RZ, RZ, R13 ;  /* 0x000000ffff1b7224 */ /* 0x000fe200078e000d */
[----:B----4-:R-:W-:Y:S02]  /*258a0*/  IABS R28, R16 ;  /* 0x00000010001c7213 */ /* 0x010fe40000000000 */
[----:B--2---:R-:W-:Y:S01]  /*258b0*/  IABS R12, R5 ;  /* 0x00000005000c7213 */ /* 0x004fe20000000000 */
[----:B------:R-:W-:Y:S01]  /*258c0*/  IMAD.HI.U32 R5, R0, R27, RZ ;  /* 0x0000001b00057227 */ /* 0x000fe200078e00ff */
[----:B------:R-:W-:-:S03]  /*258d0*/  IABS R13, R11 ;  /* 0x0000000b000d7213 */ /* 0x000fc60000000000 */
[----:B------:R-:W-:Y:S01]  /*258e0*/  IMAD.MOV R5, RZ, RZ, -R5 ;  /* 0x000000ffff057224 */ /* 0x000fe200078e0a05 */
[----:B------:R-:W-:Y:S01]  /*258f0*/  IABS R11, R10 ;  /* 0x0000000a000b7213 */ /* 0x000fe20000000000 */
[----:B0-----:R-:W-:Y:S02]  /*25900*/  IMAD.MOV.U32 R26, RZ, RZ, R13 ;  /* 0x000000ffff1a7224 */ /* 0x001fe400078e000d */
[----:B------:R-:W-:Y:S01]  /*25910*/  IMAD R27, R2, R5, R27 ;  /* 0x00000005021b7224 */ /* 0x000fe200078e021b */
[----:B------:R-:W2:Y:S01]  /*25920*/  LDL.LU R13, [R1+0xc] ;  /* 0x00000c00010d7983 */ /* 0x000ea20000300800 */
[----:B------:R-:W-:-:S03]  /*25930*/  IMAD.HI.U32 R5, R0, R26, RZ ;  /* 0x0000001a00057227 */ /* 0x000fc600078e00ff */
[----:B------:R-:W3:Y:S01]  /*25940*/  LDL.LU R16, [R1+0x8] ;  /* 0x0000080001107983 */ /* 0x000ee20000300800 */
[----:B------:R-:W-:Y:S02]  /*25950*/  IMAD.MOV.U32 R23, RZ, RZ, R11 ;  /* 0x000000ffff177224 */ /* 0x000fe400078e000b */
[----:B------:R-:W-:Y:S02]  /*25960*/  IMAD.MOV.U32 R11, RZ, RZ, R9 ;  /* 0x000000ffff0b7224 */ /* 0x000fe400078e0009 */
[----:B------:R-:W-:Y:S02]  /*25970*/  IMAD.MOV R9, RZ, RZ, -R5 ;  /* 0x000000ffff097224 */ /* 0x000fe400078e0a05 */
[----:B------:R-:W-:Y:S02]  /*25980*/  IMAD.MOV.U32 R5, RZ, RZ, R8 ;  /* 0x000000ffff057224 */ /* 0x000fe400078e0008 */
[----:B------:R-:W-:Y:S02]  /*25990*/  @!P5 IMAD.MOV R11, RZ, RZ, -R11 ;  /* 0x000000ffff0bd224 */ /* 0x000fe400078e0a0b */
[----:B------:R-:W-:-:S03]  /*259a0*/  @!P6 IMAD.MOV R5, RZ, RZ, -R5 ;  /* 0x000000ffff05e224 */ /* 0x000fc600078e0a05 */
[----:B------:R0:W-:Y:S01]  /*259b0*/  STL [R1+0x14c], R11 ;  /* 0x00014c0b01007387 */ /* 0x0001e20000100800 */
[----:B------:R-:W-:-:S03]  /*259c0*/  IMAD.HI.U32 R10, R0, R28, RZ ;  /* 0x0000001c000a7227 */ /* 0x000fc600078e00ff */
[----:B------:R-:W4:Y:S04]  /*259d0*/  LDL R22, [R1+0x574c] ;  /* 0x00574c0001167983 */ /* 0x000f280000100800 */
[----:B------:R1:W-:Y:S01]  /*259e0*/  STL [R1+0x148], R5 ;  /* 0x0001480501007387 */ /* 0x0003e20000100800 */
[----:B------:R-:W-:Y:S02]  /*259f0*/  IMAD.MOV R10, RZ, RZ, -R10 ;  /* 0x000000ffff0a7224 */ /* 0x000fe400078e0a0a */
[----:B------:R-:W-:Y:S01]  /*25a00*/  IMAD.MOV.U32 R24, RZ, RZ, R12 ;  /* 0x000000ffff187224 */ /* 0x000fe200078e000c */
[----:B0-----:R-:W4:Y:S01]  /*25a10*/  LDL R11, [R1+0x5750] ;  /* 0x00575000010b7983 */ /* 0x001f220000100800 */
[----:B-1----:R-:W-:-:S03]  /*25a20*/  IMAD.MOV.U32 R5, RZ, RZ, R6 ;  /* 0x000000ffff057224 */ /* 0x002fc600078e0006 */
[----:B------:R-:W-:Y:S01]  /*25a30*/  STL [R1+0x144], R7 ;  /* 0x0001440701007387 */ /* 0x000fe20000100800 */
[----:B------:R-:W-:-:S03]  /*25a40*/  @!P4 IMAD.MOV R5, RZ, RZ, -R5 ;  /* 0x000000ffff05c224 */ /* 0x000fc600078e0a05 */
[----:B------:R-:W4:Y:S01]  /*25a50*/  LDL R12, [R1+0x5754] ;  /* 0x00575400010c7983 */ /* 0x000f220000100800 */
[----:B------:R-:W-:Y:S02]  /*25a60*/  IMAD R28, R2, R10, R28 ;  /* 0x0000000a021c7224 */ /* 0x000fe400078e021c */
[----:B------:R-:W-:Y:S01]  /*25a70*/  IMAD.HI.U32 R10, R0, R24, RZ ;  /* 0x00000018000a7227 */ /* 0x000fe200078e00ff */
[----:B------:R0:W-:Y:S03]  /*25a80*/  STL [R1+0x140], R5 ;  /* 0x0001400501007387 */ /* 0x0001e60000100800 */
[----:B------:R-:W-:Y:S01]  /*25a90*/  IMAD.MOV R6, RZ, RZ, -R10 ;  /* 0x000000ffff067224 */ /* 0x000fe200078e0a0a */
[----:B0-----:R-:W4:Y:S04]  /*25aa0*/  LDL R5, [R1+0x5758] ;  /* 0x0057580001057983 */ /* 0x001f280000100800 */
[----:B------:R0:W-:Y:S02]  /*25ab0*/  STL [R1+0x13c], R4 ;  /* 0x00013c0401007387 */ /* 0x0001e40000100800 */
[----:B0-----:R-:W-:-:S02]  /*25ac0*/  IMAD R4, R2, R9, R26 ;  /* 0x0000000902047224 */ /* 0x001fc400078e021a */
[----:B------:R-:W4:Y:S04]  /*25ad0*/  LDL.LU R9, [R1+0x4] ;  /* 0x0000040001097983 */ /* 0x000f280000300800 */
[----:B------:R-:W4:Y:S01]  /*25ae0*/  LDL R10, [R1+0x5760] ;  /* 0x00576000010a7983 */ /* 0x000f220000100800 */
[----:B------:R-:W-:-:S13]  /*25af0*/  ISETP.GT.U32.AND P2, PT, R2, R29, PT ;  /* 0x0000001d0200720c */ /* 0x000fda0003f44070 */
[----:B------:R-:W-:Y:S01]  /*25b00*/  @!P2 IMAD.IADD R29, R29, 0x1, -R2 ;  /* 0x000000011d1da824 */ /* 0x000fe200078e0a02 */
[----:B------:R-:W-:-:S13]  /*25b10*/  ISETP.GT.U32.AND P2, PT, R2, R20, PT ;  /* 0x000000140200720c */ /* 0x000fda0003f44070 */
[----:B------:R-:W-:Y:S01]  /*25b20*/  @!P2 IMAD.IADD R20, R20, 0x1, -R2 ;  /* 0x000000011414a824 */ /* 0x000fe200078e0a02 */
[----:B------:R-:W-:-:S13]  /*25b30*/  ISETP.GT.U32.AND P2, PT, R2, R18, PT ;  /* 0x000000120200720c */ /* 0x000fda0003f44070 */
[----:B------:R-:W-:Y:S01]  /*25b40*/  @!P2 IMAD.IADD R18, R18, 0x1, -R2 ;  /* 0x000000011212a824 */ /* 0x000fe200078e0a02 */
[C---:B-----5:R-:W-:Y:S02]  /*25b50*/  ISETP.GT.U32.AND P2, PT, R2.reuse, R14, PT ;  /* 0x0000000e0200720c */ /* 0x060fe40003f44070 */
[C---:B------:R-:W-:Y:S02]  /*25b60*/  ISETP.GT.U32.AND P5, PT, R2.reuse, R21, PT ;  /* 0x000000150200720c */ /* 0x040fe40003fa4070 */
[----:B------:R-:W-:-:S09]  /*25b70*/  ISETP.GT.U32.AND P4, PT, R2, R20, PT ;  /* 0x000000140200720c */ /* 0x000fd20003f84070 */
[--C-:B------:R-:W-:Y:S01]  /*25b80*/  @!P2 IMAD.IADD R14, R14, 0x1, -R2.reuse ;  /* 0x000000010e0ea824 */ /* 0x100fe200078e0a02 */
[C---:B------:R-:W-:Y:S02]  /*25b90*/  ISETP.GT.U32.AND P2, PT, R2.reuse, R3, PT ;  /* 0x000000030200720c */ /* 0x040fe40003f44070 */
[C---:B------:R-:W-:Y:S02]  /*25ba0*/  ISETP.GT.U32.AND P0, PT, R2.reuse, R29, PT ;  /* 0x0000001d0200720c */ /* 0x040fe40003f04070 */
[C---:B------:R-:W-:Y:S01]  /*25bb0*/  ISETP.GT.U32.AND P6, PT, R2.reuse, R18, PT ;  /* 0x000000120200720c */ /* 0x040fe20003fc4070 */
[----:B------:R-:W-:Y:S01]  /*25bc0*/  @!P5 IMAD.IADD R21, R21, 0x1, -R2 ;  /* 0x000000011515d824 */ /* 0x000fe200078e0a02 */
[----:B------:R-:W-:-:S07]  /*25bd0*/  ISETP.GT.U32.AND P5, PT, R2, R15, PT ;  /* 0x0000000f0200720c */ /* 0x000fce0003fa4070 */
[--C-:B------:R-:W-:Y:S01]  /*25be0*/  @!P2 IMAD.IADD R3, R3, 0x1, -R2.reuse ;  /* 0x000000010303a824 */ /* 0x100fe200078e0a02 */
[----:B------:R-:W-:Y:S01]  /*25bf0*/  ISETP.GT.U32.AND P2, PT, R2, R19, PT ;  /* 0x000000130200720c */ /* 0x000fe20003f44070 */
[--C-:B------:R-:W-:Y:S02]  /*25c00*/  @!P4 IMAD.IADD R20, R20, 0x1, -R2.reuse ;  /* 0x000000011414c824 */ /* 0x100fe400078e0a02 */
[--C-:B------:R-:W-:Y:S01]  /*25c10*/  @!P0 IMAD.IADD R29, R29, 0x1, -R2.reuse ;  /* 0x000000011d1d8824 */ /* 0x100fe200078e0a02 */
[----:B------:R-:W-:Y:S01]  /*25c20*/  ISETP.GT.U32.AND P0, PT, R2, R17, PT ;  /* 0x000000110200720c */ /* 0x000fe20003f04070 */
[----:B------:R-:W-:Y:S02]  /*25c30*/  @!P6 IMAD.IADD R18, R18, 0x1, -R2 ;  /* 0x000000011212e824 */ /* 0x000fe400078e0a02 */
[----:B------:R-:W-:-:S06]  /*25c40*/  IMAD.HI.U32 R25, R0, R23, RZ ;  /* 0x0000001700197227 */ /* 0x000fcc00078e00ff */
[--C-:B------:R-:W-:Y:S02]  /*25c50*/  @!P2 IMAD.IADD R19, R19, 0x1, -R2.reuse ;  /* 0x000000011313a824 */ /* 0x100fe400078e0a02 */
[--C-:B------:R-:W-:Y:S02]  /*25c60*/  @!P5 IMAD.IADD R15, R15, 0x1, -R2.reuse ;  /* 0x000000010f0fd824 */ /* 0x100fe400078e0a02 */
[----:B------:R-:W-:Y:S02]  /*25c70*/  IMAD.MOV.U32 R8, RZ, RZ, R3 ;  /* 0x000000ffff087224 */ /* 0x000fe400078e0003 */
[----:B------:R-:W-:Y:S02]  /*25c80*/  IMAD.MOV R7, RZ, RZ, -R25 ;  /* 0x000000ffff077224 */ /* 0x000fe400078e0a19 */
[----:B------:R-:W-:Y:S02]  /*25c90*/  @!P0 IMAD.IADD R17, R17, 0x1, -R2 ;  /* 0x0000000111118824 */ /* 0x000fe400078e0a02 */
[----:B------:R-:W-:-:S02]  /*25ca0*/  IMAD.MOV.U32 R3, RZ, RZ, R21 ;  /* 0x000000ffff037224 */ /* 0x000fc400078e0015 */
[----:B------:R-:W-:Y:S01]  /*25cb0*/  @!P3 IMAD.MOV R8, RZ, RZ, -R8 ;  /* 0x000000ffff08b224 */ /* 0x000fe200078e0a08 */
[C---:B------:R-:W-:Y:S01]  /*25cc0*/  ISETP.GT.U32.AND P1, PT, R2.reuse, R14, PT ;  /* 0x0000000e0200720c */ /* 0x040fe20003f24070 */
[C---:B------:R-:W-:Y:S02]  /*25cd0*/  IMAD R7, R2.reuse, R7, R23 ;  /* 0x0000000702077224 */ /* 0x040fe400078e0217 */
[----:B------:R-:W-:-:S10]  /*25ce0*/  IMAD R6, R2, R6, R24 ;  /* 0x0000000602067224 */ /* 0x000fd400078e0218 */
[----:B------:R-:W-:Y:S01]  /*25cf0*/  @!P1 IMAD.IADD R14, R14, 0x1, -R2 ;  /* 0x000000010e0e9824 */ /* 0x000fe200078e0a02 */
[C---:B--2---:R-:W-:Y:S02]  /*25d00*/  ISETP.GT.U32.AND P4, PT, R2.reuse, R13, PT ;  /* 0x0000000d0200720c */ /* 0x044fe40003f84070 */
[----:B---3--:R-:W-:-:S11]  /*25d10*/  ISETP.GT.U32.AND P6, PT, R2, R16, PT ;  /* 0x000000100200720c */ /* 0x008fd60003fc4070 */
[--C-:B------:R-:W-:Y:S01]  /*25d20*/  @!P4 IMAD.IADD R13, R13, 0x1, -R2.reuse ;  /* 0x000000010d0dc824 */ /* 0x100fe200078e0a02 */
[----:B----4-:R-:W-:Y:S01]  /*25d30*/  ISETP.GE.AND P2, PT, R22, RZ, PT ;  /* 0x000000ff1600720c */ /* 0x010fe20003f46270 */
[----:B------:R-:W-:Y:S01]  /*25d40*/  @!P6 IMAD.IADD R16, R16, 0x1, -R2 ;  /* 0x000000011010e824 */ /* 0x000fe200078e0a02 */
[----:B------:R-:W-:Y:S02]  /*25d50*/  ISETP.GE.AND P5, PT, R11, RZ, PT ;  /* 0x000000ff0b00720c */ /* 0x000fe40003fa6270 */
[----:B------:R-:W2:Y:S04]  /*25d60*/  LDL.LU R11, [R1+0x7c] ;  /* 0x00007c00010b7983 */ /* 0x000ea80000300800 */
[----:B------:R-:W3:Y:S04]  /*25d70*/  LDL.LU R25, [R1+0x4c] ;  /* 0x00004c0001197983 */ /* 0x000ee80000300800 */
[----:B------:R-:W4:Y:S01]  /*25d80*/  LDL R26, [R1+0x5764] ;  /* 0x00576400011a7983 */ /* 0x000f220000100800 */
[----:B------:R-:W-:Y:S01]  /*25d90*/  ISETP.GE.AND P0, PT, R12, RZ, PT ;  /* 0x000000ff0c00720c */ /* 0x000fe20003f06270 */
[----:B------:R-:W-:Y:S01]  /*25da0*/  @!P2 IMAD.MOV R3, RZ, RZ, -R3 ;  /* 0x000000ffff03a224 */ /* 0x000fe200078e0a03 */
[----:B------:R-:W-:-:S02]  /*25db0*/  ISETP.GE.AND P4, PT, R5, RZ, PT ;  /* 0x000000ff0500720c */ /* 0x000fc40003f86270 */
[----:B------:R-:W5:Y:S04]  /*25dc0*/  LDL.LU R5, [R1+0x48] ;  /* 0x0000480001057983 */ /* 0x000f680000300800 */
[----:B------:R-:W2:Y:S04]  /*25dd0*/  LDL.LU R12, [R1+0x44] ;  /* 0x00004400010c7983 */ /* 0x000ea80000300800 */
[----:B------:R-:W2:Y:S01]  /*25de0*/  LDL R23, [R1+0x5878] ;  /* 0x0058780001177983 */ /* 0x000ea20000100800 */
[----:B------:R-:W-:-:S03]  /*25df0*/  ISETP.GE.AND P6, PT, R10, RZ, PT ;  /* 0x000000ff0a00720c */ /* 0x000fc60003fc6270 */
[----:B------:R-:W2:Y:S04]  /*25e00*/  LDL.LU R10, [R1+0x40] ;  /* 0x00004000010a7983 */ /* 0x000ea80000300800 */
[----:B------:R-:W2:Y:S04]  /*25e10*/  LDL.LU R24, [R1+0x3c] ;  /* 0x00003c0001187983 */ /* 0x000ea80000300800 */
[----:B------:R0:W-:Y:S02]  /*25e20*/  STL [R1+0x138], R8 ;  /* 0x0001380801007387 */ /* 0x0001e40000100800 */
[----:B0-----:R-:W-:-:S02]  /*25e30*/  IMAD.MOV.U32 R8, RZ, RZ, R29 ;  /* 0x000000ffff087224 */ /* 0x001fc400078e001d */
[----:B------:R-:W2:Y:S04]  /*25e40*/  LDL.LU R29, [R1+0x5c58] ;  /* 0x005c5800011d7983 */ /* 0x000ea80000300800 */
[----:B------:R-:W2:Y:S04]  /*25e50*/  LDL R22, [R1+0x5768] ;  /* 0x0057680001167983 */ /* 0x000ea80000100800 */
[----:B------:R0:W-:Y:S01]  /*25e60*/  STL [R1+0x134], R3 ;  /* 0x0001340301007387 */ /* 0x0001e20000100800 */
[----:B------:R-:W-:-:S03]  /*25e70*/  @!P5 IMAD.MOV R8, RZ, RZ, -R8 ;  /* 0x000000ffff08d224 */ /* 0x000fc600078e0a08 */
[----:B------:R-:W2:Y:S01]  /*25e80*/  LDL R21, [R1+0x576c] ;  /* 0x00576c0001157983 */ /* 0x000ea20000100800 */
[----:B0-----:R-:W-:-:S03]  /*25e90*/  IMAD.MOV.U32 R3, RZ, RZ, R20 ;  /* 0x000000ffff037224 */ /* 0x001fc600078e0014 */
[----:B------:R-:W2:Y:S01]  /*25ea0*/  LDL R20, [R1+0x5770] ;  /* 0x0057700001147983 */ /* 0x000ea20000100800 */
[----:B------:R-:W-:-:S03]  /*25eb0*/  @!P0 IMAD.MOV R3, RZ, RZ, -R3 ;  /* 0x000000ffff038224 */ /* 0x000fc600078e0a03 */
[----:B------:R0:W-:Y:S04]  /*25ec0*/  STL [R1+0x130], R8 ;  /* 0x0001300801007387 */ /* 0x0001e80000100800 */
[----:B------:R1:W-:Y:S01]  /*25ed0*/  STL [R1+0x12c], R3 ;  /* 0x00012c0301007387 */ /* 0x0003e20000100800 */
[----:B0-----:R-:W-:-:S03]  /*25ee0*/  IMAD.MOV.U32 R8, RZ, RZ, R18 ;  /* 0x000000ffff087224 */ /* 0x001fc600078e0012 */
[----:B------:R-:W2:Y:S01]  /*25ef0*/  LDL R18, [R1+0x577c] ;  /* 0x00577c0001127983 */ /* 0x000ea20000100800 */
[----:B-1----:R-:W-:-:S03]  /*25f00*/  IMAD.MOV.U32 R3, RZ, RZ, R14 ;  /* 0x000000ffff037224 */ /* 0x002fc600078e000e */
[----:B------:R-:W2:Y:S01]  /*25f10*/  LDL R14, [R1+0x5780] ;  /* 0x00578000010e7983 */ /* 0x000ea20000100800 */
[C---:B------:R-:W-:Y:S02]  /*25f20*/  ISETP.GT.U32.AND P1, PT, R2.reuse, R9, PT ;  /* 0x000000090200720c */ /* 0x040fe40003f24070 */
[C---:B------:R-:W-:Y:S02]  /*25f30*/  ISETP.GT.U32.AND P2, PT, R2.reuse, R15, PT ;  /* 0x0000000f0200720c */ /* 0x040fe40003f44070 */
[C---:B------:R-:W-:Y:S01]  /*25f40*/  ISETP.GT.U32.AND P3, PT, R2.reuse, R17, PT ;  /* 0x000000110200720c */ /* 0x040fe20003f64070 */
[----:B------:R-:W-:Y:S01]  /*25f50*/  @!P4 IMAD.MOV R8, RZ, RZ, -R8 ;  /* 0x000000ffff08c224 */ /* 0x000fe200078e0a08 */
        /* <DEDUP_REMOVED lines=11> */
[----:B------:R-:W-:Y:S01]  /*26010*/  @!P6 IMAD.MOV R3, RZ, RZ, -R3 ;  /* 0x000000ffff03e224 */ /* 0x000fe200078e0a03 */
[----:B------:R-:W-:Y:S04]  /*26020*/  STL [R1+0x128], R8 ;  /* 0x0001280801007387 */ /* 0x000fe80000100800 */
[----:B------:R0:W-:Y:S01]  /*26030*/  STL [R1+0x124], R3 ;  /* 0x0001240301007387 */ /* 0x0001e20000100800 */
[----:B---3--:R-:W-:Y:S02]  /*26040*/  ISETP.GT.U32.AND P2, PT, R2, R25, PT ;  /* 0x000000190200720c */ /* 0x008fe40003f44070 */
[----:B----4-:R-:W-:-:S02]  /*26050*/  ISETP.GE.AND P1, PT, R26, RZ, PT ;  /* 0x000000ff1a00720c */ /* 0x010fc40003f26270 */
[C---:B-----5:R-:W-:Y:S02]  /*26060*/  ISETP.GT.U32.AND P3, PT, R2.reuse, R5, PT ;  /* 0x000000050200720c */ /* 0x060fe40003f64070 */
[----:B--2---:R-:W-:-:S07]  /*26070*/  ISETP.GT.U32.AND P0, PT, R2, R12, PT ;  /* 0x0000000c0200720c */ /* 0x004fce0003f04070 */
[--C-:B------:R-:W-:Y:S01]  /*26080*/  @!P2 IMAD.IADD R25, R25, 0x1, -R2.reuse ;  /* 0x000000011919a824 */ /* 0x100fe200078e0a02 */
[----:B0-----:R-:W-:Y:S02]  /*26090*/  IABS R3, R23 ;  /* 0x0000001700037213 */ /* 0x001fe40000000000 */
[----:B------:R-:W2:Y:S01]  /*260a0*/  LDL.LU R23, [R1+0x38] ;  /* 0x0000380001177983 */ /* 0x000ea20000300800 */
[----:B------:R-:W-:Y:S01]  /*260b0*/  ISETP.GT.U32.AND P4, PT, R2, R10, PT ;  /* 0x0000000a0200720c */ /* 0x000fe20003f84070 */
[--C-:B------:R-:W-:Y:S02]  /*260c0*/  @!P3 IMAD.IADD R5, R5, 0x1, -R2.reuse ;  /* 0x000000010505b824 */ /* 0x100fe400078e0a02 */
[----:B------:R-:W-:Y:S02]  /*260d0*/  @!P0 IMAD.IADD R12, R12, 0x1, -R2 ;  /* 0x000000010c0c8824 */ /* 0x000fe400078e0a02 */
[----:B------:R-:W-:Y:S01]  /*260e0*/  @!P1 IMAD.MOV R19, RZ, RZ, -R19 ;  /* 0x000000ffff139224 */ /* 0x000fe200078e0a13 */
        /* <DEDUP_REMOVED lines=9> */
[----:B------:R-:W5:Y:S01]  /*26180*/  LDL.LU R18, [R1+0x2c] ;  /* 0x00002c0001127983 */ /* 0x000f620000300800 */
[----:B------:R-:W-:-:S03]  /*26190*/  ISETP.GE.AND P4, PT, R14, RZ, PT ;  /* 0x000000ff0e00720c */ /* 0x000fc60003f86270 */
[----:B------:R-:W5:Y:S04]  /*261a0*/  LDL.LU R14, [R1+0x28] ;  /* 0x00002800010e7983 */ /* 0x000f680000300800 */
[----:B------:R-:W5:Y:S04]  /*261b0*/  LDL.LU R26, [R1] ;  /* 0x00000000011a7983 */ /* 0x000f680000300800 */
[----:B------:R0:W-:Y:S04]  /*261c0*/  STL [R1+0x120], R19 ;  /* 0x0001201301007387 */ /* 0x0001e80000100800 */
[----:B------:R-:W5:Y:S04]  /*261d0*/  LDL R21, [R1+0x5784] ;  /* 0x0057840001157983 */ /* 0x000f680000100800 */
[----:B0-----:R-:W5:Y:S04]  /*261e0*/  LDL R19, [R1+0x5788] ;  /* 0x0057880001137983 */ /* 0x001f680000100800 */
[----:B------:R0:W-:Y:S02]  /*261f0*/  STL [R1+0x11c], R15 ;  /* 0x00011c0f01007387 */ /* 0x0001e40000100800 */
[----:B0-----:R-:W-:-:S02]  /*26200*/  IMAD.MOV.U32 R15, RZ, RZ, R13 ;  /* 0x000000ffff0f7224 */ /* 0x001fc400078e000d */
[----:B------:R-:W5:Y:S02]  /*26210*/  LDL R13, [R1+0x578c] ;  /* 0x00578c00010d7983 */ /* 0x000f640000100800 */
[----:B------:R-:W-:Y:S02]  /*26220*/  @!P3 IMAD.MOV R15, RZ, RZ, -R15 ;  /* 0x000000ffff0fb224 */ /* 0x000fe400078e0a0f */
[----:B------:R0:W-:Y:S01]  /*26230*/  STL [R1+0x118], R17 ;  /* 0x0001181101007387 */ /* 0x0001e20000100800 */
[----:B------:R-:W-:-:S03]  /*26240*/  @!P0 IMAD.MOV R16, RZ, RZ, -R16 ;  /* 0x000000ffff108224 */ /* 0x000fc600078e0a10 */
        /* <DEDUP_REMOVED lines=10> */
[C---:B------:R-:W-:Y:S01]  /*262f0*/  ISETP.GT.U32.AND P5, PT, R2.reuse, R25, PT ;  /* 0x000000190200720c */ /* 0x040fe20003fa4070 */
[----:B------:R-:W-:Y:S01]  /*26300*/  @!P4 IMAD.MOV R9, RZ, RZ, -R9 ;  /* 0x000000ffff09c224 */ /* 0x000fe200078e0a09 */
[----:B------:R-:W-:-:S05]  /*26310*/  ISETP.GT.U32.AND P3, PT, R2, R12, PT ;  /* 0x0000000c0200720c */ /* 0x000fca0003f64070 */
[----:B------:R-:W-:-:S05]  /*26320*/  @!P6 IMAD.IADD R24, R24, 0x1, -R2 ;  /* 0x000000011818e824 */ /* 0x000fca00078e0a02 */
[----:B------:R-:W-:Y:S01]  /*26330*/  ISETP.GT.U32.AND P6, PT, R2, R24, PT ;  /* 0x000000180200720c */ /* 0x000fe20003fc4070 */
[--C-:B------:R-:W-:Y:S02]  /*26340*/  @!P2 IMAD.IADD R5, R5, 0x1, -R2.reuse ;  /* 0x000000010505a824 */ /* 0x100fe400078e0a02 */
[--C-:B------:R-:W-:Y:S02]  /*26350*/  @!P1 IMAD.IADD R11, R11, 0x1, -R2.reuse ;  /* 0x000000010b0b9824 */ /* 0x100fe400078e0a02 */
[--C-:B------:R-:W-:Y:S02]  /*26360*/  @!P5 IMAD.IADD R25, R25, 0x1, -R2.reuse ;  /* 0x000000011919d824 */ /* 0x100fe400078e0a02 */
[----:B------:R-:W-:Y:S02]  /*26370*/  @!P3 IMAD.IADD R12, R12, 0x1, -R2 ;  /* 0x000000010c0cb824 */ /* 0x000fe400078e0a02 */
[----:B------:R-:W-:-:S04]  /*26380*/  IMAD.HI.U32 R8, R0, R3, RZ ;  /* 0x0000000300087227 */ /* 0x000fc800078e00ff */
[----:B------:R-:W-:Y:S02]  /*26390*/  @!P6 IMAD.IADD R24, R24, 0x1, -R2 ;  /* 0x000000011818e824 */ /* 0x000fe400078e0a02 */
[----:B------:R-:W-:Y:S01]  /*263a0*/  IMAD.MOV R8, RZ, RZ, -R8 ;  /* 0x000000ffff087224 */ /* 0x000fe200078e0a08 */
[C---:B------:R-:W-:Y:S01]  /*263b0*/  ISETP.GT.U32.AND P0, PT, R2.reuse, R10, PT ;  /* 0x0000000a0200720c */ /* 0x040fe20003f04070 */
[----:B------:R0:W-:Y:S02]  /*263c0*/  STL [R1+0x10c], R9 ;  /* 0x00010c0901007387 */ /* 0x0001e40000100800 */
[----:B------:R-:W-:Y:S02]  /*263d0*/  IMAD R3, R2, R8, R3 ;  /* 0x0000000802037224 */ /* 0x000fe400078e0203 */
[----:B------:R-:W-:-:S08]  /*263e0*/  IMAD.MOV.U32 R8, RZ, RZ, R25 ;  /* 0x000000ffff087224 */ /* 0x000fd000078e0019 */
[----:B------:R-:W-:Y:S01]  /*263f0*/  @!P0 IMAD.IADD R10, R10, 0x1, -R2 ;  /* 0x000000010a0a8824 */ /* 0x000fe200078e0a02 */
[----:B--2---:R-:W-:-:S13]  /*26400*/  ISETP.GT.U32.AND P4, PT, R2, R23, PT ;  /* 0x000000170200720c */ /* 0x004fda0003f84070 */
[----:B------:R-:W-:Y:S01]  /*26410*/  @!P4 IMAD.IADD R23, R23, 0x1, -R2 ;  /* 0x000000011717c824 */ /* 0x000fe200078e0a02 */
[C---:B---3--:R-:W-:Y:S02]  /*26420*/  ISETP.GT.U32.AND P1, PT, R2.reuse, R20, PT ;  /* 0x000000140200720c */ /* 0x048fe40003f24070 */
[C---:B----4-:R-:W-:Y:S02]  /*26430*/  ISETP.GT.U32.AND P5, PT, R2.reuse, R22, PT ;  /* 0x000000160200720c */ /* 0x050fe40003fa4070 */
[C---:B-----5:R-:W-:Y:S02]  /*26440*/  ISETP.GT.U32.AND P2, PT, R2.reuse, R18, PT ;  /* 0x000000120200720c */ /* 0x060fe40003f44070 */
[----:B------:R-:W-:-:S07]  /*26450*/  ISETP.GT.U32.AND P3, PT, R2, R14, PT ;  /* 0x0000000e0200720c */ /* 0x000fce0003f64070 */
[----:B------:R-:W-:Y:S01]  /*26460*/  @!P1 IMAD.IADD R20, R20, 0x1, -R2 ;  /* 0x0000000114149824 */ /* 0x000fe200078e0a02 */
[----:B------:R-:W-:-:S03]  /*26470*/  ISETP.GE.AND P6, PT, R21, RZ, PT ;  /* 0x000000ff1500720c */ /* 0x000fc60003fc6270 */
[--C-:B------:R-:W-:Y:S01]  /*26480*/  @!P2 IMAD.IADD R18, R18, 0x1, -R2.reuse ;  /* 0x000000011212a824 */ /* 0x100fe200078e0a02 */
[----:B------:R-:W-:Y:S01]  /*26490*/  ISETP.GE.AND P4, PT, R19, RZ, PT ;  /* 0x000000ff1300720c */ /* 0x000fe20003f86270 */
[--C-:B------:R-:W-:Y:S02]  /*264a0*/  @!P5 IMAD.IADD R22, R22, 0x1, -R2.reuse ;  /* 0x000000011616d824 */ /* 0x100fe400078e0a02 */
[----:B------:R-:W-:Y:S01]  /*264b0*/  @!P3 IMAD.IADD R14, R14, 0x1, -R2 ;  /* 0x000000010e0eb824 */ /* 0x000fe200078e0a02 */
[----:B------:R-:W-:Y:S02]  /*264c0*/  ISETP.GE.AND P1, PT, R13, RZ, PT ;  /* 0x000000ff0d00720c */ /* 0x000fe40003f26270 */
[----:B------:R-:W2:Y:S04]  /*264d0*/  LDL.LU R13, [R1+0x78] ;  /* 0x00007800010d7983 */ /* 0x000ea80000300800 */
[----:B------:R-:W3:Y:S03]  /*264e0*/  LDL.LU R21, [R1+0x74] ;  /* 0x0000740001157983 */ /* 0x000ee60000300800 */
[----:B------:R-:W-:Y:S01]  /*264f0*/  @!P4 IMAD.MOV R8, RZ, RZ, -R8 ;  /* 0x000000ffff08c224 */ /* 0x000fe200078e0a08 */
[----:B------:R-:W4:Y:S01]  /*26500*/  LDL.LU R19, [R1+0x70] ;  /* 0x0000700001137983 */ /* 0x000f220000300800 */
[----:B------:R-:W-:-:S03]  /*26510*/  ISETP.GE.AND P5, PT, R17, RZ, PT ;  /* 0x000000ff1100720c */ /* 0x000fc60003fa6270 */
[----:B0-----:R-:W5:Y:S01]  /*26520*/  LDL R9, [R1+0x579c] ;  /* 0x00579c0001097983 */ /* 0x001f620000100800 */
[----:B------:R-:W-:Y:S01]  /*26530*/  ISETP.GE.AND P2, PT, R15, RZ, PT ;  /* 0x000000ff0f00720c */ /* 0x000fe20003f46270 */
[----:B------:R-:W-:Y:S02]  /*26540*/  IMAD.MOV.U32 R15, RZ, RZ, R11 ;  /* 0x000000ffff0f7224 */ /* 0x000fe400078e000b */
[----:B------:R-:W2:Y:S02]  /*26550*/  LDL.LU R11, [R1+0x6c] ;  /* 0x00006c00010b7983 */ /* 0x000ea40000300800 */
[----:B------:R-:W-:Y:S01]  /*26560*/  @!P6 IMAD.MOV R15, RZ, RZ, -R15 ;  /* 0x000000ffff0fe224 */ /* 0x000fe200078e0a0f */
[----:B------:R-:W-:Y:S02]  /*26570*/  ISETP.GE.AND P3, PT, R16, RZ, PT ;  /* 0x000000ff1000720c */ /* 0x000fe40003f66270 */
[----:B------:R-:W2:Y:S04]  /*26580*/  LDL R16, [R1+0x587c] ;  /* 0x00587c0001107983 */ /* 0x000ea80000100800 */
[----:B------:R-:W2:Y:S04]  /*26590*/  LDL.LU R17, [R1+0x68] ;  /* 0x0000680001117983 */ /* 0x000ea80000300800 */
[----:B------:R-:W2:Y:S04]  /*265a0*/  LDL.LU R25, [R1+0x64] ;  /* 0x0000640001197983 */ /* 0x000ea80000300800 */
        /* <DEDUP_REMOVED lines=18> */
[----:B------:R-:W-:-:S02]  /*266d0*/  ISETP.GT.U32.AND P5, PT, R2, R18, PT ;  /* 0x000000120200720c */ /* 0x000fc40003fa4070 */
        /* <DEDUP_REMOVED lines=8> */
[----:B------:R-:W-:Y:S02]  /*26760*/  @!P0 IMAD.IADD R23, R23, 0x1, -R2 ;  /* 0x0000000117178824 */ /* 0x000fe400078e0a02 */
[----:B------:R-:W-:Y:S02]  /*26770*/  @!P3 IMAD.MOV R8, RZ, RZ, -R8 ;  /* 0x000000ffff08b224 */ /* 0x000fe400078e0a08 */
[----:B------:R-:W-:-:S03]  /*26780*/  @!P6 IMAD.IADD R26, R26, 0x1, -R2 ;  /* 0x000000011a1ae824 */ /* 0x000fc600078e0a02 */
[----:B------:R0:W-:Y:S01]  /*26790*/  STL [R1+0xf4], R8 ;  /* 0x0000f40801007387 */ /* 0x0001e20000100800 */
[C---:B---3--:R-:W-:Y:S02]  /*267a0*/  ISETP.GT.U32.AND P4, PT, R2.reuse, R21, PT ;  /* 0x000000150200720c */ /* 0x048fe40003f84070 */
[----:B----4-:R-:W-:Y:S02]  /*267b0*/  ISETP.GT.U32.AND P1, PT, R2, R19, PT ;  /* 0x000000130200720c */ /* 0x010fe40003f24070 */
[----:B-----5:R-:W-:-:S09]  /*267c0*/  ISETP.GE.AND P0, PT, R9, RZ, PT ;  /* 0x000000ff0900720c */ /* 0x020fd20003f06270 */
[--C-:B------:R-:W-:Y:S01]  /*267d0*/  @!P4 IMAD.IADD R21, R21, 0x1, -R2.reuse ;  /* 0x000000011515c824 */ /* 0x100fe200078e0a02 */
[C---:B--2---:R-:W-:Y:S01]  /*267e0*/  ISETP.GT.U32.AND P5, PT, R2.reuse, R11, PT ;  /* 0x0000000b0200720c */ /* 0x044fe20003fa4070 */
[----:B------:R-:W-:Y:S02]  /*267f0*/  @!P1 IMAD.IADD R19, R19, 0x1, -R2 ;  /* 0x0000000113139824 */ /* 0x000fe400078e0a02 */
[----:B------:R-:W-:Y:S01]  /*26800*/  @!P0 IMAD.MOV R23, RZ, RZ, -R23 ;  /* 0x000000ffff178224 */ /* 0x000fe200078e0a17 */
[----:B------:R-:W-:Y:S02]  /*26810*/  ISETP.GT.U32.AND P2, PT, R2, R17, PT ;  /* 0x000000110200720c */ /* 0x000fe40003f44070 */
[----:B0-----:R-:W-:-:S07]  /*26820*/  IABS R8, R16 ;  /* 0x0000001000087213 */ /* 0x001fce0000000000 */
[--C-:B------:R-:W-:Y:S01]  /*26830*/  @!P5 IMAD.IADD R11, R11, 0x1, -R2.reuse ;  /* 0x000000010b0bd824 */ /* 0x100fe200078e0a02 */
[----:B------:R-:W2:Y:S01]  /*26840*/  LDL.LU R16, [R1+0x60] ;  /* 0x0000600001107983 */ /* 0x000ea20000300800 */
[----:B------:R-:W-:Y:S02]  /*26850*/  ISETP.GE.AND P6, PT, R15, RZ, PT ;  /* 0x000000ff0f00720c */ /* 0x000fe40003fc6270 */
[----:B------:R-:W-:Y:S01]  /*26860*/  @!P2 IMAD.IADD R17, R17, 0x1, -R2 ;  /* 0x000000011111a824 */ /* 0x000fe200078e0a02 */
[----:B------:R-:W-:-:S10]  /*26870*/  ISETP.GE.AND P4, PT, R12, RZ, PT ;  /* 0x000000ff0c00720c */ /* 0x000fd40003f86270 */
[----:B------:R-:W-:Y:S01]  /*26880*/  @!P6 IMAD.MOV R20, RZ, RZ, -R20 ;  /* 0x000000ffff14e224 */ /* 0x000fe200078e0a14 */
[----:B------:R-:W-:Y:S02]  /*26890*/  ISETP.GE.AND P1, PT, R5, RZ, PT ;  /* 0x000000ff0500720c */ /* 0x000fe40003f26270 */
[----:B------:R-:W3:Y:S04]  /*268a0*/  LDL.LU R5, [R1+0x5c] ;  /* 0x00005c0001057983 */ /* 0x000ee80000300800 */
[----:B------:R-:W4:Y:S01]  /*268b0*/  LDL.LU R15, [R1+0x58] ;  /* 0x00005800010f7983 */ /* 0x000f220000300800 */
[----:B------:R-:W-:Y:S01]  /*268c0*/  @!P4 IMAD.MOV R22, RZ, RZ, -R22 ;  /* 0x000000ffff16c224 */ /* 0x000fe200078e0a16 */
[----:B------:R-:W-:Y:S02]  /*268d0*/  ISETP.GE.AND P2, PT, R24, RZ, PT ;  /* 0x000000ff1800720c */ /* 0x000fe40003f46270 */
[----:B------:R-:W-:-:S02]  /*268e0*/  ISETP.GE.AND P5, PT, R10, RZ, PT ;  /* 0x000000ff0a00720c */ /* 0x000fc40003fa6270 */
[----:B------:R-:W5:Y:S04]  /*268f0*/  LDL.LU R10, [R1+0x54] ;  /* 0x00005400010a7983 */ /* 0x000f680000300800 */
[----:B------:R-:W5:Y:S04]  /*26900*/  LDL.LU R12, [R1+0x50] ;  /* 0x00005000010c7983 */ /* 0x000f680000300800 */
[----:B------:R0:W-:Y:S04]  /*26910*/  STL [R1+0xf0], R23 ;  /* 0x0000f01701007387 */ /* 0x0001e80000100800 */
[----:B------:R-:W5:Y:S01]  /*26920*/  LDL R24, [R1+0x57bc] ;  /* 0x0057bc0001187983 */ /* 0x000f620000100800 */
[----:B------:R-:W-:-:S03]  /*26930*/  @!P1 IMAD.MOV R18, RZ, RZ, -R18 ;  /* 0x000000ffff129224 */ /* 0x000fc600078e0a12 */
[----:B0-----:R-:W5:Y:S01]  /*26940*/  LDL R23, [R1+0x57c0] ;  /* 0x0057c00001177983 */ /* 0x001f620000100800 */
[----:B------:R-:W-:-:S03]  /*26950*/  @!P5 IMAD.MOV R14, RZ, RZ, -R14 ;  /* 0x000000ffff0ed224 */ /* 0x000fc600078e0a0e */
[----:B------:R0:W-:Y:S04]  /*26960*/  STL [R1+0xec], R20 ;  /* 0x0000ec1401007387 */ /* 0x0001e80000100800 */
        /* <DEDUP_REMOVED lines=14> */
[----:B------:R-:W-:-:S04]  /*26a50*/  ISETP.GT.U32.AND P3, PT, R2, R21, PT ;  /* 0x000000150200720c */ /* 0x000fc80003f64070 */
[----:B------:R-:W-:Y:S01]  /*26a60*/  ISETP.GT.U32.AND P5, PT, R2, R25, PT ;  /* 0x000000190200720c */ /* 0x000fe20003fa4070 */
[----:B------:R-:W-:Y:S02]  /*26a70*/  @!P2 IMAD.MOV R26, RZ, RZ, -R26 ;  /* 0x000000ffff1aa224 */ /* 0x000fe400078e0a1a */
[--C-:B------:R-:W-:Y:S02]  /*26a80*/  @!P0 IMAD.IADD R13, R13, 0x1, -R2.reuse ;  /* 0x000000010d0d8824 */ /* 0x100fe400078e0a02 */
[----:B------:R-:W-:-:S04]  /*26a90*/  @!P4 IMAD.IADD R19, R19, 0x1, -R2 ;  /* 0x000000011313c824 */ /* 0x000fc800078e0a02 */
[--C-:B------:R-:W-:Y:S02]  /*26aa0*/  @!P3 IMAD.IADD R21, R21, 0x1, -R2.reuse ;  /* 0x000000011515b824 */ /* 0x100fe400078e0a02 */
[--C-:B------:R-:W-:Y:S02]  /*26ab0*/  @!P1 IMAD.IADD R11, R11, 0x1, -R2.reuse ;  /* 0x000000010b0b9824 */ /* 0x100fe400078e0a02 */
[----:B------:R-:W-:Y:S02]  /*26ac0*/  @!P5 IMAD.IADD R25, R25, 0x1, -R2 ;  /* 0x000000011919d824 */ /* 0x000fe400078e0a02 */
[----:B------:R-:W-:Y:S01]  /*26ad0*/  IMAD.HI.U32 R9, R0, R8, RZ ;  /* 0x0000000800097227 */ /* 0x000fe200078e00ff */
[----:B------:R0:W-:Y:S03]  /*26ae0*/  STL [R1+0xdc], R26 ;  /* 0x0000dc1a01007387 */ /* 0x0001e60000100800 */
[----:B------:R-:W-:Y:S01]  /*26af0*/  IMAD.MOV R9, RZ, RZ, -R9 ;  /* 0x000000ffff097224 */ /* 0x000fe200078e0a09 */
[----:B------:R-:W-:-:S03]  /*26b00*/  ISETP.GT.U32.AND P6, PT, R2, R17, PT ;  /* 0x000000110200720c */ /* 0x000fc60003fc4070 */
[----:B------:R-:W-:Y:S02]  /*26b10*/  IMAD R8, R2, R9, R8 ;  /* 0x0000000902087224 */ /* 0x000fe400078e0208 */
[----:B0-----:R-:W-:-:S08]  /*26b20*/  IMAD.MOV.U32 R26, RZ, RZ, R21 ;  /* 0x000000ffff1a7224 */ /* 0x001fd000078e0015 */
[----:B------:R-:W-:Y:S01]  /*26b30*/  @!P6 IMAD.IADD R17, R17, 0x1, -R2 ;  /* 0x000000011111e824 */ /* 0x000fe200078e0a02 */
[----:B--2---:R-:W-:-:S13]  /*26b40*/  ISETP.GT.U32.AND P2, PT, R2, R16, PT ;  /* 0x000000100200720c */ /* 0x004fda0003f44070 */
[----:B------:R-:W-:Y:S01]  /*26b50*/  @!P2 IMAD.IADD R16, R16, 0x1, -R2 ;  /* 0x000000011010a824 */ /* 0x000fe200078e0a02 */
[C---:B---3--:R-:W-:Y:S02]  /*26b60*/  ISETP.GT.U32.AND P0, PT, R2.reuse, R5, PT ;  /* 0x000000050200720c */ /* 0x048fe40003f04070 */
[C---:B----4-:R-:W-:Y:S02]  /*26b70*/  ISETP.GT.U32.AND P3, PT, R2.reuse, R15, PT ;  /* 0x0000000f0200720c */ /* 0x050fe40003f64070 */
[C---:B-----5:R-:W-:Y:S02]  /*26b80*/  ISETP.GT.U32.AND P4, PT, R2.reuse, R10, PT ;  /* 0x0000000a0200720c */ /* 0x060fe40003f84070 */
[----:B------:R-:W-:Y:S02]  /*26b90*/  ISETP.GT.U32.AND P1, PT, R2, R12, PT ;  /* 0x0000000c0200720c */ /* 0x000fe40003f24070 */
[----:B------:R-:W-:-:S05]  /*26ba0*/  ISETP.GE.AND P5, PT, R24, RZ, PT ;  /* 0x000000ff1800720c */ /* 0x000fca0003fa6270 */
[----:B------:R-:W-:-:S04]  /*26bb0*/  @!P0 IMAD.IADD R5, R5, 0x1, -R2 ;  /* 0x0000000105058824 */ /* 0x000fc800078e0a02 */
[--C-:B------:R-:W-:Y:S01]  /*26bc0*/  @!P4 IMAD.IADD R10, R10, 0x1, -R2.reuse ;  /* 0x000000010a0ac824 */ /* 0x100fe200078e0a02 */
[----:B------:R-:W-:Y:S01]  /*26bd0*/  ISETP.GE.AND P2, PT, R23, RZ, PT ;  /* 0x000000ff1700720c */ /* 0x000fe20003f46270 */
[--C-:B------:R-:W-:Y:S02]  /*26be0*/  @!P3 IMAD.IADD R15, R15, 0x1, -R2.reuse ;  /* 0x000000010f0fb824 */ /* 0x100fe400078e0a02 */
[----:B------:R-:W-:Y:S02]  /*26bf0*/  @!P1 IMAD.IADD R12, R12, 0x1, -R2 ;  /* 0x000000010c0c9824 */ /* 0x000fe400078e0a02 */
[----:B------:R-:W-:Y:S01]  /*26c00*/  @!P5 IMAD.MOV R13, RZ, RZ, -R13 ;  /* 0x000000ffff0dd224 */ /* 0x000fe200078e0a0d */
[----:B------:R-:W-:Y:S02]  /*26c10*/  ISETP.GE.AND P0, PT, R20, RZ, PT ;  /* 0x000000ff1400720c */ /* 0x000fe40003f06270 */
[----:B------:R-:W2:Y:S04]  /*26c20*/  LDL.LU R20, [R1+0xa0] ;  /* 0x0000a00001147983 */ /* 0x000ea80000300800 */
[----:B------:R-:W3:Y:S01]  /*26c30*/  LDL.LU R23, [R1+0x9c] ;  /* 0x00009c0001177983 */ /* 0x000ee20000300800 */
[----:B------:R-:W-:Y:S01]  /*26c40*/  ISETP.GE.AND P3, PT, R22, RZ, PT ;  /* 0x000000ff1600720c */ /* 0x000fe20003f66270 */
[----:B------:R-:W-:Y:S01]  /*26c50*/  @!P2 IMAD.MOV R26, RZ, RZ, -R26 ;  /* 0x000000ffff1aa224 */ /* 0x000fe200078e0a1a */
[----:B------:R-:W-:-:S02]  /*26c60*/  ISETP.GE.AND P4, PT, R18, RZ, PT ;  /* 0x000000ff1200720c */ /* 0x000fc40003f86270 */
[----:B------:R-:W4:Y:S04]  /*26c70*/  LDL.LU R18, [R1+0x98] ;  /* 0x0000980001127983 */ /* 0x000f280000300800 */
[----:B------:R-:W5:Y:S04]  /*26c80*/  LDL R9, [R1+0x57d4] ;  /* 0x0057d40001097983 */ /* 0x000f680000100800 */
[----:B------:R-:W2:Y:S01]  /*26c90*/  LDL.LU R22, [R1+0x94] ;  /* 0x0000940001167983 */ /* 0x000ea20000300800 */
[----:B------:R-:W-:-:S03]  /*26ca0*/  ISETP.GE.AND P1, PT, R14, RZ, PT ;  /* 0x000000ff0e00720c */ /* 0x000fc60003f26270 */
[----:B------:R-:W4:Y:S04]  /*26cb0*/  LDL R24, [R1+0x5880] ;  /* 0x0058800001187983 */ /* 0x000f280000100800 */
[----:B------:R-:W4:Y:S04]  /*26cc0*/  LDL.LU R14, [R1+0x90] ;  /* 0x00009000010e7983 */ /* 0x000f280000300800 */
[----:B------:R0:W-:Y:S01]  /*26cd0*/  STL [R1+0xd8], R13 ;  /* 0x0000d80d01007387 */ /* 0x0001e20000100800 */
[----:B------:R-:W-:Y:S02]  /*26ce0*/  @!P0 IMAD.MOV R19, RZ, RZ, -R19 ;  /* 0x000000ffff138224 */ /* 0x000fe400078e0a13 */
[----:B------:R-:W-:Y:S01]  /*26cf0*/  @!P3 IMAD.MOV R11, RZ, RZ, -R11 ;  /* 0x000000ffff0bb224 */ /* 0x000fe200078e0a0b */
[----:B0-----:R-:W4:Y:S04]  /*26d00*/  LDL.LU R13, [R1+0x8c] ;  /* 0x00008c00010d7983 */ /* 0x001f280000300800 */
[----:B------:R-:W4:Y:S01]  /*26d10*/  LDL R21, [R1+0x57d8] ;  /* 0x0057d80001157983 */ /* 0x000f220000100800 */
[----:B------:R-:W-:-:S03]  /*26d20*/  @!P4 IMAD.MOV R17, RZ, RZ, -R17 ;  /* 0x000000ffff11c224 */ /* 0x000fc600078e0a11 */
[----:B------:R-:W-:Y:S04]  /*26d30*/  STL [R1+0xd4], R26 ;  /* 0x0000d41a01007387 */ /* 0x000fe80000100800 */
        /* <DEDUP_REMOVED lines=10> */
[--C-:B------:R-:W-:Y:S02]  /*26de0*/  @!P6 IMAD.IADD R29, R29, 0x1, -R2.reuse ;  /* 0x000000011d1de824 */ /* 0x100fe400078e0a02 */
[----:B------:R-:W-:Y:S02]  /*26df0*/  IMAD.MOV.U32 R26, RZ, RZ, R25 ;  /* 0x000000ffff1a7224 */ /* 0x000fe400078e0019 */
[----:B------:R-:W4:Y:S01]  /*26e00*/  LDL R25, [R1+0x57f0] ;  /* 0x0057f00001197983 */ /* 0x000f220000100800 */
[----:B------:R-:W-:Y:S01]  /*26e10*/  ISETP.GT.U32.AND P6, PT, R2, R29, PT ;  /* 0x0000001d0200720c */ /* 0x000fe20003fc4070 */
[--C-:B------:R-:W-:Y:S02]  /*26e20*/  @!P5 IMAD.IADD R16, R16, 0x1, -R2.reuse ;  /* 0x000000011010d824 */ /* 0x100fe400078e0a02 */
[----:B------:R-:W-:Y:S02]  /*26e30*/  @!P2 IMAD.IADD R5, R5, 0x1, -R2 ;  /* 0x000000010505a824 */ /* 0x000fe400078e0a02 */
[----:B------:R-:W-:-:S02]  /*26e40*/  @!P1 IMAD.MOV R26, RZ, RZ, -R26 ;  /* 0x000000ffff1a9224 */ /* 0x000fc400078e0a1a */
[----:B------:R-:W-:-:S06]  /*26e50*/  @!P3 IMAD.IADD R10, R10, 0x1, -R2 ;  /* 0x000000010a0ab824 */ /* 0x000fcc00078e0a02 */
[----:B------:R-:W-:Y:S01]  /*26e60*/  @!P6 IMAD.IADD R29, R29, 0x1, -R2 ;  /* 0x000000011d1de824 */ /* 0x000fe200078e0a02 */
[----:B------:R0:W-:Y:S04]  /*26e70*/  STL [R1+0xc4], R26 ;  /* 0x0000c41a01007387 */ /* 0x0001e80000100800 */
[----:B0-----:R-:W4:Y:S01]  /*26e80*/  LDL.LU R26, [R1+0x5c54] ;  /* 0x005c5400011a7983 */ /* 0x001f220000300800 */
[----:B---3--:R-:W-:-:S13]  /*26e90*/  ISETP.GT.U32.AND P2, PT, R2, R23, PT ;  /* 0x000000170200720c */ /* 0x008fda0003f44070 */
[----:B------:R-:W-:Y:S01]  /*26ea0*/  @!P2 IMAD.IADD R23, R23, 0x1, -R2 ;  /* 0x000000011717a824 */ /* 0x000fe200078e0a02 */
[----:B-----5:R-:W-:Y:S02]  /*26eb0*/  ISETP.GE.AND P5, PT, R9, RZ, PT ;  /* 0x000000ff0900720c */ /* 0x020fe40003fa6270 */
[----:B--2---:R-:W-:Y:S02]  /*26ec0*/  ISETP.GT.U32.AND P3, PT, R2, R22, PT ;  /* 0x000000160200720c */ /* 0x004fe40003f64070 */
[----:B----4-:R-:W-:Y:S02]  /*26ed0*/  IABS R9, R24 ;  /* 0x0000001800097213 */ /* 0x010fe40000000000 */
[----:B------:R-:W2:Y:S07]  /*26ee0*/  LDL.LU R24, [R1+0x88] ;  /* 0x0000880001187983 */ /* 0x000eae0000300800 */
[----:B------:R-:W-:-:S02]  /*26ef0*/  @!P5 IMAD.MOV R16, RZ, RZ, -R16 ;  /* 0x000000ffff10d224 */ /* 0x000fc400078e0a10 */
[----:B------:R-:W-:Y:S01]  /*26f00*/  @!P3 IMAD.IADD R22, R22, 0x1, -R2 ;  /* 0x000000011616b824 */ /* 0x000fe200078e0a02 */
[----:B------:R-:W-:-:S13]  /*26f10*/  ISETP.GE.AND P6, PT, R21, RZ, PT ;  /* 0x000000ff1500720c */ /* 0x000fda0003fc6270 */
[----:B------:R-:W-:Y:S01]  /*26f20*/  @!P6 IMAD.MOV R5, RZ, RZ, -R5 ;  /* 0x000000ffff05e224 */ /* 0x000fe200078e0a05 */
[----:B------:R-:W-:Y:S02]  /*26f30*/  ISETP.GE.AND P2, PT, R19, RZ, PT ;  /* 0x000000ff1300720c */ /* 0x000fe40003f46270 */
[----:B------:R-:W3:Y:S04]  /*26f40*/  LDL.LU R19, [R1+0x84] ;  /* 0x0000840001137983 */ /* 0x000ee80000300800 */
[----:B------:R-:W4:Y:S01]  /*26f50*/  LDL.LU R21, [R1+0x80] ;  /* 0x0000800001157983 */ /* 0x000f220000300800 */
[----:B------:R-:W-:-:S03]  /*26f60*/  ISETP.GE.AND P3, PT, R17, RZ, PT ;  /* 0x000000ff1100720c */ /* 0x000fc60003f66270 */
[----:B------:R-:W5:Y:S04]  /*26f70*/  LDL.LU R17, [R1+0x5c50] ;  /* 0x005c500001117983 */ /* 0x000f680000300800 */
[----:B------:R0:W-:Y:S04]  /*26f80*/  STL [R1+0xc0], R16 ;  /* 0x0000c01001007387 */ /* 0x0001e80000100800 */
[----:B0-----:R-:W3:Y:S04]  /*26f90*/  LDL R16, [R1+0x57f4] ;  /* 0x0057f40001107983 */ /* 0x001ee80000100800 */
[----:B------:R0:W-:Y:S04]  /*26fa0*/  STL [R1+0xb4], R5 ;  /* 0x0000b40501007387 */ /* 0x0001e80000100800 */
[----:B0-----:R-:W4:Y:S01]  /*26fb0*/  LDL R5, [R1+0x57f8] ;  /* 0x0057f80001057983 */ /* 0x001f220000100800 */
[----:B------:R-:W-:-:S02]  /*26fc0*/  ISETP.GT.U32.AND P0, PT, R2, R15, PT ;  /* 0x0000000f0200720c */ /* 0x000fc40003f04070 */
[C---:B------:R-:W-:Y:S02]  /*26fd0*/  ISETP.GT.U32.AND P4, PT, R2.reuse, R12, PT ;  /* 0x0000000c0200720c */ /* 0x040fe40003f84070 */
[----:B------:R-:W-:-:S09]  /*26fe0*/  ISETP.GT.U32.AND P1, PT, R2, R20, PT ;  /* 0x000000140200720c */ /* 0x000fd20003f24070 */
[--C-:B------:R-:W-:Y:S01]  /*26ff0*/  @!P0 IMAD.IADD R15, R15, 0x1, -R2.reuse ;  /* 0x000000010f0f8824 */ /* 0x100fe200078e0a02 */
[----:B------:R-:W-:Y:S01]  /*27000*/  ISETP.GT.U32.AND P0, PT, R2, R18, PT ;  /* 0x000000120200720c */ /* 0x000fe20003f04070 */
[--C-:B------:R-:W-:Y:S01]  /*27010*/  @!P4 IMAD.IADD R12, R12, 0x1, -R2.reuse ;  /* 0x000000010c0cc824 */ /* 0x100fe200078e0a02 */
[----:B------:R-:W-:Y:S01]  /*27020*/  ISETP.GT.U32.AND P4, PT, R2, R14, PT ;  /* 0x0000000e0200720c */ /* 0x000fe20003f84070 */
[----:B------:R-:W-:Y:S01]  /*27030*/  @!P1 IMAD.IADD R20, R20, 0x1, -R2 ;  /* 0x0000000114149824 */ /* 0x000fe200078e0a02 */
[----:B------:R-:W-:-:S09]  /*27040*/  ISETP.GT.U32.AND P1, PT, R2, R13, PT ;  /* 0x0000000d0200720c */ /* 0x000fd20003f24070 */
[--C-:B------:R-:W-:Y:S01]  /*27050*/  @!P0 IMAD.IADD R18, R18, 0x1, -R2.reuse ;  /* 0x0000000112128824 */ /* 0x100fe200078e0a02 */
[----:B------:R-:W-:Y:S01]  /*27060*/  ISETP.GE.AND P0, PT, R11, RZ, PT ;  /* 0x000000ff0b00720c */ /* 0x000fe20003f06270 */
[----:B------:R-:W-:Y:S01]  /*27070*/  @!P4 IMAD.IADD R14, R14, 0x1, -R2 ;  /* 0x000000010e0ec824 */ /* 0x000fe200078e0a02 */
[----:B------:R-:W-:Y:S01]  /*27080*/  ISETP.GE.AND P4, PT, R25, RZ, PT ;  /* 0x000000ff1900720c */ /* 0x000fe20003f86270 */
[----:B------:R-:W-:Y:S02]  /*27090*/  @!P2 IMAD.MOV R15, RZ, RZ, -R15 ;  /* 0x000000ffff0fa224 */ /* 0x000fe400078e0a0f */
[----:B------:R-:W-:-:S03]  /*270a0*/  IMAD.HI.U32 R11, R0, R9, RZ ;  /* 0x00000009000b7227 */ /* 0x000fc600078e00ff */
[----:B------:R0:W-:Y:S01]  /*270b0*/  STL [R1+0xb0], R15 ;  /* 0x0000b00f01007387 */ /* 0x0001e20000100800 */
[----:B------:R-:W-:-:S03]  /*270c0*/  @!P1 IMAD.IADD R13, R13, 0x1, -R2 ;  /* 0x000000010d0d9824 */ /* 0x000fc600078e0a02 */
[----:B------:R-:W5:Y:S01]  /*270d0*/  LDL R25, [R1+0x5808] ;  /* 0x0058080001197983 */ /* 0x000f620000100800 */
[----:B------:R-:W-:Y:S02]  /*270e0*/  @!P0 IMAD.MOV R10, RZ, RZ, -R10 ;  /* 0x000000ffff0a8224 */ /* 0x000fe400078e0a0a */
[----:B------:R-:W-:Y:S01]  /*270f0*/  @!P3 IMAD.MOV R12, RZ, RZ, -R12 ;  /* 0x000000ffff0cb224 */ /* 0x000fe200078e0a0c */
[----:B0-----:R-:W5:Y:S01]  /*27100*/  LDL R15, [R1+0x5804] ;  /* 0x00580400010f7983 */ /* 0x001f620000100800 */
[----:B------:R-:W-:-:S03]  /*27110*/  IMAD.MOV R11, RZ, RZ, -R11 ;  /* 0x000000ffff0b7224 */ /* 0x000fc600078e0a0b */
[----:B------:R0:W-:Y:S01]  /*27120*/  STL [R1+0xac], R10 ;  /* 0x0000ac0a01007387 */ /* 0x0001e20000100800 */
[C---:B------:R-:W-:Y:S01]  /*27130*/  ISETP.GT.U32.AND P6, PT, R2.reuse, R13, PT ;  /* 0x0000000d0200720c */ /* 0x040fe20003fc4070 */
[----:B------:R-:W-:Y:S02]  /*27140*/  IMAD R9, R2, R11, R9 ;  /* 0x0000000b02097224 */ /* 0x000fe400078e0209 */
[----:B0-----:R-:W-:Y:S02]  /*27150*/  IMAD.MOV.U32 R10, RZ, RZ, R29 ;  /* 0x000000ffff0a7224 */ /* 0x001fe400078e001d */
[----:B------:R-:W5:Y:S02]  /*27160*/  LDL R29, [R1+0x57fc] ;  /* 0x0057fc00011d7983 */ /* 0x000f640000100800 */
[----:B------:R-:W-:Y:S02]  /*27170*/  @!P4 IMAD.MOV R10, RZ, RZ, -R10 ;  /* 0x000000ffff0ac224 */ /* 0x000fe400078e0a0a */
[----:B------:R0:W-:Y:S04]  /*27180*/  STL [R1+0xa8], R12 ;  /* 0x0000a80c01007387 */ /* 0x0001e80000100800 */
[----:B0-----:R-:W5:Y:S04]  /*27190*/  LDL.LU R12, [R1+0x5c4c] ;  /* 0x005c4c00010c7983 */ /* 0x001f680000300800 */
[----:B------:R-:W5:Y:S04]  /*271a0*/  LDL.LU R11, [R1+0x5c48] ;  /* 0x005c4800010b7983 */ /* 0x000f680000300800 */
[----:B------:R0:W-:Y:S01]  /*271b0*/  STL [R1+0xa4], R10 ;  /* 0x0000a40a01007387 */ /* 0x0001e20000100800 */
[----:B------:R-:W-:-:S03]  /*271c0*/  @!P6 IMAD.IADD R13, R13, 0x1, -R2 ;  /* 0x000000010d0de824 */ /* 0x000fc600078e0a02 */
[----:B0-----:R-:W5:Y:S01]  /*271d0*/  LDL.LU R10, [R1+0x5c44] ;  /* 0x005c4400010a7983 */ /* 0x001f620000300800 */
[----:B--2---:R-:W-:-:S13]  /*271e0*/  ISETP.GT.U32.AND P4, PT, R2, R24, PT ;  /* 0x000000180200720c */ /* 0x004fda0003f84070 */
[----:B------:R-:W-:Y:S01]  /*271f0*/  @!P4 IMAD.IADD R24, R24, 0x1, -R2 ;  /* 0x000000011818c824 */ /* 0x000fe200078e0a02 */
[----:B---3--:R-:W-:Y:S02]  /*27200*/  ISETP.GE.AND P6, PT, R16, RZ, PT ;  /* 0x000000ff1000720c */ /* 0x008fe40003fc6270 */
[----:B------:R-:W2:Y:S01]  /*27210*/  LDL.LU R16, [R1+0x5c40] ;  /* 0x005c400001107983 */ /* 0x000ea20000300800 */
[----:B----4-:R-:W-:-:S03]  /*27220*/  ISETP.GE.AND P4, PT, R5, RZ, PT ;  /* 0x000000ff0500720c */ /* 0x010fc60003f86270 */
[----:B------:R-:W3:Y:S01]  /*27230*/  LDL.LU R5, [R1+0x5c3c] ;  /* 0x005c3c0001057983 */ /* 0x000ee20000300800 */
[C---:B------:R-:W-:Y:S02]  /*27240*/  ISETP.GT.U32.AND P1, PT, R2.reuse, R20, PT ;  /* 0x000000140200720c */ /* 0x040fe40003f24070 */
[C---:B------:R-:W-:Y:S02]  /*27250*/  ISETP.GT.U32.AND P5, PT, R2.reuse, R23, PT ;  /* 0x000000170200720c */ /* 0x040fe40003fa4070 */
[C---:B------:R-:W-:Y:S02]  /*27260*/  ISETP.GT.U32.AND P2, PT, R2.reuse, R18, PT ;  /* 0x000000120200720c */ /* 0x040fe40003f44070 */
[----:B------:R-:W-:-:S07]  /*27270*/  ISETP.GT.U32.AND P0, PT, R2, R22, PT ;  /* 0x000000160200720c */ /* 0x000fce0003f04070 */
[--C-:B------:R-:W-:Y:S01]  /*27280*/  @!P1 IMAD.IADD R20, R20, 0x1, -R2.reuse ;  /* 0x0000000114149824 */ /* 0x100fe200078e0a02 */
[C---:B------:R-:W-:Y:S01]  /*27290*/  ISETP.GT.U32.AND P1, PT, R2.reuse, R19, PT ;  /* 0x000000130200720c */ /* 0x040fe20003f24070 */
[--C-:B------:R-:W-:Y:S01]  /*272a0*/  @!P5 IMAD.IADD R23, R23, 0x1, -R2.reuse ;  /* 0x000000011717d824 */ /* 0x100fe200078e0a02 */
[----:B------:R-:W-:Y:S01]  /*272b0*/  ISETP.GT.U32.AND P5, PT, R2, R21, PT ;  /* 0x000000150200720c */ /* 0x000fe20003fa4070 */
[----:B------:R-:W-:Y:S01]  /*272c0*/  @!P2 IMAD.IADD R18, R18, 0x1, -R2 ;  /* 0x000000011212a824 */ /* 0x000fe200078e0a02 */
[----:B------:R-:W-:Y:S01]  /*272d0*/  ISETP.GT.U32.AND P3, PT, R2, R14, PT ;  /* 0x0000000e0200720c */ /* 0x000fe20003f64070 */
[----:B------:R-:W-:Y:S02]  /*272e0*/  @!P6 IMAD.MOV R20, RZ, RZ, -R20 ;  /* 0x000000ffff14e224 */ /* 0x000fe400078e0a14 */
[----:B------:R-:W-:-:S06]  /*272f0*/  @!P0 IMAD.IADD R22, R22, 0x1, -R2 ;  /* 0x0000000116168824 */ /* 0x000fcc00078e0a02 */
[--C-:B------:R-:W-:Y:S02]  /*27300*/  @!P1 IMAD.IADD R19, R19, 0x1, -R2.reuse ;  /* 0x0000000113139824 */ /* 0x100fe400078e0a02 */
[--C-:B------:R-:W-:Y:S02]  /*27310*/  @!P5 IMAD.IADD R21, R21, 0x1, -R2.reuse ;  /* 0x000000011515d824 */ /* 0x100fe400078e0a02 */
[----:B------:R-:W-:Y:S02]  /*27320*/  @!P4 IMAD.MOV R23, RZ, RZ, -R23 ;  /* 0x000000ffff17c224 */ /* 0x000fe400078e0a17 */
[----:B------:R-:W-:Y:S01]  /*27330*/  @!P3 IMAD.IADD R14, R14, 0x1, -R2 ;  /* 0x000000010e0eb824 */ /* 0x000fe200078e0a02 */
[----:B-----5:R-:W-:Y:S02]  /*27340*/  ISETP.GE.AND P1, PT, R29, RZ, PT ;  /* 0x000000ff1d00720c */ /* 0x020fe40003f26270 */
[----:B------:R-:W4:Y:S01]  /*27350*/  LDL R29, [R1+0x580c] ;  /* 0x00580c00011d7983 */ /* 0x000f220000100800 */
[----:B------:R-:W-:-:S02]  /*27360*/  ISETP.GT.U32.AND P2, PT, R2, R10, PT ;  /* 0x0000000a0200720c */ /* 0x000fc40003f44070 */
[----:B------:R-:W-:-:S11]  /*27370*/  ISETP.GT.U32.AND P0, PT, R2, R11, PT ;  /* 0x0000000b0200720c */ /* 0x000fd60003f04070 */
[--C-:B------:R-:W-:Y:S01]  /*27380*/  @!P2 IMAD.IADD R10, R10, 0x1, -R2.reuse ;  /* 0x000000010a0aa824 */ /* 0x100fe200078e0a02 */
[----:B------:R-:W-:Y:S01]  /*27390*/  ISETP.GE.AND P2, PT, R15, RZ, PT ;  /* 0x000000ff0f00720c */ /* 0x000fe20003f46270 */
[----:B------:R-:W-:Y:S01]  /*273a0*/  @!P0 IMAD.IADD R11, R11, 0x1, -R2 ;  /* 0x000000010b0b8824 */ /* 0x000fe200078e0a02 */
[----:B------:R-:W-:-:S11]  /*273b0*/  ISETP.GE.AND P0, PT, R25, RZ, PT ;  /* 0x000000ff1900720c */ /* 0x000fd60003f06270 */
[----:B------:R-:W-:Y:S01]  /*273c0*/  @!P2 IMAD.MOV R14, RZ, RZ, -R14 ;  /* 0x000000ffff0ea224 */ /* 0x000fe200078e0a0e */
[----:B---3--:R-:W-:Y:S02]  /*273d0*/  ISETP.GE.AND P5, PT, R5, RZ, PT ;  /* 0x000000ff0500720c */ /* 0x008fe40003fa6270 */
[----:B------:R-:W3:Y:S04]  /*273e0*/  LDL R5, [R1+0xb8] ;  /* 0x0000b80001057983 */ /* 0x000ee80000100800 */
[----:B------:R-:W5:Y:S04]  /*273f0*/  LDL.LU R15, [R1+0x5c38] ;  /* 0x005c3800010f7983 */ /* 0x000f680000300800 */
[----:B------:R0:W-:Y:S03]  /*27400*/  STL [R1+0x78], R20 ;  /* 0x0000781401007387 */ /* 0x0001e60000100800 */
[----:B------:R-:W-:-:S02]  /*27410*/  @!P5 IMAD.MOV R22, RZ, RZ, -R22 ;  /* 0x000000ffff16d224 */ /* 0x000fc400078e0a16 */
[----:B0-----:R-:W-:Y:S02]  /*27420*/  IMAD.MOV.U32 R20, RZ, RZ, R18 ;  /* 0x000000ffff147224 */ /* 0x001fe400078e0012 */
[----:B------:R-:W3:Y:S02]  /*27430*/  LDL R18, [R1+0x5810] ;  /* 0x0058100001127983 */ /* 0x000ee40000100800 */
[----:B------:R-:W-:Y:S02]  /*27440*/  @!P1 IMAD.MOV R20, RZ, RZ, -R20 ;  /* 0x000000ffff149224 */ /* 0x000fe400078e0a14 */
[----:B------:R0:W-:Y:S04]  /*27450*/  STL [R1+0x70], R23 ;  /* 0x0000701701007387 */ /* 0x0001e80000100800 */
[----:B0-----:R-:W3:Y:S04]  /*27460*/  LDL R23, [R1+0x5814] ;  /* 0x0058140001177983 */ /* 0x001ee80000100800 */
[----:B------:R0:W-:Y:S04]  /*27470*/  STL [R1+0x6c], R20 ;  /* 0x00006c1401007387 */ /* 0x0001e80000100800 */
[----:B0-----:R-:W3:Y:S04]  /*27480*/  LDL R20, [R1+0x5818] ;  /* 0x0058180001147983 */ /* 0x001ee80000100800 */
[----:B------:R0:W-:Y:S04]  /*27490*/  STL [R1+0x68], R22 ;  /* 0x0000681601007387 */ /* 0x0001e80000100800 */
[----:B------:R-:W3:Y:S04]  /*274a0*/  LDL R25, [R1+0x5820] ;  /* 0x0058200001197983 */ /* 0x000ee80000100800 */
[----:B0-----:R-:W3:Y:S04]  /*274b0*/  LDL R22, [R1+0x581c] ;  /* 0x00581c0001167983 */ /* 0x001ee80000100800 */
[----:B------:R0:W-:Y:S04]  /*274c0*/  STL [R1+0x64], R14 ;  /* 0x0000640e01007387 */ /* 0x0001e80000100800 */
[----:B0-----:R-:W3:Y:S01]  /*274d0*/  LDL.LU R14, [R1+0x5c34] ;  /* 0x005c3400010e7983 */ /* 0x001ee20000300800 */
        /* <DEDUP_REMOVED lines=9> */
[----:B------:R-:W-:Y:S02]  /*27570*/  @!P0 IMAD.MOV R13, RZ, RZ, -R13 ;  /* 0x000000ffff0d8224 */ /* 0x000fe400078e0a0d */
[--C-:B------:R-:W-:Y:S02]  /*27580*/  @!P1 IMAD.IADD R21, R21, 0x1, -R2.reuse ;  /* 0x0000000115159824 */ /* 0x100fe400078e0a02 */
[--C-:B------:R-:W-:Y:S01]  /*27590*/  @!P5 IMAD.IADD R10, R10, 0x1, -R2.reuse ;  /* 0x000000010a0ad824 */ /* 0x100fe200078e0a02 */
[----:B------:R0:W-:Y:S01]  /*275a0*/  STL [R1+0x60], R13 ;  /* 0x0000600d01007387 */ /* 0x0001e20000100800 */
[--C-:B------:R-:W-:Y:S01]  /*275b0*/  @!P3 IMAD.IADD R24, R24, 0x1, -R2.reuse ;  /* 0x000000011818b824 */ /* 0x100fe200078e0a02 */
[----:B----4-:R-:W-:Y:S01]  /*275c0*/  ISETP.GE.AND P3, PT, R29, RZ, PT ;  /* 0x000000ff1d00720c */ /* 0x010fe20003f66270 */
[--C-:B------:R-:W-:Y:S01]  /*275d0*/  @!P2 IMAD.IADD R11, R11, 0x1, -R2.reuse ;  /* 0x000000010b0ba824 */ /* 0x100fe200078e0a02 */
[----:B--2---:R-:W-:Y:S01]  /*275e0*/  ISETP.GT.U32.AND P5, PT, R2, R16, PT ;  /* 0x000000100200720c */ /* 0x004fe20003fa4070 */
[----:B------:R-:W-:Y:S01]  /*275f0*/  @!P6 IMAD.IADD R12, R12, 0x1, -R2 ;  /* 0x000000010c0ce824 */ /* 0x000fe200078e0a02 */
[----:B------:R-:W-:Y:S01]  /*27600*/  ISETP.GT.U32.AND P2, PT, R2, R17, PT ;  /* 0x000000110200720c */ /* 0x000fe20003f44070 */
[----:B0-----:R-:W2:Y:S08]  /*27610*/  LDL.LU R13, [R1+0x5c30] ;  /* 0x005c3000010d7983 */ /* 0x001eb00000300800 */
[----:B------:R-:W-:-:S02]  /*27620*/  @!P3 IMAD.MOV R24, RZ, RZ, -R24 ;  /* 0x000000ffff18b224 */ /* 0x000fc400078e0a18 */
[--C-:B------:R-:W-:Y:S02]  /*27630*/  @!P5 IMAD.IADD R16, R16, 0x1, -R2.reuse ;  /* 0x000000011010d824 */ /* 0x100fe400078e0a02 */
[----:B------:R-:W-:Y:S01]  /*27640*/  @!P2 IMAD.IADD R17, R17, 0x1, -R2 ;  /* 0x000000011111a824 */ /* 0x000fe200078e0a02 */
[----:B-----5:R-:W-:Y:S02]  /*27650*/  ISETP.GT.U32.AND P1, PT, R2, R15, PT ;  /* 0x0000000f0200720c */ /* 0x020fe40003f24070 */
[----:B---3--:R-:W-:-:S11]  /*27660*/  ISETP.GE.AND P6, PT, R18, RZ, PT ;  /* 0x000000ff1200720c */ /* 0x008fd60003fc6270 */
[----:B------:R-:W-:Y:S01]  /*27670*/  @!P1 IMAD.IADD R15, R15, 0x1, -R2 ;  /* 0x000000010f0f9824 */ /* 0x000fe200078e0a02 */
[----:B------:R-:W3:Y:S01]  /*27680*/  LDL.LU R18, [R1+0x5c2c] ;  /* 0x005c2c0001127983 */ /* 0x000ee20000300800 */
[----:B------:R-:W-:Y:S01]  /*27690*/  IABS R29, R5 ;  /* 0x00000005001d7213 */ /* 0x000fe20000000000 */
[----:B------:R-:W-:Y:S01]  /*276a0*/  @!P6 IMAD.MOV R19, RZ, RZ, -R19 ;  /* 0x000000ffff13e224 */ /* 0x000fe200078e0a13 */
[----:B------:R-:W-:Y:S02]  /*276b0*/  ISETP.GE.AND P1, PT, R20, RZ, PT ;  /* 0x000000ff1400720c */ /* 0x000fe40003f26270 */
[----:B------:R-:W-:Y:S02]  /*276c0*/  ISETP.GT.U32.AND P4, PT, R2, R14, PT ;  /* 0x0000000e0200720c */ /* 0x000fe40003f84070 */
[----:B------:R-:W-:-:S11]  /*276d0*/  ISETP.GE.AND P5, PT, R22, RZ, PT ;  /* 0x000000ff1600720c */ /* 0x000fd60003fa6270 */
[----:B------:R-:W-:Y:S01]  /*276e0*/  @!P4 IMAD.IADD R14, R14, 0x1, -R2 ;  /* 0x000000010e0ec824 */ /* 0x000fe200078e0a02 */
[----:B------:R-:W-:Y:S02]  /*276f0*/  ISETP.GE.AND P4, PT, R23, RZ, PT ;  /* 0x000000ff1700720c */ /* 0x000fe40003f86270 */
[----:B------:R-:W4:Y:S01]  /*27700*/  LDL.LU R23, [R1+0x5c28] ;  /* 0x005c280001177983 */ /* 0x000f220000300800 */
[----:B------:R-:W-:-:S03]  /*27710*/  ISETP.GE.AND P2, PT, R25, RZ, PT ;  /* 0x000000ff1900720c */ /* 0x000fc60003f46270 */
[----:B------:R-:W5:Y:S04]  /*27720*/  LDL.LU R22, [R1+0x5c24] ;  /* 0x005c240001167983 */ /* 0x000f680000300800 */
[----:B------:R-:W4:Y:S04]  /*27730*/  LDL R25, [R1+0x5824] ;  /* 0x0058240001197983 */ /* 0x000f280000100800 */
[----:B------:R0:W-:Y:S01]  /*27740*/  STL [R1+0x58], R24 ;  /* 0x0000581801007387 */ /* 0x0001e20000100800 */
[----:B------:R-:W-:-:S03]  /*27750*/  @!P4 IMAD.MOV R21, RZ, RZ, -R21 ;  /* 0x000000ffff15c224 */ /* 0x000fc600078e0a15 */
[----:B0-----:R-:W4:Y:S04]  /*27760*/  LDL R24, [R1+0x5828] ;  /* 0x0058280001187983 */ /* 0x001f280000100800 */
[----:B------:R0:W-:Y:S01]  /*27770*/  STL [R1+0x50], R19 ;  /* 0x0000501301007387 */ /* 0x0001e20000100800 */
[----:B------:R-:W-:-:S04]  /*27780*/  IMAD.HI.U32 R20, R0, R29, RZ ;  /* 0x0000001d00147227 */ /* 0x000fc800078e00ff */
[----:B0-----:R-:W-:Y:S02]  /*27790*/  IMAD.MOV.U32 R19, RZ, RZ, R10 ;  /* 0x000000ffff137224 */ /* 0x001fe400078e000a */
[----:B------:R-:W4:Y:S02]  /*277a0*/  LDL R10, [R1+0x5830] ;  /* 0x00583000010a7983 */ /* 0x000f240000100800 */
[----:B------:R-:W-:Y:S02]  /*277b0*/  @!P1 IMAD.MOV R19, RZ, RZ, -R19 ;  /* 0x000000ffff139224 */ /* 0x000fe400078e0a13 */
[----:B------:R0:W-:Y:S01]  /*277c0*/  STL [R1+0x4c], R21 ;  /* 0x00004c1501007387 */ /* 0x0001e20000100800 */
[----:B------:R-:W-:Y:S02]  /*277d0*/  IMAD.MOV R20, RZ, RZ, -R20 ;  /* 0x000000ffff147224 */ /* 0x000fe400078e0a14 */
[----:B0-----:R-:W-:Y:S02]  /*277e0*/  IMAD.MOV.U32 R21, RZ, RZ, R11 ;  /* 0x000000ffff157224 */ /* 0x001fe400078e000b */
[----:B------:R-:W4:Y:S02]  /*277f0*/  LDL R11, [R1+0x5840] ;  /* 0x00584000010b7983 */ /* 0x000f240000100800 */
[----:B------:R-:W-:-:S02]  /*27800*/  @!P5 IMAD.MOV R21, RZ, RZ, -R21 ;  /* 0x000000ffff15d224 */ /* 0x000fc400078e0a15 */
[----:B------:R0:W-:Y:S01]  /*27810*/  STL [R1+0x48], R19 ;  /* 0x0000481301007387 */ /* 0x0001e20000100800 */
[C---:B------:R-:W-:Y:S02]  /*27820*/  IMAD R29, R2.reuse, R20, R29 ;  /* 0x00000014021d7224 */ /* 0x040fe400078e021d */
[----:B0-----:R-:W-:Y:S02]  /*27830*/  IMAD.MOV.U32 R19, RZ, RZ, R12 ;  /* 0x000000ffff137224 */ /* 0x001fe400078e000c */
[----:B------:R-:W4:Y:S02]  /*27840*/  LDL R12, [R1+0x5838] ;  /* 0x00583800010c7983 */ /* 0x000f240000100800 */
[----:B------:R-:W-:Y:S02]  /*27850*/  @!P2 IMAD.MOV R19, RZ, RZ, -R19 ;  /* 0x000000ffff13a224 */ /* 0x000fe400078e0a13 */
[----:B------:R0:W-:Y:S04]  /*27860*/  STL [R1+0x44], R21 ;  /* 0x0000441501007387 */ /* 0x0001e80000100800 */
[----:B0-----:R-:W4:Y:S04]  /*27870*/  LDL.LU R21, [R1+0x5c20] ;  /* 0x005c200001157983 */ /* 0x001f280000300800 */
[----:B------:R-:W4:Y:S04]  /*27880*/  LDL.LU R20, [R1+0x5c1c] ;  /* 0x005c1c0001147983 */ /* 0x000f280000300800 */
[----:B------:R0:W-:Y:S04]  /*27890*/  STL [R1+0x5c0c], R5 ;  /* 0x005c0c0501007387 */ /* 0x0001e80000100800 */
[----:B0-----:R-:W4:Y:S04]  /*278a0*/  LDL R5, [R1+0x582c] ;  /* 0x00582c0001057983 */ /* 0x001f280000100800 */
[----:B------:R0:W-:Y:S04]  /*278b0*/  STL [R1+0x40], R19 ;  /* 0x0000401301007387 */ /* 0x0001e80000100800 */
[----:B0-----:R-:W4:Y:S01]  /*278c0*/  LDL.LU R19, [R1+0x5c18] ;  /* 0x005c180001137983 */ /* 0x001f220000300800 */
[----:B--2---:R-:W-:-:S02]  /*278d0*/  ISETP.GT.U32.AND P0, PT, R2, R13, PT ;  /* 0x0000000d0200720c */ /* 0x004fc40003f04070 */
[----:B------:R-:W-:-:S11]  /*278e0*/  ISETP.GT.U32.AND P3, PT, R2, R14, PT ;  /* 0x0000000e0200720c */ /* 0x000fd60003f64070 */
[--C-:B------:R-:W-:Y:S01]  /*278f0*/  @!P0 IMAD.IADD R13, R13, 0x1, -R2.reuse ;  /* 0x000000010d0d8824 */ /* 0x100fe200078e0a02 */
[C---:B------:R-:W-:Y:S02]  /*27900*/  ISETP.GT.U32.AND P5, PT, R2.reuse, R17, PT ;  /* 0x000000110200720c */ /* 0x040fe40003fa4070 */
[----:B------:R-:W-:Y:S01]  /*27910*/  ISETP.GT.U32.AND P4, PT, R2, R15, PT ;  /* 0x0000000f0200720c */ /* 0x000fe20003f84070 */
[----:B------:R-:W-:Y:S01]  /*27920*/  @!P3 IMAD.IADD R14, R14, 0x1, -R2 ;  /* 0x000000010e0eb824 */ /* 0x000fe200078e0a02 */
[----:B------:R-:W-:-:S09]  /*27930*/  ISETP.GT.U32.AND P1, PT, R2, R16, PT ;  /* 0x000000100200720c */ /* 0x000fd20003f24070 */
[--C-:B------:R-:W-:Y:S02]  /*27940*/  @!P5 IMAD.IADD R17, R17, 0x1, -R2.reuse ;  /* 0x000000011111d824 */ /* 0x100fe400078e0a02 */
[--C-:B------:R-:W-:Y:S02]  /*27950*/  @!P4 IMAD.IADD R15, R15, 0x1, -R2.reuse ;  /* 0x000000010f0fc824 */ /* 0x100fe400078e0a02 */
[----:B------:R-:W-:Y:S01]  /*27960*/  @!P1 IMAD.IADD R16, R16, 0x1, -R2 ;  /* 0x0000000110109824 */ /* 0x000fe200078e0a02 */
[----:B---3--:R-:W-:-:S13]  /*27970*/  ISETP.GT.U32.AND P0, PT, R2, R18, PT ;  /* 0x000000120200720c */ /* 0x008fda0003f04070 */
[----:B------:R-:W-:Y:S01]  /*27980*/  @!P0 IMAD.IADD R18, R18, 0x1, -R2 ;  /* 0x0000000112128824 */ /* 0x000fe200078e0a02 */
[----:B------:R-:W-:-:S04]  /*27990*/  ISETP.GT.U32.AND P0, PT, R2, R13, PT ;  /* 0x0000000d0200720c */ /* 0x000fc80003f04070 */
[----:B------:R-:W-:-:S09]  /*279a0*/  ISETP.GT.U32.AND P6, PT, R2, R18, PT ;  /* 0x000000120200720c */ /* 0x000fd20003fc4070 */
[----:B------:R-:W-:-:S04]  /*279b0*/  @!P0 IMAD.IADD R13, R13, 0x1, -R2 ;  /* 0x000000010d0d8824 */ /* 0x000fc800078e0a02 */
[----:B------:R-:W-:Y:S01]  /*279c0*/  @!P6 IMAD.IADD R18, R18, 0x1, -R2 ;  /* 0x000000011212e824 */ /* 0x000fe200078e0a02 */
[----:B-----5:R-:W-:Y:S02]  /*279d0*/  ISETP.GT.U32.AND P4, PT, R2, R22, PT ;  /* 0x000000160200720c */ /* 0x020fe40003f84070 */
[----:B----4-:R-:W-:Y:S02]  /*279e0*/  ISETP.GE.AND P5, PT, R25, RZ, PT ;  /* 0x000000ff1900720c */ /* 0x010fe40003fa6270 */
[----:B------:R-:W2:Y:S01]  /*279f0*/  LDL.LU R25, [R1+0x5c14] ;  /* 0x005c140001197983 */ /* 0x000ea20000300800 */
[----:B------:R-:W-:-:S08]  /*27a00*/  ISETP.GE.AND P6, PT, R24, RZ, PT ;  /* 0x000000ff1800720c */ /* 0x000fd00003fc6270 */
[----:B------:R-:W-:Y:S01]  /*27a10*/  @!P4 IMAD.IADD R22, R22, 0x1, -R2 ;  /* 0x000000011616c824 */ /* 0x000fe200078e0a02 */
[----:B------:R-:W3:Y:S01]  /*27a20*/  LDL.LU R24, [R1+0x5c10] ;  /* 0x005c100001187983 */ /* 0x000ee20000300800 */
[----:B------:R-:W-:Y:S02]  /*27a30*/  ISETP.GE.AND P4, PT, R11, RZ, PT ;  /* 0x000000ff0b00720c */ /* 0x000fe40003f86270 */
[C---:B------:R-:W-:Y:S02]  /*27a40*/  ISETP.GT.U32.AND P3, PT, R2.reuse, R21, PT ;  /* 0x000000150200720c */ /* 0x040fe40003f64070 */
[----:B------:R-:W-:-:S11]  /*27a50*/  ISETP.GT.U32.AND P0, PT, R2, R20, PT ;  /* 0x000000140200720c */ /* 0x000fd60003f04070 */
[----:B------:R-:W-:Y:S01]  /*27a60*/  @!P3 IMAD.IADD R21, R21, 0x1, -R2 ;  /* 0x000000011515b824 */ /* 0x000fe200078e0a02 */
[----:B------:R-:W-:Y:S01]  /*27a70*/  ISETP.GE.AND P3, PT, R12, RZ, PT ;  /* 0x000000ff0c00720c */ /* 0x000fe20003f66270 */
[----:B------:R-:W-:Y:S02]  /*27a80*/  IMAD.MOV.U32 R12, RZ, RZ, R13 ;  /* 0x000000ffff0c7224 */ /* 0x000fe400078e000d */
[----:B------:R-:W-:Y:S01]  /*27a90*/  IMAD.MOV.U32 R13, RZ, RZ, R14 ;  /* 0x000000ffff0d7224 */ /* 0x000fe200078e000e */
[----:B------:R-:W-:Y:S01]  /*27aa0*/  ISETP.GT.U32.AND P2, PT, R2, R19, PT ;  /* 0x000000130200720c */ /* 0x000fe20003f44070 */
[----:B------:R-:W-:Y:S01]  /*27ab0*/  @!P0 IMAD.IADD R20, R20, 0x1, -R2 ;  /* 0x0000000114148824 */ /* 0x000fe200078e0a02 */
[----:B------:R-:W-:Y:S01]  /*27ac0*/  ISETP.GE.AND P0, PT, R10, RZ, PT ;  /* 0x000000ff0a00720c */ /* 0x000fe20003f06270 */
[----:B------:R-:W-:Y:S01]  /*27ad0*/  @!P5 IMAD.MOV R12, RZ, RZ, -R12 ;  /* 0x000000ffff0cd224 */ /* 0x000fe200078e0a0c */
[----:B------:R-:W4:Y:S01]  /*27ae0*/  LDL.LU R10, [R1+0xa60] ;  /* 0x000a6000010a7983 */ /* 0x000f220000300800 */
[----:B------:R-:W-:-:S03]  /*27af0*/  @!P6 IMAD.MOV R13, RZ, RZ, -R13 ;  /* 0x000000ffff0de224 */ /* 0x000fc600078e0a0d */
[----:B------:R-:W5:Y:S05]  /*27b00*/  LDL R11, [R1+0x5848] ;  /* 0x00584800010b7983 */ /* 0x000f6a0000100800 */
[----:B------:R-:W-:Y:S01]  /*27b10*/  @!P2 IMAD.IADD R19, R19, 0x1, -R2 ;  /* 0x000000011313a824 */ /* 0x000fe200078e0a02 */
[----:B------:R-:W-:Y:S02]  /*27b20*/  ISETP.GE.AND P2, PT, R5, RZ, PT ;  /* 0x000000ff0500720c */ /* 0x000fe40003f46270 */
[----:B------:R-:W4:Y:S04]  /*27b30*/  LDL.LU R5, [R1+0xa50] ;  /* 0x000a500001057983 */ /* 0x000f280000300800 */
[----:B------:R0:W-:Y:S02]  /*27b40*/  STL [R1+0x38], R12 ;  /* 0x0000380c01007387 */ /* 0x0001e40000100800 */
[----:B0-----:R-:W-:-:S02]  /*27b50*/  IMAD.MOV.U32 R12, RZ, RZ, R15 ;  /* 0x000000ffff0c7224 */ /* 0x001fc400078e000f */
[----:B------:R-:W3:Y:S04]  /*27b60*/  LDL R15, [R1+0x584c] ;  /* 0x00584c00010f7983 */ /* 0x000ee80000100800 */
[----:B------:R0:W-:Y:S01]  /*27b70*/  STL [R1+0x30], R13 ;  /* 0x0000300d01007387 */ /* 0x0001e20000100800 */
[----:B------:R-:W-:Y:S02]  /*27b80*/  @!P2 IMAD.MOV R12, RZ, RZ, -R12 ;  /* 0x000000ffff0ca224 */ /* 0x000fe400078e0a0c */
[----:B0-----:R-:W-:Y:S02]  /*27b90*/  IMAD.MOV.U32 R13, RZ, RZ, R16 ;  /* 0x000000ffff0d7224 */ /* 0x001fe400078e0010 */
[----:B------:R-:W5:Y:S04]  /*27ba0*/  LDL R16, [R1+0x5844] ;  /* 0x0058440001107983 */ /* 0x000f680000100800 */
[----:B------:R0:W-:Y:S04]  /*27bb0*/  STL [R1+0x2c], R12 ;  /* 0x00002c0c01007387 */ /* 0x0001e80000100800 */
[----:B------:R-:W4:Y:S01]  /*27bc0*/  LDL R14, [R1+0x5854] ;  /* 0x00585400010e7983 */ /* 0x000f220000100800 */
[C---:B------:R-:W-:Y:S01]  /*27bd0*/  ISETP.GT.U32.AND P1, PT, R2.reuse, R23, PT ;  /* 0x000000170200720c */ /* 0x040fe20003f24070 */
[----:B------:R-:W-:Y:S01]  /*27be0*/  @!P0 IMAD.MOV R13, RZ, RZ, -R13 ;  /* 0x000000ffff0d8224 */ /* 0x000fe200078e0a0d */
[C---:B------:R-:W-:Y:S01]  /*27bf0*/  ISETP.GT.U32.AND P0, PT, R2.reuse, R22, PT ;  /* 0x000000160200720c */ /* 0x040fe20003f04070 */
[----:B0-----:R-:W3:Y:S10]  /*27c00*/  LDL R12, [R1+0x5850] ;  /* 0x00585000010c7983 */ /* 0x001ef40000100800 */
[--C-:B------:R-:W-:Y:S01]  /*27c10*/  @!P1 IMAD.IADD R23, R23, 0x1, -R2.reuse ;  /* 0x0000000117179824 */ /* 0x100fe200078e0a02 */
[----:B------:R-:W-:Y:S01]  /*27c20*/  ISETP.GT.U32.AND P1, PT, R2, R19, PT ;  /* 0x000000130200720c */ /* 0x000fe20003f24070 */
[--C-:B------:R-:W-:Y:S01]  /*27c30*/  @!P0 IMAD.IADD R22, R22, 0x1, -R2.reuse ;  /* 0x0000000116168824 */ /* 0x100fe200078e0a02 */
[----:B------:R-:W-:Y:S01]  /*27c40*/  ISETP.GT.U32.AND P0, PT, R2, R27, PT ;  /* 0x0000001b0200720c */ /* 0x000fe20003f04070 */
[----:B------:R-:W-:Y:S01]  /*27c50*/  @!P3 IMAD.MOV R17, RZ, RZ, -R17 ;  /* 0x000000ffff11b224 */ /* 0x000fe200078e0a11 */
[----:B------:R0:W-:Y:S09]  /*27c60*/  STL [R1+0x28], R13 ;  /* 0x0000280d01007387 */ /* 0x0001f20000100800 */
[----:B------:R-:W-:-:S02]  /*27c70*/  @!P1 IMAD.IADD R19, R19, 0x1, -R2 ;  /* 0x0000000113139824 */ /* 0x000fc400078e0a02 */
[----:B0-----:R-:W-:Y:S02]  /*27c80*/  IMAD.MOV.U32 R13, RZ, RZ, R18 ;  /* 0x000000ffff0d7224 */ /* 0x001fe400078e0012 */
[----:B------:R-:W-:Y:S02]  /*27c90*/  @!P0 IMAD.IADD R27, R27, 0x1, -R2 ;  /* 0x000000011b1b8824 */ /* 0x000fe400078e0a02 */
[----:B------:R-:W-:Y:S01]  /*27ca0*/  @!P4 IMAD.MOV R13, RZ, RZ, -R13 ;  /* 0x000000ffff0dc224 */ /* 0x000fe200078e0a0d */
[----:B------:R0:W-:Y:S04]  /*27cb0*/  STL [R1+0x20], R17 ;  /* 0x0000201101007387 */ /* 0x0001e80000100800 */
[----:B------:R-:W-:Y:S04]  /*27cc0*/  STL [R1+0x10], R13 ;  /* 0x0000100d01007387 */ /* 0x000fe80000100800 */
[----:B------:R-:W3:Y:S04]  /*27cd0*/  LDL.LU R18, [R1+0xa54] ;  /* 0x000a540001127983 */ /* 0x000ee80000300800 */
[----:B0-----:R-:W3:Y:S01]  /*27ce0*/  LDL R17, [R1+0x585c] ;  /* 0x00585c0001117983 */ /* 0x001ee20000100800 */
[----:B------:R-:W-:-:S13]  /*27cf0*/  ISETP.GT.U32.AND P5, PT, R2, R20, PT ;  /* 0x000000140200720c */ /* 0x000fda0003fa4070 */
[----:B------:R-:W-:Y:S01]  /*27d00*/  @!P5 IMAD.IADD R20, R20, 0x1, -R2 ;  /* 0x000000011414d824 */ /* 0x000fe200078e0a02 */
[----:B--2---:R-:W-:-:S13]  /*27d10*/  ISETP.GT.U32.AND P5, PT, R2, R25, PT ;  /* 0x000000190200720c */ /* 0x004fda0003fa4070 */
[----:B------:R-:W-:Y:S01]  /*27d20*/  @!P5 IMAD.IADD R25, R25, 0x1, -R2 ;  /* 0x000000011919d824 */ /* 0x000fe200078e0a02 */
[----:B-----5:R-:W-:Y:S02]  /*27d30*/  ISETP.GE.AND P3, PT, R16, RZ, PT ;  /* 0x000000ff1000720c */ /* 0x020fe40003f66270 */
[----:B----4-:R-:W-:Y:S01]  /*27d40*/  ISETP.GE.AND P0, PT, R14, RZ, PT ;  /* 0x000000ff0e00720c */ /* 0x010fe20003f06270 */
[----:B------:R-:W-:Y:S02]  /*27d50*/  IMAD.MOV.U32 R14, RZ, RZ, R19 ;  /* 0x000000ffff0e7224 */ /* 0x000fe400078e0013 */
[----:B------:R-:W2:Y:S08]  /*27d60*/  LDL R19, [R1+0x5858] ;  /* 0x0058580001137983 */ /* 0x000eb00000100800 */
[----:B------:R-:W-:-:S05]  /*27d70*/  @!P3 IMAD.MOV R14, RZ, RZ, -R14 ;  /* 0x000000ffff0eb224 */ /* 0x000fca00078e0a0e */
[----:B------:R0:W-:Y:S01]  /*27d80*/  STL [R1+0x8], R14 ;  /* 0x0000080e01007387 */ /* 0x0001e20000100800 */
[----:B---3--:R-:W-:-:S03]  /*27d90*/  ISETP.GE.AND P5, PT, R15, RZ, PT ;  /* 0x000000ff0f00720c */ /* 0x008fc60003fa6270 */
[----:B------:R-:W3:Y:S04]  /*27da0*/  LDL R16, [R1+0x5864] ;  /* 0x0058640001107983 */ /* 0x000ee80000100800 */
[----:B------:R-:W4:Y:S04]  /*27db0*/  LDL R15, [R1+0x5868] ;  /* 0x00586800010f7983 */ /* 0x000f280000100800 */
[----:B0-----:R-:W5:Y:S01]  /*27dc0*/  LDL R14, [R1+0x5860] ;  /* 0x00586000010e7983 */ /* 0x001f620000100800 */
[C---:B------:R-:W-:Y:S02]  /*27dd0*/  ISETP.GT.U32.AND P2, PT, R2.reuse, R21, PT ;  /* 0x000000150200720c */ /* 0x040fe40003f44070 */
[----:B------:R-:W-:-:S02]  /*27de0*/  ISETP.GT.U32.AND P4, PT, R2, R24, PT ;  /* 0x000000180200720c */ /* 0x000fc40003f84070 */
[----:B------:R-:W-:-:S09]  /*27df0*/  ISETP.GT.U32.AND P6, PT, R2, R23, PT ;  /* 0x000000170200720c */ /* 0x000fd20003fc4070 */
[--C-:B------:R-:W-:Y:S01]  /*27e00*/  @!P2 IMAD.IADD R21, R21, 0x1, -R2.reuse ;  /* 0x000000011515a824 */ /* 0x100fe200078e0a02 */
[----:B------:R-:W-:Y:S01]  /*27e10*/  ISETP.GT.U32.AND P2, PT, R2, R26, PT ;  /* 0x0000001a0200720c */ /* 0x000fe20003f44070 */
[----:B------:R-:W-:-:S05]  /*27e20*/  @!P4 IMAD.IADD R24, R24, 0x1, -R2 ;  /* 0x000000011818c824 */ /* 0x000fca00078e0a02 */
[----:B------:R-:W-:Y:S01]  /*27e30*/  ISETP.GT.U32.AND P3, PT, R2, R24, PT ;  /* 0x000000180200720c */ /* 0x000fe20003f64070 */
[----:B------:R-:W-:Y:S01]  /*27e40*/  @!P6 IMAD.IADD R23, R23, 0x1, -R2 ;  /* 0x000000011717e824 */ /* 0x000fe200078e0a02 */
[----:B------:R-:W-:-:S05]  /*27e50*/  ISETP.GE.AND P6, PT, R11, RZ, PT ;  /* 0x000000ff0b00720c */ /* 0x000fca0003fc6270 */
[----:B------:R-:W-:Y:S01]  /*27e60*/  @!P2 IMAD.IADD R26, R26, 0x1, -R2 ;  /* 0x000000011a1aa824 */ /* 0x000fe200078e0a02 */
[----:B------:R-:W-:Y:S01]  /*27e70*/  ISETP.GE.AND P2, PT, R12, RZ, PT ;  /* 0x000000ff0c00720c */ /* 0x000fe20003f46270 */
[----:B------:R-:W-:Y:S01]  /*27e80*/  @!P0 IMAD.MOV R23, RZ, RZ, -R23 ;  /* 0x000000ffff178224 */ /* 0x000fe200078e0a17 */
[----:B------:R-:W-:-:S03]  /*27e90*/  ISETP.GT.U32.AND P0, PT, R2, R4, PT ;  /* 0x000000040200720c */ /* 0x000fc60003f04070 */
[----:B------:R-:W-:Y:S01]  /*27ea0*/  @!P3 IMAD.IADD R24, R24, 0x1, -R2 ;  /* 0x000000011818b824 */ /* 0x000fe200078e0a02 */
[C---:B------:R-:W-:Y:S01]  /*27eb0*/  ISETP.GT.U32.AND P3, PT, R2.reuse, R6, PT ;  /* 0x000000060200720c */ /* 0x040fe20003f64070 */
[----:B------:R-:W-:Y:S01]  /*27ec0*/  @!P6 IMAD.MOV R20, RZ, RZ, -R20 ;  /* 0x000000ffff14e224 */ /* 0x000fe200078e0a14 */
[----:B------:R-:W-:-:S05]  /*27ed0*/  ISETP.GT.U32.AND P4, PT, R2, R28, PT ;  /* 0x0000001c0200720c */ /* 0x000fca0003f84070 */
[----:B------:R-:W-:Y:S01]  /*27ee0*/  @!P2 IMAD.MOV R22, RZ, RZ, -R22 ;  /* 0x000000ffff16a224 */ /* 0x000fe200078e0a16 */
[----:B------:R-:W-:Y:S01]  /*27ef0*/  ISETP.GT.U32.AND P2, PT, R2, R27, PT ;  /* 0x0000001b0200720c */ /* 0x000fe20003f44070 */
[----:B------:R-:W-:Y:S01]  /*27f00*/  @!P5 IMAD.MOV R21, RZ, RZ, -R21 ;  /* 0x000000ffff15d224 */ /* 0x000fe200078e0a15 */
[----:B------:R-:W-:Y:S01]  /*27f10*/  STL [R1+0x5aec], R20 ;  /* 0x005aec1401007387 */ /* 0x000fe20000100800 */
[--C-:B------:R-:W-:Y:S02]  /*27f20*/  @!P0 IMAD.IADD R4, R4, 0x1, -R2.reuse ;  /* 0x0000000104048824 */ /* 0x100fe400078e0a02 */
[----:B------:R-:W-:Y:S01]  /*27f30*/  @!P3 IMAD.IADD R6, R6, 0x1, -R2 ;  /* 0x000000010606b824 */ /* 0x000fe200078e0a02 */
[----:B------:R0:W-:Y:S01]  /*27f40*/  STL [R1+0x5af0], R21 ;  /* 0x005af01501007387 */ /* 0x0001e20000100800 */
[----:B------:R-:W-:-:S03]  /*27f50*/  ISETP.GE.AND P0, PT, R17, RZ, PT ;  /* 0x000000ff1100720c */ /* 0x000fc60003f06270 */
[----:B------:R-:W-:Y:S04]  /*27f60*/  STL [R1+0x5af4], R22 ;  /* 0x005af41601007387 */ /* 0x000fe80000100800 */
[----:B------:R-:W-:Y:S01]  /*27f70*/  STL [R1+0x5af8], R23 ;  /* 0x005af81701007387 */ /* 0x000fe20000100800 */
[--C-:B------:R-:W-:Y:S02]  /*27f80*/  @!P2 IMAD.IADD R27, R27, 0x1, -R2.reuse ;  /* 0x000000011b1ba824 */ /* 0x100fe400078e0a02 */
[----:B------:R-:W-:Y:S01]  /*27f90*/  @!P4 IMAD.IADD R28, R28, 0x1, -R2 ;  /* 0x000000011c1cc824 */ /* 0x000fe200078e0a02 */
[C---:B------:R-:W-:Y:S02]  /*27fa0*/  ISETP.GT.U32.AND P4, PT, R2.reuse, R25, PT ;  /* 0x000000190200720c */ /* 0x040fe40003f84070 */
[----:B------:R-:W-:-:S11]  /*27fb0*/  ISETP.GT.U32.AND P5, PT, R2, R26, PT ;  /* 0x0000001a0200720c */ /* 0x000fd60003fa4070 */
[--C-:B------:R-:W-:Y:S01]  /*27fc0*/  @!P4 IMAD.IADD R25, R25, 0x1, -R2.reuse ;  /* 0x000000011919c824 */ /* 0x100fe200078e0a02 */
[----:B------:R-:W-:Y:S01]  /*27fd0*/  ISETP.GT.U32.AND P4, PT, R2, R7, PT ;  /* 0x000000070200720c */ /* 0x000fe20003f84070 */
[----:B------:R-:W-:Y:S01]  /*27fe0*/  @!P5 IMAD.IADD R26, R26, 0x1, -R2 ;  /* 0x000000011a1ad824 */ /* 0x000fe200078e0a02 */
[----:B------:R-:W-:-:S11]  /*27ff0*/  ISETP.GT.U32.AND P5, PT, R2, R3, PT ;  /* 0x000000030200720c */ /* 0x000fd60003fa4070 */
[--C-:B------:R-:W-:Y:S02]  /*28000*/  @!P4 IMAD.IADD R7, R7, 0x1, -R2.reuse ;  /* 0x000000010707c824 */ /* 0x100fe400078e0a02 */
[----:B------:R-:W-:Y:S01]  /*28010*/  @!P5 IMAD.IADD R3, R3, 0x1, -R2 ;  /* 0x000000010303d824 */ /* 0x000fe200078e0a02 */
[----:B--2---:R-:W-:Y:S02]  /*28020*/  ISETP.GE.AND P2, PT, R19, RZ, PT ;  /* 0x000000ff1300720c */ /* 0x004fe40003f46270 */
[----:B-----5:R-:W-:Y:S02]  /*28030*/  ISETP.GE.AND P3, PT, R14, RZ, PT ;  /* 0x000000ff0e00720c */ /* 0x020fe40003f66270 */
[----:B------:R-:W2:Y:S04]  /*28040*/  LDL R14, [R1+0x586c] ;  /* 0x00586c00010e7983 */ /* 0x000ea80000100800 */
[----:B------:R-:W5:Y:S04]  /*28050*/  LDL.LU R17, [R1+0xa58] ;  /* 0x000a580001117983 */ /* 0x000f680000300800 */
[----:B0-----:R-:W5:Y:S04]  /*28060*/  LDL.LU R21, [R1+0xa5c] ;  /* 0x000a5c0001157983 */ /* 0x001f680000300800 */
[----:B------:R-:W2:Y:S01]  /*28070*/  LDL R19, [R1+0x5870] ;  /* 0x0058700001137983 */ /* 0x000ea20000100800 */
[----:B---3--:R-:W-:-:S02]  /*28080*/  ISETP.GE.AND P4, PT, R16, RZ, PT ;  /* 0x000000ff1000720c */ /* 0x008fc40003f86270 */
[----:B----4-:R-:W-:Y:S01]  /*28090*/  ISETP.GE.AND P5, PT, R15, RZ, PT ;  /* 0x000000ff0f00720c */ /* 0x010fe20003fa6270 */
[----:B------:R-:W3:Y:S04]  /*280a0*/  LDL R16, [R1+0x5874] ;  /* 0x0058740001107983 */ /* 0x000ee80000100800 */
[----:B------:R-:W4:Y:S01]  /*280b0*/  LDL R15, [R1+0x5878] ;  /* 0x00587800010f7983 */ /* 0x000f220000100800 */
[----:B------:R-:W-:-:S05]  /*280c0*/  ISETP.GT.U32.AND P6, PT, R2, R28, PT ;  /* 0x0000001c0200720c */ /* 0x000fca0003fc4070 */
[----:B------:R-:W-:Y:S01]  /*280d0*/  @!P4 IMAD.MOV R27, RZ, RZ, -R27 ;  /* 0x000000ffff1bc224 */ /* 0x000fe200078e0a1b */
[----:B------:R-:W-:Y:S01]  /*280e0*/  ISETP.GT.U32.AND P4, PT, R2, R3, PT ;  /* 0x000000030200720c */ /* 0x000fe20003f84070 */
[----:B------:R-:W-:Y:S02]  /*280f0*/  @!P2 IMAD.MOV R24, RZ, RZ, -R24 ;  /* 0x000000ffff18a224 */ /* 0x000fe400078e0a18 */
[----:B------:R-:W-:Y:S02]  /*28100*/  @!P0 IMAD.MOV R25, RZ, RZ, -R25 ;  /* 0x000000ffff198224 */ /* 0x000fe400078e0a19 */
[----:B------:R-:W-:Y:S02]  /*28110*/  @!P3 IMAD.MOV R26, RZ, RZ, -R26 ;  /* 0x000000ffff1ab224 */ /* 0x000fe400078e0a1a */
[----:B------:R-:W-:Y:S01]  /*28120*/  @!P6 IMAD.IADD R28, R28, 0x1, -R2 ;  /* 0x000000011c1ce824 */ /* 0x000fe200078e0a02 */
[----:B------:R-:W-:Y:S03]  /*28130*/  STL [R1+0x5afc], R24 ;  /* 0x005afc1801007387 */ /* 0x000fe60000100800 */
[----:B------:R-:W-:Y:S01]  /*28140*/  @!P5 IMAD.MOV R28, RZ, RZ, -R28 ;  /* 0x000000ffff1cd224 */ /* 0x000fe200078e0a1c */
[----:B------:R-:W-:Y:S01]  /*28150*/  STL [R1+0x5b00], R25 ;  /* 0x005b001901007387 */ /* 0x000fe20000100800 */
[----:B------:R-:W-:-:S03]  /*28160*/  @!P4 IMAD.IADD R3, R3, 0x1, -R2 ;  /* 0x000000010303c824 */ /* 0x000fc600078e0a02 */
[----:B------:R-:W-:Y:S04]  /*28170*/  STL [R1+0x5b04], R26 ;  /* 0x005b041a01007387 */ /* 0x000fe80000100800 */
[----:B------:R-:W-:Y:S01]  /*28180*/  STL [R1+0x5b08], R27 ;  /* 0x005b081b01007387 */ /* 0x000fe20000100800 */
[----:B------:R-:W-:-:S03]  /*28190*/  ISETP.GT.U32.AND P2, PT, R2, R4, PT ;  /* 0x000000040200720c */ /* 0x000fc60003f44070 */
[----:B------:R-:W-:Y:S01]  /*281a0*/  STL [R1+0x5b0c], R28 ;  /* 0x005b0c1c01007387 */ /* 0x000fe20000100800 */
[C---:B------:R-:W-:Y:S02]  /*281b0*/  ISETP.GT.U32.AND P0, PT, R2.reuse, R6, PT ;  /* 0x000000060200720c */ /* 0x040fe40003f04070 */
[----:B------:R-:W-:Y:S01]  /*281c0*/  ISETP.GT.U32.AND P6, PT, R2, R8, PT ;  /* 0x000000080200720c */ /* 0x000fe20003fc4070 */
[----:B------:R-:W5:Y:S06]  /*281d0*/  LDL R20, [R1+0x5880] ;  /* 0x0058800001147983 */ /* 0x000f6c0000100800 */
[----:B------:R-:W-:Y:S01]  /*281e0*/  @!P2 IMAD.IADD R4, R4, 0x1, -R2 ;  /* 0x000000010404a824 */ /* 0x000fe200078e0a02 */
[----:B------:R-:W-:-:S03]  /*281f0*/  ISETP.GT.U32.AND P2, PT, R2, R9, PT ;  /* 0x000000090200720c */ /* 0x000fc60003f44070 */
[--C-:B------:R-:W-:Y:S01]  /*28200*/  @!P0 IMAD.IADD R6, R6, 0x1, -R2.reuse ;  /* 0x0000000106068824 */ /* 0x100fe200078e0a02 */
[----:B------:R-:W-:Y:S01]  /*28210*/  ISETP.GT.U32.AND P0, PT, R2, R29, PT ;  /* 0x0000001d0200720c */ /* 0x000fe20003f04070 */
[----:B------:R-:W-:Y:S01]  /*28220*/  @!P6 IMAD.IADD R8, R8, 0x1, -R2 ;  /* 0x000000010808e824 */ /* 0x000fe200078e0a02 */
[----:B------:R-:W-:-:S07]  /*28230*/  ISETP.GT.U32.AND P3, PT, R2, R7, PT ;  /* 0x000000070200720c */ /* 0x000fce0003f64070 */
[----:B------:R-:W-:-:S04]  /*28240*/  @!P2 IMAD.IADD R9, R9, 0x1, -R2 ;  /* 0x000000010909a824 */ /* 0x000fc800078e0a02 */
[--C-:B------:R-:W-:Y:S02]  /*28250*/  @!P0 IMAD.IADD R29, R29, 0x1, -R2.reuse ;  /* 0x000000011d1d8824 */ /* 0x100fe400078e0a02 */
[----:B------:R-:W-:Y:S01]  /*28260*/  @!P3 IMAD.IADD R7, R7, 0x1, -R2 ;  /* 0x000000010707b824 */ /* 0x000fe200078e0a02 */
[----:B------:R-:W-:Y:S02]  /*28270*/  IABS R11, R5 ;  /* 0x00000005000b7213 */ /* 0x000fe40000000000 */
[----:B--2---:R-:W-:Y:S02]  /*28280*/  ISETP.GE.AND P4, PT, R19, RZ, PT ;  /* 0x000000ff1300720c */ /* 0x004fe40003f86270 */
[----:B------:R-:W2:Y:S01]  /*28290*/  LDL R19, [R1+0x587c] ;  /* 0x00587c0001137983 */ /* 0x000ea20000100800 */
[----:B------:R-:W-:Y:S02]  /*282a0*/  ISETP.GE.AND P6, PT, R14, RZ, PT ;  /* 0x000000ff0e00720c */ /* 0x000fe40003fc6270 */
[----:B---3--:R-:W-:-:S02]  /*282b0*/  ISETP.GE.AND P2, PT, R16, RZ, PT ;  /* 0x000000ff1000720c */ /* 0x008fc40003f46270 */
[----:B----4-:R-:W-:-:S06]  /*282c0*/  ISETP.GE.AND P0, PT, R15, RZ, PT ;  /* 0x000000ff0f00720c */ /* 0x010fcc0003f06270 */
[----:B------:R-:W-:-:S03]  /*282d0*/  @!P4 IMAD.MOV R6, RZ, RZ, -R6 ;  /* 0x000000ffff06c224 */ /* 0x000fc600078e0a06 */
[----:B------:R-:W-:Y:S02]  /*282e0*/  @!P6 IMAD.MOV R4, RZ, RZ, -R4 ;  /* 0x000000ffff04e224 */ /* 0x000fe400078e0a04 */
[----:B------:R-:W-:Y:S02]  /*282f0*/  @!P2 IMAD.MOV R7, RZ, RZ, -R7 ;  /* 0x000000ffff07a224 */ /* 0x000fe400078e0a07 */
[----:B------:R-:W-:Y:S01]  /*28300*/  @!P0 IMAD.MOV R3, RZ, RZ, -R3 ;  /* 0x000000ffff038224 */ /* 0x000fe200078e0a03 */
[----:B------:R-:W-:Y:S01]  /*28310*/  STL [R1+0x5b10], R4 ;  /* 0x005b100401007387 */ /* 0x000fe20000100800 */
[----:B------:R-:W-:-:S03]  /*28320*/  ISETP.GE.AND P0, PT, R5, RZ, PT ;  /* 0x000000ff0500720c */ /* 0x000fc60003f06270 */
[----:B------:R-:W-:Y:S04]  /*28330*/  STL [R1+0x5b14], R6 ;  /* 0x005b140601007387 */ /* 0x000fe80000100800 */
[----:B------:R-:W-:Y:S04]  /*28340*/  STL [R1+0x5b18], R7 ;  /* 0x005b180701007387 */ /* 0x000fe80000100800 */
[----:B------:R0:W-:Y:S04]  /*28350*/  STL [R1+0x5b1c], R3 ;  /* 0x005b1c0301007387 */ /* 0x0001e80000100800 */
[----:B------:R-:W3:Y:S01]  /*28360*/  LDL.LU R5, [R1+0x5c0c] ;  /* 0x005c0c0001057983 */ /* 0x000ee20000300800 */
[----:B------:R-:W-:-:S02]  /*28370*/  ISETP.GE.AND P1, PT, R10, RZ, PT ;  /* 0x000000ff0a00720c */ /* 0x000fc40003f26270 */
[----:B------:R-:W-:-:S05]  /*28380*/  IABS R10, R10 ;  /* 0x0000000a000a7213 */ /* 0x000fca0000000000 */
[----:B------:R-:W-:Y:S02]  /*28390*/  IMAD.MOV.U32 R13, RZ, RZ, R10 ;  /* 0x000000ffff0d7224 */ /* 0x000fe400078e000a */
[----:B------:R-:W-:Y:S01]  /*283a0*/  IMAD.MOV.U32 R10, RZ, RZ, R11 ;  /* 0x000000ffff0a7224 */ /* 0x000fe200078e000b */
[----:B------:R-:W-:-:S03]  /*283b0*/  ISETP.GT.U32.AND P5, PT, R2, R8, PT ;  /* 0x000000080200720c */ /* 0x000fc60003fa4070 */
[----:B------:R-:W-:-:S04]  /*283c0*/  IMAD.HI.U32 R12, R0, R10, RZ ;  /* 0x0000000a000c7227 */ /* 0x000fc800078e00ff */
[----:B------:R-:W-:-:S04]  /*283d0*/  IMAD.MOV R12, RZ, RZ, -R12 ;  /* 0x000000ffff0c7224 */ /* 0x000fc800078e0a0c */
[----:B------:R-:W-:Y:S02]  /*283e0*/  IMAD R10, R2, R12, R10 ;  /* 0x0000000c020a7224 */ /* 0x000fe400078e020a */
[----:B------:R-:W-:-:S03]  /*283f0*/  @!P5 IMAD.IADD R8, R8, 0x1, -R2 ;  /* 0x000000010808d824 */ /* 0x000fc600078e0a02 */
[----:B------:R-:W-:Y:S01]  /*28400*/  ISETP.GT.U32.AND P5, PT, R2, R10, PT ;  /* 0x0000000a0200720c */ /* 0x000fe20003fa4070 */
[----:B------:R-:W-:-:S04]  /*28410*/  IMAD.HI.U32 R11, R0, R13, RZ ;  /* 0x0000000d000b7227 */ /* 0x000fc800078e00ff */
[----:B------:R-:W-:-:S04]  /*28420*/  IMAD.MOV R11, RZ, RZ, -R11 ;  /* 0x000000ffff0b7224 */ /* 0x000fc800078e0a0b */
[----:B------:R-:W-:-:S04]  /*28430*/  IMAD R11, R2, R11, R13 ;  /* 0x0000000b020b7224 */ /* 0x000fc800078e020d */
[----:B------:R-:W-:Y:S01]  /*28440*/  @!P5 IMAD.IADD R10, R10, 0x1, -R2 ;  /* 0x000000010a0ad824 */ /* 0x000fe200078e0a02 */
[C---:B------:R-:W-:Y:S02]  /*28450*/  ISETP.GT.U32.AND P5, PT, R2.reuse, R9, PT ;  /* 0x000000090200720c */ /* 0x040fe40003fa4070 */
[----:B------:R-:W-:Y:S02]  /*28460*/  ISETP.GT.U32.AND P3, PT, R2, R11, PT ;  /* 0x0000000b0200720c */ /* 0x000fe40003f64070 */
[----:B------:R-:W-:-:S05]  /*28470*/  IABS R12, R18 ;  /* 0x00000012000c7213 */ /* 0x000fca0000000000 */
[----:B------:R-:W-:-:S04]  /*28480*/  IMAD.HI.U32 R13, R0, R12, RZ ;  /* 0x0000000c000d7227 */ /* 0x000fc800078e00ff */
[--C-:B------:R-:W-:Y:S02]  /*28490*/  @!P5 IMAD.IADD R9, R9, 0x1, -R2.reuse ;  /* 0x000000010909d824 */ /* 0x100fe400078e0a02 */
[----:B------:R-:W-:Y:S02]  /*284a0*/  @!P3 IMAD.IADD R11, R11, 0x1, -R2 ;  /* 0x000000010b0bb824 */ /* 0x000fe400078e0a02 */
[----:B------:R-:W-:-:S03]  /*284b0*/  IMAD.MOV R13, RZ, RZ, -R13 ;  /* 0x000000ffff0d7224 */ /* 0x000fc600078e0a0d */
[C---:B------:R-:W-:Y:S01]  /*284c0*/  ISETP.GT.U32.AND P6, PT, R2.reuse, R11, PT ;  /* 0x0000000b0200720c */ /* 0x040fe20003fc4070 */
[----:B------:R-:W-:-:S05]  /*284d0*/  IMAD R12, R2, R13, R12 ;  /* 0x0000000d020c7224 */ /* 0x000fca00078e020c */
[----:B------:R-:W-:Y:S02]  /*284e0*/  ISETP.GT.U32.AND P3, PT, R2, R12, PT ;  /* 0x0000000c0200720c */ /* 0x000fe40003f64070 */
[----:B-----5:R-:W-:-:S05]  /*284f0*/  IABS R13, R21 ;  /* 0x00000015000d7213 */ /* 0x020fca0000000000 */
[----:B------:R-:W-:Y:S01]  /*28500*/  @!P6 IMAD.IADD R11, R11, 0x1, -R2 ;  /* 0x000000010b0be824 */ /* 0x000fe200078e0a02 */
[----:B------:R-:W-:Y:S02]  /*28510*/  ISETP.GE.AND P6, PT, R20, RZ, PT ;  /* 0x000000ff1400720c */ /* 0x000fe40003fc6270 */
[----:B------:R-:W1:Y:S01]  /*28520*/  LDC R20, c[0x0][0x230] ;  /* 0x00008c00ff147b82 */ /* 0x000e620000000800 */
[----:B------:R-:W-:Y:S01]  /*28530*/  ISETP.GT.U32.AND P2, PT, R2, R10, PT ;  /* 0x0000000a0200720c */ /* 0x000fe20003f44070 */
[----:B------:R-:W-:Y:S01]  /*28540*/  IMAD.HI.U32 R15, R0, R13, RZ ;  /* 0x0000000d000f7227 */ /* 0x000fe200078e00ff */
[----:B------:R-:W-:-:S03]  /*28550*/  IABS R14, R17 ;  /* 0x00000011000e7213 */ /* 0x000fc60000000000 */
[----:B------:R-:W-:Y:S01]  /*28560*/  @!P3 IMAD.IADD R12, R12, 0x1, -R2 ;  /* 0x000000010c0cb824 */ /* 0x000fe200078e0a02 */
[----:B------:R-:W-:Y:S01]  /*28570*/  ISETP.GT.U32.AND P4, PT, R2, R29, PT ;  /* 0x0000001d0200720c */ /* 0x000fe20003f84070 */
[----:B------:R-:W-:Y:S02]  /*28580*/  IMAD.MOV R15, RZ, RZ, -R15 ;  /* 0x000000ffff0f7224 */ /* 0x000fe400078e0a0f */
[----:B------:R-:W-:Y:S01]  /*28590*/  IMAD.HI.U32 R16, R0, R14, RZ ;  /* 0x0000000e00107227 */ /* 0x000fe200078e00ff */
[----:B------:R-:W-:-:S03]  /*285a0*/  ISETP.GT.U32.AND P3, PT, R2, R12, PT ;  /* 0x0000000c0200720c */ /* 0x000fc60003f64070 */
[----:B------:R-:W-:Y:S02]  /*285b0*/  IMAD R13, R2, R15, R13 ;  /* 0x0000000f020d7224 */ /* 0x000fe400078e020d */
[----:B------:R-:W-:Y:S02]  /*285c0*/  IMAD.MOV R0, RZ, RZ, -R16 ;  /* 0x000000ffff007224 */ /* 0x000fe400078e0a10 */
[----:B------:R-:W-:Y:S01]  /*285d0*/  @!P2 IMAD.IADD R10, R10, 0x1, -R2 ;  /* 0x000000010a0aa824 */ /* 0x000fe200078e0a02 */
[C---:B------:R-:W-:Y:S01]  /*285e0*/  ISETP.GT.U32.AND P2, PT, R2.reuse, R13, PT ;  /* 0x0000000d0200720c */ /* 0x040fe20003f44070 */
[----:B------:R-:W-:Y:S02]  /*285f0*/  IMAD R14, R2, R0, R14 ;  /* 0x00000000020e7224 */ /* 0x000fe400078e020e */
[----:B------:R-:W-:-:S03]  /*28600*/  @!P4 IMAD.IADD R29, R29, 0x1, -R2 ;  /* 0x000000011d1dc824 */ /* 0x000fc600078e0a02 */
[----:B------:R-:W-:Y:S01]  /*28610*/  ISETP.GT.U32.AND P4, PT, R2, R14, PT ;  /* 0x0000000e0200720c */ /* 0x000fe20003f84070 */
[--C-:B------:R-:W-:Y:S01]  /*28620*/  @!P3 IMAD.IADD R12, R12, 0x1, -R2.reuse ;  /* 0x000000010c0cb824 */ /* 0x100fe200078e0a02 */
[----:B------:R-:W-:Y:S01]  /*28630*/  ISETP.GE.AND P3, PT, R18, RZ, PT ;  /* 0x000000ff1200720c */ /* 0x000fe20003f66270 */
[----:B-1----:R-:W-:Y:S02]  /*28640*/  VIADD R20, R20, 0x3f ;  /* 0x0000003f14147836 */ /* 0x002fe40000000000 */
[----:B------:R-:W-:Y:S02]  /*28650*/  @!P6 IMAD.MOV R9, RZ, RZ, -R9 ;  /* 0x000000ffff09e224 */ /* 0x000fe400078e0a09 */
[----:B------:R-:W-:-:S06]  /*28660*/  @!P2 IMAD.IADD R13, R13, 0x1, -R2 ;  /* 0x000000010d0da824 */ /* 0x000fcc00078e0a02 */
[----:B------:R-:W-:Y:S01]  /*28670*/  @!P4 IMAD.IADD R14, R14, 0x1, -R2 ;  /* 0x000000010e0ec824 */ /* 0x000fe200078e0a02 */
[----:B------:R-:W-:-:S04]  /*28680*/  ISETP.GT.U32.AND P6, PT, R2, R13, PT ;  /* 0x0000000d0200720c */ /* 0x000fc80003fc4070 */
[----:B------:R-:W-:-:S09]  /*28690*/  ISETP.GT.U32.AND P4, PT, R2, R14, PT ;  /* 0x0000000e0200720c */ /* 0x000fd20003f84070 */
[----:B------:R-:W-:-:S04]  /*286a0*/  @!P6 IMAD.IADD R13, R13, 0x1, -R2 ;  /* 0x000000010d0de824 */ /* 0x000fc800078e0a02 */
[----:B------:R-:W-:Y:S01]  /*286b0*/  @!P4 IMAD.IADD R14, R14, 0x1, -R2 ;  /* 0x000000010e0ec824 */ /* 0x000fe200078e0a02 */
[----:B------:R-:W-:Y:S01]  /*286c0*/  ISETP.GE.AND P4, PT, R21, RZ, PT ;  /* 0x000000ff1500720c */ /* 0x000fe20003f86270 */
[----:B------:R-:W-:Y:S02]  /*286d0*/  @!P1 IMAD.MOV R11, RZ, RZ, -R11 ;  /* 0x000000ffff0b9224 */ /* 0x000fe400078e0a0b */
[----:B------:R-:W-:Y:S01]  /*286e0*/  @!P0 IMAD.MOV R10, RZ, RZ, -R10 ;  /* 0x000000ffff0a8224 */ /* 0x000fe200078e0a0a */
[----:B--2---:R-:W-:Y:S02]  /*286f0*/  ISETP.GE.AND P5, PT, R19, RZ, PT ;  /* 0x000000ff1300720c */ /* 0x004fe40003fa6270 */
[----:B------:R-:W1:Y:S11]  /*28700*/  S2R R19, SR_TID.X ;  /* 0x0000000000137919 */ /* 0x000e760000002100 */
[----:B------:R-:W-:Y:S01]  /*28710*/  @!P5 IMAD.MOV R8, RZ, RZ, -R8 ;  /* 0x000000ffff08d224 */ /* 0x000fe200078e0a08 */
[----:B------:R-:W-:-:S04]  /*28720*/  ISETP.GE.AND P5, PT, R17, RZ, PT ;  /* 0x000000ff1100720c */ /* 0x000fc80003fa6270 */
[----:B------:R-:W-:Y:S01]  /*28730*/  STL [R1+0x5b20], R8 ;  /* 0x005b200801007387 */ /* 0x000fe20000100800 */
[C---:B-1----:R-:W-:Y:S02]  /*28740*/  IMAD.SHL.U32 R15, R19.reuse, 0x40, RZ ;  /* 0x00000040130f7824 */ /* 0x042fe400078e00ff */
[----:B------:R-:W-:-:S03]  /*28750*/  IMAD.SHL.U32 R0, R19, 0x8, RZ ;  /* 0x0000000813007824 */ /* 0x000fc600078e00ff */
[----:B------:R-:W-:Y:S02]  /*28760*/  LOP3.LUT R15, R15, 0x1c0, RZ, 0xc0, !PT ;  /* 0x000001c00f0f7812 */ /* 0x000fe400078ec0ff */
[----:B------:R-:W-:Y:S02]  /*28770*/  LOP3.LUT R17, R19, 0x3, RZ, 0xc0, !PT ;  /* 0x0000000313117812 */ /* 0x000fe400078ec0ff */
[----:B------:R-:W-:Y:S01]  /*28780*/  LOP3.LUT R15, R15, 0x30, R0, 0xf8, !PT ;  /* 0x000000300f0f7812 */ /* 0x000fe200078ef800 */
[C---:B------:R-:W-:Y:S01]  /*28790*/  IMAD.SHL.U32 R0, R19.reuse, 0x2, RZ ;  /* 0x0000000213007824 */ /* 0x040fe200078e00ff */
[----:B------:R-:W-:Y:S01]  /*287a0*/  SHF.R.U32.HI R18, RZ, 0x2, R19 ;  /* 0x00000002ff127819 */ /* 0x000fe20000011613 */
[----:B0-----:R-:W-:Y:S01]  /*287b0*/  IMAD.SHL.U32 R3, R19, 0x10, RZ ;  /* 0x0000001013037824 */ /* 0x001fe200078e00ff */
[----:B------:R-:W-:Y:S01]  /*287c0*/  STL [R1+0x5b24], R9 ;  /* 0x005b240901007387 */ /* 0x000fe20000100800 */
[----:B------:R-:W-:Y:S01]  /*287d0*/  IMAD R17, R17, 0x420, RZ ;  /* 0x0000042011117824 */ /* 0x000fe200078e02ff */
[----:B------:R-:W-:-:S02]  /*287e0*/  LOP3.LUT R15, R15, 0x30, R0, 0x78, !PT ;  /* 0x000000300f0f7812 */ /* 0x000fc400078e7800 */
[----:B------:R-:W-:Y:S02]  /*287f0*/  SHF.R.S32.HI R0, RZ, 0x1f, R20 ;  /* 0x0000001fff007819 */ /* 0x000fe40000011414 */
[----:B---3--:R-:W-:Y:S02]  /*28800*/  ISETP.GE.AND P2, PT, R5, RZ, PT ;  /* 0x000000ff0500720c */ /* 0x008fe40003f46270 */
[----:B------:R-:W-:Y:S01]  /*28810*/  SGXT.U32 R18, R18, 0x3 ;  /* 0x000000031212781a */ /* 0x000fe20000000000 */
[----:B------:R-:W2:Y:S01]  /*28820*/  LDL.LU R5, [R1+0x5c08] ;  /* 0x005c080001057983 */ /* 0x000ea20000300800 */
[----:B------:R-:W-:-:S03]  /*28830*/  LOP3.LUT R16, R3, 0x200, RZ, 0xc0, !PT ;  /* 0x0000020003107812 */ /* 0x000fc600078ec0ff */
[----:B------:R0:W-:Y:S01]  /*28840*/  STL [R1+0x5a7c], R3 ;  /* 0x005a7c0301007387 */ /* 0x0001e20000100800 */
[----:B------:R-:W-:Y:S02]  /*28850*/  LOP3.LUT R19, R19, 0x3f, RZ, 0xc0, !PT ;  /* 0x0000003f13137812 */ /* 0x000fe400078ec0ff */
[----:B0-----:R-:W-:Y:S02]  /*28860*/  LEA.HI R3, R0, R20, RZ, 0x6 ;  /* 0x0000001400037211 */ /* 0x001fe400078f30ff */
[----:B------:R-:W-:-:S05]  /*28870*/  LOP3.LUT R0, R17, R18, RZ, 0xfc, !PT ;  /* 0x0000001211007212 */ /* 0x000fca00078efcff */
[----:B------:R0:W-:Y:S01]  /*28880*/  STL [R1+0x5a84], R0 ;  /* 0x005a840001007387 */ /* 0x0001e20000100800 */
[----:B------:R-:W-:Y:S01]  /*28890*/  @!P2 IMAD.MOV R29, RZ, RZ, -R29 ;  /* 0x000000ffff1da224 */ /* 0x000fe200078e0a1d */
[----:B0-----:R-:W-:-:S05]  /*288a0*/  IADD3 R0, R15, UR22, R16 ;  /* 0x000000160f007c10 */ /* 0x001fca000fffe010 */
[----:B------:R0:W-:Y:S04]  /*288b0*/  STL [R1+0xbc], R0 ;  /* 0x0000bc0001007387 */ /* 0x0001e80000100800 */
[----:B------:R1:W-:Y:S01]  /*288c0*/  STL [R1+0x5b28], R29 ;  /* 0x005b281d01007387 */ /* 0x0003e20000100800 */
[----:B0-----:R-:W-:-:S05]  /*288d0*/  IMAD R0, R19, UR20, RZ ;  /* 0x0000001413007c24 */ /* 0x001fca000f8e02ff */
[----:B------:R0:W-:Y:S01]  /*288e0*/  STL [R1+0x8f4], R0 ;  /* 0x0008f40001007387 */ /* 0x0001e20000100800 */
[----:B------:R-:W-:Y:S01]  /*288f0*/  IADD3 R2, P6, R0, UR6, RZ ;  /* 0x0000000600027c10 */ /* 0x000fe2000ffde0ff */
[----:B------:R-:W-:Y:S01]  /*28900*/  @!P3 IMAD.MOV R12, RZ, RZ, -R12 ;  /* 0x000000ffff0cb224 */ /* 0x000fe200078e0a0c */
[----:B------:R-:W-:Y:S01]  /*28910*/  ULDC UR6, c[0x0][0x234] ;  /* 0x00008d0000067ab9 */ /* 0x000fe20000000800 */
[----:B-1----:R-:W3:Y:S04]  /*28920*/  LDL.LU R29, [R1+0x940] ;  /* 0x00094000011d7983 */ /* 0x002ee80000300800 */
[----:B------:R-:W4:Y:S04]  /*28930*/  LDL.LU R15, [R1+0x92c] ;  /* 0x00092c00010f7983 */ /* 0x000f280000300800 */
[----:B------:R-:W5:Y:S04]  /*28940*/  LDL.LU R16, [R1+0x928] ;  /* 0x0009280001107983 */ /* 0x000f680000300800 */
[----:B0-----:R-:W3:Y:S04]  /*28950*/  LDL.LU R0, [R1+0x918] ;  /* 0x0009180001007983 */ /* 0x001ee80000300800 */
[----:B------:R-:W5:Y:S04]  /*28960*/  LDL.LU R17, [R1+0x910] ;  /* 0x0009100001117983 */ /* 0x000f680000300800 */
[----:B------:R-:W5:Y:S04]  /*28970*/  LDL.LU R18, [R1+0x908] ;  /* 0x0009080001127983 */ /* 0x000f680000300800 */
[----:B------:R-:W5:Y:S04]  /*28980*/  LDL.LU R9, [R1+0x904] ;  /* 0x0009040001097983 */ /* 0x000f680000300800 */
[----:B------:R-:W4:Y:S04]  /*28990*/  LDL.LU R8, [R1+0x900] ;  /* 0x0009000001087983 */ /* 0x000f280000300800 */
[----:B------:R-:W5:Y:S04]  /*289a0*/  LDL.LU R3, [R1+0x8fc] ;  /* 0x0008fc0001037983 */ /* 0x000f680000300800 */
        /* <DEDUP_REMOVED lines=13> */
[----:B------:R0:W-:Y:S04]  /*28a80*/  STL [R1+0x5ae8], R2 ;  /* 0x005ae80201007387 */ /* 0x0001e80000100800 */
[----:B0-----:R-:W5:Y:S04]  /*28a90*/  LDL.LU R2, [R1+0x944] ;  /* 0x0009440001027983 */ /* 0x001f680000300800 */
[----:B------:R0:W-:Y:S04]  /*28aa0*/  STL [R1+0x5b2c], R11 ;  /* 0x005b2c0b01007387 */ /* 0x0001e80000100800 */
[----:B0-----:R-:W5:Y:S04]  /*28ab0*/  LDL.LU R11, [R1+0x948] ;  /* 0x00094800010b7983 */ /* 0x001f680000300800 */
[----:B------:R0:W-:Y:S04]  /*28ac0*/  STL [R1+0x5b30], R10 ;  /* 0x005b300a01007387 */ /* 0x0001e80000100800 */
[----:B0-----:R-:W5:Y:S01]  /*28ad0*/  LDL.LU R10, [R1+0x94c] ;  /* 0x00094c00010a7983 */ /* 0x001f620000300800 */
[----:B------:R-:W-:-:S02]  /*28ae0*/  @!P5 IMAD.MOV R14, RZ, RZ, -R14 ;  /* 0x000000ffff0ed224 */ /* 0x000fc400078e0a0e */
[----:B------:R-:W-:Y:S01]  /*28af0*/  @!P4 IMAD.MOV R13, RZ, RZ, -R13 ;  /* 0x000000ffff0dc224 */ /* 0x000fe200078e0a0d */
[----:B------:R0:W-:Y:S04]  /*28b00*/  STL [R1+0x5b34], R12 ;  /* 0x005b340c01007387 */ /* 0x0001e80000100800 */
[----:B------:R-:W-:Y:S04]  /*28b10*/  STL [R1+0x5b38], R14 ;  /* 0x005b380e01007387 */ /* 0x000fe80000100800 */
[----:B------:R-:W-:Y:S01]  /*28b20*/  STL [R1+0x5b3c], R13 ;  /* 0x005b3c0d01007387 */ /* 0x000fe20000100800 */
[----:B--2---:R-:W-:-:S02]  /*28b30*/  ISETP.NE.AND P2, PT, R5, RZ, PT ;  /* 0x000000ff0500720c */ /* 0x004fc40003f45270 */
[----:B------:R-:W-:-:S04]  /*28b40*/  LOP3.LUT R5, RZ, R5, RZ, 0x33, !PT ;  /* 0x00000005ff057212 */ /* 0x000fc800078e33ff */
[C---:B---3--:R-:W-:Y:S02]  /*28b50*/  SEL R0, R5.reuse, R0, !P2 ;  /* 0x0000000005007207 */ /* 0x048fe40005000000 */
[C---:B----4-:R-:W-:Y:S02]  /*28b60*/  SEL R8, R5.reuse, R8, !P2 ;  /* 0x0000000805087207 */ /* 0x050fe40005000000 */
[C---:B-----5:R-:W-:Y:S02]  /*28b70*/  SEL R19, R5.reuse, R19, !P2 ;  /* 0x0000001305137207 */ /* 0x060fe40005000000 */
[C---:B------:R-:W-:Y:S02]  /*28b80*/  SEL R2, R5.reuse, R2, !P2 ;  /* 0x0000000205027207 */ /* 0x040fe40005000000 */
[C---:B0-----:R-:W-:Y:S02]  /*28b90*/  SEL R12, R5.reuse, R10, !P2 ;  /* 0x0000000a050c7207 */ /* 0x041fe40005000000 */
[----:B------:R-:W-:-:S02]  /*28ba0*/  SEL R10, R5, R11, !P2 ;  /* 0x0000000b050a7207 */ /* 0x000fc40005000000 */
[C---:B------:R-:W-:Y:S01]  /*28bb0*/  SEL R11, R5.reuse, R29, !P2 ;  /* 0x0000001d050b7207 */ /* 0x040fe20005000000 */
[----:B------:R-:W-:Y:S04]  /*28bc0*/  STL [R1+0x88], R12 ;  /* 0x0000880c01007387 */ /* 0x000fe80000100800 */
[----:B------:R0:W-:Y:S04]  /*28bd0*/  STL [R1+0x84], R10 ;  /* 0x0000840a01007387 */ /* 0x0001e80000100800 */
[----:B------:R1:W-:Y:S01]  /*28be0*/  STL [R1+0x80], R2 ;  /* 0x0000800201007387 */ /* 0x0003e20000100800 */
[----:B0-----:R-:W-:-:S03]  /*28bf0*/  SEL R10, R5, R15, !P2 ;  /* 0x0000000f050a7207 */ /* 0x001fc60005000000 */
[----:B------:R-:W-:Y:S01]  /*28c00*/  STL [R1+0x7c], R11 ;  /* 0x00007c0b01007387 */ /* 0x000fe20000100800 */
[----:B-1----:R-:W-:-:S03]  /*28c10*/  SEL R2, R5, R16, !P2 ;  /* 0x0000001005027207 */ /* 0x002fc60005000000 */
[----:B------:R0:W-:Y:S04]  /*28c20*/  STL [R1+0x74], R10 ;  /* 0x0000740a01007387 */ /* 0x0001e80000100800 */
[----:B------:R1:W-:Y:S04]  /*28c30*/  STL [R1+0x5c], R2 ;  /* 0x00005c0201007387 */ /* 0x0003e80000100800 */
[----:B------:R2:W-:Y:S01]  /*28c40*/  STL [R1+0x54], R0 ;  /* 0x0000540001007387 */ /* 0x0005e20000100800 */
[C---:B0-----:R-:W-:Y:S02]  /*28c50*/  SEL R10, R5.reuse, R17, !P2 ;  /* 0x00000011050a7207 */ /* 0x041fe40005000000 */
[----:B-1----:R-:W-:-:S03]  /*28c60*/  SEL R2, R5, R18, !P2 ;  /* 0x0000001205027207 */ /* 0x002fc60005000000 */
[----:B------:R-:W-:Y:S01]  /*28c70*/  STL [R1+0x3c], R10 ;  /* 0x00003c0a01007387 */ /* 0x000fe20000100800 */
[----:B--2---:R-:W-:-:S03]  /*28c80*/  SEL R0, R5, R9, !P2 ;  /* 0x0000000905007207 */ /* 0x004fc60005000000 */
[----:B------:R0:W-:Y:S04]  /*28c90*/  STL [R1+0x34], R2 ;  /* 0x0000340201007387 */ /* 0x0001e80000100800 */
[----:B------:R1:W-:Y:S01]  /*28ca0*/  STL [R1+0x24], R0 ;  /* 0x0000240001007387 */ /* 0x0003e20000100800 */
[----:B0-----:R-:W-:-:S03]  /*28cb0*/  SEL R2, R5, R3, !P2 ;  /* 0x0000000305027207 */ /* 0x001fc60005000000 */
[----:B------:R-:W-:Y:S01]  /*28cc0*/  STL [R1+0x1c], R8 ;  /* 0x00001c0801007387 */ /* 0x000fe20000100800 */
[----:B-1----:R-:W-:-:S03]  /*28cd0*/  SEL R0, R5, R7, !P2 ;  /* 0x0000000705007207 */ /* 0x002fc60005000000 */
[----:B------:R0:W-:Y:S01]  /*28ce0*/  STL [R1+0x18], R2 ;  /* 0x0000180201007387 */ /* 0x0001e20000100800 */
[----:B------:R-:W-:-:S03]  /*28cf0*/  SEL R3, R5, R6, !P2 ;  /* 0x0000000605037207 */ /* 0x000fc60005000000 */
[----:B------:R1:W-:Y:S01]  /*28d00*/  STL [R1+0x14], R0 ;  /* 0x0000140001007387 */ /* 0x0003e20000100800 */
[C---:B------:R-:W-:Y:S02]  /*28d10*/  SEL R18, R5.reuse, R27, !P2 ;  /* 0x0000001b05127207 */ /* 0x040fe40005000000 */
[C---:B0-----:R-:W-:Y:S01]  /*28d20*/  SEL R2, R5.reuse, R4, !P2 ;  /* 0x0000000405027207 */ /* 0x041fe20005000000 */
[----:B------:R0:W-:Y:S01]  /*28d30*/  STL [R1+0xc], R3 ;  /* 0x00000c0301007387 */ /* 0x0001e20000100800 */
[----:B-1----:R-:W-:-:S03]  /*28d40*/  SEL R0, R5, R28, !P2 ;  /* 0x0000001c05007207 */ /* 0x002fc60005000000 */
[----:B------:R-:W-:Y:S01]  /*28d50*/  STL [R1+0x4], R2 ;  /* 0x0000040201007387 */ /* 0x000fe20000100800 */
[C---:B------:R-:W-:Y:S02]  /*28d60*/  SEL R15, R5.reuse, R26, !P2 ;  /* 0x0000001a050f7207 */ /* 0x040fe40005000000 */
[C---:B------:R-:W-:Y:S01]  /*28d70*/  SEL R16, R5.reuse, R25, !P2 ;  /* 0x0000001905107207 */ /* 0x040fe20005000000 */
[----:B------:R-:W-:Y:S01]  /*28d80*/  STL [R1+0x5b40], R19 ;  /* 0x005b401301007387 */ /* 0x000fe20000100800 */
[----:B------:R-:W-:-:S03]  /*28d90*/  SEL R17, R5, R24, !P2 ;  /* 0x0000001805117207 */ /* 0x000fc60005000000 */
[----:B------:R1:W-:Y:S01]  /*28da0*/  STL [R1], R0 ;  /* 0x0000000001007387 */ /* 0x0003e20000100800 */
[----:B0-----:R-:W-:-:S03]  /*28db0*/  SEL R3, R5, R22, !P2 ;  /* 0x0000001605037207 */ /* 0x001fc60005000000 */
[----:B------:R-:W-:Y:S04]  /*28dc0*/  STL [R1+0x5b44], R18 ;  /* 0x005b441201007387 */ /* 0x000fe80000100800 */
[----:B------:R-:W-:Y:S01]  /*28dd0*/  STL [R1+0x5b48], R15 ;  /* 0x005b480f01007387 */ /* 0x000fe20000100800 */
[----:B-1----:R-:W-:-:S03]  /*28de0*/  SEL R0, R5, R23, !P2 ;  /* 0x0000001705007207 */ /* 0x002fc60005000000 */
[----:B------:R-:W-:Y:S04]  /*28df0*/  STL [R1+0x5b4c], R16 ;  /* 0x005b4c1001007387 */ /* 0x000fe80000100800 */
[----:B------:R0:W-:Y:S04]  /*28e00*/  STL [R1+0x5b50], R17 ;  /* 0x005b501101007387 */ /* 0x0001e80000100800 */
[----:B------:R1:W-:Y:S04]  /*28e10*/  STL [R1+0x8c], R0 ;  /* 0x00008c0001007387 */ /* 0x0003e80000100800 */
[----:B------:R-:W-:Y:S04]  /*28e20*/  STL [R1+0x90], R3 ;  /* 0x0000900301007387 */ /* 0x000fe80000100800 */
[----:B0-----:R-:W2:Y:S01]  /*28e30*/  LDL.LU R17, [R1+0x87c] ;  /* 0x00087c0001117983 */ /* 0x001ea20000300800 */
[----:B------:R-:W-:-:S02]  /*28e40*/  SEL R2, R5, R21, !P2 ;  /* 0x0000001505027207 */ /* 0x000fc40005000000 */
[----:B-1----:R-:W-:-:S03]  /*28e50*/  SEL R0, R5, R20, !P2 ;  /* 0x0000001405007207 */ /* 0x002fc60005000000 */
[----:B------:R-:W-:Y:S04]  /*28e60*/  STL [R1+0x94], R2 ;  /* 0x0000940201007387 */ /* 0x000fe80000100800 */
[----:B--2---:R0:W-:Y:S04]  /*28e70*/  STL [R1+0x5bfc], R17 ;  /* 0x005bfc1101007387 */ /* 0x0041e80000100800 */
[----:B------:R-:W-:Y:S04]  /*28e80*/  STL [R1+0x98], R0 ;  /* 0x0000980001007387 */ /* 0x000fe80000100800 */
[----:B0-----:R-:W2:Y:S04]  /*28e90*/  LDL.LU R17, [R1+0x89c] ;  /* 0x00089c0001117983 */ /* 0x001ea80000300800 */
[----:B--2---:R0:W-:Y:S04]  /*28ea0*/  STL [R1+0x5c00], R17 ;  /* 0x005c001101007387 */ /* 0x0041e80000100800 */
[----:B0-----:R-:W2:Y:S04]  /*28eb0*/  LDL.LU R17, [R1+0x8ac] ;  /* 0x0008ac0001117983 */ /* 0x001ea80000300800 */
[----:B--2---:R0:W-:Y:S04]  /*28ec0*/  STL [R1+0x5c04], R17 ;  /* 0x005c041101007387 */ /* 0x0041e80000100800 */
[----:B0-----:R-:W2:Y:S04]  /*28ed0*/  LDL.LU R17, [R1+0x8b4] ;  /* 0x0008b40001117983 */ /* 0x001ea80000300800 */
[----:B------:R-:W3:Y:S04]  /*28ee0*/  LDL.LU R16, [R1+0x878] ;  /* 0x0008780001107983 */ /* 0x000ee80000300800 */
        /* <DEDUP_REMOVED lines=25> */
[----:B------:R-:W5:Y:S01]  /*29080*/  LDL.LU R20, [R1+0x7ec] ;  /* 0x0007ec0001147983 */ /* 0x000f620000300800 */
[----:B--2---:R-:W-:-:S05]  /*29090*/  SEL R17, R5, R17, !P2 ;  /* 0x0000001105117207 */ /* 0x004fca0005000000 */
[----:B------:R0:W-:Y:S04]  /*290a0*/  STL [R1+0x9c], R17 ;  /* 0x00009c1101007387 */ /* 0x0001e80000100800 */
[----:B0-----:R-:W2:Y:S02]  /*290b0*/  LDL.LU R17, [R1+0x5c04] ;  /* 0x005c040001117983 */ /* 0x001ea40000300800 */
[----:B--2---:R-:W-:-:S05]  /*290c0*/  SEL R17, R5, R17, !P2 ;  /* 0x0000001105117207 */ /* 0x004fca0005000000 */
[----:B------:R0:W-:Y:S04]  /*290d0*/  STL [R1+0xa0], R17 ;  /* 0x0000a01101007387 */ /* 0x0001e80000100800 */
[----:B0-----:R-:W2:Y:S02]  /*290e0*/  LDL.LU R17, [R1+0x5c00] ;  /* 0x005c000001117983 */ /* 0x001ea40000300800 */
[----:B--2---:R-:W-:-:S05]  /*290f0*/  SEL R17, R5, R17, !P2 ;  /* 0x0000001105117207 */ /* 0x004fca0005000000 */
[----:B------:R0:W-:Y:S04]  /*29100*/  STL [R1+0x150], R17 ;  /* 0x0001501101007387 */ /* 0x0001e80000100800 */
[----:B0-----:R-:W2:Y:S01]  /*29110*/  LDL.LU R17, [R1+0x5bfc] ;  /* 0x005bfc0001117983 */ /* 0x001ea20000300800 */
[C---:B---3--:R-:W-:Y:S02]  /*29120*/  SEL R16, R5.reuse, R16, !P2 ;  /* 0x0000001005107207 */ /* 0x048fe40005000000 */
[C---:B----4-:R-:W-:Y:S02]  /*29130*/  SEL R15, R5.reuse, R15, !P2 ;  /* 0x0000000f050f7207 */ /* 0x050fe40005000000 */
[C---:B-----5:R-:W-:Y:S02]  /*29140*/  SEL R14, R5.reuse, R14, !P2 ;  /* 0x0000000e050e7207 */ /* 0x060fe40005000000 */
[----:B------:R-:W-:-:S02]  /*29150*/  SEL R11, R5, R11, !P2 ;  /* 0x0000000b050b7207 */ /* 0x000fc40005000000 */
[C---:B------:R-:W-:Y:S02]  /*29160*/  SEL R0, R5.reuse, R0, !P2 ;  /* 0x0000000005007207 */ /* 0x040fe40005000000 */
[C---:B------:R-:W-:Y:S02]  /*29170*/  SEL R9, R5.reuse, R9, !P2 ;  /* 0x0000000905097207 */ /* 0x040fe40005000000 */
[----:B--2---:R-:W-:-:S05]  /*29180*/  SEL R17, R5, R17, !P2 ;  /* 0x0000001105117207 */ /* 0x004fca0005000000 */
[----:B------:R0:W-:Y:S04]  /*29190*/  STL [R1+0x154], R17 ;  /* 0x0001541101007387 */ /* 0x0001e80000100800 */
[----:B------:R1:W-:Y:S04]  /*291a0*/  STL [R1+0x158], R16 ;  /* 0x0001581001007387 */ /* 0x0003e80000100800 */
[----:B------:R2:W-:Y:S01]  /*291b0*/  STL [R1+0x15c], R15 ;  /* 0x00015c0f01007387 */ /* 0x0005e20000100800 */
[C---:B0-----:R-:W-:Y:S02]  /*291c0*/  SEL R17, R5.reuse, R18, !P2 ;  /* 0x0000001205117207 */ /* 0x041fe40005000000 */
[----:B-1----:R-:W-:-:S03]  /*291d0*/  SEL R16, R5, R19, !P2 ;  /* 0x0000001305107207 */ /* 0x002fc60005000000 */
[----:B------:R-:W-:Y:S01]  /*291e0*/  STL [R1+0x168], R17 ;  /* 0x0001681101007387 */ /* 0x000fe20000100800 */
[C---:B--2---:R-:W-:Y:S02]  /*291f0*/  SEL R15, R5.reuse, R13, !P2 ;  /* 0x0000000d050f7207 */ /* 0x044fe40005000000 */
[C---:B------:R-:W-:Y:S01]  /*29200*/  SEL R13, R5.reuse, R12, !P2 ;  /* 0x0000000c050d7207 */ /* 0x040fe20005000000 */
[----:B------:R-:W-:Y:S01]  /*29210*/  STL [R1+0x174], R16 ;  /* 0x0001741001007387 */ /* 0x000fe20000100800 */
[C---:B------:R-:W-:Y:S02]  /*29220*/  SEL R12, R5.reuse, R10, !P2 ;  /* 0x0000000a050c7207 */ /* 0x040fe40005000000 */
[C---:B------:R-:W-:Y:S01]  /*29230*/  SEL R10, R5.reuse, R2, !P2 ;  /* 0x00000002050a7207 */ /* 0x040fe20005000000 */
[----:B------:R-:W-:Y:S01]  /*29240*/  STL [R1+0x180], R15 ;  /* 0x0001800f01007387 */ /* 0x000fe20000100800 */
[----:B------:R-:W-:-:S03]  /*29250*/  SEL R2, R5, R29, !P2 ;  /* 0x0000001d05027207 */ /* 0x000fc60005000000 */
[----:B------:R-:W-:Y:S04]  /*29260*/  STL [R1+0x18c], R14 ;  /* 0x00018c0e01007387 */ /* 0x000fe80000100800 */
[----:B------:R-:W-:Y:S04]  /*29270*/  STL [R1+0x194], R13 ;  /* 0x0001940d01007387 */ /* 0x000fe80000100800 */
[----:B------:R-:W-:Y:S04]  /*29280*/  STL [R1+0x19c], R12 ;  /* 0x00019c0c01007387 */ /* 0x000fe80000100800 */
[----:B------:R-:W-:Y:S04]  /*29290*/  STL [R1+0x1a4], R11 ;  /* 0x0001a40b01007387 */ /* 0x000fe80000100800 */
[----:B------:R-:W-:Y:S04]  /*292a0*/  STL [R1+0x1ac], R10 ;  /* 0x0001ac0a01007387 */ /* 0x000fe80000100800 */
[----:B------:R0:W-:Y:S04]  /*292b0*/  STL [R1+0x1b4], R2 ;  /* 0x0001b40201007387 */ /* 0x0001e80000100800 */
[----:B------:R1:W-:Y:S01]  /*292c0*/  STL [R1+0x1bc], R0 ;  /* 0x0001bc0001007387 */ /* 0x0003e20000100800 */
[----:B0-----:R-:W-:-:S03]  /*292d0*/  SEL R2, R5, R8, !P2 ;  /* 0x0000000805027207 */ /* 0x001fc60005000000 */
[----:B------:R-:W-:Y:S01]  /*292e0*/  STL [R1+0x1c4], R9 ;  /* 0x0001c40901007387 */ /* 0x000fe20000100800 */
[C---:B-1----:R-:W-:Y:S02]  /*292f0*/  SEL R0, R5.reuse, R3, !P2 ;  /* 0x0000000305007207 */ /* 0x042fe40005000000 */
[C---:B------:R-:W-:Y:S01]  /*29300*/  SEL R3, R5.reuse, R7, !P2 ;  /* 0x0000000705037207 */ /* 0x040fe20005000000 */
[----:B------:R0:W-:Y:S04]  /*29310*/  STL [R1+0x1cc], R2 ;  /* 0x0001cc0201007387 */ /* 0x0001e80000100800 */
[----:B------:R1:W-:Y:S04]  /*29320*/  STL [R1+0x1d4], R0 ;  /* 0x0001d40001007387 */ /* 0x0003e80000100800 */
[----:B------:R2:W-:Y:S01]  /*29330*/  STL [R1+0x1dc], R3 ;  /* 0x0001dc0301007387 */ /* 0x0005e20000100800 */
[----:B0-----:R-:W-:-:S02]  /*29340*/  SEL R2, R5, R6, !P2 ;  /* 0x0000000605027207 */ /* 0x001fc40005000000 */
[----:B-1----:R-:W-:-:S03]  /*29350*/  SEL R0, R5, R4, !P2 ;  /* 0x0000000405007207 */ /* 0x002fc60005000000 */
[----:B------:R0:W-:Y:S01]  /*29360*/  STL [R1+0x1e4], R2 ;  /* 0x0001e40201007387 */ /* 0x0001e20000100800 */
[----:B--2---:R-:W-:-:S03]  /*29370*/  SEL R3, R5, R28, !P2 ;  /* 0x0000001c05037207 */ /* 0x004fc60005000000 */
[----:B------:R1:W-:Y:S04]  /*29380*/  STL [R1+0x1ec], R0 ;  /* 0x0001ec0001007387 */ /* 0x0003e80000100800 */
[----:B------:R2:W-:Y:S01]  /*29390*/  STL [R1+0x1f4], R3 ;  /* 0x0001f40301007387 */ /* 0x0005e20000100800 */
[C---:B0-----:R-:W-:Y:S02]  /*293a0*/  SEL R2, R5.reuse, R27, !P2 ;  /* 0x0000001b05027207 */ /* 0x041fe40005000000 */
        /* <DEDUP_REMOVED lines=10> */
[----:B------:R-:W-:Y:S04]  /*29450*/  STL [R1+0x228], R3 ;  /* 0x0002280301007387 */ /* 0x000fe80000100800 */
[----:B------:R-:W2:Y:S01]  /*29460*/  LDL.LU R17, [R1+0x7d8] ;  /* 0x0007d80001117983 */ /* 0x000ea20000300800 */
[C---:B0-----:R-:W-:Y:S02]  /*29470*/  SEL R2, R5.reuse, R21, !P2 ;  /* 0x0000001505027207 */ /* 0x041fe40005000000 */
        /* <DEDUP_REMOVED lines=1338> */
[C---:B------:R-:W-:Y:S02]  /*2e820*/  SEL R12, R5.reuse, R12, !P2 ;  /* 0x0000000c050c7207 */ /* 0x040fe40005000000 */
[C---:B------:R-:W-:Y:S02]  /*2e830*/  SEL R10, R5.reuse, R10, !P2 ;  /* 0x0000000a050a7207 */ /* 0x040fe40005000000 */
[C---:B------:R-:W-:Y:S02]  /*2e840*/  SEL R11, R5.reuse, R11, !P2 ;  /* 0x0000000b050b7207 */ /* 0x040fe40005000000 */
        /* <DEDUP_REMOVED lines=16> */
[----:B--2---:R-:W-:-:S05]  /*2e950*/  SEL R17, R5, R17, !P2 ;  /* 0x0000001105117207 */ /* 0x004fca0005000000 */
[----:B------:R0:W-:Y:S04]  /*2e960*/  STL [R1+0x2b4], R17 ;  /* 0x0002b41101007387 */ /* 0x0001e80000100800 */
[----:B0-----:R-:W2:Y:S04]  /*2e970*/  LDL.LU R17, [R1+0x5b50] ;  /* 0x005b500001117983 */ /* 0x001ea80000300800 */
[----:B------:R0:W-:Y:S04]  /*2e980*/  STL [R1+0x2b0], R16 ;  /* 0x0002b01001007387 */ /* 0x0001e80000100800 */
[----:B0-----:R-:W3:Y:S04]  /*2e990*/  LDL.LU R16, [R1+0x5b4c] ;  /* 0x005b4c0001107983 */ /* 0x001ee80000300800 */
[----:B------:R0:W-:Y:S04]  /*2e9a0*/  STL [R1+0x2ac], R15 ;  /* 0x0002ac0f01007387 */ /* 0x0001e80000100800 */
[----:B0-----:R-:W4:Y:S04]  /*2e9b0*/  LDL.LU R15, [R1+0x5b48] ;  /* 0x005b4800010f7983 */ /* 0x001f280000300800 */
[----:B------:R0:W-:Y:S04]  /*2e9c0*/  STL [R1+0x2a8], R18 ;  /* 0x0002a81201007387 */ /* 0x0001e80000100800 */
[----:B0-----:R-:W5:Y:S04]  /*2e9d0*/  LDL.LU R18, [R1+0x5b44] ;  /* 0x005b440001127983 */ /* 0x001f680000300800 */
        /* <DEDUP_REMOVED lines=43> */
[----:B0-----:R-:W3:Y:S01]  /*2ec90*/  LDL.LU R20, [R1+0x5aec] ;  /* 0x005aec0001147983 */ /* 0x001ee20000300800 */
[----:B------:R-:W-:-:S05]  /*2eca0*/  SEL R2, R5, R2, !P2 ;  /* 0x0000000205027207 */ /* 0x000fca0005000000 */
[----:B------:R0:W-:Y:S02]  /*2ecb0*/  STL [R1+0x21c], R2 ;  /* 0x00021c0201007387 */ /* 0x0001e40000100800 */
[----:B0-----:R-:W-:-:S05]  /*2ecc0*/  SEL R2, R5, R0, !P2 ;  /* 0x0000000005027207 */ /* 0x001fca0005000000 */
[----:B------:R5:W-:Y:S02]  /*2ecd0*/  STL [R1+0x218], R2 ;  /* 0x0002180201007387 */ /* 0x000be40000100800 */
[C---:B-----5:R-:W-:Y:S02]  /*2ece0*/  SEL R2, R5.reuse, R22, !P2 ;  /* 0x0000001605027207 */ /* 0x060fe40005000000 */
[C---:B--2---:R-:W-:Y:S02]  /*2ecf0*/  SEL R0, R5.reuse, R21, !P2 ;  /* 0x0000001505007207 */ /* 0x044fe40005000000 */
[----:B---3--:R-:W-:-:S05]  /*2ed00*/  SEL R20, R5, R20, !P2 ;  /* 0x0000001405147207 */ /* 0x008fca0005000000 */
[----:B------:R4:W-:Y:S04]  /*2ed10*/  STL [R1+0x210], R20 ;  /* 0x0002101401007387 */ /* 0x0009e80000100800 */
[----:B------:R0:W-:Y:S01]  /*2ed20*/  STL [R1+0x208], R0 ;  /* 0x0002080001007387 */ /* 0x0001e20000100800 */
[----:B----4-:R-:W-:-:S03]  /*2ed30*/  SEL R20, R5, R23, !P2 ;  /* 0x0000001705147207 */ /* 0x010fc60005000000 */
[----:B------:R1:W-:Y:S04]  /*2ed40*/  STL [R1+0x200], R2 ;  /* 0x0002000201007387 */ /* 0x0003e80000100800 */
[----:B------:R2:W-:Y:S04]  /*2ed50*/  STL [R1+0x1f8], R20 ;  /* 0x0001f81401007387 */ /* 0x0005e80000100800 */
[----:B------:R-:W3:Y:S01]  /*2ed60*/  LDL.LU R21, [R1+0x138] ;  /* 0x0001380001157983 */ /* 0x000ee20000300800 */
[C---:B0-----:R-:W-:Y:S02]  /*2ed70*/  SEL R0, R5.reuse, R24, !P2 ;  /* 0x0000001805007207 */ /* 0x041fe40005000000 */
[----:B-1----:R-:W-:-:S03]  /*2ed80*/  SEL R2, R5, R25, !P2 ;  /* 0x0000001905027207 */ /* 0x002fc60005000000 */
[----:B------:R0:W-:Y:S04]  /*2ed90*/  STL [R1+0x1f0], R0 ;  /* 0x0001f00001007387 */ /* 0x0001e80000100800 */
[----:B------:R1:W-:Y:S04]  /*2eda0*/  STL [R1+0x1e8], R2 ;  /* 0x0001e80201007387 */ /* 0x0003e80000100800 */
[----:B--2---:R-:W2:Y:S01]  /*2edb0*/  LDL.LU R20, [R1+0x8f4] ;  /* 0x0008f40001147983 */ /* 0x004ea20000300800 */
[C---:B0-----:R-:W-:Y:S02]  /*2edc0*/  SEL R0, R5.reuse, R26, !P2 ;  /* 0x0000001a05007207 */ /* 0x041fe40005000000 */
[----:B-1----:R-:W-:-:S03]  /*2edd0*/  SEL R2, R5, R27, !P2 ;  /* 0x0000001b05027207 */ /* 0x002fc60005000000 */
[----:B------:R0:W-:Y:S01]  /*2ede0*/  STL [R1+0x1e0], R0 ;  /* 0x0001e00001007387 */ /* 0x0001e20000100800 */
[----:B------:R-:W-:-:S03]  /*2edf0*/  SEL R22, R5, R28, !P2 ;  /* 0x0000001c05167207 */ /* 0x000fc60005000000 */
[----:B------:R1:W-:Y:S01]  /*2ee00*/  STL [R1+0x1d8], R2 ;  /* 0x0001d80201007387 */ /* 0x0003e20000100800 */
[----:B0-----:R-:W-:-:S03]  /*2ee10*/  SEL R0, R5, R4, !P2 ;  /* 0x0000000405007207 */ /* 0x001fc60005000000 */
[----:B------:R-:W-:Y:S01]  /*2ee20*/  STL [R1+0x1d0], R22 ;  /* 0x0001d01601007387 */ /* 0x000fe20000100800 */
[----:B-1----:R-:W-:-:S03]  /*2ee30*/  SEL R2, R5, R6, !P2 ;  /* 0x0000000605027207 */ /* 0x002fc60005000000 */
[----:B------:R0:W-:Y:S01]  /*2ee40*/  STL [R1+0x1c8], R0 ;  /* 0x0001c80001007387 */ /* 0x0001e20000100800 */
[----:B------:R-:W-:-:S03]  /*2ee50*/  SEL R4, R5, R7, !P2 ;  /* 0x0000000705047207 */ /* 0x000fc60005000000 */
[----:B------:R1:W-:Y:S01]  /*2ee60*/  STL [R1+0x1c0], R2 ;  /* 0x0001c00201007387 */ /* 0x0003e20000100800 */
[----:B0-----:R-:W-:-:S03]  /*2ee70*/  SEL R0, R5, R3, !P2 ;  /* 0x0000000305007207 */ /* 0x001fc60005000000 */
[----:B------:R-:W-:Y:S01]  /*2ee80*/  STL [R1+0x1b8], R4 ;  /* 0x0001b80401007387 */ /* 0x000fe20000100800 */
[C---:B------:R-:W-:Y:S02]  /*2ee90*/  SEL R3, R5.reuse, R9, !P2 ;  /* 0x0000000905037207 */ /* 0x040fe40005000000 */
[C---:B-1----:R-:W-:Y:S01]  /*2eea0*/  SEL R2, R5.reuse, R8, !P2 ;  /* 0x0000000805027207 */ /* 0x042fe20005000000 */
[----:B------:R0:W-:Y:S04]  /*2eeb0*/  STL [R1+0x1b0], R0 ;  /* 0x0001b00001007387 */ /* 0x0001e80000100800 */
[----:B0-----:R-:W4:Y:S04]  /*2eec0*/  LDL.LU R0, [R1+0xa64] ;  /* 0x000a640001007983 */ /* 0x001f280000300800 */
[----:B------:R0:W-:Y:S04]  /*2eed0*/  STL [R1+0x1a8], R2 ;  /* 0x0001a80201007387 */ /* 0x0001e80000100800 */
[----:B------:R1:W-:Y:S04]  /*2eee0*/  STL [R1+0x1a0], R3 ;  /* 0x0001a00301007387 */ /* 0x0003e80000100800 */
[----:B------:R-:W5:Y:S01]  /*2eef0*/  LDL.LU R7, [R1+0x88] ;  /* 0x0000880001077983 */ /* 0x000f620000300800 */
[----:B0-----:R-:W-:-:S03]  /*2ef00*/  SEL R2, R5, R29, !P2 ;  /* 0x0000001d05027207 */ /* 0x001fc60005000000 */
[----:B------:R-:W5:Y:S01]  /*2ef10*/  LDL.LU R24, [R1+0x84] ;  /* 0x0000840001187983 */ /* 0x000f620000300800 */
[----:B-1----:R-:W-:-:S03]  /*2ef20*/  SEL R3, R5, R11, !P2 ;  /* 0x0000000b05037207 */ /* 0x002fc60005000000 */
[----:B------:R0:W-:Y:S04]  /*2ef30*/  STL [R1+0x198], R2 ;  /* 0x0001980201007387 */ /* 0x0001e80000100800 */
[----:B------:R-:W5:Y:S04]  /*2ef40*/  LDL.LU R25, [R1+0x80] ;  /* 0x0000800001197983 */ /* 0x000f680000300800 */
[----:B------:R1:W-:Y:S01]  /*2ef50*/  STL [R1+0x190], R3 ;  /* 0x0001900301007387 */ /* 0x0003e20000100800 */
[----:B0-----:R-:W-:-:S03]  /*2ef60*/  SEL R2, R5, R10, !P2 ;  /* 0x0000000a05027207 */ /* 0x001fc60005000000 */
[----:B------:R-:W5:Y:S01]  /*2ef70*/  LDL.LU R10, [R1+0xa68] ;  /* 0x000a6800010a7983 */ /* 0x000f620000300800 */
[----:B-1----:R-:W-:-:S03]  /*2ef80*/  SEL R3, R5, R12, !P2 ;  /* 0x0000000c05037207 */ /* 0x002fc60005000000 */
[----:B------:R-:W5:Y:S04]  /*2ef90*/  LDL.LU R12, [R1+0xa6c] ;  /* 0x000a6c00010c7983 */ /* 0x000f680000300800 */
[----:B------:R-:W5:Y:S04]  /*2efa0*/  LDL.LU R11, [R1+0x7c] ;  /* 0x00007c00010b7983 */ /* 0x000f680000300800 */
[----:B------:R0:W-:Y:S04]  /*2efb0*/  STL [R1+0x17c], R3 ;  /* 0x00017c0301007387 */ /* 0x0001e80000100800 */
[----:B------:R-:W5:Y:S04]  /*2efc0*/  LDL.LU R29, [R1+0x74] ;  /* 0x00007400011d7983 */ /* 0x000f680000300800 */
[----:B------:R-:W5:Y:S01]  /*2efd0*/  LDL.LU R6, [R1+0x5c] ;  /* 0x00005c0001067983 */ /* 0x000f620000300800 */
[----:B0-----:R-:W-:-:S03]  /*2efe0*/  SEL R3, R5, R14, !P2 ;  /* 0x0000000e05037207 */ /* 0x001fc60005000000 */
[----:B------:R-:W5:Y:S04]  /*2eff0*/  LDL.LU R14, [R1+0xa70] ;  /* 0x000a7000010e7983 */ /* 0x000f680000300800 */
[----:B------:R-:W5:Y:S04]  /*2f000*/  LDL.LU R9, [R1+0x54] ;  /* 0x0000540001097983 */ /* 0x000f680000300800 */
[----:B------:R0:W-:Y:S04]  /*2f010*/  STL [R1+0x170], R3 ;  /* 0x0001700301007387 */ /* 0x0001e80000100800 */
[----:B------:R-:W5:Y:S04]  /*2f020*/  LDL.LU R27, [R1+0x3c] ;  /* 0x00003c00011b7983 */ /* 0x000f680000300800 */
[----:B------:R-:W5:Y:S01]  /*2f030*/  LDL.LU R8, [R1+0x34] ;  /* 0x0000340001087983 */ /* 0x000f620000300800 */
[----:B0-----:R-:W-:-:S03]  /*2f040*/  SEL R3, R5, R13, !P2 ;  /* 0x0000000d05037207 */ /* 0x001fc60005000000 */
[----:B------:R-:W5:Y:S04]  /*2f050*/  LDL.LU R4, [R1+0x24] ;  /* 0x0000240001047983 */ /* 0x000f680000300800 */
[----:B------:R2:W-:Y:S04]  /*2f060*/  STL [R1+0x164], R3 ;  /* 0x0001640301007387 */ /* 0x0005e80000100800 */
[----:B------:R-:W5:Y:S01]  /*2f070*/  LDL.LU R28, [R1+0x1c] ;  /* 0x00001c00011c7983 */ /* 0x000f620000300800 */
[----:B---3--:R-:W-:-:S05]  /*2f080*/  SEL R5, R5, R21, !P2 ;  /* 0x0000001505057207 */ /* 0x008fca0005000000 */
[----:B------:R5:W-:Y:S04]  /*2f090*/  STL [R1+0x148], R5 ;  /* 0x0001480501007387 */ /* 0x000be80000100800 */
[----:B------:R-:W3:Y:S04]  /*2f0a0*/  LDL.LU R26, [R1+0x18] ;  /* 0x00001800011a7983 */ /* 0x000ee80000300800 */
[----:B------:R-:W3:Y:S01]  /*2f0b0*/  LDL.LU R23, [R1+0x14] ;  /* 0x0000140001177983 */ /* 0x000ee20000300800 */
[----:B--2---:R-:W-:Y:S01]  /*2f0c0*/  LEA.HI.X.SX32 R3, R20, UR7, 0x1, P6 ;  /* 0x0000000714037c11 */ /* 0x004fe2000b0f0eff */
[----:B------:R-:W-:-:S02]  /*2f0d0*/  ULDC UR7, c[0x0][0x240] ;  /* 0x0000900000077ab9 */ /* 0x000fc40000000800 */
[----:B------:R-:W2:Y:S04]  /*2f0e0*/  LDL.LU R20, [R1+0xc] ;  /* 0x00000c0001147983 */ /* 0x000ea80000300800 */
[----:B------:R-:W2:Y:S04]  /*2f0f0*/  LDL.LU R22, [R1+0x4] ;  /* 0x0000040001167983 */ /* 0x000ea80000300800 */
[----:B------:R-:W2:Y:S01]  /*2f100*/  LDL.LU R21, [R1] ;  /* 0x0000000001157983 */ /* 0x000ea20000300800 */
[----:B----4-:R-:W-:Y:S02]  /*2f110*/  IMAD R0, R0, UR6, RZ ;  /* 0x0000000600007c24 */ /* 0x010fe4000f8e02ff */
[----:B-----5:R-:W-:-:S02]  /*2f120*/  IMAD R5, R10, UR6, RZ ;  /* 0x000000060a057c24 */ /* 0x020fc4000f8e02ff */
[----:B------:R-:W-:Y:S02]  /*2f130*/  IMAD R12, R12, UR6, RZ ;  /* 0x000000060c0c7c24 */ /* 0x000fe4000f8e02ff */
[----:B------:R-:W-:Y:S01]  /*2f140*/  IMAD R13, R14, UR6, RZ ;  /* 0x000000060e0d7c24 */ /* 0x000fe2000f8e02ff */
[----:B------:R-:W-:Y:S01]  /*2f150*/  UIMAD UR52, UR19, 0x3f, URZ ;  /* 0x0000003f133478a4 */ /* 0x000fe2000f8e023f */
[----:B------:R-:W-:Y:S01]  /*2f160*/  IMAD R10, R11, UR7, RZ ;  /* 0x000000070b0a7c24 */ /* 0x000fe2000f8e02ff */
[----:B------:R-:W-:Y:S02]  /*2f170*/  UIMAD UR51, UR19, 0x3e, URZ ;  /* 0x0000003e133378a4 */ /* 0x000fe4000f8e023f */
[----:B------:R-:W-:Y:S01]  /*2f180*/  STL [R1+0x8f0], R13 ;  /* 0x0008f00d01007387 */ /* 0x000fe20000100800 */
[----:B------:R-:W-:Y:S02]  /*2f190*/  UIMAD UR50, UR19, 0x3d, URZ ;  /* 0x0000003d133278a4 */ /* 0x000fe4000f8e023f */
[----:B------:R-:W-:Y:S01]  /*2f1a0*/  UIMAD UR49, UR19, 0x3c, URZ ;  /* 0x0000003c133178a4 */ /* 0x000fe2000f8e023f */
[----:B------:R-:W-:Y:S01]  /*2f1b0*/  STL [R1+0x8f4], R12 ;  /* 0x0008f40c01007387 */ /* 0x000fe20000100800 */
[----:B------:R-:W-:-:S02]  /*2f1c0*/  UIMAD UR48, UR19, 0x3b, URZ ;  /* 0x0000003b133078a4 */ /* 0x000fc4000f8e023f */
[----:B------:R-:W-:Y:S01]  /*2f1d0*/  UIMAD UR47, UR19, 0x3a, URZ ;  /* 0x0000003a132f78a4 */ /* 0x000fe2000f8e023f */
[----:B------:R0:W-:Y:S01]  /*2f1e0*/  STL [R1+0x5a88], R0 ;  /* 0x005a880001007387 */ /* 0x0001e20000100800 */
[----:B------:R-:W-:Y:S02]  /*2f1f0*/  UIMAD UR46, UR19, 0x39, URZ ;  /* 0x00000039132e78a4 */ /* 0x000fe4000f8e023f */
[----:B------:R-:W-:Y:S01]  /*2f200*/  UIMAD UR45, UR19, 0x38, URZ ;  /* 0x00000038132d78a4 */ /* 0x000fe2000f8e023f */
[----:B------:R1:W-:Y:S01]  /*2f210*/  STL [R1+0x8f8], R5 ;  /* 0x0008f80501007387 */ /* 0x0003e20000100800 */
[----:B------:R-:W-:Y:S02]  /*2f220*/  UIMAD UR44, UR19, 0x37, URZ ;  /* 0x00000037132c78a4 */ /* 0x000fe4000f8e023f */
[----:B------:R-:W-:Y:S02]  /*2f230*/  UIMAD UR43, UR19, 0x36, URZ ;  /* 0x00000036132b78a4 */ /* 0x000fe4000f8e023f */
[----:B------:R-:W-:Y:S01]  /*2f240*/  UIMAD UR42, UR19, 0x35, URZ ;  /* 0x00000035132a78a4 */ /* 0x000fe2000f8e023f */
[----:B0-----:R-:W-:Y:S01]  /*2f250*/  IMAD R0, R7, UR7, RZ ;  /* 0x0000000707007c24 */ /* 0x001fe2000f8e02ff */
[----:B------:R-:W-:-:S02]  /*2f260*/  UIMAD UR41, UR19, 0x34, URZ ;  /* 0x00000034132978a4 */ /* 0x000fc4000f8e023f */
[----:B------:R-:W-:Y:S01]  /*2f270*/  UIMAD UR40, UR19, 0x33, URZ ;  /* 0x00000033132878a4 */ /* 0x000fe2000f8e023f */
[----:B-1----:R-:W-:Y:S01]  /*2f280*/  IMAD R5, R24, UR7, RZ ;  /* 0x0000000718057c24 */ /* 0x002fe2000f8e02ff */
[----:B------:R-:W-:Y:S01]  /*2f290*/  UIMAD UR39, UR19, 0x32, URZ ;  /* 0x00000032132778a4 */ /* 0x000fe2000f8e023f */
[----:B------:R-:W4:Y:S01]  /*2f2a0*/  LDL.LU R24, [R1+0x8c] ;  /* 0x00008c0001187983 */ /* 0x000f220000300800 */
[----:B------:R-:W-:Y:S01]  /*2f2b0*/  UIMAD UR36, UR19, 0x31, URZ ;  /* 0x00000031132478a4 */ /* 0x000fe2000f8e023f */
[----:B------:R-:W-:Y:S02]  /*2f2c0*/  ULDC UR6, c[0x0][0x238] ;  /* 0x00008e0000067ab9 */ /* 0x000fe40000000800 */
[----:B------:R0:W-:Y:S04]  /*2f2d0*/  STL [R1+0x184], R0 ;  /* 0x0001840001007387 */ /* 0x0001e80000100800 */
[----:B------:R1:W-:Y:S04]  /*2f2e0*/  STL [R1+0x178], R5 ;  /* 0x0001780501007387 */ /* 0x0003e80000100800 */
[----:B------:R-:W5:Y:S01]  /*2f2f0*/  LDL.LU R7, [R1+0x90] ;  /* 0x0000900001077983 */ /* 0x000f620000300800 */
[----:B0-----:R-:W-:-:S03]  /*2f300*/  IMAD R0, R25, UR7, RZ ;  /* 0x0000000719007c24 */ /* 0x001fc6000f8e02ff */
[----:B------:R-:W5:Y:S01]  /*2f310*/  LDL.LU R25, [R1+0x94] ;  /* 0x0000940001197983 */ /* 0x000f620000300800 */
[----:B-1----:R-:W-:-:S03]  /*2f320*/  IMAD R5, R29, UR7, RZ ;  /* 0x000000071d057c24 */ /* 0x002fc6000f8e02ff */
[----:B------:R0:W-:Y:S04]  /*2f330*/  STL [R1+0x16c], R0 ;  /* 0x00016c0001007387 */ /* 0x0001e80000100800 */
[----:B------:R-:W-:Y:S01]  /*2f340*/  STL [R1+0x160], R10 ;  /* 0x0001600a01007387 */ /* 0x000fe20000100800 */
[----:B0-----:R-:W-:-:S03]  /*2f350*/  IMAD R0, R6, UR7, RZ ;  /* 0x0000000706007c24 */ /* 0x001fc6000f8e02ff */
[----:B------:R-:W5:Y:S04]  /*2f360*/  LDL.LU R6, [R1+0x98] ;  /* 0x0000980001067983 */ /* 0x000f680000300800 */
[----:B------:R0:W-:Y:S04]  /*2f370*/  STL [R1+0x14c], R5 ;  /* 0x00014c0501007387 */ /* 0x0001e80000100800 */
[----:B------:R1:W-:Y:S01]  /*2f380*/  STL [R1+0x144], R0 ;  /* 0x0001440001007387 */ /* 0x0003e20000100800 */
[----:B0-----:R-:W-:Y:S02]  /*2f390*/  IMAD R5, R9, UR7, RZ ;  /* 0x0000000709057c24 */ /* 0x001fe4000f8e02ff */
[----:B-1----:R-:W-:-:S02]  /*2f3a0*/  IMAD R0, R27, UR7, RZ ;  /* 0x000000071b007c24 */ /* 0x002fc4000f8e02ff */
        /* <DEDUP_REMOVED lines=8> */
[----:B0-----:R-:W-:-:S03]  /*2f430*/  IMAD R5, R28, UR7, RZ ;  /* 0x000000071c057c24 */ /* 0x001fc6000f8e02ff */
[----:B------:R-:W5:Y:S04]  /*2f440*/  LDL.LU R28, [R1+0x150] ;  /* 0x00015000011c7983 */ /* 0x000f680000300800 */
[----:B------:R0:W-:Y:S01]  /*2f450*/  STL [R1+0x130], R5 ;  /* 0x0001300501007387 */ /* 0x0001e20000100800 */
[----:B---3--:R-:W-:-:S03]  /*2f460*/  IMAD R0, R26, UR7, RZ ;  /* 0x000000071a007c24 */ /* 0x008fc6000f8e02ff */
[----:B------:R-:W3:Y:S01]  /*2f470*/  LDL.LU R26, [R1+0x154] ;  /* 0x00015400011a7983 */ /* 0x000ee20000300800 */
[----:B0-----:R-:W-:-:S03]  /*2f480*/  IMAD R5, R23, UR7, RZ ;  /* 0x0000000717057c24 */ /* 0x001fc6000f8e02ff */
[----:B------:R2:W-:Y:S04]  /*2f490*/  STL [R1+0x12c], R0 ;  /* 0x00012c0001007387 */ /* 0x0005e80000100800 */
[----:B------:R0:W-:Y:S01]  /*2f4a0*/  STL [R1+0x128], R5 ;  /* 0x0001280501007387 */ /* 0x0001e20000100800 */
[----:B--2---:R-:W-:-:S03]  /*2f4b0*/  IMAD R0, R20, UR7, RZ ;  /* 0x0000000714007c24 */ /* 0x004fc6000f8e02ff */
[----:B------:R-:W2:Y:S01]  /*2f4c0*/  LDL.LU R20, [R1+0x158] ;  /* 0x0001580001147983 */ /* 0x000ea20000300800 */
[----:B0-----:R-:W-:-:S03]  /*2f4d0*/  IMAD R5, R22, UR7, RZ ;  /* 0x0000000716057c24 */ /* 0x001fc6000f8e02ff */
[----:B------:R0:W-:Y:S02]  /*2f4e0*/  STL [R1+0x124], R0 ;  /* 0x0001240001007387 */ /* 0x0001e40000100800 */
[----:B0-----:R-:W-:Y:S02]  /*2f4f0*/  IMAD R0, R21, UR7, RZ ;  /* 0x0000000715007c24 */ /* 0x001fe4000f8e02ff */
[----:B------:R-:W2:Y:S04]  /*2f500*/  LDL.LU R21, [R1+0x15c] ;  /* 0x00015c0001157983 */ /* 0x000ea80000300800 */
[----:B------:R0:W-:Y:S04]  /*2f510*/  STL [R1+0x120], R5 ;  /* 0x0001200501007387 */ /* 0x0001e80000100800 */
[----:B------:R1:W-:Y:S04]  /*2f520*/  STL [R1+0x11c], R0 ;  /* 0x00011c0001007387 */ /* 0x0003e80000100800 */
[----:B------:R-:W2:Y:S01]  /*2f530*/  LDL.LU R22, [R1+0x168] ;  /* 0x0001680001167983 */ /* 0x000ea20000300800 */
[----:B0-----:R-:W-:-:S02]  /*2f540*/  IMAD R5, R19, UR7, RZ ;  /* 0x0000000713057c24 */ /* 0x001fc4000f8e02ff */
[----:B-1----:R-:W-:-:S03]  /*2f550*/  IMAD R0, R18, UR7, RZ ;  /* 0x0000000712007c24 */ /* 0x002fc6000f8e02ff */
[----:B------:R0:W-:Y:S04]  /*2f560*/  STL [R1+0x118], R5 ;  /* 0x0001180501007387 */ /* 0x0001e80000100800 */
[----:B------:R1:W-:Y:S04]  /*2f570*/  STL [R1+0x114], R0 ;  /* 0x0001140001007387 */ /* 0x0003e80000100800 */
[----:B------:R-:W2:Y:S01]  /*2f580*/  LDL.LU R23, [R1+0x174] ;  /* 0x0001740001177983 */ /* 0x000ea20000300800 */
[----:B0-----:R-:W-:Y:S02]  /*2f590*/  IMAD R5, R15, UR7, RZ ;  /* 0x000000070f057c24 */ /* 0x001fe4000f8e02ff */
[----:B-1----:R-:W-:-:S03]  /*2f5a0*/  IMAD R0, R16, UR7, RZ ;  /* 0x0000000710007c24 */ /* 0x002fc6000f8e02ff */
[----:B------:R0:W-:Y:S04]  /*2f5b0*/  STL [R1+0x110], R5 ;  /* 0x0001100501007387 */ /* 0x0001e80000100800 */
[----:B------:R4:W-:Y:S01]  /*2f5c0*/  STL [R1+0x10c], R0 ;  /* 0x00010c0001007387 */ /* 0x0009e20000100800 */
[----:B0-----:R-:W-:Y:S02]  /*2f5d0*/  IMAD R5, R17, UR7, RZ ;  /* 0x0000000711057c24 */ /* 0x001fe4000f8e02ff */
[----:B----4-:R-:W-:Y:S02]  /*2f5e0*/  IMAD R0, R24, UR7, RZ ;  /* 0x0000000718007c24 */ /* 0x010fe4000f8e02ff */
[----:B------:R-:W4:Y:S04]  /*2f5f0*/  LDL.LU R24, [R1+0x180] ;  /* 0x0001800001187983 */ /* 0x000f280000300800 */
[----:B------:R0:W-:Y:S04]  /*2f600*/  STL [R1+0x108], R5 ;  /* 0x0001080501007387 */ /* 0x0001e80000100800 */
[----:B------:R1:W-:Y:S01]  /*2f610*/  STL [R1+0x104], R0 ;  /* 0x0001040001007387 */ /* 0x0003e20000100800 */
[----:B-----5:R-:W-:-:S03]  /*2f620*/  IMAD R7, R7, UR7, RZ ;  /* 0x0000000707077c24 */ /* 0x020fc6000f8e02ff */
[----:B0-----:R-:W5:Y:S01]  /*2f630*/  LDL.LU R5, [R1+0x18c] ;  /* 0x00018c0001057983 */ /* 0x001f620000300800 */
[----:B-1----:R-:W-:-:S03]  /*2f640*/  IMAD R0, R25, UR7, RZ ;  /* 0x0000000719007c24 */ /* 0x002fc6000f8e02ff */
[----:B------:R-:W-:Y:S04]  /*2f650*/  STL [R1+0x100], R7 ;  /* 0x0001000701007387 */ /* 0x000fe80000100800 */
[----:B------:R-:W5:Y:S04]  /*2f660*/  LDL.LU R13, [R1+0x194] ;  /* 0x00019400010d7983 */ /* 0x000f680000300800 */
[----:B------:R0:W-:Y:S04]  /*2f670*/  STL [R1+0xfc], R0 ;  /* 0x0000fc0001007387 */ /* 0x0001e80000100800 */
[----:B------:R-:W5:Y:S04]  /*2f680*/  LDL.LU R25, [R1+0x19c] ;  /* 0x00019c0001197983 */ /* 0x000f680000300800 */
[----:B------:R-:W5:Y:S01]  /*2f690*/  LDL.LU R14, [R1+0x1a4] ;  /* 0x0001a400010e7983 */ /* 0x000f620000300800 */
[----:B0-----:R-:W-:-:S03]  /*2f6a0*/  IMAD R0, R6, UR7, RZ ;  /* 0x0000000706007c24 */ /* 0x001fc6000f8e02ff */
[----:B------:R-:W5:Y:S04]  /*2f6b0*/  LDL.LU R6, [R1+0x1ac] ;  /* 0x0001ac0001067983 */ /* 0x000f680000300800 */
[----:B------:R0:W-:Y:S04]  /*2f6c0*/  STL [R1+0xf8], R0 ;  /* 0x0000f80001007387 */ /* 0x0001e80000100800 */
[----:B------:R-:W5:Y:S01]  /*2f6d0*/  LDL.LU R12, [R1+0x1b4] ;  /* 0x0001b400010c7983 */ /* 0x000f620000300800 */
[----:B0-----:R-:W-:-:S03]  /*2f6e0*/  IMAD R0, R27, UR7, RZ ;  /* 0x000000071b007c24 */ /* 0x001fc6000f8e02ff */
[----:B------:R-:W5:Y:S04]  /*2f6f0*/  LDL.LU R27, [R1+0x1bc] ;  /* 0x0001bc00011b7983 */ /* 0x000f680000300800 */
[----:B------:R0:W-:Y:S01]  /*2f700*/  STL [R1+0xf4], R0 ;  /* 0x0000f40001007387 */ /* 0x0001e20000100800 */
[----:B------:R-:W-:-:S03]  /*2f710*/  IMAD R7, R4, UR7, RZ ;  /* 0x0000000704077c24 */ /* 0x000fc6000f8e02ff */
[----:B------:R-:W5:Y:S04]  /*2f720*/  LDL.LU R4, [R1+0x1c4] ;  /* 0x0001c40001047983 */ /* 0x000f680000300800 */
[----:B------:R3:W-:Y:S04]  /*2f730*/  STL [R1+0xf0], R7 ;  /* 0x0000f00701007387 */ /* 0x0007e80000100800 */
[----:B------:R-:W5:Y:S01]  /*2f740*/  LDL.LU R10, [R1+0x1cc] ;  /* 0x0001cc00010a7983 */ /* 0x000f620000300800 */
[----:B0-----:R-:W-:-:S03]  /*2f750*/  IMAD R0, R28, UR7, RZ ;  /* 0x000000071c007c24 */ /* 0x001fc6000f8e02ff */
[----:B------:R-:W5:Y:S04]  /*2f760*/  LDL.LU R28, [R1+0x1d4] ;  /* 0x0001d400011c7983 */ /* 0x000f680000300800 */
[----:B------:R2:W-:Y:S01]  /*2f770*/  STL [R1+0xec], R0 ;  /* 0x0000ec0001007387 */ /* 0x0005e20000100800 */
[----:B---3--:R-:W-:-:S03]  /*2f780*/  IMAD R7, R26, UR7, RZ ;  /* 0x000000071a077c24 */ /* 0x008fc6000f8e02ff */
[----:B------:R-:W3:Y:S04]  /*2f790*/  LDL.LU R26, [R1+0x1dc] ;  /* 0x0001dc00011a7983 */ /* 0x000ee80000300800 */
[----:B------:R-:W-:Y:S04]  /*2f7a0*/  STL [R1+0xe8], R7 ;  /* 0x0000e80701007387 */ /* 0x000fe80000100800 */
[----:B------:R-:W3:Y:S01]  /*2f7b0*/  LDL.LU R11, [R1+0x1e4] ;  /* 0x0001e400010b7983 */ /* 0x000ee20000300800 */
[----:B--2---:R-:W-:-:S03]  /*2f7c0*/  IMAD R0, R20, UR7, RZ ;  /* 0x0000000714007c24 */ /* 0x004fc6000f8e02ff */
[----:B------:R-:W2:Y:S04]  /*2f7d0*/  LDL.LU R20, [R1+0x1ec] ;  /* 0x0001ec0001147983 */ /* 0x000ea80000300800 */
[----:B------:R0:W-:Y:S04]  /*2f7e0*/  STL [R1+0xe4], R0 ;  /* 0x0000e40001007387 */ /* 0x0001e80000100800 */
[----:B------:R-:W2:Y:S01]  /*2f7f0*/  LDL.LU R29, [R1+0x1f4] ;  /* 0x0001f400011d7983 */ /* 0x000ea20000300800 */
[----:B0-----:R-:W-:-:S03]  /*2f800*/  IMAD R0, R21, UR7, RZ ;  /* 0x0000000715007c24 */ /* 0x001fc6000f8e02ff */
        /* <DEDUP_REMOVED lines=11> */
[----:B----4-:R-:W-:-:S03]  /*2f8c0*/  IMAD R0, R24, UR7, RZ ;  /* 0x0000000718007c24 */ /* 0x010fc6000f8e02ff */
[----:B------:R-:W4:Y:S04]  /*2f8d0*/  LDL.LU R24, [R1+0x230] ;  /* 0x0002300001187983 */ /* 0x000f280000300800 */
[----:B------:R0:W-:Y:S01]  /*2f8e0*/  STL [R1+0xd4], R0 ;  /* 0x0000d40001007387 */ /* 0x0001e20000100800 */
[----:B-----5:R-:W-:-:S05]  /*2f8f0*/  IMAD R15, R5, UR7, RZ ;  /* 0x00000007050f7c24 */ /* 0x020fca000f8e02ff */
[----:B------:R-:W-:Y:S01]  /*2f900*/  STL [R1+0xd0], R15 ;  /* 0x0000d00f01007387 */ /* 0x000fe20000100800 */
[----:B------:R-:W-:Y:S02]  /*2f910*/  IMAD R5, R13, UR7, RZ ;  /* 0x000000070d057c24 */ /* 0x000fe4000f8e02ff */
[----:B0-----:R-:W-:Y:S02]  /*2f920*/  IMAD R0, R25, UR7, RZ ;  /* 0x0000000719007c24 */ /* 0x001fe4000f8e02ff */
[----:B------:R-:W5:Y:S04]  /*2f930*/  LDL.LU R25, [R1+0x238] ;  /* 0x0002380001197983 */ /* 0x000f680000300800 */
[----:B------:R0:W-:Y:S04]  /*2f940*/  STL [R1+0xcc], R5 ;  /* 0x0000cc0501007387 */ /* 0x0001e80000100800 */
[----:B------:R1:W-:Y:S01]  /*2f950*/  STL [R1+0xc8], R0 ;  /* 0x0000c80001007387 */ /* 0x0003e20000100800 */
[----:B0-----:R-:W-:-:S02]  /*2f960*/  IMAD R5, R14, UR7, RZ ;  /* 0x000000070e057c24 */ /* 0x001fc4000f8e02ff */
[----:B-1----:R-:W-:Y:S02]  /*2f970*/  IMAD R0, R6, UR7, RZ ;  /* 0x0000000706007c24 */ /* 0x002fe4000f8e02ff */
        /* <DEDUP_REMOVED lines=8> */
[----:B0-----:R-:W-:-:S03]  /*2fa00*/  IMAD R5, R4, UR7, RZ ;  /* 0x0000000704057c24 */ /* 0x001fc6000f8e02ff */
[----:B------:R-:W5:Y:S01]  /*2fa10*/  LDL.LU R4, [R1+0x250] ;  /* 0x0002500001047983 */ /* 0x000f620000300800 */
[----:B-1----:R-:W-:-:S03]  /*2fa20*/  IMAD R0, R10, UR7, RZ ;  /* 0x000000070a007c24 */ /* 0x002fc6000f8e02ff */
[----:B------:R0:W-:Y:S02]  /*2fa30*/  STL [R1+0xac], R5 ;  /* 0x0000ac0501007387 */ /* 0x0001e40000100800 */
[----:B0-----:R-:W-:Y:S02]  /*2fa40*/  IMAD R5, R28, UR7, RZ ;  /* 0x000000071c057c24 */ /* 0x001fe4000f8e02ff */
[----:B------:R-:W5:Y:S04]  /*2fa50*/  LDL.LU R28, [R1+0x258] ;  /* 0x00025800011c7983 */ /* 0x000f680000300800 */
[----:B------:R3:W-:Y:S04]  /*2fa60*/  STL [R1+0xa8], R0 ;  /* 0x0000a80001007387 */ /* 0x0007e80000100800 */
[----:B------:R-:W-:Y:S01]  /*2fa70*/  STL [R1+0xa4], R5 ;  /* 0x0000a40501007387 */ /* 0x000fe20000100800 */
[----:B---3--:R-:W-:-:S03]  /*2fa80*/  IMAD R0, R26, UR7, RZ ;  /* 0x000000071a007c24 */ /* 0x008fc6000f8e02ff */
[----:B------:R-:W3:Y:S04]  /*2fa90*/  LDL.LU R26, [R1+0x260] ;  /* 0x00026000011a7983 */ /* 0x000ee80000300800 */
[----:B------:R2:W-:Y:S02]  /*2faa0*/  STL [R1+0xa0], R0 ;  /* 0x0000a00001007387 */ /* 0x0005e40000100800 */
[----:B--2---:R-:W-:Y:S02]  /*2fab0*/  IMAD R0, R20, UR7, RZ ;  /* 0x0000000714007c24 */ /* 0x004fe4000f8e02ff */
[----:B------:R-:W2:Y:S01]  /*2fac0*/  LDL.LU R20, [R1+0x268] ;  /* 0x0002680001147983 */ /* 0x000ea20000300800 */
[----:B------:R-:W-:-:S05]  /*2fad0*/  IMAD R5, R11, UR7, RZ ;  /* 0x000000070b057c24 */ /* 0x000fca000f8e02ff */
[----:B------:R0:W-:Y:S04]  /*2fae0*/  STL [R1+0x9c], R5 ;  /* 0x00009c0501007387 */ /* 0x0001e80000100800 */
[----:B------:R1:W-:Y:S01]  /*2faf0*/  STL [R1+0x98], R0 ;  /* 0x0000980001007387 */ /* 0x0003e20000100800 */
[----:B0-----:R-:W-:Y:S02]  /*2fb00*/  IMAD R5, R29, UR7, RZ ;  /* 0x000000071d057c24 */ /* 0x001fe4000f8e02ff */
[----:B-1----:R-:W-:Y:S02]  /*2fb10*/  IMAD R0, R21, UR7, RZ ;  /* 0x0000000715007c24 */ /* 0x002fe4000f8e02ff */
[----:B------:R-:W2:Y:S04]  /*2fb20*/  LDL.LU R21, [R1+0x270] ;  /* 0x0002700001157983 */ /* 0x000ea80000300800 */
[----:B------:R0:W-:Y:S04]  /*2fb30*/  STL [R1+0x94], R5 ;  /* 0x0000940501007387 */ /* 0x0001e80000100800 */
[----:B------:R1:W-:Y:S01]  /*2fb40*/  STL [R1+0x90], R0 ;  /* 0x0000900001007387 */ /* 0x0003e20000100800 */
[----:B0-----:R-:W-:-:S02]  /*2fb50*/  IMAD R5, R9, UR7, RZ ;  /* 0x0000000709057c24 */ /* 0x001fc4000f8e02ff */
[----:B-1----:R-:W-:Y:S02]  /*2fb60*/  IMAD R0, R22, UR7, RZ ;  /* 0x0000000716007c24 */ /* 0x002fe4000f8e02ff */
[----:B------:R-:W2:Y:S04]  /*2fb70*/  LDL.LU R22, [R1+0x280] ;  /* 0x0002800001167983 */ /* 0x000ea80000300800 */
[----:B------:R0:W-:Y:S04]  /*2fb80*/  STL [R1+0x8c], R5 ;  /* 0x00008c0501007387 */ /* 0x0001e80000100800 */
[----:B------:R1:W-:Y:S01]  /*2fb90*/  STL [R1+0x88], R0 ;  /* 0x0000880001007387 */ /* 0x0003e20000100800 */
[----:B0-----:R-:W-:-:S02]  /*2fba0*/  IMAD R5, R8, UR7, RZ ;  /* 0x0000000708057c24 */ /* 0x001fc4000f8e02ff */
[----:B-1----:R-:W-:Y:S02]  /*2fbb0*/  IMAD R0, R23, UR7, RZ ;  /* 0x0000000717007c24 */ /* 0x002fe4000f8e02ff */
[----:B------:R-:W2:Y:S01]  /*2fbc0*/  LDL.LU R23, [R1+0x2bc] ;  /* 0x0002bc0001177983 */ /* 0x000ea20000300800 */
[----:B------:R-:W-:-:S03]  /*2fbd0*/  IMAD R7, R7, UR7, RZ ;  /* 0x0000000707077c24 */ /* 0x000fc6000f8e02ff */
[----:B------:R0:W-:Y:S04]  /*2fbe0*/  STL [R1+0x84], R5 ;  /* 0x0000840501007387 */ /* 0x0001e80000100800 */
[----:B------:R4:W-:Y:S04]  /*2fbf0*/  STL [R1+0x80], R0 ;  /* 0x0000800001007387 */ /* 0x0009e80000100800 */
[----:B0-----:R-:W2:Y:S04]  /*2fc00*/  LDL.LU R5, [R1+0x2cc] ;  /* 0x0002cc0001057983 */ /* 0x001ea80000300800 */
[----:B------:R-:W-:Y:S04]  /*2fc10*/  STL [R1+0x7c], R7 ;  /* 0x00007c0701007387 */ /* 0x000fe80000100800 */
[----:B------:R-:W2:Y:S01]  /*2fc20*/  LDL.LU R13, [R1+0x2d8] ;  /* 0x0002d800010d7983 */ /* 0x000ea20000300800 */
[----:B----4-:R-:W-:-:S05]  /*2fc30*/  IMAD R0, R24, UR7, RZ ;  /* 0x0000000718007c24 */ /* 0x010fca000f8e02ff */
[----:B------:R5:W-:Y:S04]  /*2fc40*/  STL [R1+0x78], R0 ;  /* 0x0000780001007387 */ /* 0x000be80000100800 */
[----:B------:R-:W4:Y:S04]  /*2fc50*/  LDL.LU R24, [R1+0x2e4] ;  /* 0x0002e40001187983 */ /* 0x000f280000300800 */
[----:B------:R-:W4:Y:S01]  /*2fc60*/  LDL.LU R14, [R1+0x2fc] ;  /* 0x0002fc00010e7983 */ /* 0x000f220000300800 */
[----:B-----5:R-:W-:-:S03]  /*2fc70*/  IMAD R0, R25, UR7, RZ ;  /* 0x0000000719007c24 */ /* 0x020fc6000f8e02ff */
        /* <DEDUP_REMOVED lines=11> */
[----:B-1----:R-:W5:Y:S04]  /*2fd30*/  LDL.LU R7, [R1+0x374] ;  /* 0x0003740001077983 */ /* 0x002f680000300800 */
[----:B------:R3:W-:Y:S04]  /*2fd40*/  STL [R1+0x68], R0 ;  /* 0x0000680001007387 */ /* 0x0007e80000100800 */
[----:B------:R-:W5:Y:S01]  /*2fd50*/  LDL.LU R8, [R1+0x384] ;  /* 0x0003840001087983 */ /* 0x000f620000300800 */
[----:B------:R-:W-:-:S05]  /*2fd60*/  IMAD R4, R28, UR7, RZ ;  /* 0x000000071c047c24 */ /* 0x000fca000f8e02ff */
[----:B------:R-:W-:Y:S04]  /*2fd70*/  STL [R1+0x64], R4 ;  /* 0x0000640401007387 */ /* 0x000fe80000100800 */
[----:B------:R-:W5:Y:S04]  /*2fd80*/  LDL.LU R11, [R1+0x38c] ;  /* 0x00038c00010b7983 */ /* 0x000f680000300800 */
[----:B------:R-:W5:Y:S01]  /*2fd90*/  LDL.LU R9, [R1+0x39c] ;  /* 0x00039c0001097983 */ /* 0x000f620000300800 */
[----:B---3--:R-:W-:-:S05]  /*2fda0*/  IMAD R0, R26, UR7, RZ ;  /* 0x000000071a007c24 */ /* 0x008fca000f8e02ff */
[----:B------:R2:W-:Y:S04]  /*2fdb0*/  STL [R1+0x60], R0 ;  /* 0x0000600001007387 */ /* 0x0005e80000100800 */
[----:B------:R-:W3:Y:S01]  /*2fdc0*/  LDL.LU R29, [R1+0x3ac] ;  /* 0x0003ac00011d7983 */ /* 0x000ee20000300800 */
[----:B--2---:R-:W-:-:S03]  /*2fdd0*/  IMAD R0, R20, UR7, RZ ;  /* 0x0000000714007c24 */ /* 0x004fc6000f8e02ff */
[----:B------:R-:W2:Y:S04]  /*2fde0*/  LDL.LU R20, [R1+0x3c4] ;  /* 0x0003c40001147983 */ /* 0x000ea80000300800 */
[----:B------:R0:W-:Y:S04]  /*2fdf0*/  STL [R1+0x5c], R0 ;  /* 0x00005c0001007387 */ /* 0x0001e80000100800 */
[----:B------:R-:W3:Y:S01]  /*2fe00*/  LDL.LU R4, [R1+0x8e8] ;  /* 0x0008e80001047983 */ /* 0x000ee20000300800 */
[----:B0-----:R-:W-:-:S03]  /*2fe10*/  IMAD R0, R21, UR7, RZ ;  /* 0x0000000715007c24 */ /* 0x001fc6000f8e02ff */
[----:B------:R-:W3:Y:S04]  /*2fe20*/  LDL.LU R21, [R1+0x8e4] ;  /* 0x0008e40001157983 */ /* 0x000ee80000300800 */
        /* <DEDUP_REMOVED lines=8> */
[----:B------:R0:W-:Y:S01]  /*2feb0*/  STL [R1+0x50], R0 ;  /* 0x0000500001007387 */ /* 0x0001e20000100800 */
[----:B------:R-:W-:-:S05]  /*2fec0*/  IMAD R15, R5, UR7, RZ ;  /* 0x00000007050f7c24 */ /* 0x000fca000f8e02ff */
[----:B------:R-:W-:Y:S01]  /*2fed0*/  STL [R1+0x4c], R15 ;  /* 0x00004c0f01007387 */ /* 0x000fe20000100800 */
[----:B0-----:R-:W-:Y:S02]  /*2fee0*/  IMAD R0, R13, UR7, RZ ;  /* 0x000000070d007c24 */ /* 0x001fe4000f8e02ff */
[----:B----4-:R-:W-:Y:S02]  /*2fef0*/  IMAD R5, R24, UR7, RZ ;  /* 0x0000000718057c24 */ /* 0x010fe4000f8e02ff */
[----:B------:R-:W4:Y:S04]  /*2ff00*/  LDL.LU R24, [R1+0x8d0] ;  /* 0x0008d00001187983 */ /* 0x000f280000300800 */
[----:B------:R0:W-:Y:S04]  /*2ff10*/  STL [R1+0x48], R0 ;  /* 0x0000480001007387 */ /* 0x0001e80000100800 */
[----:B------:R5:W-:Y:S01]  /*2ff20*/  STL [R1+0x44], R5 ;  /* 0x0000440501007387 */ /* 0x000be20000100800 */
[----:B0-----:R-:W-:-:S02]  /*2ff30*/  IMAD R0, R14, UR7, RZ ;  /* 0x000000070e007c24 */ /* 0x001fc4000f8e02ff */
[----:B-----5:R-:W-:Y:S02]  /*2ff40*/  IMAD R5, R25, UR7, RZ ;  /* 0x0000000719057c24 */ /* 0x020fe4000f8e02ff */
        /* <DEDUP_REMOVED lines=9> */
[----:B------:R-:W5:Y:S04]  /*2ffe0*/  LDL.LU R27, [R1+0x8c4] ;  /* 0x0008c400011b7983 */ /* 0x000f680000300800 */
[----:B------:R0:W-:Y:S01]  /*2fff0*/  STL [R1+0x30], R0 ;  /* 0x0000300001007387 */ /* 0x0001e20000100800 */
[----:B-1----:R-:W-:Y:S02]  /*30000*/  IMAD R5, R10, UR7, RZ ;  /* 0x000000070a057c24 */ /* 0x002fe4000f8e02ff */
[----:B0-----:R-:W-:Y:S02]  /*30010*/  IMAD R0, R7, UR7, RZ ;  /* 0x0000000707007c24 */ /* 0x001fe4000f8e02ff */
        /* <DEDUP_REMOVED lines=9> */
[----:B------:R-:W-:Y:S04]  /*300b0*/  STL [R1+0x20], R0 ;  /* 0x0000200001007387 */ /* 0x000fe80000100800 */
[----:B------:R2:W-:Y:S02]  /*300c0*/  STL [R1+0x1c], R5 ;  /* 0x00001c0501007387 */ /* 0x0005e40000100800 */
[----:B--2---:R-:W-:-:S02]  /*300d0*/  IMAD R5, R20, UR7, RZ ;  /* 0x0000000714057c24 */ /* 0x004fc4000f8e02ff */
[----:B------:R-:W2:Y:S01]  /*300e0*/  LDL.LU R20, [R1+0x8b4] ;  /* 0x0008b40001147983 */ /* 0x000ea20000300800 */
[----:B---3--:R-:W-:-:S05]  /*300f0*/  IMAD R0, R29, UR7, RZ ;  /* 0x000000071d007c24 */ /* 0x008fca000f8e02ff */
[----:B------:R0:W-:Y:S04]  /*30100*/  STL [R1+0x18], R0 ;  /* 0x0000180001007387 */ /* 0x0001e80000100800 */
[----:B------:R-:W-:Y:S01]  /*30110*/  STL [R1+0x14], R5 ;  /* 0x0000140501007387 */ /* 0x000fe20000100800 */
[----:B0-----:R-:W-:Y:S02]  /*30120*/  IMAD R0, R4, UR7, RZ ;  /* 0x0000000704007c24 */ /* 0x001fe4000f8e02ff */
[----:B------:R-:W-:Y:S02]  /*30130*/  IMAD R4, R21, UR7, RZ ;  /* 0x0000000715047c24 */ /* 0x000fe4000f8e02ff */
[----:B------:R-:W3:Y:S04]  /*30140*/  LDL.LU R21, [R1+0x8b0] ;  /* 0x0008b00001157983 */ /* 0x000ee80000300800 */
[----:B------:R0:W-:Y:S04]  /*30150*/  STL [R1+0x10], R0 ;  /* 0x0000100001007387 */ /* 0x0001e80000100800 */
[----:B------:R1:W-:Y:S01]  /*30160*/  STL [R1+0xc], R4 ;  /* 0x00000c0401007387 */ /* 0x0003e20000100800 */
[----:B0-----:R-:W-:-:S02]  /*30170*/  IMAD R0, R28, UR7, RZ ;  /* 0x000000071c007c24 */ /* 0x001fc4000f8e02ff */
[----:B-1----:R-:W-:Y:S02]  /*30180*/  IMAD R4, R22, UR7, RZ ;  /* 0x0000000716047c24 */ /* 0x002fe4000f8e02ff */
[----:B------:R-:W3:Y:S04]  /*30190*/  LDL.LU R22, [R1+0x8ac] ;  /* 0x0008ac0001167983 */ /* 0x000ee80000300800 */
[----:B------:R0:W-:Y:S04]  /*301a0*/  STL [R1+0x8], R0 ;  /* 0x0000080001007387 */ /* 0x0001e80000100800 */
[----:B------:R5:W-:Y:S01]  /*301b0*/  STL [R1+0x4], R4 ;  /* 0x0000040401007387 */ /* 0x000be20000100800 */
[----:B0-----:R-:W-:-:S03]  /*301c0*/  IMAD R0, R26, UR7, RZ ;  /* 0x000000071a007c24 */ /* 0x001fc6000f8e02ff */
[----:B------:R-:W3:Y:S01]  /*301d0*/  LDL.LU R26, [R1+0x8a8] ;  /* 0x0008a800011a7983 */ /* 0x000ee20000300800 */
[----:B------:R-:W-:-:S03]  /*301e0*/  IMAD R29, R23, UR7, RZ ;  /* 0x00000007171d7c24 */ /* 0x000fc6000f8e02ff */
[----:B------:R0:W-:Y:S04]  /*301f0*/  STL [R1], R0 ;  /* 0x0000000001007387 */ /* 0x0001e80000100800 */
[----:B------:R-:W3:Y:S04]  /*30200*/  LDL.LU R23, [R1+0x8a4] ;  /* 0x0008a40001177983 */ /* 0x000ee80000300800 */
[----:B------:R-:W-:Y:S01]  /*30210*/  STL [R1+0x5aa8], R29 ;  /* 0x005aa81d01007387 */ /* 0x000fe20000100800 */
[----:B----4-:R-:W-:-:S03]  /*30220*/  IMAD R28, R24, UR7, RZ ;  /* 0x00000007181c7c24 */ /* 0x010fc6000f8e02ff */
[----:B------:R-:W4:Y:S04]  /*30230*/  LDL.LU R24, [R1+0x8a0] ;  /* 0x0008a00001187983 */ /* 0x000f280000300800 */
[----:B------:R1:W-:Y:S01]  /*30240*/  STL [R1+0x5aa4], R28 ;  /* 0x005aa41c01007387 */ /* 0x0003e20000100800 */
[----:B-----5:R-:W-:-:S03]  /*30250*/  IMAD R4, R25, UR7, RZ ;  /* 0x0000000719047c24 */ /* 0x020fc6000f8e02ff */
[----:B------:R-:W5:Y:S04]  /*30260*/  LDL.LU R25, [R1+0x89c] ;  /* 0x00089c0001197983 */ /* 0x000f680000300800 */
[----:B------:R-:W-:Y:S01]  /*30270*/  STL [R1+0x5aa0], R4 ;  /* 0x005aa00401007387 */ /* 0x000fe20000100800 */
[----:B------:R-:W-:-:S05]  /*30280*/  IMAD R5, R6, UR7, RZ ;  /* 0x0000000706057c24 */ /* 0x000fca000f8e02ff */
[----:B------:R-:W-:Y:S01]  /*30290*/  STL [R1+0x5a9c], R5 ;  /* 0x005a9c0501007387 */ /* 0x000fe20000100800 */
[----:B------:R-:W-:-:S03]  /*302a0*/  IMAD R6, R27, UR7, RZ ;  /* 0x000000071b067c24 */ /* 0x000fc6000f8e02ff */
[----:B------:R-:W5:Y:S04]  /*302b0*/  LDL.LU R27, [R1+0x898] ;  /* 0x00089800011b7983 */ /* 0x000f680000300800 */
[----:B------:R-:W-:Y:S01]  /*302c0*/  STL [R1+0x5a98], R6 ;  /* 0x005a980601007387 */ /* 0x000fe20000100800 */
[----:B------:R-:W-:-:S05]  /*302d0*/  IMAD R7, R7, UR7, RZ ;  /* 0x0000000707077c24 */ /* 0x000fca000f8e02ff */
[----:B------:R-:W-:Y:S04]  /*302e0*/  STL [R1+0x5a94], R7 ;  /* 0x005a940701007387 */ /* 0x000fe80000100800 */
[----:B------:R-:W5:Y:S01]  /*302f0*/  LDL.LU R19, [R1+0x894] ;  /* 0x0008940001137983 */ /* 0x000f620000300800 */
[----:B------:R-:W-:-:S05]  /*30300*/  IMAD R8, R8, UR7, RZ ;  /* 0x0000000708087c24 */ /* 0x000fca000f8e02ff */
[----:B------:R-:W-:Y:S04]  /*30310*/  STL [R1+0x5a90], R8 ;  /* 0x005a900801007387 */ /* 0x000fe80000100800 */
[----:B0-----:R-:W5:Y:S01]  /*30320*/  LDL.LU R0, [R1+0x890] ;  /* 0x0008900001007983 */ /* 0x001f620000300800 */
[----:B------:R-:W-:-:S05]  /*30330*/  IMAD R9, R9, UR7, RZ ;  /* 0x0000000709097c24 */ /* 0x000fca000f8e02ff */
[----:B------:R-:W-:Y:S01]  /*30340*/  STL [R1+0x5a8c], R9 ;  /* 0x005a8c0901007387 */ /* 0x000fe20000100800 */
[----:B--2---:R-:W-:-:S03]  /*30350*/  IMAD R10, R20, UR7, RZ ;  /* 0x00000007140a7c24 */ /* 0x004fc6000f8e02ff */
[----:B------:R-:W2:Y:S04]  /*30360*/  LDL.LU R20, [R1+0x88c] ;  /* 0x00088c0001147983 */ /* 0x000ea80000300800 */
[----:B------:R-:W-:Y:S01]  /*30370*/  STL [R1+0x5aac], R10 ;  /* 0x005aac0a01007387 */ /* 0x000fe20000100800 */
[----:B---3--:R-:W-:-:S03]  /*30380*/  IMAD R11, R21, UR7, RZ ;  /* 0x00000007150b7c24 */ /* 0x008fc6000f8e02ff */
[----:B------:R-:W3:Y:S04]  /*30390*/  LDL.LU R21, [R1+0x888] ;  /* 0x0008880001157983 */ /* 0x000ee80000300800 */
[----:B------:R-:W-:Y:S01]  /*303a0*/  STL [R1+0x5ab0], R11 ;  /* 0x005ab00b01007387 */ /* 0x000fe20000100800 */
[----:B------:R-:W-:-:S03]  /*303b0*/  IMAD R12, R22, UR7, RZ ;  /* 0x00000007160c7c24 */ /* 0x000fc6000f8e02ff */
[----:B------:R-:W3:Y:S04]  /*303c0*/  LDL.LU R22, [R1+0x884] ;  /* 0x0008840001167983 */ /* 0x000ee80000300800 */
[----:B------:R-:W-:Y:S01]  /*303d0*/  STL [R1+0x5ab4], R12 ;  /* 0x005ab40c01007387 */ /* 0x000fe20000100800 */
[----:B------:R-:W-:-:S05]  /*303e0*/  IMAD R13, R26, UR7, RZ ;  /* 0x000000071a0d7c24 */ /* 0x000fca000f8e02ff */
[----:B------:R0:W-:Y:S01]  /*303f0*/  STL [R1+0x5ab8], R13 ;  /* 0x005ab80d01007387 */ /* 0x0001e20000100800 */
[----:B------:R-:W-:-:S03]  /*30400*/  IMAD R14, R23, UR7, RZ ;  /* 0x00000007170e7c24 */ /* 0x000fc6000f8e02ff */
[----:B------:R-:W3:Y:S04]  /*30410*/  LDL.LU R23, [R1+0x880] ;  /* 0x0008800001177983 */ /* 0x000ee80000300800 */
[----:B------:R3:W-:Y:S01]  /*30420*/  STL [R1+0x5abc], R14 ;  /* 0x005abc0e01007387 */ /* 0x0007e20000100800 */
[----:B----4-:R-:W-:-:S03]  /*30430*/  IMAD R15, R24, UR7, RZ ;  /* 0x00000007180f7c24 */ /* 0x010fc6000f8e02ff */
[----:B------:R-:W4:Y:S04]  /*30440*/  LDL.LU R24, [R1+0x87c] ;  /* 0x00087c0001187983 */ /* 0x000f280000300800 */
[----:B------:R-:W-:Y:S01]  /*30450*/  STL [R1+0x5ac0], R15 ;  /* 0x005ac00f01007387 */ /* 0x000fe20000100800 */
[----:B-----5:R-:W-:-:S03]  /*30460*/  IMAD R16, R25, UR7, RZ ;  /* 0x0000000719107c24 */ /* 0x020fc6000f8e02ff */
[----:B------:R-:W5:Y:S04]  /*30470*/  LDL.LU R25, [R1+0x878] ;  /* 0x0008780001197983 */ /* 0x000f680000300800 */
[----:B------:R-:W5:Y:S04]  /*30480*/  LDL.LU R26, [R1+0x874] ;  /* 0x00087400011a7983 */ /* 0x000f680000300800 */
[----:B------:R-:W-:Y:S01]  /*30490*/  STL [R1+0x5ac4], R16 ;  /* 0x005ac41001007387 */ /* 0x000fe20000100800 */
[----:B------:R-:W-:-:S03]  /*304a0*/  IMAD R17, R27, UR7, RZ ;  /* 0x000000071b117c24 */ /* 0x000fc6000f8e02ff */
[----:B------:R-:W5:Y:S04]  /*304b0*/  LDL.LU R27, [R1+0x870] ;  /* 0x00087000011b7983 */ /* 0x000f680000300800 */
[----:B-1----:R-:W5:Y:S04]  /*304c0*/  LDL.LU R28, [R1+0x86c] ;  /* 0x00086c00011c7983 */ /* 0x002f680000300800 */
[----:B0-----:R-:W5:Y:S04]  /*304d0*/  LDL.LU R13, [R1+0x868] ;  /* 0x00086800010d7983 */ /* 0x001f680000300800 */
[----:B------:R-:W5:Y:S04]  /*304e0*/  LDL.LU R11, [R1+0x864] ;  /* 0x00086400010b7983 */ /* 0x000f680000300800 */
[----:B------:R-:W-:Y:S04]  /*304f0*/  STL [R1+0x5ac8], R17 ;  /* 0x005ac81101007387 */ /* 0x000fe80000100800 */
[----:B------:R-:W5:Y:S01]  /*30500*/  LDL.LU R5, [R1+0x860] ;  /* 0x0008600001057983 */ /* 0x000f620000300800 */
[----:B------:R-:W-:-:S05]  /*30510*/  IMAD R18, R19, UR7, RZ ;  /* 0x0000000713127c24 */ /* 0x000fca000f8e02ff */
[----:B------:R-:W-:Y:S04]  /*30520*/  STL [R1+0x5acc], R18 ;  /* 0x005acc1201007387 */ /* 0x000fe80000100800 */
[----:B------:R-:W5:Y:S01]  /*30530*/  LDL.LU R10, [R1+0x85c] ;  /* 0x00085c00010a7983 */ /* 0x000f620000300800 */
[----:B------:R-:W-:-:S05]  /*30540*/  IMAD R19, R0, UR7, RZ ;  /* 0x0000000700137c24 */ /* 0x000fca000f8e02ff */
[----:B------:R-:W-:Y:S04]  /*30550*/  STL [R1+0x5ad0], R19 ;  /* 0x005ad01301007387 */ /* 0x000fe80000100800 */
[----:B------:R-:W5:Y:S01]  /*30560*/  LDL.LU R9, [R1+0x858] ;  /* 0x0008580001097983 */ /* 0x000f620000300800 */
[----:B--2---:R-:W-:-:S05]  /*30570*/  IMAD R20, R20, UR7, RZ ;  /* 0x0000000714147c24 */ /* 0x004fca000f8e02ff */
[----:B------:R-:W-:Y:S04]  /*30580*/  STL [R1+0x5ad4], R20 ;  /* 0x005ad41401007387 */ /* 0x000fe80000100800 */
[----:B------:R-:W2:Y:S01]  /*30590*/  LDL.LU R0, [R1+0x854] ;  /* 0x0008540001007983 */ /* 0x000ea20000300800 */
[----:B---3--:R-:W-:-:S05]  /*305a0*/  IMAD R21, R21, UR7, RZ ;  /* 0x0000000715157c24 */ /* 0x008fca000f8e02ff */
[----:B------:R-:W-:Y:S04]  /*305b0*/  STL [R1+0x5ad8], R21 ;  /* 0x005ad81501007387 */ /* 0x000fe80000100800 */
[----:B------:R-:W3:Y:S04]  /*305c0*/  LDL.LU R8, [R1+0x850] ;  /* 0x0008500001087983 */ /* 0x000ee80000300800 */
[----:B------:R-:W3:Y:S04]  /*305d0*/  LDL.LU R12, [R1+0x84c] ;  /* 0x00084c00010c7983 */ /* 0x000ee80000300800 */
[----:B------:R-:W3:Y:S01]  /*305e0*/  LDL.LU R7, [R1+0x848] ;  /* 0x0008480001077983 */ /* 0x000ee20000300800 */
[----:B------:R-:W-:-:S05]  /*305f0*/  IMAD R22, R22, UR7, RZ ;  /* 0x0000000716167c24 */ /* 0x000fca000f8e02ff */
[----:B------:R-:W-:Y:S04]  /*30600*/  STL [R1+0x5adc], R22 ;  /* 0x005adc1601007387 */ /* 0x000fe80000100800 */
[----:B------:R-:W3:Y:S01]  /*30610*/  LDL.LU R6, [R1+0x844] ;  /* 0x0008440001067983 */ /* 0x000ee20000300800 */
[----:B------:R-:W-:-:S05]  /*30620*/  IMAD R23, R23, UR7, RZ ;  /* 0x0000000717177c24 */ /* 0x000fca000f8e02ff */
[----:B------:R-:W-:Y:S04]  /*30630*/  STL [R1+0x5ae0], R23 ;  /* 0x005ae01701007387 */ /* 0x000fe80000100800 */
[----:B------:R-:W3:Y:S01]  /*30640*/  LDL.LU R4, [R1+0x840] ;  /* 0x0008400001047983 */ /* 0x000ee20000300800 */
[----:B----4-:R-:W-:-:S05]  /*30650*/  IMAD R24, R24, UR7, RZ ;  /* 0x0000000718187c24 */ /* 0x010fca000f8e02ff */
[----:B------:R-:W-:Y:S04]  /*30660*/  STL [R1+0x5ae4], R24 ;  /* 0x005ae41801007387 */ /* 0x000fe80000100800 */
[----:B------:R-:W4:Y:S01]  /*30670*/  LDL.LU R29, [R1+0x83c] ;  /* 0x00083c00011d7983 */ /* 0x000f220000300800 */
[----:B-----5:R-:W-:-:S03]  /*30680*/  IMAD R14, R28, UR7, RZ ;  /* 0x000000071c0e7c24 */ /* 0x020fc6000f8e02ff */
[----:B------:R-:W5:Y:S01]  /*30690*/  LDL.LU R28, [R1+0x838] ;  /* 0x00083800011c7983 */ /* 0x000f620000300800 */
[----:B------:R-:W-:-:S03]  /*306a0*/  IMAD R13, R13, UR7, RZ ;  /* 0x000000070d0d7c24 */ /* 0x000fc6000f8e02ff */
[----:B------:R0:W-:Y:S02]  /*306b0*/  STL [R1+0x150], R14 ;  /* 0x0001500e01007387 */ /* 0x0001e40000100800 */
[----:B0-----:R-:W-:Y:S02]  /*306c0*/  IMAD R14, R11, UR7, RZ ;  /* 0x000000070b0e7c24 */ /* 0x001fe4000f8e02ff */
[----:B------:R-:W5:Y:S04]  /*306d0*/  LDL.LU R11, [R1+0x834] ;  /* 0x00083400010b7983 */ /* 0x000f680000300800 */
[----:B------:R0:W-:Y:S04]  /*306e0*/  STL [R1+0x154], R13 ;  /* 0x0001540d01007387 */ /* 0x0001e80000100800 */
[----:B------:R-:W-:Y:S04]  /*306f0*/  STL [R1+0x158], R14 ;  /* 0x0001580e01007387 */ /* 0x000fe80000100800 */
[----:B------:R-:W5:Y:S01]  /*30700*/  LDL.LU R20, [R1+0x830] ;  /* 0x0008300001147983 */ /* 0x000f620000300800 */
[----:B0-----:R-:W-:-:S03]  /*30710*/  IMAD R13, R5, UR7, RZ ;  /* 0x00000007050d7c24 */ /* 0x001fc6000f8e02ff */
[----:B------:R-:W5:Y:S04]  /*30720*/  LDL.LU R5, [R1+0x82c] ;  /* 0x00082c0001057983 */ /* 0x000f680000300800 */
[----:B------:R0:W-:Y:S04]  /*30730*/  STL [R1+0x15c], R13 ;  /* 0x00015c0d01007387 */ /* 0x0001e80000100800 */
        /* <DEDUP_REMOVED lines=8> */
[----:B0-----:R-:W5:Y:S01]  /*307c0*/  LDL.LU R13, [R1+0x818] ;  /* 0x00081800010d7983 */ /* 0x001f620000300800 */
[----:B--2---:R-:W-:-:S03]  /*307d0*/  IMAD R14, R0, UR7, RZ ;  /* 0x00000007000e7c24 */ /* 0x004fc6000f8e02ff */
[----:B------:R-:W2:Y:S04]  /*307e0*/  LDL.LU R0, [R1+0x814] ;  /* 0x0008140001007983 */ /* 0x000ea80000300800 */
[----:B------:R0:W-:Y:S01]  /*307f0*/  STL [R1+0x180], R14 ;  /* 0x0001800e01007387 */ /* 0x0001e20000100800 */
[----:B---3--:R-:W-:-:S03]  /*30800*/  IMAD R15, R8, UR7, RZ ;  /* 0x00000007080f7c24 */ /* 0x008fc6000f8e02ff */
[----:B------:R-:W3:Y:S01]  /*30810*/  LDL.LU R8, [R1+0x810] ;  /* 0x0008100001087983 */ /* 0x000ee20000300800 */
[----:B0-----:R-:W-:-:S03]  /*30820*/  IMAD R14, R12, UR7, RZ ;  /* 0x000000070c0e7c24 */ /* 0x001fc6000f8e02ff */
[----:B------:R-:W-:Y:S01]  /*30830*/  STL [R1+0x18c], R15 ;  /* 0x00018c0f01007387 */ /* 0x000fe20000100800 */
[----:B------:R-:W-:-:S03]  /*30840*/  IMAD R12, R7, UR7, RZ ;  /* 0x00000007070c7c24 */ /* 0x000fc6000f8e02ff */
[----:B------:R-:W3:Y:S04]  /*30850*/  LDL.LU R17, [R1+0x80c] ;  /* 0x00080c0001117983 */ /* 0x000ee80000300800 */
[----:B------:R-:W-:Y:S04]  /*30860*/  STL [R1+0x194], R14 ;  /* 0x0001940e01007387 */ /* 0x000fe80000100800 */
        /* <DEDUP_REMOVED lines=11> */
[----:B----4-:R-:W-:-:S03]  /*30920*/  IMAD R12, R29, UR7, RZ ;  /* 0x000000071d0c7c24 */ /* 0x010fc6000f8e02ff */
[----:B------:R-:W4:Y:S04]  /*30930*/  LDL.LU R29, [R1+0x7f0] ;  /* 0x0007f000011d7983 */ /* 0x000f280000300800 */
[----:B------:R0:W-:Y:S04]  /*30940*/  STL [R1+0x1b4], R12 ;  /* 0x0001b40c01007387 */ /* 0x0001e80000100800 */
[----:B0-----:R-:W4:Y:S01]  /*30950*/  LDL.LU R12, [R1+0x7ec] ;  /* 0x0007ec00010c7983 */ /* 0x001f220000300800 */
[----:B-----5:R-:W-:-:S03]  /*30960*/  IMAD R21, R28, UR7, RZ ;  /* 0x000000071c157c24 */ /* 0x020fc6000f8e02ff */
[----:B------:R-:W5:Y:S04]  /*30970*/  LDL.LU R28, [R1+0x7e8] ;  /* 0x0007e800011c7983 */ /* 0x000f680000300800 */
[----:B------:R0:W-:Y:S02]  /*30980*/  STL [R1+0x1bc], R21 ;  /* 0x0001bc1501007387 */ /* 0x0001e40000100800 */
[----:B0-----:R-:W-:Y:S02]  /*30990*/  IMAD R21, R11, UR7, RZ ;  /* 0x000000070b157c24 */ /* 0x001fe4000f8e02ff */
[----:B------:R-:W5:Y:S04]  /*309a0*/  LDL.LU R11, [R1+0x7e4] ;  /* 0x0007e400010b7983 */ /* 0x000f680000300800 */
[----:B------:R0:W-:Y:S01]  /*309b0*/  STL [R1+0x1c4], R21 ;  /* 0x0001c41501007387 */ /* 0x0001e20000100800 */
[----:B------:R-:W-:-:S02]  /*309c0*/  IMAD R20, R20, UR7, RZ ;  /* 0x0000000714147c24 */ /* 0x000fc4000f8e02ff */
[----:B0-----:R-:W-:Y:S02]  /*309d0*/  IMAD R21, R5, UR7, RZ ;  /* 0x0000000705157c24 */ /* 0x001fe4000f8e02ff */
[----:B------:R-:W5:Y:S04]  /*309e0*/  LDL.LU R5, [R1+0x7e0] ;  /* 0x0007e00001057983 */ /* 0x000f680000300800 */
[----:B------:R0:W-:Y:S04]  /*309f0*/  STL [R1+0x1cc], R20 ;  /* 0x0001cc1401007387 */ /* 0x0001e80000100800 */
[----:B------:R-:W-:Y:S01]  /*30a00*/  STL [R1+0x1d4], R21 ;  /* 0x0001d41501007387 */ /* 0x000fe20000100800 */
[----:B0-----:R-:W-:-:S02]  /*30a10*/  IMAD R20, R19, UR7, RZ ;  /* 0x0000000713147c24 */ /* 0x001fc4000f8e02ff */
[----:B------:R-:W-:Y:S02]  /*30a20*/  IMAD R19, R10, UR7, RZ ;  /* 0x000000070a137c24 */ /* 0x000fe4000f8e02ff */
[----:B------:R-:W5:Y:S04]  /*30a30*/  LDL.LU R10, [R1+0x76c] ;  /* 0x00076c00010a7983 */ /* 0x000f680000300800 */
[----:B------:R-:W-:Y:S04]  /*30a40*/  STL [R1+0x1dc], R20 ;  /* 0x0001dc1401007387 */ /* 0x000fe80000100800 */
[----:B------:R0:W-:Y:S01]  /*30a50*/  STL [R1+0x1e4], R19 ;  /* 0x0001e41301007387 */ /* 0x0001e20000100800 */
[----:B------:R-:W-:-:S02]  /*30a60*/  IMAD R18, R18, UR7, RZ ;  /* 0x0000000712127c24 */ /* 0x000fc4000f8e02ff */
[----:B0-----:R-:W-:Y:S02]  /*30a70*/  IMAD R19, R9, UR7, RZ ;  /* 0x0000000709137c24 */ /* 0x001fe4000f8e02ff */
[----:B------:R-:W5:Y:S04]  /*30a80*/  LDL.LU R9, [R1+0x770] ;  /* 0x0007700001097983 */ /* 0x000f680000300800 */
[----:B------:R0:W-:Y:S04]  /*30a90*/  STL [R1+0x1ec], R18 ;  /* 0x0001ec1201007387 */ /* 0x0001e80000100800 */
[----:B------:R-:W-:Y:S01]  /*30aa0*/  STL [R1+0x1f4], R19 ;  /* 0x0001f41301007387 */ /* 0x000fe20000100800 */
[----:B0-----:R-:W-:-:S02]  /*30ab0*/  IMAD R18, R13, UR7, RZ ;  /* 0x000000070d127c24 */ /* 0x001fc4000f8e02ff */
[----:B--2---:R-:W-:Y:S02]  /*30ac0*/  IMAD R13, R0, UR7, RZ ;  /* 0x00000007000d7c24 */ /* 0x004fe4000f8e02ff */
[----:B------:R-:W2:Y:S04]  /*30ad0*/  LDL.LU R0, [R1+0x774] ;  /* 0x0007740001007983 */ /* 0x000ea80000300800 */
[----:B------:R-:W-:Y:S04]  /*30ae0*/  STL [R1+0x1fc], R18 ;  /* 0x0001fc1201007387 */ /* 0x000fe80000100800 */
[----:B------:R0:W-:Y:S04]  /*30af0*/  STL [R1+0x204], R13 ;  /* 0x0002040d01007387 */ /* 0x0001e80000100800 */
[----:B0-----:R-:W2:Y:S01]  /*30b00*/  LDL.LU R13, [R1+0x778] ;  /* 0x00077800010d7983 */ /* 0x001ea20000300800 */
[----:B---3--:R-:W-:-:S03]  /*30b10*/  IMAD R18, R8, UR7, RZ ;  /* 0x0000000708127c24 */ /* 0x008fc6000f8e02ff */
[----:B------:R-:W3:Y:S04]  /*30b20*/  LDL.LU R8, [R1+0x77c] ;  /* 0x00077c0001087983 */ /* 0x000ee80000300800 */
[----:B------:R0:W-:Y:S01]  /*30b30*/  STL [R1+0x20c], R18 ;  /* 0x00020c1201007387 */ /* 0x0001e20000100800 */
[----:B------:R-:W-:Y:S02]  /*30b40*/  IMAD R17, R17, UR7, RZ ;  /* 0x0000000711117c24 */ /* 0x000fe4000f8e02ff */
[----:B0-----:R-:W-:Y:S02]  /*30b50*/  IMAD R18, R7, UR7, RZ ;  /* 0x0000000707127c24 */ /* 0x001fe4000f8e02ff */
[----:B------:R-:W3:Y:S04]  /*30b60*/  LDL.LU R7, [R1+0x780] ;  /* 0x0007800001077983 */ /* 0x000ee80000300800 */
[----:B------:R0:W-:Y:S04]  /*30b70*/  STL [R1+0x2fc], R17 ;  /* 0x0002fc1101007387 */ /* 0x0001e80000100800 */
[----:B------:R-:W-:Y:S01]  /*30b80*/  STL [R1+0x30c], R18 ;  /* 0x00030c1201007387 */ /* 0x000fe20000100800 */
[----:B0-----:R-:W-:-:S02]  /*30b90*/  IMAD R17, R16, UR7, RZ ;  /* 0x0000000710117c24 */ /* 0x001fc4000f8e02ff */
[----:B------:R-:W-:Y:S02]  /*30ba0*/  IMAD R16, R6, UR7, RZ ;  /* 0x0000000706107c24 */ /* 0x000fe4000f8e02ff */
[----:B------:R-:W3:Y:S04]  /*30bb0*/  LDL.LU R6, [R1+0x784] ;  /* 0x0007840001067983 */ /* 0x000ee80000300800 */
[----:B------:R-:W-:Y:S01]  /*30bc0*/  STL [R1+0x314], R17 ;  /* 0x0003141101007387 */ /* 0x000fe20000100800 */
[----:B------:R-:W-:-:S03]  /*30bd0*/  IMAD R15, R15, UR7, RZ ;  /* 0x000000070f0f7c24 */ /* 0x000fc6000f8e02ff */
[----:B------:R0:W-:Y:S02]  /*30be0*/  STL [R1+0x31c], R16 ;  /* 0x00031c1001007387 */ /* 0x0001e40000100800 */
[----:B0-----:R-:W-:Y:S02]  /*30bf0*/  IMAD R16, R4, UR7, RZ ;  /* 0x0000000704107c24 */ /* 0x001fe4000f8e02ff */
[----:B------:R-:W3:Y:S04]  /*30c00*/  LDL.LU R4, [R1+0x788] ;  /* 0x0007880001047983 */ /* 0x000ee80000300800 */
[----:B------:R0:W-:Y:S04]  /*30c10*/  STL [R1+0x340], R15 ;  /* 0x0003400f01007387 */ /* 0x0001e80000100800 */
[----:B------:R-:W-:Y:S01]  /*30c20*/  STL [R1+0x34c], R16 ;  /* 0x00034c1001007387 */ /* 0x000fe20000100800 */
[----:B0-----:R-:W-:-:S02]  /*30c30*/  IMAD R15, R14, UR7, RZ ;  /* 0x000000070e0f7c24 */ /* 0x001fc4000f8e02ff */
[----:B----4-:R-:W-:Y:S02]  /*30c40*/  IMAD R14, R29, UR7, RZ ;  /* 0x000000071d0e7c24 */ /* 0x010fe4000f8e02ff */
[----:B------:R-:W4:Y:S04]  /*30c50*/  LDL.LU R29, [R1+0x794] ;  /* 0x00079400011d7983 */ /* 0x000f280000300800 */
[----:B------:R-:W-:Y:S04]  /*30c60*/  STL [R1+0x374], R15 ;  /* 0x0003740f01007387 */ /* 0x000fe80000100800 */
[----:B------:R5:W-:Y:S01]  /*30c70*/  STL [R1+0x384], R14 ;  /* 0x0003840e01007387 */ /* 0x000be20000100800 */
[----:B------:R-:W-:-:S02]  /*30c80*/  IMAD R12, R12, UR7, RZ ;  /* 0x000000070c0c7c24 */ /* 0x000fc4000f8e02ff */
[----:B-----5:R-:W-:Y:S02]  /*30c90*/  IMAD R14, R28, UR7, RZ ;  /* 0x000000071c0e7c24 */ /* 0x020fe4000f8e02ff */
        /* <DEDUP_REMOVED lines=16> */
[----:B------:R-:W-:-:S03]  /*30da0*/  IMAD R14, R9, UR7, RZ ;  /* 0x00000007090e7c24 */ /* 0x000fc6000f8e02ff */
[----:B------:R-:W5:Y:S04]  /*30db0*/  LDL.LU R9, [R1+0x7cc] ;  /* 0x0007cc0001097983 */ /* 0x000f680000300800 */
[----:B------:R0:W-:Y:S01]  /*30dc0*/  STL [R1+0x770], R14 ;  /* 0x0007700e01007387 */ /* 0x0001e20000100800 */
[----:B--2---:R-:W-:-:S03]  /*30dd0*/  IMAD R15, R0, UR7, RZ ;  /* 0x00000007000f7c24 */ /* 0x004fc6000f8e02ff */
[----:B------:R-:W2:Y:S04]  /*30de0*/  LDL.LU R0, [R1+0x7c8] ;  /* 0x0007c80001007983 */ /* 0x000ea80000300800 */
[----:B------:R-:W-:Y:S04]  /*30df0*/  STL [R1+0x774], R15 ;  /* 0x0007740f01007387 */ /* 0x000fe80000100800 */
[----:B------:R-:W2:Y:S01]  /*30e00*/  LDL.LU R17, [R1+0x7c0] ;  /* 0x0007c00001117983 */ /* 0x000ea20000300800 */
[----:B0-----:R-:W-:Y:S02]  /*30e10*/  IMAD R14, R13, UR7, RZ ;  /* 0x000000070d0e7c24 */ /* 0x001fe4000f8e02ff */
[----:B---3--:R-:W-:-:S03]  /*30e20*/  IMAD R13, R8, UR7, RZ ;  /* 0x00000007080d7c24 */ /* 0x008fc6000f8e02ff */
        /* <DEDUP_REMOVED lines=15> */
[----:B0-----:R-:W3:Y:S01]  /*30f20*/  LDL.LU R13, [R1+0x790] ;  /* 0x00079000010d7983 */ /* 0x001ee20000300800 */
[----:B----4-:R-:W-:-:S03]  /*30f30*/  IMAD R21, R29, UR7, RZ ;  /* 0x000000071d157c24 */ /* 0x010fc6000f8e02ff */
[----:B------:R-:W4:Y:S04]  /*30f40*/  LDL.LU R29, [R1+0x78c] ;  /* 0x00078c00011d7983 */ /* 0x000f280000300800 */
[----:B------:R5:W-:Y:S02]  /*30f50*/  STL [R1+0x794], R21 ;  /* 0x0007941501007387 */ /* 0x000be40000100800 */
[----:B-----5:R-:W-:Y:S02]  /*30f60*/  IMAD R21, R28, UR7, RZ ;  /* 0x000000071c157c24 */ /* 0x020fe4000f8e02ff */
        /* <DEDUP_REMOVED lines=10> */
[----:B------:R-:W-:Y:S01]  /*31010*/  STL [R1+0x7c4], R20 ;  /* 0x0007c41401007387 */ /* 0x000fe20000100800 */
[----:B------:R-:W-:-:S03]  /*31020*/  IMAD R18, R18, UR7, RZ ;  /* 0x0000000712127c24 */ /* 0x000fc6000f8e02ff */
[----:B------:R0:W-:Y:S02]  /*31030*/  STL [R1+0x7d0], R19 ;  /* 0x0007d01301007387 */ /* 0x0001e40000100800 */
        /* <DEDUP_REMOVED lines=8> */
[----:B------:R0:W-:Y:S04]  /*310c0*/  STL [R1+0x7cc], R12 ;  /* 0x0007cc0c01007387 */ /* 0x0001e80000100800 */
[----:B0-----:R-:W5:Y:S01]  /*310d0*/  LDL.LU R12, [R1+0x754] ;  /* 0x00075400010c7983 */ /* 0x001f620000300800 */
[----:B--2---:R-:W-:-:S03]  /*310e0*/  IMAD R18, R0, UR7, RZ ;  /* 0x0000000700127c24 */ /* 0x004fc6000f8e02ff */
[----:B------:R-:W2:Y:S04]  /*310f0*/  LDL.LU R0, [R1+0x750] ;  /* 0x0007500001007983 */ /* 0x000ea80000300800 */
[----:B------:R3:W-:Y:S01]  /*31100*/  STL [R1+0x7c8], R18 ;  /* 0x0007c81201007387 */ /* 0x0007e20000100800 */
[----:B------:R-:W-:Y:S02]  /*31110*/  IMAD R17, R17, UR7, RZ ;  /* 0x0000000711117c24 */ /* 0x000fe4000f8e02ff */
[----:B---3--:R-:W-:Y:S02]  /*31120*/  IMAD R18, R8, UR7, RZ ;  /* 0x0000000708127c24 */ /* 0x008fe4000f8e02ff */
        /* <DEDUP_REMOVED lines=19> */
[----:B----4-:R-:W-:Y:S02]  /*31260*/  IMAD R14, R29, UR7, RZ ;  /* 0x000000071d0e7c24 */ /* 0x010fe4000f8e02ff */
[----:B------:R-:W4:Y:S04]  /*31270*/  LDL.LU R29, [R1+0x73c] ;  /* 0x00073c00011d7983 */ /* 0x000f280000300800 */
[----:B------:R5:W-:Y:S04]  /*31280*/  STL [R1+0x790], R13 ;  /* 0x0007900d01007387 */ /* 0x000be80000100800 */
[----:B------:R-:W-:Y:S04]  /*31290*/  STL [R1+0x78c], R14 ;  /* 0x00078c0e01007387 */ /* 0x000fe80000100800 */
[----:B------:R-:W4:Y:S01]  /*312a0*/  LDL.LU R20, [R1+0x738] ;  /* 0x0007380001147983 */ /* 0x000f220000300800 */
[----:B-----5:R-:W-:-:S03]  /*312b0*/  IMAD R13, R28, UR7, RZ ;  /* 0x000000071c0d7c24 */ /* 0x020fc6000f8e02ff */
        /* <DEDUP_REMOVED lines=14> */
[----:B------:R-:W-:-:S03]  /*313a0*/  IMAD R15, R9, UR7, RZ ;  /* 0x00000007090f7c24 */ /* 0x000fc6000f8e02ff */
[----:B------:R-:W5:Y:S04]  /*313b0*/  LDL.LU R9, [R1+0x718] ;  /* 0x0007180001097983 */ /* 0x000f680000300800 */
[----:B------:R-:W-:Y:S04]  /*313c0*/  STL [R1+0x758], R15 ;  /* 0x0007580f01007387 */ /* 0x000fe80000100800 */
[----:B------:R-:W5:Y:S01]  /*313d0*/  LDL.LU R17, [R1+0x714] ;  /* 0x0007140001117983 */ /* 0x000f620000300800 */
[----:B0-----:R-:W-:-:S05]  /*313e0*/  IMAD R14, R12, UR7, RZ ;  /* 0x000000070c0e7c24 */ /* 0x001fca000f8e02ff */
[----:B------:R-:W-:Y:S01]  /*313f0*/  STL [R1+0x754], R14 ;  /* 0x0007540e01007387 */ /* 0x000fe20000100800 */
[----:B--2---:R-:W-:-:S03]  /*31400*/  IMAD R12, R0, UR7, RZ ;  /* 0x00000007000c7c24 */ /* 0x004fc6000f8e02ff */
[----:B------:R-:W2:Y:S04]  /*31410*/  LDL.LU R0, [R1+0x710] ;  /* 0x0007100001007983 */ /* 0x000ea80000300800 */
[----:B------:R3:W-:Y:S04]  /*31420*/  STL [R1+0x750], R12 ;  /* 0x0007500c01007387 */ /* 0x0007e80000100800 */
[----:B------:R-:W2:Y:S01]  /*31430*/  LDL.LU R16, [R1+0x70c] ;  /* 0x00070c0001107983 */ /* 0x000ea20000300800 */
[----:B---3--:R-:W-:-:S03]  /*31440*/  IMAD R12, R8, UR7, RZ ;  /* 0x00000007080c7c24 */ /* 0x008fc6000f8e02ff */
        /* <DEDUP_REMOVED lines=11> */
[----:B------:R-:W-:-:S03]  /*31500*/  IMAD R21, R4, UR7, RZ ;  /* 0x0000000704157c24 */ /* 0x000fc6000f8e02ff */
[----:B------:R-:W3:Y:S04]  /*31510*/  LDL.LU R4, [R1+0x6f0] ;  /* 0x0006f00001047983 */ /* 0x000ee80000300800 */
[----:B------:R4:W-:Y:S02]  /*31520*/  STL [R1+0x740], R21 ;  /* 0x0007401501007387 */ /* 0x0009e40000100800 */
[----:B----4-:R-:W-:Y:S02]  /*31530*/  IMAD R21, R29, UR7, RZ ;  /* 0x000000071d157c24 */ /* 0x010fe4000f8e02ff */
[----:B------:R-:W4:Y:S04]  /*31540*/  LDL.LU R29, [R1+0x6ec] ;  /* 0x0006ec00011d7983 */ /* 0x000f280000300800 */
[----:B------:R5:W-:Y:S01]  /*31550*/  STL [R1+0x73c], R21 ;  /* 0x00073c1501007387 */ /* 0x000be20000100800 */
[----:B------:R-:W-:-:S02]  /*31560*/  IMAD R20, R20, UR7, RZ ;  /* 0x0000000714147c24 */ /* 0x000fc4000f8e02ff */
[----:B-----5:R-:W-:Y:S02]  /*31570*/  IMAD R21, R28, UR7, RZ ;  /* 0x000000071c157c24 */ /* 0x020fe4000f8e02ff */
        /* <DEDUP_REMOVED lines=16> */
[----:B------:R0:W-:Y:S04]  /*31680*/  STL [R1+0x720], R18 ;  /* 0x0007201201007387 */ /* 0x0001e80000100800 */
[----:B------:R1:W-:Y:S01]  /*31690*/  STL [R1+0x71c], R13 ;  /* 0x00071c0d01007387 */ /* 0x0003e20000100800 */
[----:B0-----:R-:W-:-:S03]  /*316a0*/  IMAD R18, R9, UR7, RZ ;  /* 0x0000000709127c24 */ /* 0x001fc6000f8e02ff */
[----:B-1----:R-:W5:Y:S04]  /*316b0*/  LDL.LU R13, [R1+0x6d8] ;  /* 0x0006d800010d7983 */ /* 0x002f680000300800 */
[----:B------:R-:W5:Y:S04]  /*316c0*/  LDL.LU R9, [R1+0x6d4] ;  /* 0x0006d40001097983 */ /* 0x000f680000300800 */
[----:B------:R2:W-:Y:S02]  /*316d0*/  STL [R1+0x718], R18 ;  /* 0x0007181201007387 */ /* 0x0005e40000100800 */
[----:B--2---:R-:W-:-:S02]  /*316e0*/  IMAD R18, R0, UR7, RZ ;  /* 0x0000000700127c24 */ /* 0x004fc4000f8e02ff */
[----:B------:R-:W2:Y:S01]  /*316f0*/  LDL.LU R0, [R1+0x6d0] ;  /* 0x0006d00001007983 */ /* 0x000ea20000300800 */
[----:B------:R-:W-:-:S05]  /*31700*/  IMAD R17, R17, UR7, RZ ;  /* 0x0000000711117c24 */ /* 0x000fca000f8e02ff */
[----:B------:R0:W-:Y:S04]  /*31710*/  STL [R1+0x714], R17 ;  /* 0x0007141101007387 */ /* 0x0001e80000100800 */
[----:B------:R-:W-:Y:S01]  /*31720*/  STL [R1+0x710], R18 ;  /* 0x0007101201007387 */ /* 0x000fe20000100800 */
[----:B0-----:R-:W-:Y:S02]  /*31730*/  IMAD R17, R16, UR7, RZ ;  /* 0x0000000710117c24 */ /* 0x001fe4000f8e02ff */
[----:B---3--:R-:W-:Y:S02]  /*31740*/  IMAD R16, R8, UR7, RZ ;  /* 0x0000000708107c24 */ /* 0x008fe4000f8e02ff */
        /* <DEDUP_REMOVED lines=11> */
[----:B------:R-:W-:Y:S04]  /*31800*/  STL [R1+0x6fc], R15 ;  /* 0x0006fc0f01007387 */ /* 0x000fe80000100800 */
[----:B------:R0:W-:Y:S01]  /*31810*/  STL [R1+0x6f8], R14 ;  /* 0x0006f80e01007387 */ /* 0x0001e20000100800 */
[----:B------:R-:W-:-:S02]  /*31820*/  IMAD R12, R12, UR7, RZ ;  /* 0x000000070c0c7c24 */ /* 0x000fc4000f8e02ff */
[----:B0-----:R-:W-:Y:S02]  /*31830*/  IMAD R14, R4, UR7, RZ ;  /* 0x00000007040e7c24 */ /* 0x001fe4000f8e02ff */
[----:B------:R-:W3:Y:S04]  /*31840*/  LDL.LU R4, [R1+0x6c0] ;  /* 0x0006c00001047983 */ /* 0x000ee80000300800 */
[----:B------:R4:W-:Y:S04]  /*31850*/  STL [R1+0x6f4], R12 ;  /* 0x0006f40c01007387 */ /* 0x0009e80000100800 */
[----:B------:R-:W-:Y:S04]  /*31860*/  STL [R1+0x6f0], R14 ;  /* 0x0006f00e01007387 */ /* 0x000fe80000100800 */
[----:B------:R-:W3:Y:S01]  /*31870*/  LDL.LU R20, [R1+0x6bc] ;  /* 0x0006bc0001147983 */ /* 0x000ee20000300800 */
[----:B----4-:R-:W-:-:S03]  /*31880*/  IMAD R12, R29, UR7, RZ ;  /* 0x000000071d0c7c24 */ /* 0x010fc6000f8e02ff */
[----:B------:R-:W4:Y:S04]  /*31890*/  LDL.LU R29, [R1+0x6b8] ;  /* 0x0006b800011d7983 */ /* 0x000f280000300800 */
[----:B------:R5:W-:Y:S04]  /*318a0*/  STL [R1+0x6ec], R12 ;  /* 0x0006ec0c01007387 */ /* 0x000be80000100800 */
        /* <DEDUP_REMOVED lines=16> */
[----:B0-----:R-:W-:Y:S02]  /*319b0*/  IMAD R14, R13, UR7, RZ ;  /* 0x000000070d0e7c24 */ /* 0x001fe4000f8e02ff */
[----:B------:R-:W-:-:S03]  /*319c0*/  IMAD R13, R9, UR7, RZ ;  /* 0x00000007090d7c24 */ /* 0x000fc6000f8e02ff */
[----:B------:R-:W-:Y:S04]  /*319d0*/  STL [R1+0x6d8], R14 ;  /* 0x0006d80e01007387 */ /* 0x000fe80000100800 */
[----:B------:R-:W5:Y:S04]  /*319e0*/  LDL.LU R9, [R1+0x694] ;  /* 0x0006940001097983 */ /* 0x000f680000300800 */
[----:B------:R2:W-:Y:S04]  /*319f0*/  STL [R1+0x6d4], R13 ;  /* 0x0006d40d01007387 */ /* 0x0005e80000100800 */
[----:B------:R-:W5:Y:S01]  /*31a00*/  LDL.LU R16, [R1+0x690] ;  /* 0x0006900001107983 */ /* 0x000f620000300800 */
        /* <DEDUP_REMOVED lines=15> */
[----:B0-----:R-:W-:Y:S02]  /*31b00*/  IMAD R21, R4, UR7, RZ ;  /* 0x0000000704157c24 */ /* 0x001fe4000f8e02ff */
[----:B------:R-:W3:Y:S04]  /*31b10*/  LDL.LU R4, [R1+0x670] ;  /* 0x0006700001047983 */ /* 0x000ee80000300800 */
[----:B------:R4:W-:Y:S01]  /*31b20*/  STL [R1+0x6c0], R21 ;  /* 0x0006c01501007387 */ /* 0x0009e20000100800 */
[----:B------:R-:W-:-:S02]  /*31b30*/  IMAD R20, R20, UR7, RZ ;  /* 0x0000000714147c24 */ /* 0x000fc4000f8e02ff */
[----:B----4-:R-:W-:Y:S02]  /*31b40*/  IMAD R21, R29, UR7, RZ ;  /* 0x000000071d157c24 */ /* 0x010fe4000f8e02ff */
[----:B------:R-:W4:Y:S04]  /*31b50*/  LDL.LU R29, [R1+0x66c] ;  /* 0x00066c00011d7983 */ /* 0x000f280000300800 */
[----:B------:R0:W-:Y:S04]  /*31b60*/  STL [R1+0x6bc], R20 ;  /* 0x0006bc1401007387 */ /* 0x0001e80000100800 */
[----:B------:R-:W-:Y:S01]  /*31b70*/  STL [R1+0x6b8], R21 ;  /* 0x0006b81501007387 */ /* 0x000fe20000100800 */
[----:B0-----:R-:W-:-:S02]  /*31b80*/  IMAD R20, R19, UR7, RZ ;  /* 0x0000000713147c24 */ /* 0x001fc4000f8e02ff */
[----:B-----5:R-:W-:Y:S02]  /*31b90*/  IMAD R19, R28, UR7, RZ ;  /* 0x000000071c137c24 */ /* 0x020fe4000f8e02ff */
        /* <DEDUP_REMOVED lines=14> */
[----:B------:R-:W-:-:S03]  /*31c80*/  IMAD R18, R10, UR7, RZ ;  /* 0x000000070a127c24 */ /* 0x000fc6000f8e02ff */
[----:B------:R-:W5:Y:S01]  /*31c90*/  LDL.LU R10, [R1+0x658] ;  /* 0x00065800010a7983 */ /* 0x000f620000300800 */
[----:B------:R-:W-:-:S03]  /*31ca0*/  IMAD R17, R17, UR7, RZ ;  /* 0x0000000711117c24 */ /* 0x000fc6000f8e02ff */
[----:B------:R0:W-:Y:S02]  /*31cb0*/  STL [R1+0x69c], R18 ;  /* 0x00069c1201007387 */ /* 0x0001e40000100800 */
[----:B0-----:R-:W-:Y:S02]  /*31cc0*/  IMAD R18, R9, UR7, RZ ;  /* 0x0000000709127c24 */ /* 0x001fe4000f8e02ff */
[----:B------:R-:W5:Y:S04]  /*31cd0*/  LDL.LU R9, [R1+0x654] ;  /* 0x0006540001097983 */ /* 0x000f680000300800 */
[----:B------:R0:W-:Y:S04]  /*31ce0*/  STL [R1+0x698], R17 ;  /* 0x0006981101007387 */ /* 0x0001e80000100800 */
[----:B------:R-:W-:Y:S01]  /*31cf0*/  STL [R1+0x694], R18 ;  /* 0x0006941201007387 */ /* 0x000fe20000100800 */
[----:B0-----:R-:W-:-:S02]  /*31d00*/  IMAD R17, R16, UR7, RZ ;  /* 0x0000000710117c24 */ /* 0x001fc4000f8e02ff */
[----:B--2---:R-:W-:Y:S02]  /*31d10*/  IMAD R16, R0, UR7, RZ ;  /* 0x0000000700107c24 */ /* 0x004fe4000f8e02ff */
[----:B------:R-:W2:Y:S04]  /*31d20*/  LDL.LU R0, [R1+0x650] ;  /* 0x0006500001007983 */ /* 0x000ea80000300800 */
[----:B------:R-:W-:Y:S01]  /*31d30*/  STL [R1+0x690], R17 ;  /* 0x0006901101007387 */ /* 0x000fe20000100800 */
[----:B------:R-:W-:-:S03]  /*31d40*/  IMAD R15, R15, UR7, RZ ;  /* 0x000000070f0f7c24 */ /* 0x000fc6000f8e02ff */
[----:B------:R3:W-:Y:S02]  /*31d50*/  STL [R1+0x68c], R16 ;  /* 0x00068c1001007387 */ /* 0x0007e40000100800 */
[----:B---3--:R-:W-:Y:S02]  /*31d60*/  IMAD R16, R8, UR7, RZ ;  /* 0x0000000708107c24 */ /* 0x008fe4000f8e02ff */
        /* <DEDUP_REMOVED lines=39> */
[----:B0-----:R-:W-:-:S03]  /*31fe0*/  IMAD R12, R9, UR7, RZ ;  /* 0x00000007090c7c24 */ /* 0x001fc6000f8e02ff */
        /* <DEDUP_REMOVED lines=18> */
[----:B0-----:R-:W-:Y:S02]  /*32110*/  IMAD R21, R4, UR7, RZ ;  /* 0x0000000704157c24 */ /* 0x001fe4000f8e02ff */
[----:B------:R-:W3:Y:S04]  /*32120*/  LDL.LU R4, [R1+0x5f0] ;  /* 0x0005f00001047983 */ /* 0x000ee80000300800 */
[----:B------:R0:W-:Y:S04]  /*32130*/  STL [R1+0x640], R20 ;  /* 0x0006401401007387 */ /* 0x0001e80000100800 */
[----:B------:R-:W-:Y:S01]  /*32140*/  STL [R1+0x63c], R21 ;  /* 0x00063c1501007387 */ /* 0x000fe20000100800 */
[----:B0-----:R-:W-:-:S02]  /*32150*/  IMAD R20, R19, UR7, RZ ;  /* 0x0000000713147c24 */ /* 0x001fc4000f8e02ff */
[----:B----4-:R-:W-:Y:S02]  /*32160*/  IMAD R19, R29, UR7, RZ ;  /* 0x000000071d137c24 */ /* 0x010fe4000f8e02ff */
[----:B------:R-:W4:Y:S04]  /*32170*/  LDL.LU R29, [R1+0x5ec] ;  /* 0x0005ec00011d7983 */ /* 0x000f280000300800 */
[----:B------:R-:W-:Y:S01]  /*32180*/  STL [R1+0x638], R20 ;  /* 0x0006381401007387 */ /* 0x000fe20000100800 */
[----:B------:R-:W-:-:S03]  /*32190*/  IMAD R18, R18, UR7, RZ ;  /* 0x0000000712127c24 */ /* 0x000fc6000f8e02ff */
[----:B------:R5:W-:Y:S02]  /*321a0*/  STL [R1+0x634], R19 ;  /* 0x0006341301007387 */ /* 0x000be40000100800 */
[----:B-----5:R-:W-:Y:S02]  /*321b0*/  IMAD R19, R28, UR7, RZ ;  /* 0x000000071c137c24 */ /* 0x020fe4000f8e02ff */
        /* <DEDUP_REMOVED lines=74> */
[----:B0-----:R-:W2:Y:S01]  /*32660*/  LDL.LU R13, [R1+0x580] ;  /* 0x00058000010d7983 */ /* 0x001ea20000300800 */
[----:B---3--:R-:W-:-:S03]  /*32670*/  IMAD R21, R8, UR7, RZ ;  /* 0x0000000708157c24 */ /* 0x008fc6000f8e02ff */
        /* <DEDUP_REMOVED lines=19> */
[----:B------:R-:W-:Y:S01]  /*327b0*/  STL [R1+0x5b0], R19 ;  /* 0x0005b01301007387 */ /* 0x000fe20000100800 */
[----:B0-----:R-:W-:-:S02]  /*327c0*/  IMAD R18, R12, UR7, RZ ;  /* 0x000000070c127c24 */ /* 0x001fc4000f8e02ff */
[----:B-----5:R-:W-:Y:S02]  /*327d0*/  IMAD R12, R28, UR7, RZ ;  /* 0x000000071c0c7c24 */ /* 0x020fe4000f8e02ff */
[----:B------:R-:W5:Y:S04]  /*327e0*/  LDL.LU R28, [R1+0x568] ;  /* 0x00056800011c7983 */ /* 0x000f680000300800 */
[----:B------:R-:W-:Y:S04]  /*327f0*/  STL [R1+0x5ac], R18 ;  /* 0x0005ac1201007387 */ /* 0x000fe80000100800 */
[----:B------:R0:W-:Y:S04]  /*32800*/  STL [R1+0x5a8], R12 ;  /* 0x0005a80c01007387 */ /* 0x0001e80000100800 */
[----:B0-----:R-:W5:Y:S01]  /*32810*/  LDL.LU R12, [R1+0x564] ;  /* 0x00056400010c7983 */ /* 0x001f620000300800 */
[----:B------:R-:W-:-:S03]  /*32820*/  IMAD R18, R11, UR7, RZ ;  /* 0x000000070b127c24 */ /* 0x000fc6000f8e02ff */
[----:B------:R-:W5:Y:S04]  /*32830*/  LDL.LU R11, [R1+0x560] ;  /* 0x00056000010b7983 */ /* 0x000f680000300800 */
[----:B------:R0:W-:Y:S01]  /*32840*/  STL [R1+0x5a4], R18 ;  /* 0x0005a41201007387 */ /* 0x0001e20000100800 */
[----:B------:R-:W-:Y:S02]  /*32850*/  IMAD R17, R17, UR7, RZ ;  /* 0x0000000711117c24 */ /* 0x000fe4000f8e02ff */
        /* <DEDUP_REMOVED lines=18> */
[----:B------:R3:W-:Y:S01]  /*32980*/  STL [R1+0x584], R14 ;  /* 0x0005840e01007387 */ /* 0x0007e20000100800 */
[----:B------:R-:W-:-:S02]  /*32990*/  IMAD R13, R13, UR7, RZ ;  /* 0x000000070d0d7c24 */ /* 0x000fc4000f8e02ff */
[----:B---3--:R-:W-:Y:S02]  /*329a0*/  IMAD R14, R8, UR7, RZ ;  /* 0x00000007080e7c24 */ /* 0x008fe4000f8e02ff */
        /* <DEDUP_REMOVED lines=18> */
[----:B------:R0:W-:Y:S01]  /*32ad0*/  STL [R1+0x56c], R14 ;  /* 0x00056c0e01007387 */ /* 0x0001e20000100800 */
[----:B-----5:R-:W-:-:S03]  /*32ae0*/  IMAD R15, R28, UR7, RZ ;  /* 0x000000071c0f7c24 */ /* 0x020fc6000f8e02ff */
        /* <DEDUP_REMOVED lines=23> */
[----:B------:R3:W-:Y:S02]  /*32c60*/  STL [R1+0x550], R21 ;  /* 0x0005501501007387 */ /* 0x0007e40000100800 */
[----:B---3--:R-:W-:Y:S02]  /*32c70*/  IMAD R21, R8, UR7, RZ ;  /* 0x0000000708157c24 */ /* 0x008fe4000f8e02ff */
        /* <DEDUP_REMOVED lines=21> */
[----:B------:R0:W-:Y:S04]  /*32dd0*/  STL [R1+0x52c], R13 ;  /* 0x00052c0d01007387 */ /* 0x0001e80000100800 */
[----:B0-----:R-:W4:Y:S01]  /*32de0*/  LDL.LU R13, [R1+0x4e8] ;  /* 0x0004e800010d7983 */ /* 0x001f220000300800 */
[----:B-----5:R-:W-:-:S03]  /*32df0*/  IMAD R18, R28, UR7, RZ ;  /* 0x000000071c127c24 */ /* 0x020fc6000f8e02ff */
        /* <DEDUP_REMOVED lines=26> */
[----:B------:R-:W-:Y:S04]  /*32fa0*/  STL [R1+0x500], R14 ;  /* 0x0005000e01007387 */ /* 0x000fe80000100800 */
        /* <DEDUP_REMOVED lines=15> */
[----:B------:R0:W-:Y:S01]  /*330a0*/  STL [R1+0x4f0], R14 ;  /* 0x0004f00e01007387 */ /* 0x0001e20000100800 */
[----:B----4-:R-:W-:-:S03]  /*330b0*/  IMAD R15, R29, UR7, RZ ;  /* 0x000000071d0f7c24 */ /* 0x010fc6000f8e02ff */
[----:B------:R-:W4:Y:S04]  /*330c0*/  LDL.LU R29, [R1+0x4ac] ;  /* 0x0004ac00011d7983 */ /* 0x000f280000300800 */
[----:B------:R-:W-:Y:S04]  /*330d0*/  STL [R1+0x4ec], R15 ;  /* 0x0004ec0f01007387 */ /* 0x000fe80000100800 */
[----:B------:R-:W4:Y:S01]  /*330e0*/  LDL.LU R17, [R1+0x4a8] ;  /* 0x0004a80001117983 */ /* 0x000f220000300800 */
[----:B0-----:R-:W-:-:S05]  /*330f0*/  IMAD R14, R13, UR7, RZ ;  /* 0x000000070d0e7c24 */ /* 0x001fca000f8e02ff */
[----:B------:R-:W-:Y:S01]  /*33100*/  STL [R1+0x4e8], R14 ;  /* 0x0004e80e01007387 */ /* 0x000fe20000100800 */
        /* <DEDUP_REMOVED lines=18> */
[----:B------:R2:W-:Y:S02]  /*33230*/  STL [R1+0x4d4], R21 ;  /* 0x0004d41501007387 */ /* 0x0005e40000100800 */
[----:B--2---:R-:W-:Y:S02]  /*33240*/  IMAD R21, R0, UR7, RZ ;  /* 0x0000000700157c24 */ /* 0x004fe4000f8e02ff */
[----:B------:R-:W2:Y:S04]  /*33250*/  LDL.LU R0, [R1+0x480] ;  /* 0x0004800001007983 */ /* 0x000ea80000300800 */
[----:B------:R3:W-:Y:S01]  /*33260*/  STL [R1+0x4d0], R21 ;  /* 0x0004d01501007387 */ /* 0x0007e20000100800 */
[----:B------:R-:W-:-:S02]  /*33270*/  IMAD R20, R20, UR7, RZ ;  /* 0x0000000714147c24 */ /* 0x000fc4000f8e02ff */
        /* <DEDUP_REMOVED lines=18> */
[----:B------:R0:W-:Y:S04]  /*333a0*/  STL [R1+0x4b0], R12 ;  /* 0x0004b00c01007387 */ /* 0x0001e80000100800 */
[----:B0-----:R-:W3:Y:S01]  /*333b0*/  LDL.LU R12, [R1+0x46c] ;  /* 0x00046c00010c7983 */ /* 0x001ee20000300800 */
[----:B----4-:R-:W-:-:S03]  /*333c0*/  IMAD R18, R29, UR7, RZ ;  /* 0x000000071d127c24 */ /* 0x010fc6000f8e02ff */
[----:B------:R-:W4:Y:S04]  /*333d0*/  LDL.LU R29, [R1+0x468] ;  /* 0x00046800011d7983 */ /* 0x000f280000300800 */
[----:B------:R5:W-:Y:S01]  /*333e0*/  STL [R1+0x4ac], R18 ;  /* 0x0004ac1201007387 */ /* 0x000be20000100800 */
[----:B------:R-:W-:Y:S02]  /*333f0*/  IMAD R17, R17, UR7, RZ ;  /* 0x0000000711117c24 */ /* 0x000fe4000f8e02ff */
        /* <DEDUP_REMOVED lines=23> */
[----:B------:R-:W-:Y:S04]  /*33570*/  STL [R1+0x484], R14 ;  /* 0x0004840e01007387 */ /* 0x000fe80000100800 */
        /* <DEDUP_REMOVED lines=16> */
[----:B------:R-:W-:-:S03]  /*33680*/  IMAD R15, R4, UR7, RZ ;  /* 0x00000007040f7c24 */ /* 0x000fc6000f8e02ff */
[----:B------:R-:W3:Y:S04]  /*33690*/  LDL.LU R4, [R1+0x430] ;  /* 0x0004300001047983 */ /* 0x000ee80000300800 */
[----:B------:R-:W-:Y:S04]  /*336a0*/  STL [R1+0x470], R15 ;  /* 0x0004700f01007387 */ /* 0x000fe80000100800 */
[----:B------:R-:W3:Y:S01]  /*336b0*/  LDL.LU R17, [R1+0x42c] ;  /* 0x00042c0001117983 */ /* 0x000ee20000300800 */
[----:B0-----:R-:W-:-:S05]  /*336c0*/  IMAD R14, R12, UR7, RZ ;  /* 0x000000070c0e7c24 */ /* 0x001fca000f8e02ff */
[----:B------:R-:W-:Y:S01]  /*336d0*/  STL [R1+0x46c], R14 ;  /* 0x00046c0e01007387 */ /* 0x000fe20000100800 */
        /* <DEDUP_REMOVED lines=19> */
[----:B0-----:R-:W-:Y:S02]  /*33810*/  IMAD R21, R9, UR7, RZ ;  /* 0x0000000709157c24 */ /* 0x001fe4000f8e02ff */
        /* <DEDUP_REMOVED lines=23> */
[----:B------:R-:W-:-:S03]  /*33990*/  IMAD R18, R4, UR7, RZ ;  /* 0x0000000704127c24 */ /* 0x000fc6000f8e02ff */
[----:B------:R-:W3:Y:S04]  /*339a0*/  LDL.LU R4, [R1+0x3ec] ;  /* 0x0003ec0001047983 */ /* 0x000ee80000300800 */
[----:B------:R4:W-:Y:S01]  /*339b0*/  STL [R1+0x430], R18 ;  /* 0x0004301201007387 */ /* 0x0009e20000100800 */
[----:B------:R-:W-:Y:S02]  /*339c0*/  IMAD R17, R17, UR7, RZ ;  /* 0x0000000711117c24 */ /* 0x000fe4000f8e02ff */
        /* <DEDUP_REMOVED lines=44> */
[----:B0-----:R-:W-:Y:S02]  /*33c90*/  IMAD R14, R13, UR7, RZ ;  /* 0x000000070d0e7c24 */ /* 0x001fe4000f8e02ff */
[----:B------:R-:W-:-:S03]  /*33ca0*/  IMAD R13, R4, UR7, RZ ;  /* 0x00000007040d7c24 */ /* 0x000fc6000f8e02ff */
[----:B------:R-:W-:Y:S04]  /*33cb0*/  STL [R1+0x3f0], R14 ;  /* 0x0003f00e01007387 */ /* 0x000fe80000100800 */
        /* <DEDUP_REMOVED lines=133> */
[----:B------:R0:W-:Y:S04]  /*34510*/  STL [R1+0x258], R13 ;  /* 0x0002580d01007387 */ /* 0x0001e80000100800 */
[----:B0-----:R-:W3:Y:S01]  /*34520*/  LDL.LU R13, [R1+0x2b8] ;  /* 0x0002b800010d7983 */ /* 0x001ee20000300800 */
[----:B------:R-:W-:-:S03]  /*34530*/  IMAD R18, R7, UR7, RZ ;  /* 0x0000000707127c24 */ /* 0x000fc6000f8e02ff */
[----:B------:R-:W3:Y:S01]  /*34540*/  LDL.LU R7, [R1+0x2b4] ;  /* 0x0002b40001077983 */ /* 0x000ee20000300800 */
        /* <DEDUP_REMOVED lines=19> */
[----:B------:R0:W-:Y:S04]  /*34680*/  STL [R1+0x2e4], R15 ;  /* 0x0002e40f01007387 */ /* 0x0001e80000100800 */
[----:B------:R1:W-:Y:S01]  /*34690*/  STL [R1+0x2e8], R14 ;  /* 0x0002e80e01007387 */ /* 0x0003e20000100800 */
[----:B0-----:R-:W-:-:S03]  /*346a0*/  IMAD R15, R12, UR7, RZ ;  /* 0x000000070c0f7c24 */ /* 0x001fc6000f8e02ff */
[----:B------:R-:W5:Y:S01]  /*346b0*/  LDL.LU R12, [R1+0x2a0] ;  /* 0x0002a000010c7983 */ /* 0x000f620000300800 */
[----:B-1----:R-:W-:-:S03]  /*346c0*/  IMAD R14, R11, UR7, RZ ;  /* 0x000000070b0e7c24 */ /* 0x002fc6000f8e02ff */
[----:B------:R-:W-:Y:S04]  /*346d0*/  STL [R1+0x2e0], R15 ;  /* 0x0002e00f01007387 */ /* 0x000fe80000100800 */
[----:B------:R-:W-:Y:S04]  /*346e0*/  STL [R1+0x2dc], R14 ;  /* 0x0002dc0e01007387 */ /* 0x000fe80000100800 */
[----:B------:R-:W5:Y:S01]  /*346f0*/  LDL.LU R20, [R1+0x29c] ;  /* 0x00029c0001147983 */ /* 0x000f620000300800 */
[----:B------:R-:W-:-:S03]  /*34700*/  IMAD R11, R5, UR7, RZ ;  /* 0x00000007050b7c24 */ /* 0x000fc6000f8e02ff */
[----:B------:R-:W5:Y:S04]  /*34710*/  LDL.LU R5, [R1+0x298] ;  /* 0x0002980001057983 */ /* 0x000f680000300800 */
[----:B------:R0:W-:Y:S04]  /*34720*/  STL [R1+0x2d4], R11 ;  /* 0x0002d40b01007387 */ /* 0x0001e80000100800 */
[----:B------:R-:W5:Y:S04]  /*34730*/  LDL.LU R19, [R1+0x294] ;  /* 0x0002940001137983 */ /* 0x000f680000300800 */
[----:B0-----:R-:W5:Y:S01]  /*34740*/  LDL.LU R11, [R1+0x290] ;  /* 0x00029000010b7983 */ /* 0x001f620000300800 */
[----:B------:R-:W-:-:S05]  /*34750*/  IMAD R10, R10, UR7, RZ ;  /* 0x000000070a0a7c24 */ /* 0x000fca000f8e02ff */
        /* <DEDUP_REMOVED lines=60> */
[----:B------:R0:W-:Y:S02]  /*34b20*/  STL [R1+0x278], R18 ;  /* 0x0002781201007387 */ /* 0x0001e40000100800 */
[----:B0-----:R-:W-:Y:S02]  /*34b30*/  IMAD R18, R17, UR7, RZ ;  /* 0x0000000711127c24 */ /* 0x001fe4000f8e02ff */
        /* <DEDUP_REMOVED lines=23> */
[----:B------:R-:W-:Y:S04]  /*34cb0*/  STL [R1+0x22c], R13 ;  /* 0x00022c0d01007387 */ /* 0x000fe80000100800 */
[----:B------:R-:W5:Y:S01]  /*34cc0*/  LDL.LU R20, [R1+0x1c8] ;  /* 0x0001c80001147983 */ /* 0x000f620000300800 */
[----:B------:R-:W-:-:S03]  /*34cd0*/  IMAD R12, R12, UR7, RZ ;  /* 0x000000070c0c7c24 */ /* 0x000fc6000f8e02ff */
[----:B------:R-:W5:Y:S04]  /*34ce0*/  LDL.LU R18, [R1+0x1c0] ;  /* 0x0001c00001127983 */ /* 0x000f680000300800 */
[----:B------:R0:W-:Y:S04]  /*34cf0*/  STL [R1+0x224], R12 ;  /* 0x0002240c01007387 */ /* 0x0001e80000100800 */
[----:B------:R-:W5:Y:S01]  /*34d00*/  LDL.LU R19, [R1+0x1b8] ;  /* 0x0001b80001137983 */ /* 0x000f620000300800 */
[----:B0-----:R-:W-:-:S03]  /*34d10*/  IMAD R12, R5, UR7, RZ ;  /* 0x00000007050c7c24 */ /* 0x001fc6000f8e02ff */
[----:B------:R-:W5:Y:S04]  /*34d20*/  LDL.LU R5, [R1+0x1b0] ;  /* 0x0001b00001057983 */ /* 0x000f680000300800 */
[----:B------:R-:W-:Y:S04]  /*34d30*/  STL [R1+0x21c], R12 ;  /* 0x00021c0c01007387 */ /* 0x000fe80000100800 */
[----:B------:R-:W5:Y:S04]  /*34d40*/  LDL.LU R17, [R1+0x1a8] ;  /* 0x0001a80001117983 */ /* 0x000f680000300800 */
[----:B------:R-:W5:Y:S01]  /*34d50*/  LDL.LU R16, [R1+0x8ec] ;  /* 0x0008ec0001107983 */ /* 0x000f620000300800 */
[----:B------:R-:W-:-:S05]  /*34d60*/  IMAD R11, R11, UR7, RZ ;  /* 0x000000070b0b7c24 */ /* 0x000fca000f8e02ff */
[----:B------:R0:W-:Y:S04]  /*34d70*/  STL [R1+0x218], R11 ;  /* 0x0002180b01007387 */ /* 0x0001e80000100800 */
[----:B------:R-:W5:Y:S01]  /*34d80*/  LDL.LU R15, [R1+0x1a0] ;  /* 0x0001a000010f7983 */ /* 0x000f620000300800 */
[----:B0-----:R-:W-:-:S03]  /*34d90*/  IMAD R11, R9, UR7, RZ ;  /* 0x00000007090b7c24 */ /* 0x001fc6000f8e02ff */
[----:B------:R-:W5:Y:S04]  /*34da0*/  LDL.LU R9, [R1+0x198] ;  /* 0x0001980001097983 */ /* 0x000f680000300800 */
[----:B------:R2:W-:Y:S02]  /*34db0*/  STL [R1+0x210], R11 ;  /* 0x0002100b01007387 */ /* 0x0005e40000100800 */
[----:B--2---:R-:W-:Y:S02]  /*34dc0*/  IMAD R11, R0, UR7, RZ ;  /* 0x00000007000b7c24 */ /* 0x004fe4000f8e02ff */
[----:B------:R-:W2:Y:S04]  /*34dd0*/  LDL.LU R0, [R1+0x190] ;  /* 0x0001900001007983 */ /* 0x000ea80000300800 */
[----:B------:R0:W-:Y:S04]  /*34de0*/  STL [R1+0x208], R11 ;  /* 0x0002080b01007387 */ /* 0x0001e80000100800 */
[----:B------:R-:W2:Y:S01]  /*34df0*/  LDL.LU R14, [R1+0x17c] ;  /* 0x00017c00010e7983 */ /* 0x000ea20000300800 */
[----:B------:R-:W-:-:S02]  /*34e00*/  IMAD R10, R10, UR7, RZ ;  /* 0x000000070a0a7c24 */ /* 0x000fc4000f8e02ff */
[----:B---3--:R-:W-:-:S03]  /*34e10*/  IMAD R8, R8, UR7, RZ ;  /* 0x0000000708087c24 */ /* 0x008fc6000f8e02ff */
[----:B------:R1:W-:Y:S04]  /*34e20*/  STL [R1+0x200], R10 ;  /* 0x0002000a01007387 */ /* 0x0003e80000100800 */
[----:B------:R-:W3:Y:S04]  /*34e30*/  LDL.LU R13, [R1+0x170] ;  /* 0x00017000010d7983 */ /* 0x000ee80000300800 */
[----:B------:R1:W-:Y:S04]  /*34e40*/  STL [R1+0x1f8], R8 ;  /* 0x0001f80801007387 */ /* 0x0003e80000100800 */
[----:B------:R-:W3:Y:S04]  /*34e50*/  LDL.LU R12, [R1+0x164] ;  /* 0x00016400010c7983 */ /* 0x000ee80000300800 */
[----:B0-----:R-:W3:Y:S01]  /*34e60*/  LDL.LU R11, [R1+0x148] ;  /* 0x00014800010b7983 */ /* 0x001ee20000300800 */
[----:B------:R-:W-:-:S05]  /*34e70*/  IMAD R7, R7, UR7, RZ ;  /* 0x0000000707077c24 */ /* 0x000fca000f8e02ff */
[----:B------:R0:W-:Y:S04]  /*34e80*/  STL [R1+0x1f0], R7 ;  /* 0x0001f00701007387 */ /* 0x0001e80000100800 */
[----:B-1----:R-:W3:Y:S04]  /*34e90*/  LDL.LU R10, [R1+0x184] ;  /* 0x00018400010a7983 */ /* 0x002ee80000300800 */
[----:B------:R-:W3:Y:S01]  /*34ea0*/  LDL.LU R8, [R1+0x178] ;  /* 0x0001780001087983 */ /* 0x000ee20000300800 */
[----:B------:R-:W-:-:S05]  /*34eb0*/  IMAD R6, R6, UR7, RZ ;  /* 0x0000000706067c24 */ /* 0x000fca000f8e02ff */
[----:B------:R1:W-:Y:S04]  /*34ec0*/  STL [R1+0x1e8], R6 ;  /* 0x0001e80601007387 */ /* 0x0003e80000100800 */
[----:B0-----:R-:W3:Y:S04]  /*34ed0*/  LDL.LU R7, [R1+0x16c] ;  /* 0x00016c0001077983 */ /* 0x001ee80000300800 */
[----:B-1----:R-:W3:Y:S01]  /*34ee0*/  LDL.LU R6, [R1+0x160] ;  /* 0x0001600001067983 */ /* 0x002ee20000300800 */
[----:B------:R-:W-:-:S05]  /*34ef0*/  IMAD R4, R4, UR7, RZ ;  /* 0x0000000704047c24 */ /* 0x000fca000f8e02ff */
[----:B------:R0:W-:Y:S04]  /*34f00*/  STL [R1+0x1e0], R4 ;  /* 0x0001e00401007387 */ /* 0x0001e80000100800 */
[----:B0-----:R-:W3:Y:S01]  /*34f10*/  LDL.LU R4, [R1+0x14c] ;  /* 0x00014c0001047983 */ /* 0x001ee20000300800 */
[----:B----4-:R-:W-:-:S03]  /*34f20*/  IMAD R21, R29, UR7, RZ ;  /* 0x000000071d157c24 */ /* 0x010fc6000f8e02ff */
[----:B------:R-:W4:Y:S04]  /*34f30*/  LDL.LU R29, [R1+0x144] ;  /* 0x00014400011d7983 */ /* 0x000f280000300800 */
[----:B------:R0:W-:Y:S01]  /*34f40*/  STL [R1+0x1d8], R21 ;  /* 0x0001d81501007387 */ /* 0x0001e20000100800 */
[----:B-----5:R-:W-:-:S03]  /*34f50*/  IMAD R22, R28, UR7, RZ ;  /* 0x000000071c167c24 */ /* 0x020fc6000f8e02ff */
[----:B------:R-:W5:Y:S04]  /*34f60*/  LDL.LU R28, [R1+0x140] ;  /* 0x00014000011c7983 */ /* 0x000f680000300800 */
[----:B------:R-:W-:Y:S01]  /*34f70*/  STL [R1+0x1d0], R22 ;  /* 0x0001d01601007387 */ /* 0x000fe20000100800 */
[----:B0-----:R-:W-:Y:S02]  /*34f80*/  IMAD R21, R20, UR7, RZ ;  /* 0x0000000714157c24 */ /* 0x001fe4000f8e02ff */
        /* <DEDUP_REMOVED lines=9> */
[----:B------:R-:W-:-:S02]  /*35020*/  IMAD R16, R16, UR7, RZ ;  /* 0x0000000710107c24 */ /* 0x000fc4000f8e02ff */
[----:B0-----:R-:W-:Y:S02]  /*35030*/  IMAD R19, R17, UR7, RZ ;  /* 0x0000000711137c24 */ /* 0x001fe4000f8e02ff */
[----:B------:R-:W5:Y:S04]  /*35040*/  LDL.LU R17, [R1+0x134] ;  /* 0x0001340001117983 */ /* 0x000f680000300800 */
[----:B------:R-:W-:Y:S01]  /*35050*/  STL [R1+0x2ec], R19 ;  /* 0x0002ec1301007387 */ /* 0x000fe20000100800 */
[----:B------:R-:W-:-:S03]  /*35060*/  IMAD R15, R15, UR7, RZ ;  /* 0x000000070f0f7c24 */ /* 0x000fc6000f8e02ff */
[----:B------:R0:W-:Y:S02]  /*35070*/  STL [R1+0x1a8], R16 ;  /* 0x0001a81001007387 */ /* 0x0001e40000100800 */
[----:B0-----:R-:W-:Y:S02]  /*35080*/  IMAD R16, R9, UR7, RZ ;  /* 0x0000000709107c24 */ /* 0x001fe4000f8e02ff */
[----:B------:R-:W5:Y:S04]  /*35090*/  LDL.LU R9, [R1+0x130] ;  /* 0x0001300001097983 */ /* 0x000f680000300800 */
[----:B------:R2:W-:Y:S04]  /*350a0*/  STL [R1+0x1a0], R15 ;  /* 0x0001a00f01007387 */ /* 0x0005e80000100800 */
[----:B------:R0:W-:Y:S01]  /*350b0*/  STL [R1+0x198], R16 ;  /* 0x0001981001007387 */ /* 0x0001e20000100800 */
[----:B--2---:R-:W-:-:S02]  /*350c0*/  IMAD R15, R0, UR7, RZ ;  /* 0x00000007000f7c24 */ /* 0x004fc4000f8e02ff */
[----:B------:R-:W-:Y:S02]  /*350d0*/  IMAD R0, R2, UR7, RZ ;  /* 0x0000000702007c24 */ /* 0x000fe4000f8e02ff */
[----:B------:R-:W2:Y:S04]  /*350e0*/  LDL.LU R2, [R1+0x5ae8] ;  /* 0x005ae80001027983 */ /* 0x000ea80000300800 */
[----:B------:R1:W-:Y:S04]  /*350f0*/  STL [R1+0x190], R15 ;  /* 0x0001900f01007387 */ /* 0x0003e80000100800 */
[----:B0-----:R-:W5:Y:S01]  /*35100*/  LDL.LU R16, [R1+0x12c] ;  /* 0x00012c0001107983 */ /* 0x001f620000300800 */
[----:B------:R-:W-:-:S03]  /*35110*/  IMAD R14, R14, UR7, RZ ;  /* 0x000000070e0e7c24 */ /* 0x000fc6000f8e02ff */
[----:B-1----:R-:W5:Y:S04]  /*35120*/  LDL.LU R15, [R1+0x128] ;  /* 0x00012800010f7983 */ /* 0x002f680000300800 */
[----:B------:R0:W-:Y:S01]  /*35130*/  STL [R1+0x17c], R14 ;  /* 0x00017c0e01007387 */ /* 0x0001e20000100800 */
[----:B---3--:R-:W-:-:S05]  /*35140*/  IMAD R13, R13, UR7, RZ ;  /* 0x000000070d0d7c24 */ /* 0x008fca000f8e02ff */
[----:B------:R1:W-:Y:S04]  /*35150*/  STL [R1+0x170], R13 ;  /* 0x0001700d01007387 */ /* 0x0003e80000100800 */
[----:B0-----:R-:W3:Y:S01]  /*35160*/  LDL.LU R14, [R1+0x124] ;  /* 0x00012400010e7983 */ /* 0x001ee20000300800 */
[----:B------:R-:W-:Y:S02]  /*35170*/  IMAD R12, R12, UR7, RZ ;  /* 0x000000070c0c7c24 */ /* 0x000fe4000f8e02ff */
[----:B------:R-:W-:-:S03]  /*35180*/  IMAD R11, R11, UR7, RZ ;  /* 0x000000070b0b7c24 */ /* 0x000fc6000f8e02ff */
[----:B------:R2:W-:Y:S04]  /*35190*/  STL [R1+0x164], R12 ;  /* 0x0001640c01007387 */ /* 0x0005e80000100800 */
[----:B------:R0:W-:Y:S04]  /*351a0*/  STL [R1+0x148], R11 ;  /* 0x0001480b01007387 */ /* 0x0001e80000100800 */
[----:B-1----:R-:W3:Y:S01]  /*351b0*/  LDL.LU R13, [R1+0x120] ;  /* 0x00012000010d7983 */ /* 0x002ee20000300800 */
[-C--:B--2---:R-:W-:Y:S02]  /*351c0*/  IADD3 R12, P6, R10, R2.reuse, RZ ;  /* 0x000000020a0c7210 */ /* 0x084fe40007fde0ff */
[----:B0-----:R-:W-:-:S03]  /*351d0*/  IADD3 R11, P5, R8, R2, RZ ;  /* 0x00000002080b7210 */ /* 0x001fc60007fbe0ff */
[----:B------:R0:W-:Y:S01]  /*351e0*/  STL [R1+0x49a4], R12 ;  /* 0x0049a40c01007387 */ /* 0x0001e20000100800 */
[----:B------:R-:W-:-:S03]  /*351f0*/  IADD3 R19, P4, R7, R2, RZ ;  /* 0x0000000207137210 */ /* 0x000fc60007f9e0ff */
[----:B------:R1:W-:Y:S04]  /*35200*/  STL [R1+0x49a8], R11 ;  /* 0x0049a80b01007387 */ /* 0x0003e80000100800 */
[----:B0-----:R-:W2:Y:S01]  /*35210*/  LDL.LU R12, [R1+0x11c] ;  /* 0x00011c00010c7983 */ /* 0x001ea20000300800 */
[----:B-1----:R-:W-:-:S03]  /*35220*/  IADD3 R11, P3, R6, R2, RZ ;  /* 0x00000002060b7210 */ /* 0x002fc60007f7e0ff */
[----:B------:R-:W-:Y:S04]  /*35230*/  STL [R1+0x49ac], R19 ;  /* 0x0049ac1301007387 */ /* 0x000fe80000100800 */
[----:B------:R0:W-:Y:S01]  /*35240*/  STL [R1+0x49b0], R11 ;  /* 0x0049b00b01007387 */ /* 0x0001e20000100800 */
[----:B------:R-:W-:-:S03]  /*35250*/  IADD3 R20, P2, R4, R2, RZ ;  /* 0x0000000204147210 */ /* 0x000fc60007f5e0ff */
[----:B0-----:R-:W2:Y:S01]  /*35260*/  LDL.LU R11, [R1+0x118] ;  /* 0x00011800010b7983 */ /* 0x001ea20000300800 */
[----:B----4-:R-:W-:-:S03]  /*35270*/  IADD3 R19, P1, R29, R2, RZ ;  /* 0x000000021d137210 */ /* 0x010fc60007f3e0ff */
[----:B------:R-:W-:Y:S04]  /*35280*/  STL [R1+0x49b4], R20 ;  /* 0x0049b41401007387 */ /* 0x000fe80000100800 */
[----:B------:R0:W-:Y:S02]  /*35290*/  STL [R1+0x49b8], R19 ;  /* 0x0049b81301007387 */ /* 0x0001e40000100800 */
[----:B0-----:R-:W-:Y:S02]  /*352a0*/  LEA.HI.X.SX32 R19, R10, R3, 0x1, P6 ;  /* 0x000000030a137211 */ /* 0x001fe400030f0eff */
[----:B------:R-:W4:Y:S01]  /*352b0*/  LDL.LU R10, [R1+0x114] ;  /* 0x00011400010a7983 */ /* 0x000f220000300800 */
[----:B-----5:R-:W-:-:S05]  /*352c0*/  IADD3 R20, P0, R28, R2, RZ ;  /* 0x000000021c147210 */ /* 0x020fca0007f1e0ff */
[----:B------:R-:W-:Y:S04]  /*352d0*/  STL [R1+0x49bc], R20 ;  /* 0x0049bc1401007387 */ /* 0x000fe80000100800 */
[----:B------:R0:W-:Y:S02]  /*352e0*/  STL [R1+0x499c], R19 ;  /* 0x00499c1301007387 */ /* 0x0001e40000100800 */
[----:B0-----:R-:W-:Y:S02]  /*352f0*/  LEA.HI.X.SX32 R19, R8, R3, 0x1, P5 ;  /* 0x0000000308137211 */ /* 0x001fe400028f0eff */
[----:B------:R-:W5:Y:S01]  /*35300*/  LDL.LU R8, [R1+0x110] ;  /* 0x0001100001087983 */ /* 0x000f620000300800 */
[----:B------:R-:W-:-:S05]  /*35310*/  IADD3 R20, P6, R18, R2, RZ ;  /* 0x0000000212147210 */ /* 0x000fca0007fde0ff */
[----:B------:R0:W-:Y:S04]  /*35320*/  STL [R1+0x49a0], R20 ;  /* 0x0049a01401007387 */ /* 0x0001e80000100800 */
[----:B------:R1:W-:Y:S01]  /*35330*/  STL [R1+0x4994], R19 ;  /* 0x0049941301007387 */ /* 0x0003e20000100800 */
[-C--:B0-----:R-:W-:Y:S02]  /*35340*/  IADD3 R20, P5, R5, R2.reuse, RZ ;  /* 0x0000000205147210 */ /* 0x081fe40007fbe0ff */
[----:B-1----:R-:W-:Y:S02]  /*35350*/  LEA.HI.X.SX32 R19, R7, R3, 0x1, P4 ;  /* 0x0000000307137211 */ /* 0x002fe400020f0eff */
[----:B------:R-:W5:Y:S04]  /*35360*/  LDL.LU R7, [R1+0x10c] ;  /* 0x00010c0001077983 */ /* 0x000f680000300800 */
[----:B------:R0:W-:Y:S04]  /*35370*/  STL [R1+0x4998], R20 ;  /* 0x0049981401007387 */ /* 0x0001e80000100800 */
[----:B------:R1:W-:Y:S01]  /*35380*/  STL [R1+0x498c], R19 ;  /* 0x00498c1301007387 */ /* 0x0003e20000100800 */
[----:B0-----:R-:W-:-:S02]  /*35390*/  IADD3 R20, P4, R17, R2, RZ ;  /* 0x0000000211147210 */ /* 0x001fc40007f9e0ff */
[-C--:B-1----:R-:W-:Y:S02]  /*353a0*/  LEA.HI.X.SX32 R19, R6, R3.reuse, 0x1, P3 ;  /* 0x0000000306137211 */ /* 0x082fe400018f0eff */
[----:B------:R-:W5:Y:S04]  /*353b0*/  LDL.LU R6, [R1+0x108] ;  /* 0x0001080001067983 */ /* 0x000f680000300800 */
[----:B------:R-:W-:Y:S04]  /*353c0*/  STL [R1+0x4990], R20 ;  /* 0x0049901401007387 */ /* 0x000fe80000100800 */
[----:B------:R0:W-:Y:S02]  /*353d0*/  STL [R1+0x4984], R19 ;  /* 0x0049841301007387 */ /* 0x0001e40000100800 */
[----:B0-----:R-:W-:-:S02]  /*353e0*/  LEA.HI.X.SX32 R19, R4, R3, 0x1, P2 ;  /* 0x0000000304137211 */ /* 0x001fc400010f0eff */
[----:B------:R-:W5:Y:S01]  /*353f0*/  LDL.LU R4, [R1+0x104] ;  /* 0x0001040001047983 */ /* 0x000f620000300800 */
[----:B------:R-:W-:-:S05]  /*35400*/  IADD3 R20, P3, R9, R2, RZ ;  /* 0x0000000209147210 */ /* 0x000fca0007f7e0ff */
[----:B------:R-:W-:Y:S04]  /*35410*/  STL [R1+0x4988], R20 ;  /* 0x0049881401007387 */ /* 0x000fe80000100800 */
[----:B------:R0:W-:Y:S02]  /*35420*/  STL [R1+0x497c], R19 ;  /* 0x00497c1301007387 */ /* 0x0001e40000100800 */
[----:B0-----:R-:W-:Y:S02]  /*35430*/  LEA.HI.X.SX32 R19, R29, R3, 0x1, P1 ;  /* 0x000000031d137211 */ /* 0x001fe400008f0eff */
[----:B------:R-:W5:Y:S01]  /*35440*/  LDL.LU R29, [R1+0x100] ;  /* 0x00010000011d7983 */ /* 0x000f620000300800 */
[----:B------:R-:W-:-:S05]  /*35450*/  IADD3 R20, P2, R16, R2, RZ ;  /* 0x0000000210147210 */ /* 0x000fca0007f5e0ff */
[----:B------:R0:W-:Y:S04]  /*35460*/  STL [R1+0x4980], R20 ;  /* 0x0049801401007387 */ /* 0x0001e80000100800 */
[----:B------:R1:W-:Y:S01]  /*35470*/  STL [R1+0x4974], R19 ;  /* 0x0049741301007387 */ /* 0x0003e20000100800 */
[----:B0-----:R-:W-:Y:S02]  /*35480*/  IADD3 R20, P1, R15, R2, RZ ;  /* 0x000000020f147210 */ /* 0x001fe40007f3e0ff */
[-C--:B-1----:R-:W-:Y:S02]  /*35490*/  LEA.HI.X.SX32 R19, R28, R3.reuse, 0x1, P0 ;  /* 0x000000031c137211 */ /* 0x082fe400000f0eff */
[----:B------:R-:W5:Y:S04]  /*354a0*/  LDL.LU R28, [R1+0xfc] ;  /* 0x0000fc00011c7983 */ /* 0x000f680000300800 */
[----:B------:R3:W-:Y:S01]  /*354b0*/  STL [R1+0x4978], R20 ;  /* 0x0049781401007387 */ /* 0x0007e20000100800 */
[----:B------:R-:W-:-:S03]  /*354c0*/  LEA.HI.X.SX32 R18, R18, R3, 0x1, P6 ;  /* 0x0000000312127211 */ /* 0x000fc600030f0eff */
[----:B------:R0:W-:Y:S01]  /*354d0*/  STL [R1+0x496c], R19 ;  /* 0x00496c1301007387 */ /* 0x0001e20000100800 */
[----:B---3--:R-:W-:-:S03]  /*354e0*/  IADD3 R20, P0, R14, R2, RZ ;  /* 0x000000020e147210 */ /* 0x008fc60007f1e0ff */
[----:B0-----:R-:W3:Y:S04]  /*354f0*/  LDL.LU R19, [R1+0xf8] ;  /* 0x0000f80001137983 */ /* 0x001ee80000300800 */
[----:B------:R-:W-:Y:S04]  /*35500*/  STL [R1+0x4970], R20 ;  /* 0x0049701401007387 */ /* 0x000fe80000100800 */
[----:B------:R0:W-:Y:S02]  /*35510*/  STL [R1+0x4964], R18 ;  /* 0x0049641201007387 */ /* 0x0001e40000100800 */
[----:B0-----:R-:W-:-:S02]  /*35520*/  LEA.HI.X.SX32 R18, R5, R3, 0x1, P5 ;  /* 0x0000000305127211 */ /* 0x001fc400028f0eff */
[----:B------:R-:W3:Y:S01]  /*35530*/  LDL.LU R5, [R1+0xf4] ;  /* 0x0000f40001057983 */ /* 0x000ee20000300800 */
[----:B------:R-:W-:-:S05]  /*35540*/  IADD3 R20, P6, R13, R2, RZ ;  /* 0x000000020d147210 */ /* 0x000fca0007fde0ff */
[----:B------:R-:W-:Y:S04]  /*35550*/  STL [R1+0x4968], R20 ;  /* 0x0049681401007387 */ /* 0x000fe80000100800 */
[----:B------:R0:W-:Y:S01]  /*35560*/  STL [R1+0x495c], R18 ;  /* 0x00495c1201007387 */ /* 0x0001e20000100800 */
[----:B------:R-:W-:-:S03]  /*35570*/  LEA.HI.X.SX32 R17, R17, R3, 0x1, P4 ;  /* 0x0000000311117211 */ /* 0x000fc600020f0eff */
[----:B0-----:R-:W3:Y:S01]  /*35580*/  LDL.LU R18, [R1+0xf0] ;  /* 0x0000f00001127983 */ /* 0x001ee20000300800 */
[-C--:B------:R-:W-:Y:S02]  /*35590*/  LEA.HI.X.SX32 R16, R16, R3.reuse, 0x1, P2 ;  /* 0x0000000310107211 */ /* 0x080fe400010f0eff */
[-C--:B------:R-:W-:Y:S02]  /*355a0*/  LEA.HI.X.SX32 R15, R15, R3.reuse, 0x1, P1 ;  /* 0x000000030f0f7211 */ /* 0x080fe400008f0eff */
[-C--:B------:R-:W-:Y:S02]  /*355b0*/  LEA.HI.X.SX32 R14, R14, R3.reuse, 0x1, P0 ;  /* 0x000000030e0e7211 */ /* 0x080fe400000f0eff */
[----:B------:R-:W-:Y:S02]  /*355c0*/  LEA.HI.X.SX32 R13, R13, R3, 0x1, P6 ;  /* 0x000000030d0d7211 */ /* 0x000fe400030f0eff */
[----:B--2---:R-:W-:-:S05]  /*355d0*/  IADD3 R20, P5, R12, R2, RZ ;  /* 0x000000020c147210 */ /* 0x004fca0007fbe0ff */
[----:B------:R0:W-:Y:S04]  /*355e0*/  STL [R1+0x4960], R20 ;  /* 0x0049601401007387 */ /* 0x0001e80000100800 */
[----:B------:R1:W-:Y:S01]  /*355f0*/  STL [R1+0x4954], R17 ;  /* 0x0049541101007387 */ /* 0x0003e20000100800 */
[-C--:B0-----:R-:W-:Y:S02]  /*35600*/  IADD3 R20, P4, R11, R2.reuse, RZ ;  /* 0x000000020b147210 */ /* 0x081fe40007f9e0ff */
[----:B-1----:R-:W-:Y:S02]  /*35610*/  LEA.HI.X.SX32 R17, R9, R3, 0x1, P3 ;  /* 0x0000000309117211 */ /* 0x002fe400018f0eff */
[----:B------:R-:W2:Y:S04]  /*35620*/  LDL.LU R9, [R1+0xec] ;  /* 0x0000ec0001097983 */ /* 0x000ea80000300800 */
[----:B------:R-:W-:Y:S04]  /*35630*/  STL [R1+0x4958], R20 ;  /* 0x0049581401007387 */ /* 0x000fe80000100800 */
[----:B------:R0:W-:Y:S04]  /*35640*/  STL [R1+0x494c], R17 ;  /* 0x00494c1101007387 */ /* 0x0001e80000100800 */
[----:B0-----:R-:W2:Y:S01]  /*35650*/  LDL.LU R17, [R1+0xe8] ;  /* 0x0000e80001117983 */ /* 0x001ea20000300800 */
[----:B----4-:R-:W-:-:S05]  /*35660*/  IADD3 R20, P3, R10, R2, RZ ;  /* 0x000000020a147210 */ /* 0x010fca0007f7e0ff */
[----:B------:R-:W-:Y:S04]  /*35670*/  STL [R1+0x4950], R20 ;  /* 0x0049501401007387 */ /* 0x000fe80000100800 */
[----:B------:R0:W-:Y:S04]  /*35680*/  STL [R1+0x4944], R16 ;  /* 0x0049441001007387 */ /* 0x0001e80000100800 */
[----:B0-----:R-:W4:Y:S01]  /*35690*/  LDL.LU R16, [R1+0xe4] ;  /* 0x0000e40001107983 */ /* 0x001f220000300800 */
[----:B-----5:R-:W-:-:S05]  /*356a0*/  IADD3 R20, P2, R8, R2, RZ ;  /* 0x0000000208147210 */ /* 0x020fca0007f5e0ff */
[----:B------:R-:W-:Y:S04]  /*356b0*/  STL [R1+0x4948], R20 ;  /* 0x0049481401007387 */ /* 0x000fe80000100800 */
[----:B------:R0:W-:Y:S04]  /*356c0*/  STL [R1+0x493c], R15 ;  /* 0x00493c0f01007387 */ /* 0x0001e80000100800 */
[----:B0-----:R-:W5:Y:S01]  /*356d0*/  LDL.LU R15, [R1+0xe0] ;  /* 0x0000e000010f7983 */ /* 0x001f620000300800 */
[----:B------:R-:W-:-:S05]  /*356e0*/  IADD3 R20, P1, R7, R2, RZ ;  /* 0x0000000207147210 */ /* 0x000fca0007f3e0ff */
[----:B------:R-:W-:Y:S04]  /*356f0*/  STL [R1+0x4940], R20 ;  /* 0x0049401401007387 */ /* 0x000fe80000100800 */
[----:B------:R0:W-:Y:S04]  /*35700*/  STL [R1+0x4934], R14 ;  /* 0x0049340e01007387 */ /* 0x0001e80000100800 */
[----:B0-----:R-:W5:Y:S01]  /*35710*/  LDL.LU R14, [R1+0xdc] ;  /* 0x0000dc00010e7983 */ /* 0x001f620000300800 */
[----:B------:R-:W-:Y:S02]  /*35720*/  IADD3 R20, P0, R6, R2, RZ ;  /* 0x0000000206147210 */ /* 0x000fe40007f1e0ff */
[----:B------:R-:W-:-:S03]  /*35730*/  LEA.HI.X.SX32 R12, R12, R3, 0x1, P5 ;  /* 0x000000030c0c7211 */ /* 0x000fc600028f0eff */
[----:B------:R-:W-:Y:S04]  /*35740*/  STL [R1+0x4938], R20 ;  /* 0x0049381401007387 */ /* 0x000fe80000100800 */
[----:B------:R0:W-:Y:S04]  /*35750*/  STL [R1+0x492c], R13 ;  /* 0x00492c0d01007387 */ /* 0x0001e80000100800 */
[----:B0-----:R-:W5:Y:S01]  /*35760*/  LDL.LU R13, [R1+0xd8] ;  /* 0x0000d800010d7983 */ /* 0x001f620000300800 */
[----:B------:R-:W-:-:S05]  /*35770*/  IADD3 R20, P6, R4, R2, RZ ;  /* 0x0000000204147210 */ /* 0x000fca0007fde0ff */
[----:B------:R-:W-:Y:S04]  /*35780*/  STL [R1+0x4930], R20 ;  /* 0x0049301401007387 */ /* 0x000fe80000100800 */
[----:B------:R0:W-:Y:S01]  /*35790*/  STL [R1+0x4924], R12 ;  /* 0x0049240c01007387 */ /* 0x0001e20000100800 */
[----:B------:R-:W-:-:S03]  /*357a0*/  LEA.HI.X.SX32 R11, R11, R3, 0x1, P4 ;  /* 0x000000030b0b7211 */ /* 0x000fc600020f0eff */
[----:B0-----:R-:W5:Y:S01]  /*357b0*/  LDL.LU R12, [R1+0xd4] ;  /* 0x0000d400010c7983 */ /* 0x001f620000300800 */
[----:B------:R-:W-:-:S05]  /*357c0*/  IADD3 R20, P5, R29, R2, RZ ;  /* 0x000000021d147210 */ /* 0x000fca0007fbe0ff */
[----:B------:R-:W-:Y:S04]  /*357d0*/  STL [R1+0x4928], R20 ;  /* 0x0049281401007387 */ /* 0x000fe80000100800 */
[----:B------:R0:W-:Y:S04]  /*357e0*/  STL [R1+0x491c], R11 ;  /* 0x00491c0b01007387 */ /* 0x0001e80000100800 */
[----:B0-----:R-:W5:Y:S01]  /*357f0*/  LDL.LU R11, [R1+0xd0] ;  /* 0x0000d000010b7983 */ /* 0x001f620000300800 */
[----:B------:R-:W-:Y:S02]  /*35800*/  LEA.HI.X.SX32 R10, R10, R3, 0x1, P3 ;  /* 0x000000030a0a7211 */ /* 0x000fe400018f0eff */
[----:B------:R-:W-:-:S02]  /*35810*/  IADD3 R20, P4, R28, R2, RZ ;  /* 0x000000021c147210 */ /* 0x000fc40007f9e0ff */
[----:B------:R-:W-:-:S03]  /*35820*/  LEA.HI.X.SX32 R8, R8, R3, 0x1, P2 ;  /* 0x0000000308087211 */ /* 0x000fc600010f0eff */
[----:B------:R3:W-:Y:S04]  /*35830*/  STL [R1+0x4920], R20 ;  /* 0x0049201401007387 */ /* 0x0007e80000100800 */
[----:B------:R0:W-:Y:S01]  /*35840*/  STL [R1+0x4914], R10 ;  /* 0x0049140a01007387 */ /* 0x0001e20000100800 */
[----:B---3--:R-:W-:-:S03]  /*35850*/  IADD3 R20, P3, R19, R2, RZ ;  /* 0x0000000213147210 */ /* 0x008fc60007f7e0ff */
[----:B0-----:R-:W3:Y:S04]  /*35860*/  LDL.LU R10, [R1+0xcc] ;  /* 0x0000cc00010a7983 */ /* 0x001ee80000300800 */
[----:B------:R-:W-:Y:S04]  /*35870*/  STL [R1+0x4918], R20 ;  /* 0x0049181401007387 */ /* 0x000fe80000100800 */
[----:B------:R0:W-:Y:S01]  /*35880*/  STL [R1+0x490c], R8 ;  /* 0x00490c0801007387 */ /* 0x0001e20000100800 */
[----:B------:R-:W-:-:S03]  /*35890*/  LEA.HI.X.SX32 R7, R7, R3, 0x1, P1 ;  /* 0x0000000307077211 */ /* 0x000fc600008f0eff */
[----:B0-----:R-:W3:Y:S01]  /*358a0*/  LDL.LU R8, [R1+0xc8] ;  /* 0x0000c80001087983 */ /* 0x001ee20000300800 */
[----:B------:R-:W-:-:S05]  /*358b0*/  IADD3 R20, P2, R5, R2, RZ ;  /* 0x0000000205147210 */ /* 0x000fca0007f5e0ff */
[----:B------:R-:W-:Y:S04]  /*358c0*/  STL [R1+0x4910], R20 ;  /* 0x0049101401007387 */ /* 0x000fe80000100800 */
[----:B------:R0:W-:Y:S04]  /*358d0*/  STL [R1+0x4904], R7 ;  /* 0x0049040701007387 */ /* 0x0001e80000100800 */
[----:B0-----:R-:W3:Y:S01]  /*358e0*/  LDL.LU R7, [R1+0xc4] ;  /* 0x0000c40001077983 */ /* 0x001ee20000300800 */
[----:B------:R-:W-:Y:S02]  /*358f0*/  IADD3 R20, P1, R18, R2, RZ ;  /* 0x0000000212147210 */ /* 0x000fe40007f3e0ff */
[----:B------:R-:W-:-:S03]  /*35900*/  LEA.HI.X.SX32 R21, R6, R3, 0x1, P0 ;  /* 0x0000000306157211 */ /* 0x000fc600000f0eff */
[----:B------:R-:W-:Y:S04]  /*35910*/  STL [R1+0x4908], R20 ;  /* 0x0049081401007387 */ /* 0x000fe80000100800 */
[----:B------:R-:W3:Y:S04]  /*35920*/  LDL.LU R6, [R1+0xc0] ;  /* 0x0000c00001067983 */ /* 0x000ee80000300800 */
[----:B------:R0:W-:Y:S02]  /*35930*/  STL [R1+0x48fc], R21 ;  /* 0x0048fc1501007387 */ /* 0x0001e40000100800 */
[----:B0-----:R-:W-:-:S02]  /*35940*/  LEA.HI.X.SX32 R21, R4, R3, 0x1, P6 ;  /* 0x0000000304157211 */ /* 0x001fc400030f0eff */
[----:B------:R-:W-:Y:S02]  /*35950*/  LEA.HI.X.SX32 R18, R18, R3, 0x1, P1 ;  /* 0x0000000312127211 */ /* 0x000fe400008f0eff */
[----:B--2---:R-:W-:-:S05]  /*35960*/  IADD3 R20, P0, R9, R2, RZ ;  /* 0x0000000209147210 */ /* 0x004fca0007f1e0ff */
[----:B------:R0:W-:Y:S04]  /*35970*/  STL [R1+0x4900], R20 ;  /* 0x0049001401007387 */ /* 0x0001e80000100800 */
[----:B------:R-:W2:Y:S04]  /*35980*/  LDL.LU R4, [R1+0xb4] ;  /* 0x0000b40001047983 */ /* 0x000ea80000300800 */
[----:B------:R1:W-:Y:S01]  /*35990*/  STL [R1+0x48f4], R21 ;  /* 0x0048f41501007387 */ /* 0x0003e20000100800 */
[----:B0-----:R-:W-:Y:S02]  /*359a0*/  IADD3 R20, P6, R17, R2, RZ ;  /* 0x0000000211147210 */ /* 0x001fe40007fde0ff */
[----:B-1----:R-:W-:-:S03]  /*359b0*/  LEA.HI.X.SX32 R21, R29, R3, 0x1, P5 ;  /* 0x000000031d157211 */ /* 0x002fc600028f0eff */
[----:B------:R4:W-:Y:S04]  /*359c0*/  STL [R1+0x48f8], R20 ;  /* 0x0048f81401007387 */ /* 0x0009e80000100800 */
[----:B------:R-:W2:Y:S04]  /*359d0*/  LDL.LU R29, [R1+0xb0] ;  /* 0x0000b000011d7983 */ /* 0x000ea80000300800 */
[----:B------:R0:W-:Y:S01]  /*359e0*/  STL [R1+0x48ec], R21 ;  /* 0x0048ec1501007387 */ /* 0x0001e20000100800 */
[----:B----4-:R-:W-:Y:S02]  /*359f0*/  IADD3 R20, P5, R16, R2, RZ ;  /* 0x0000000210147210 */ /* 0x010fe40007fbe0ff */
[----:B0-----:R-:W-:-:S03]  /*35a00*/  LEA.HI.X.SX32 R21, R28, R3, 0x1, P4 ;  /* 0x000000031c157211 */ /* 0x001fc600020f0eff */
[----:B------:R5:W-:Y:S04]  /*35a10*/  STL [R1+0x48f0], R20 ;  /* 0x0048f01401007387 */ /* 0x000be80000100800 */
[----:B------:R-:W4:Y:S04]  /*35a20*/  LDL.LU R28, [R1+0xac] ;  /* 0x0000ac00011c7983 */ /* 0x000f280000300800 */
[----:B------:R0:W-:Y:S01]  /*35a30*/  STL [R1+0x48e4], R21 ;  /* 0x0048e41501007387 */ /* 0x0001e20000100800 */
[----:B-----5:R-:W-:Y:S02]  /*35a40*/  IADD3 R20, P4, R15, R2, RZ ;  /* 0x000000020f147210 */ /* 0x020fe40007f9e0ff */
[----:B0-----:R-:W-:-:S03]  /*35a50*/  LEA.HI.X.SX32 R21, R19, R3, 0x1, P3 ;  /* 0x0000000313157211 */ /* 0x001fc600018f0eff */
[----:B------:R0:W-:Y:S04]  /*35a60*/  STL [R1+0x48e8], R20 ;  /* 0x0048e81401007387 */ /* 0x0001e80000100800 */
[----:B------:R-:W-:Y:S01]  /*35a70*/  STL [R1+0x48dc], R21 ;  /* 0x0048dc1501007387 */ /* 0x000fe20000100800 */
[----:B0-----:R-:W-:-:S03]  /*35a80*/  LEA.HI.X.SX32 R20, R5, R3, 0x1, P2 ;  /* 0x0000000305147211 */ /* 0x001fc600010f0eff */
[----:B------:R-:W5:Y:S01]  /*35a90*/  LDL.LU R5, [R1+0xa8] ;  /* 0x0000a80001057983 */ /* 0x000f620000300800 */
[----:B------:R-:W-:-:S05]  /*35aa0*/  IADD3 R19, P3, R14, R2, RZ ;  /* 0x000000020e137210 */ /* 0x000fca0007f7e0ff */
[----:B------:R-:W-:Y:S04]  /*35ab0*/  STL [R1+0x48e0], R19 ;  /* 0x0048e01301007387 */ /* 0x000fe80000100800 */
[----:B------:R0:W-:Y:S04]  /*35ac0*/  STL [R1+0x48d4], R20 ;  /* 0x0048d41401007387 */ /* 0x0001e80000100800 */
[----:B0-----:R-:W5:Y:S01]  /*35ad0*/  LDL.LU R20, [R1+0xa4] ;  /* 0x0000a40001147983 */ /* 0x001f620000300800 */
[----:B------:R-:W-:-:S05]  /*35ae0*/  IADD3 R19, P2, R13, R2, RZ ;  /* 0x000000020d137210 */ /* 0x000fca0007f5e0ff */
[----:B------:R-:W-:Y:S04]  /*35af0*/  STL [R1+0x48d8], R19 ;  /* 0x0048d81301007387 */ /* 0x000fe80000100800 */
[----:B------:R0:W-:Y:S02]  /*35b00*/  STL [R1+0x48cc], R18 ;  /* 0x0048cc1201007387 */ /* 0x0001e40000100800 */
[-C--:B0-----:R-:W-:Y:S02]  /*35b10*/  LEA.HI.X.SX32 R18, R9, R3.reuse, 0x1, P0 ;  /* 0x0000000309127211 */ /* 0x081fe400000f0eff */
[----:B------:R-:W-:Y:S01]  /*35b20*/  IADD3 R19, P1, R12, R2, RZ ;  /* 0x000000020c137210 */ /* 0x000fe20007f3e0ff */
[----:B------:R-:W5:Y:S04]  /*35b30*/  LDL.LU R9, [R1+0xa0] ;  /* 0x0000a00001097983 */ /* 0x000f680000300800 */
[----:B------:R0:W-:Y:S04]  /*35b40*/  STL [R1+0x48d0], R19 ;  /* 0x0048d01301007387 */ /* 0x0001e80000100800 */
[----:B------:R1:W-:Y:S04]  /*35b50*/  STL [R1+0x48c4], R18 ;  /* 0x0048c41201007387 */ /* 0x0003e80000100800 */
[----:B0-----:R-:W5:Y:S01]  /*35b60*/  LDL.LU R19, [R1+0x9c] ;  /* 0x00009c0001137983 */ /* 0x001f620000300800 */
[----:B-1----:R-:W-:-:S02]  /*35b70*/  LEA.HI.X.SX32 R18, R17, R3, 0x1, P6 ;  /* 0x0000000311127211 */ /* 0x002fc400030f0eff */
[----:B------:R-:W-:-:S05]  /*35b80*/  IADD3 R21, P0, R11, R2, RZ ;  /* 0x000000020b157210 */ /* 0x000fca0007f1e0ff */
[----:B------:R-:W-:Y:S04]  /*35b90*/  STL [R1+0x48c8], R21 ;  /* 0x0048c81501007387 */ /* 0x000fe80000100800 */
[----:B------:R0:W-:Y:S04]  /*35ba0*/  STL [R1+0x48bc], R18 ;  /* 0x0048bc1201007387 */ /* 0x0001e80000100800 */
[----:B0-----:R-:W5:Y:S01]  /*35bb0*/  LDL.LU R18, [R1+0x98] ;  /* 0x0000980001127983 */ /* 0x001f620000300800 */
[----:B---3--:R-:W-:Y:S02]  /*35bc0*/  IADD3 R17, P6, R10, R2, RZ ;  /* 0x000000020a117210 */ /* 0x008fe40007fde0ff */
[----:B------:R-:W-:-:S03]  /*35bd0*/  LEA.HI.X.SX32 R16, R16, R3, 0x1, P5 ;  /* 0x0000000310107211 */ /* 0x000fc600028f0eff */
[----:B------:R0:W-:Y:S04]  /*35be0*/  STL [R1+0x48c0], R17 ;  /* 0x0048c01101007387 */ /* 0x0001e80000100800 */
[----:B------:R1:W-:Y:S01]  /*35bf0*/  STL [R1+0x48b4], R16 ;  /* 0x0048b41001007387 */ /* 0x0003e20000100800 */
[----:B0-----:R-:W-:Y:S02]  /*35c00*/  IADD3 R17, P5, R8, R2, RZ ;  /* 0x0000000208117210 */ /* 0x001fe40007fbe0ff */
[----:B-1----:R-:W-:-:S03]  /*35c10*/  LEA.HI.X.SX32 R16, R15, R3, 0x1, P4 ;  /* 0x000000030f107211 */ /* 0x002fc600020f0eff */
[----:B------:R0:W-:Y:S04]  /*35c20*/  STL [R1+0x48b8], R17 ;  /* 0x0048b81101007387 */ /* 0x0001e80000100800 */
[----:B0-----:R-:W3:Y:S01]  /*35c30*/  LDL.LU R17, [R1+0x94] ;  /* 0x0000940001117983 */ /* 0x001ee20000300800 */
[----:B------:R-:W-:-:S03]  /*35c40*/  IADD3 R15, P4, R7, R2, RZ ;  /* 0x00000002070f7210 */ /* 0x000fc60007f9e0ff */
[----:B------:R0:W-:Y:S04]  /*35c50*/  STL [R1+0x48ac], R16 ;  /* 0x0048ac1001007387 */ /* 0x0001e80000100800 */
[----:B------:R1:W-:Y:S04]  /*35c60*/  STL [R1+0x48b0], R15 ;  /* 0x0048b00f01007387 */ /* 0x0003e80000100800 */
[----:B0-----:R-:W3:Y:S01]  /*35c70*/  LDL.LU R16, [R1+0x90] ;  /* 0x0000900001107983 */ /* 0x001ee20000300800 */
[----:B------:R-:W-:Y:S02]  /*35c80*/  LEA.HI.X.SX32 R14, R14, R3, 0x1, P3 ;  /* 0x000000030e0e7211 */ /* 0x000fe400018f0eff */
[----:B-1----:R-:W-:-:S03]  /*35c90*/  IADD3 R15, P3, R6, R2, RZ ;  /* 0x00000002060f7210 */ /* 0x002fc60007f7e0ff */
[----:B------:R0:W-:Y:S04]  /*35ca0*/  STL [R1+0x48a4], R14 ;  /* 0x0048a40e01007387 */ /* 0x0001e80000100800 */
[----:B------:R1:W-:Y:S01]  /*35cb0*/  STL [R1+0x48a8], R15 ;  /* 0x0048a80f01007387 */ /* 0x0003e20000100800 */
[----:B0-----:R-:W-:-:S03]  /*35cc0*/  LEA.HI.X.SX32 R14, R13, R3, 0x1, P2 ;  /* 0x000000030d0e7211 */ /* 0x001fc600010f0eff */
[----:B-1----:R-:W3:Y:S01]  /*35cd0*/  LDL.LU R15, [R1+0x8c] ;  /* 0x00008c00010f7983 */ /* 0x002ee20000300800 */
[----:B------:R-:W-:-:S03]  /*35ce0*/  LEA.HI.X.SX32 R12, R12, R3, 0x1, P1 ;  /* 0x000000030c0c7211 */ /* 0x000fc600008f0eff */
[----:B------:R0:W-:Y:S01]  /*35cf0*/  STL [R1+0x489c], R14 ;  /* 0x00489c0e01007387 */ /* 0x0001e20000100800 */
[-C--:B------:R-:W-:Y:S02]  /*35d00*/  LEA.HI.X.SX32 R10, R10, R3.reuse, 0x1, P6 ;  /* 0x000000030a0a7211 */ /* 0x080fe400030f0eff */
[----:B------:R-:W-:Y:S02]  /*35d10*/  LEA.HI.X.SX32 R7, R7, R3, 0x1, P4 ;  /* 0x0000000307077211 */ /* 0x000fe400020f0eff */
[----:B--2---:R-:W-:-:S05]  /*35d20*/  IADD3 R13, P2, R4, R2, RZ ;  /* 0x00000002040d7210 */ /* 0x004fca0007f5e0ff */
[----:B------:R1:W-:Y:S04]  /*35d30*/  STL [R1+0x48a0], R13 ;  /* 0x0048a00d01007387 */ /* 0x0003e80000100800 */
[----:B0-----:R-:W2:Y:S04]  /*35d40*/  LDL.LU R14, [R1+0x88] ;  /* 0x00008800010e7983 */ /* 0x001ea80000300800 */
[----:B------:R0:W-:Y:S01]  /*35d50*/  STL [R1+0x4894], R12 ;  /* 0x0048940c01007387 */ /* 0x0001e20000100800 */
[----:B-1----:R-:W-:-:S05]  /*35d60*/  IADD3 R13, P1, R29, R2, RZ ;  /* 0x000000021d0d7210 */ /* 0x002fca0007f3e0ff */
[----:B------:R1:W-:Y:S01]  /*35d70*/  STL [R1+0x4898], R13 ;  /* 0x0048980d01007387 */ /* 0x0003e20000100800 */
[----:B0-----:R-:W-:-:S03]  /*35d80*/  LEA.HI.X.SX32 R12, R11, R3, 0x1, P0 ;  /* 0x000000030b0c7211 */ /* 0x001fc600000f0eff */
[----:B-1----:R-:W2:Y:S01]  /*35d90*/  LDL.LU R13, [R1+0x84] ;  /* 0x00008400010d7983 */ /* 0x002ea20000300800 */
[----:B----4-:R-:W-:-:S03]  /*35da0*/  IADD3 R11, P0, R28, R2, RZ ;  /* 0x000000021c0b7210 */ /* 0x010fc60007f1e0ff */
[----:B------:R0:W-:Y:S04]  /*35db0*/  STL [R1+0x488c], R12 ;  /* 0x00488c0c01007387 */ /* 0x0001e80000100800 */
[----:B------:R1:W-:Y:S04]  /*35dc0*/  STL [R1+0x4890], R11 ;  /* 0x0048900b01007387 */ /* 0x0003e80000100800 */
[----:B0-----:R-:W4:Y:S04]  /*35dd0*/  LDL.LU R12, [R1+0x80] ;  /* 0x00008000010c7983 */ /* 0x001f280000300800 */
[----:B------:R0:W-:Y:S04]  /*35de0*/  STL [R1+0x4884], R10 ;  /* 0x0048840a01007387 */ /* 0x0001e80000100800 */
[----:B-1----:R-:W4:Y:S01]  /*35df0*/  LDL.LU R11, [R1+0x7c] ;  /* 0x00007c00010b7983 */ /* 0x002f220000300800 */
[----:B0-----:R-:W-:-:S02]  /*35e00*/  LEA.HI.X.SX32 R10, R8, R3, 0x1, P5 ;  /* 0x00000003080a7211 */ /* 0x001fc400028f0eff */
[----:B-----5:R-:W-:-:S05]  /*35e10*/  IADD3 R21, P6, R5, R2, RZ ;  /* 0x0000000205157210 */ /* 0x020fca0007fde0ff */
[----:B------:R-:W-:Y:S04]  /*35e20*/  STL [R1+0x4888], R21 ;  /* 0x0048881501007387 */ /* 0x000fe80000100800 */
[----:B------:R0:W-:Y:S04]  /*35e30*/  STL [R1+0x487c], R10 ;  /* 0x00487c0a01007387 */ /* 0x0001e80000100800 */
[----:B0-----:R-:W5:Y:S01]  /*35e40*/  LDL.LU R10, [R1+0x78] ;  /* 0x00007800010a7983 */ /* 0x001f620000300800 */
[----:B------:R-:W-:-:S05]  /*35e50*/  IADD3 R8, P5, R20, R2, RZ ;  /* 0x0000000214087210 */ /* 0x000fca0007fbe0ff */
[----:B------:R0:W-:Y:S04]  /*35e60*/  STL [R1+0x4880], R8 ;  /* 0x0048800801007387 */ /* 0x0001e80000100800 */
[----:B------:R1:W-:Y:S04]  /*35e70*/  STL [R1+0x4874], R7 ;  /* 0x0048740701007387 */ /* 0x0003e80000100800 */
[----:B0-----:R-:W5:Y:S01]  /*35e80*/  LDL.LU R8, [R1+0x74] ;  /* 0x0000740001087983 */ /* 0x001f620000300800 */
[----:B------:R-:W-:Y:S02]  /*35e90*/  IADD3 R21, P4, R9, R2, RZ ;  /* 0x0000000209157210 */ /* 0x000fe40007f9e0ff */
[----:B-1----:R-:W-:-:S03]  /*35ea0*/  LEA.HI.X.SX32 R7, R6, R3, 0x1, P3 ;  /* 0x0000000306077211 */ /* 0x002fc600018f0eff */
[----:B------:R0:W-:Y:S04]  /*35eb0*/  STL [R1+0x4878], R21 ;  /* 0x0048781501007387 */ /* 0x0001e80000100800 */
[----:B------:R-:W5:Y:S01]  /*35ec0*/  LDL.LU R6, [R1+0x70] ;  /* 0x0000700001067983 */ /* 0x000f620000300800 */
[----:B0-----:R-:W-:-:S03]  /*35ed0*/  IADD3 R21, P3, R19, R2, RZ ;  /* 0x0000000213157210 */ /* 0x001fc60007f7e0ff */
[----:B------:R0:W-:Y:S04]  /*35ee0*/  STL [R1+0x486c], R7 ;  /* 0x00486c0701007387 */ /* 0x0001e80000100800 */
[----:B------:R1:W-:Y:S01]  /*35ef0*/  STL [R1+0x4870], R21 ;  /* 0x0048701501007387 */ /* 0x0003e20000100800 */
[----:B0-----:R-:W-:-:S03]  /*35f00*/  LEA.HI.X.SX32 R7, R4, R3, 0x1, P2 ;  /* 0x0000000304077211 */ /* 0x001fc600010f0eff */
[----:B------:R-:W5:Y:S04]  /*35f10*/  LDL.LU R4, [R1+0x6c] ;  /* 0x00006c0001047983 */ /* 0x000f680000300800 */
[----:B------:R0:W-:Y:S01]  /*35f20*/  STL [R1+0x4864], R7 ;  /* 0x0048640701007387 */ /* 0x0001e20000100800 */
[----:B-1----:R-:W-:Y:S02]  /*35f30*/  IADD3 R21, P2, R18, R2, RZ ;  /* 0x0000000212157210 */ /* 0x002fe40007f5e0ff */
[----:B0-----:R-:W-:-:S03]  /*35f40*/  LEA.HI.X.SX32 R7, R29, R3, 0x1, P1 ;  /* 0x000000031d077211 */ /* 0x001fc600008f0eff */
[----:B------:R-:W-:Y:S04]  /*35f50*/  STL [R1+0x4868], R21 ;  /* 0x0048681501007387 */ /* 0x000fe80000100800 */
[----:B------:R-:W5:Y:S04]  /*35f60*/  LDL.LU R29, [R1+0x68] ;  /* 0x00006800011d7983 */ /* 0x000f680000300800 */
[----:B------:R0:W-:Y:S02]  /*35f70*/  STL [R1+0x485c], R7 ;  /* 0x00485c0701007387 */ /* 0x0001e40000100800 */
[----:B0-----:R-:W-:-:S02]  /*35f80*/  LEA.HI.X.SX32 R7, R28, R3, 0x1, P0 ;  /* 0x000000031c077211 */ /* 0x001fc400000f0eff */
[----:B------:R-:W5:Y:S01]  /*35f90*/  LDL.LU R28, [R1+0x64] ;  /* 0x00006400011c7983 */ /* 0x000f620000300800 */
[----:B---3--:R-:W-:-:S05]  /*35fa0*/  IADD3 R21, P1, R17, R2, RZ ;  /* 0x0000000211157210 */ /* 0x008fca0007f3e0ff */
[----:B------:R0:W-:Y:S04]  /*35fb0*/  STL [R1+0x4860], R21 ;  /* 0x0048601501007387 */ /* 0x0001e80000100800 */
[----:B------:R1:W-:Y:S01]  /*35fc0*/  STL [R1+0x4854], R7 ;  /* 0x0048540701007387 */ /* 0x0003e20000100800 */
[-C--:B0-----:R-:W-:Y:S02]  /*35fd0*/  IADD3 R21, P0, R16, R2.reuse, RZ ;  /* 0x0000000210157210 */ /* 0x081fe40007f1e0ff */
[----:B-1----:R-:W-:Y:S02]  /*35fe0*/  LEA.HI.X.SX32 R7, R5, R3, 0x1, P6 ;  /* 0x0000000305077211 */ /* 0x002fe400030f0eff */
[----:B------:R-:W3:Y:S04]  /*35ff0*/  LDL.LU R5, [R1+0x60] ;  /* 0x0000600001057983 */ /* 0x000ee80000300800 */
[----:B------:R-:W-:Y:S04]  /*36000*/  STL [R1+0x4858], R21 ;  /* 0x0048581501007387 */ /* 0x000fe80000100800 */
[----:B------:R0:W-:Y:S04]  /*36010*/  STL [R1+0x484c], R7 ;  /* 0x00484c0701007387 */ /* 0x0001e80000100800 */
[----:B0-----:R-:W3:Y:S01]  /*36020*/  LDL.LU R7, [R1+0x5c] ;  /* 0x00005c0001077983 */ /* 0x001ee20000300800 */
[----:B------:R-:W-:-:S02]  /*36030*/  IADD3 R21, P6, R15, R2, RZ ;  /* 0x000000020f157210 */ /* 0x000fc40007fde0ff */
[-C--:B------:R-:W-:Y:S02]  /*36040*/  LEA.HI.X.SX32 R22, R20, R3.reuse, 0x1, P5 ;  /* 0x0000000314167211 */ /* 0x080fe400028f0eff */
[-C--:B------:R-:W-:Y:S01]  /*36050*/  LEA.HI.X.SX32 R20, R9, R3.reuse, 0x1, P4 ;  /* 0x0000000309147211 */ /* 0x080fe200020f0eff */
[----:B------:R2:W-:Y:S04]  /*36060*/  STL [R1+0x4850], R21 ;  /* 0x0048501501007387 */ /* 0x0005e80000100800 */
[----:B------:R-:W-:Y:S04]  /*36070*/  STL [R1+0x4844], R22 ;  /* 0x0048441601007387 */ /* 0x000fe80000100800 */
[----:B------:R-:W3:Y:S01]  /*36080*/  LDL.LU R9, [R1+0x58] ;  /* 0x0000580001097983 */ /* 0x000ee20000300800 */
[----:B------:R-:W-:-:S02]  /*36090*/  LEA.HI.X.SX32 R19, R19, R3, 0x1, P3 ;  /* 0x0000000313137211 */ /* 0x000fc400018f0eff */
[-C--:B------:R-:W-:Y:S02]  /*360a0*/  LEA.HI.X.SX32 R17, R17, R3.reuse, 0x1, P1 ;  /* 0x0000000311117211 */ /* 0x080fe400008f0eff */
[----:B------:R-:W-:Y:S02]  /*360b0*/  LEA.HI.X.SX32 R16, R16, R3, 0x1, P0 ;  /* 0x0000000310107211 */ /* 0x000fe400000f0eff */
[----:B--2---:R-:W-:-:S05]  /*360c0*/  IADD3 R21, P5, R14, R2, RZ ;  /* 0x000000020e157210 */ /* 0x004fca0007fbe0ff */
[----:B------:R0:W-:Y:S04]  /*360d0*/  STL [R1+0x4848], R21 ;  /* 0x0048481501007387 */ /* 0x0001e80000100800 */
[----:B------:R4:W-:Y:S01]  /*360e0*/  STL [R1+0x483c], R20 ;  /* 0x00483c1401007387 */ /* 0x0009e20000100800 */
[----:B0-----:R-:W-:-:S05]  /*360f0*/  IADD3 R21, P4, R13, R2, RZ ;  /* 0x000000020d157210 */ /* 0x001fca0007f9e0ff */
[----:B------:R-:W-:Y:S04]  /*36100*/  STL [R1+0x4840], R21 ;  /* 0x0048401501007387 */ /* 0x000fe80000100800 */
[----:B------:R-:W2:Y:S04]  /*36110*/  LDL.LU R23, [R1+0x54] ;  /* 0x0000540001177983 */ /* 0x000ea80000300800 */
[----:B------:R0:W-:Y:S01]  /*36120*/  STL [R1+0x4834], R19 ;  /* 0x0048341301007387 */ /* 0x0001e20000100800 */
[----:B----4-:R-:W-:Y:S02]  /*36130*/  IADD3 R20, P3, R12, R2, RZ ;  /* 0x000000020c147210 */ /* 0x010fe40007f7e0ff */
[----:B0-----:R-:W-:-:S03]  /*36140*/  LEA.HI.X.SX32 R19, R18, R3, 0x1, P2 ;  /* 0x0000000312137211 */ /* 0x001fc600010f0eff */
[----:B------:R-:W-:Y:S04]  /*36150*/  STL [R1+0x4838], R20 ;  /* 0x0048381401007387 */ /* 0x000fe80000100800 */
[----:B------:R-:W-:Y:S04]  /*36160*/  STL [R1+0x482c], R19 ;  /* 0x00482c1301007387 */ /* 0x000fe80000100800 */
[----:B------:R-:W4:Y:S01]  /*36170*/  LDL.LU R22, [R1+0x50] ;  /* 0x0000500001167983 */ /* 0x000f220000300800 */
[----:B------:R-:W-:-:S05]  /*36180*/  IADD3 R18, P2, R11, R2, RZ ;  /* 0x000000020b127210 */ /* 0x000fca0007f5e0ff */
[----:B------:R5:W-:Y:S04]  /*36190*/  STL [R1+0x4830], R18 ;  /* 0x0048301201007387 */ /* 0x000be80000100800 */
[----:B------:R0:W-:Y:S01]  /*361a0*/  STL [R1+0x4824], R17 ;  /* 0x0048241101007387 */ /* 0x0001e20000100800 */
[----:B-----5:R-:W-:-:S05]  /*361b0*/  IADD3 R18, P1, R10, R2, RZ ;  /* 0x000000020a127210 */ /* 0x020fca0007f3e0ff */
[----:B------:R-:W-:Y:S04]  /*361c0*/  STL [R1+0x4828], R18 ;  /* 0x0048281201007387 */ /* 0x000fe80000100800 */
[----:B------:R-:W5:Y:S04]  /*361d0*/  LDL.LU R21, [R1+0x4c] ;  /* 0x00004c0001157983 */ /* 0x000f680000300800 */
[----:B------:R1:W-:Y:S01]  /*361e0*/  STL [R1+0x481c], R16 ;  /* 0x00481c1001007387 */ /* 0x0003e20000100800 */
[----:B0-----:R-:W-:Y:S02]  /*361f0*/  IADD3 R17, P0, R8, R2, RZ ;  /* 0x0000000208117210 */ /* 0x001fe40007f1e0ff */
[----:B-1----:R-:W-:-:S03]  /*36200*/  LEA.HI.X.SX32 R16, R15, R3, 0x1, P6 ;  /* 0x000000030f107211 */ /* 0x002fc600030f0eff */
[----:B------:R-:W-:Y:S04]  /*36210*/  STL [R1+0x4820], R17 ;  /* 0x0048201101007387 */ /* 0x000fe80000100800 */
[----:B------:R-:W-:Y:S04]  /*36220*/  STL [R1+0x4814], R16 ;  /* 0x0048141001007387 */ /* 0x000fe80000100800 */
[----:B------:R-:W5:Y:S01]  /*36230*/  LDL.LU R20, [R1+0x48] ;  /* 0x0000480001147983 */ /* 0x000f620000300800 */
[----:B------:R-:W-:Y:S02]  /*36240*/  IADD3 R15, P6, R6, R2, RZ ;  /* 0x00000002060f7210 */ /* 0x000fe40007fde0ff */
[----:B------:R-:W-:-:S03]  /*36250*/  LEA.HI.X.SX32 R14, R14, R3, 0x1, P5 ;  /* 0x000000030e0e7211 */ /* 0x000fc600028f0eff */
[----:B------:R0:W-:Y:S04]  /*36260*/  STL [R1+0x4818], R15 ;  /* 0x0048180f01007387 */ /* 0x0001e80000100800 */
[----:B------:R1:W-:Y:S01]  /*36270*/  STL [R1+0x480c], R14 ;  /* 0x00480c0e01007387 */ /* 0x0003e20000100800 */
[----:B------:R-:W-:Y:S02]  /*36280*/  LEA.HI.X.SX32 R13, R13, R3, 0x1, P4 ;  /* 0x000000030d0d7211 */ /* 0x000fe400020f0eff */
[----:B0-----:R-:W-:-:S05]  /*36290*/  IADD3 R15, P5, R4, R2, RZ ;  /* 0x00000002040f7210 */ /* 0x001fca0007fbe0ff */
[----:B------:R-:W-:Y:S04]  /*362a0*/  STL [R1+0x4810], R15 ;  /* 0x0048100f01007387 */ /* 0x000fe80000100800 */
[----:B------:R-:W5:Y:S04]  /*362b0*/  LDL.LU R19, [R1+0x44] ;  /* 0x0000440001137983 */ /* 0x000f680000300800 */
[----:B------:R0:W-:Y:S01]  /*362c0*/  STL [R1+0x4804], R13 ;  /* 0x0048040d01007387 */ /* 0x0001e20000100800 */
[----:B-1----:R-:W-:Y:S02]  /*362d0*/  IADD3 R14, P4, R29, R2, RZ ;  /* 0x000000021d0e7210 */ /* 0x002fe40007f9e0ff */
[----:B0-----:R-:W-:-:S03]  /*362e0*/  LEA.HI.X.SX32 R13, R12, R3, 0x1, P3 ;  /* 0x000000030c0d7211 */ /* 0x001fc600018f0eff */
[----:B------:R-:W-:Y:S04]  /*362f0*/  STL [R1+0x4808], R14 ;  /* 0x0048080e01007387 */ /* 0x000fe80000100800 */
[----:B------:R-:W-:Y:S04]  /*36300*/  STL [R1+0x47fc], R13 ;  /* 0x0047fc0d01007387 */ /* 0x000fe80000100800 */
[----:B------:R-:W5:Y:S01]  /*36310*/  LDL.LU R18, [R1+0x40] ;  /* 0x0000400001127983 */ /* 0x000f620000300800 */
[----:B------:R-:W-:Y:S02]  /*36320*/  IADD3 R12, P3, R28, R2, RZ ;  /* 0x000000021c0c7210 */ /* 0x000fe40007f7e0ff */
[----:B------:R-:W-:-:S03]  /*36330*/  LEA.HI.X.SX32 R11, R11, R3, 0x1, P2 ;  /* 0x000000030b0b7211 */ /* 0x000fc600010f0eff */
[----:B------:R-:W-:Y:S04]  /*36340*/  STL [R1+0x4800], R12 ;  /* 0x0048000c01007387 */ /* 0x000fe80000100800 */
[----:B------:R0:W-:Y:S01]  /*36350*/  STL [R1+0x47f4], R11 ;  /* 0x0047f40b01007387 */ /* 0x0001e20000100800 */
[-C--:B------:R-:W-:Y:S02]  /*36360*/  LEA.HI.X.SX32 R8, R8, R3.reuse, 0x1, P0 ;  /* 0x0000000308087211 */ /* 0x080fe400000f0eff */
[----:B0-----:R-:W-:Y:S02]  /*36370*/  LEA.HI.X.SX32 R11, R10, R3, 0x1, P1 ;  /* 0x000000030a0b7211 */ /* 0x001fe400008f0eff */
[----:B---3--:R-:W-:-:S05]  /*36380*/  IADD3 R12, P2, R5, R2, RZ ;  /* 0x00000002050c7210 */ /* 0x008fca0007f5e0ff */
[----:B------:R-:W-:Y:S04]  /*36390*/  STL [R1+0x47f8], R12 ;  /* 0x0047f80c01007387 */ /* 0x000fe80000100800 */
[----:B------:R-:W3:Y:S04]  /*363a0*/  LDL.LU R17, [R1+0x3c] ;  /* 0x00003c0001117983 */ /* 0x000ee80000300800 */
[----:B------:R-:W-:Y:S01]  /*363b0*/  STL [R1+0x47ec], R11 ;  /* 0x0047ec0b01007387 */ /* 0x000fe20000100800 */
[----:B------:R-:W-:-:S05]  /*363c0*/  IADD3 R10, P1, R7, R2, RZ ;  /* 0x00000002070a7210 */ /* 0x000fca0007f3e0ff */
[----:B------:R0:W-:Y:S04]  /*363d0*/  STL [R1+0x47f0], R10 ;  /* 0x0047f00a01007387 */ /* 0x0001e80000100800 */
[----:B------:R-:W3:Y:S04]  /*363e0*/  LDL.LU R16, [R1+0x38] ;  /* 0x0000380001107983 */ /* 0x000ee80000300800 */
[----:B------:R1:W-:Y:S01]  /*363f0*/  STL [R1+0x47e4], R8 ;  /* 0x0047e40801007387 */ /* 0x0003e20000100800 */
[----:B0-----:R-:W-:-:S03]  /*36400*/  IADD3 R10, P0, R9, R2, RZ ;  /* 0x00000002090a7210 */ /* 0x001fc60007f1e0ff */
[----:B------:R-:W3:Y:S04]  /*36410*/  LDL.LU R15, [R1+0x34] ;  /* 0x00003400010f7983 */ /* 0x000ee80000300800 */
[----:B------:R-:W-:Y:S01]  /*36420*/  STL [R1+0x47e8], R10 ;  /* 0x0047e80a01007387 */ /* 0x000fe20000100800 */
[----:B-1----:R-:W-:-:S03]  /*36430*/  LEA.HI.X.SX32 R8, R6, R3, 0x1, P6 ;  /* 0x0000000306087211 */ /* 0x002fc600030f0eff */
[----:B------:R-:W3:Y:S04]  /*36440*/  LDL.LU R14, [R1+0x30] ;  /* 0x00003000010e7983 */ /* 0x000ee80000300800 */
[----:B------:R-:W-:Y:S04]  /*36450*/  STL [R1+0x47dc], R8 ;  /* 0x0047dc0801007387 */ /* 0x000fe80000100800 */
[----:B------:R-:W3:Y:S01]  /*36460*/  LDL.LU R13, [R1+0x2c] ;  /* 0x00002c00010d7983 */ /* 0x000ee20000300800 */
[----:B------:R-:W-:Y:S02]  /*36470*/  LEA.HI.X.SX32 R4, R4, R3, 0x1, P5 ;  /* 0x0000000304047211 */ /* 0x000fe400028f0eff */
[----:B--2---:R-:W-:-:S05]  /*36480*/  IADD3 R6, P6, R23, R2, RZ ;  /* 0x0000000217067210 */ /* 0x004fca0007fde0ff */
[----:B------:R4:W-:Y:S04]  /*36490*/  STL [R1+0x47e0], R6 ;  /* 0x0047e00601007387 */ /* 0x0009e80000100800 */
[----:B------:R-:W2:Y:S04]  /*364a0*/  LDL.LU R12, [R1+0x28] ;  /* 0x00002800010c7983 */ /* 0x000ea80000300800 */
[----:B------:R0:W-:Y:S04]  /*364b0*/  STL [R1+0x47d4], R4 ;  /* 0x0047d40401007387 */ /* 0x0001e80000100800 */
[----:B------:R-:W2:Y:S01]  /*364c0*/  LDL.LU R11, [R1+0x24] ;  /* 0x00002400010b7983 */ /* 0x000ea20000300800 */
[----:B----4-:R-:W-:-:S02]  /*364d0*/  IADD3 R6, P5, R22, R2, RZ ;  /* 0x0000000216067210 */ /* 0x010fc40007fbe0ff */
[----:B0-----:R-:W-:-:S03]  /*364e0*/  LEA.HI.X.SX32 R4, R29, R3, 0x1, P4 ;  /* 0x000000031d047211 */ /* 0x001fc600020f0eff */
[----:B------:R-:W-:Y:S04]  /*364f0*/  STL [R1+0x47d8], R6 ;  /* 0x0047d80601007387 */ /* 0x000fe80000100800 */
[----:B------:R-:W4:Y:S04]  /*36500*/  LDL.LU R10, [R1+0x20] ;  /* 0x00002000010a7983 */ /* 0x000f280000300800 */
[----:B------:R0:W-:Y:S04]  /*36510*/  STL [R1+0x47cc], R4 ;  /* 0x0047cc0401007387 */ /* 0x0001e80000100800 */
[----:B------:R-:W4:Y:S01]  /*36520*/  LDL.LU R29, [R1+0x1c] ;  /* 0x00001c00011d7983 */ /* 0x000f220000300800 */
[----:B0-----:R-:W-:-:S02]  /*36530*/  LEA.HI.X.SX32 R4, R28, R3, 0x1, P3 ;  /* 0x000000031c047211 */ /* 0x001fc400018f0eff */
[----:B-----5:R-:W-:-:S05]  /*36540*/  IADD3 R6, P4, R21, R2, RZ ;  /* 0x0000000215067210 */ /* 0x020fca0007f9e0ff */
[----:B------:R0:W-:Y:S04]  /*36550*/  STL [R1+0x47d0], R6 ;  /* 0x0047d00601007387 */ /* 0x0001e80000100800 */
[----:B------:R-:W5:Y:S04]  /*36560*/  LDL.LU R28, [R1+0x18] ;  /* 0x00001800011c7983 */ /* 0x000f680000300800 */
[----:B------:R1:W-:Y:S01]  /*36570*/  STL [R1+0x47c4], R4 ;  /* 0x0047c40401007387 */ /* 0x0003e20000100800 */
[----:B0-----:R-:W-:-:S03]  /*36580*/  LEA.HI.X.SX32 R6, R5, R3, 0x1, P2 ;  /* 0x0000000305067211 */ /* 0x001fc600010f0eff */
[----:B-1----:R-:W5:Y:S01]  /*36590*/  LDL.LU R4, [R1+0x14] ;  /* 0x0000140001047983 */ /* 0x002f620000300800 */
[----:B------:R-:W-:-:S05]  /*365a0*/  IADD3 R8, P3, R20, R2, RZ ;  /* 0x0000000214087210 */ /* 0x000fca0007f7e0ff */
[----:B------:R0:W-:Y:S04]  /*365b0*/  STL [R1+0x47c8], R8 ;  /* 0x0047c80801007387 */ /* 0x0001e80000100800 */
[----:B------:R-:W5:Y:S04]  /*365c0*/  LDL.LU R5, [R1+0x10] ;  /* 0x0000100001057983 */ /* 0x000f680000300800 */
[----:B------:R1:W-:Y:S01]  /*365d0*/  STL [R1+0x47bc], R6 ;  /* 0x0047bc0601007387 */ /* 0x0003e20000100800 */
[----:B0-----:R-:W-:-:S03]  /*365e0*/  LEA.HI.X.SX32 R8, R7, R3, 0x1, P1 ;  /* 0x0000000307087211 */ /* 0x001fc600008f0eff */
[----:B-1----:R-:W5:Y:S01]  /*365f0*/  LDL.LU R6, [R1+0xc] ;  /* 0x00000c0001067983 */ /* 0x002f620000300800 */
[----:B------:R-:W-:-:S05]  /*36600*/  IADD3 R24, P2, R19, R2, RZ ;  /* 0x0000000213187210 */ /* 0x000fca0007f5e0ff */
[----:B------:R-:W-:Y:S04]  /*36610*/  STL [R1+0x47c0], R24 ;  /* 0x0047c01801007387 */ /* 0x000fe80000100800 */
[----:B------:R-:W5:Y:S04]  /*36620*/  LDL.LU R7, [R1+0x8] ;  /* 0x0000080001077983 */ /* 0x000f680000300800 */
[----:B------:R0:W-:Y:S04]  /*36630*/  STL [R1+0x47b4], R8 ;  /* 0x0047b40801007387 */ /* 0x0001e80000100800 */
[----:B0-----:R-:W5:Y:S01]  /*36640*/  LDL.LU R8, [R1+0x4] ;  /* 0x0000040001087983 */ /* 0x001f620000300800 */
[----:B------:R-:W-:-:S05]  /*36650*/  IADD3 R24, P1, R18, R2, RZ ;  /* 0x0000000212187210 */ /* 0x000fca0007f3e0ff */
[----:B------:R0:W-:Y:S02]  /*36660*/  STL [R1+0x47b8], R24 ;  /* 0x0047b81801007387 */ /* 0x0001e40000100800 */
[-C--:B0-----:R-:W-:Y:S02]  /*36670*/  LEA.HI.X.SX32 R24, R9, R3.reuse, 0x1, P0 ;  /* 0x0000000309187211 */ /* 0x081fe400000f0eff */
[----:B------:R-:W5:Y:S01]  /*36680*/  LDL.LU R9, [R1] ;  /* 0x0000000001097983 */ /* 0x000f620000300800 */
[----:B------:R-:W-:-:S03]  /*36690*/  LEA.HI.X.SX32 R23, R23, R3, 0x1, P6 ;  /* 0x0000000317177211 */ /* 0x000fc600030f0eff */
[----:B------:R3:W-:Y:S01]  /*366a0*/  STL [R1+0x47ac], R24 ;  /* 0x0047ac1801007387 */ /* 0x0007e20000100800 */
[-C--:B------:R-:W-:Y:S02]  /*366b0*/  LEA.HI.X.SX32 R22, R22, R3.reuse, 0x1, P5 ;  /* 0x0000000316167211 */ /* 0x080fe400028f0eff */
[----:B------:R-:W-:Y:S02]  /*366c0*/  LEA.HI.X.SX32 R21, R21, R3, 0x1, P4 ;  /* 0x0000000315157211 */ /* 0x000fe400020f0eff */
[----:B---3--:R-:W-:-:S05]  /*366d0*/  IADD3 R24, P0, R17, R2, RZ ;  /* 0x0000000211187210 */ /* 0x008fca0007f1e0ff */
[----:B------:R0:W-:Y:S04]  /*366e0*/  STL [R1+0x47b0], R24 ;  /* 0x0047b01801007387 */ /* 0x0001e80000100800 */
[----:B0-----:R-:W3:Y:S04]  /*366f0*/  LDL.LU R24, [R1+0x5ae4] ;  /* 0x005ae40001187983 */ /* 0x001ee80000300800 */
[----:B------:R0:W-:Y:S02]  /*36700*/  STL [R1+0x47a4], R23 ;  /* 0x0047a41701007387 */ /* 0x0001e40000100800 */
[----:B0-----:R-:W-:-:S05]  /*36710*/  IADD3 R23, P6, R16, R2, RZ ;  /* 0x0000000210177210 */ /* 0x001fca0007fde0ff */
[----:B------:R0:W-:Y:S04]  /*36720*/  STL [R1+0x47a8], R23 ;  /* 0x0047a81701007387 */ /* 0x0001e80000100800 */
[----:B0-----:R-:W3:Y:S04]  /*36730*/  LDL.LU R23, [R1+0x5ae0] ;  /* 0x005ae00001177983 */ /* 0x001ee80000300800 */
[----:B------:R0:W-:Y:S02]  /*36740*/  STL [R1+0x479c], R22 ;  /* 0x00479c1601007387 */ /* 0x0001e40000100800 */
[----:B0-----:R-:W-:-:S05]  /*36750*/  IADD3 R22, P5, R15, R2, RZ ;  /* 0x000000020f167210 */ /* 0x001fca0007fbe0ff */
[----:B------:R0:W-:Y:S01]  /*36760*/  STL [R1+0x47a0], R22 ;  /* 0x0047a01601007387 */ /* 0x0001e20000100800 */
[----:B------:R-:W-:-:S03]  /*36770*/  LEA.HI.X.SX32 R20, R20, R3, 0x1, P3 ;  /* 0x0000000314147211 */ /* 0x000fc600018f0eff */
        /* <DEDUP_REMOVED lines=12> */
[----:B--2---:R-:W-:-:S05]  /*36840*/  IADD3 R19, P2, R12, R2, RZ ;  /* 0x000000020c137210 */ /* 0x004fca0007f5e0ff */
[----:B------:R0:W-:Y:S01]  /*36850*/  STL [R1+0x4788], R19 ;  /* 0x0047881301007387 */ /* 0x0001e20000100800 */
[----:B------:R-:W-:-:S03]  /*36860*/  LEA.HI.X.SX32 R17, R17, R3, 0x1, P0 ;  /* 0x0000000311117211 */ /* 0x000fc600000f0eff */
[----:B0-----:R-:W2:Y:S04]  /*36870*/  LDL.LU R19, [R1+0x5ad0] ;  /* 0x005ad00001137983 */ /* 0x001ea80000300800 */
[----:B------:R0:W-:Y:S02]  /*36880*/  STL [R1+0x477c], R18 ;  /* 0x00477c1201007387 */ /* 0x0001e40000100800 */
[----:B0-----:R-:W-:-:S05]  /*36890*/  IADD3 R18, P1, R11, R2, RZ ;  /* 0x000000020b127210 */ /* 0x001fca0007f3e0ff */
[----:B------:R0:W-:Y:S01]  /*368a0*/  STL [R1+0x4780], R18 ;  /* 0x0047801201007387 */ /* 0x0001e20000100800 */
[----:B------:R-:W-:-:S03]  /*368b0*/  LEA.HI.X.SX32 R16, R16, R3, 0x1, P6 ;  /* 0x0000000310107211 */ /* 0x000fc600030f0eff */
[----:B0-----:R-:W3:Y:S04]  /*368c0*/  LDL.LU R18, [R1+0x5acc] ;  /* 0x005acc0001127983 */ /* 0x001ee80000300800 */
[----:B------:R4:W-:Y:S02]  /*368d0*/  STL [R1+0x4774], R17 ;  /* 0x0047741101007387 */ /* 0x0009e40000100800 */
[----:B----4-:R-:W-:-:S05]  /*368e0*/  IADD3 R17, P0, R10, R2, RZ ;  /* 0x000000020a117210 */ /* 0x010fca0007f1e0ff */
[----:B------:R0:W-:Y:S01]  /*368f0*/  STL [R1+0x4778], R17 ;  /* 0x0047781101007387 */ /* 0x0001e20000100800 */
[----:B------:R-:W-:-:S03]  /*36900*/  LEA.HI.X.SX32 R15, R15, R3, 0x1, P5 ;  /* 0x000000030f0f7211 */ /* 0x000fc600028f0eff */
[----:B0-----:R-:W4:Y:S04]  /*36910*/  LDL.LU R17, [R1+0x5ac8] ;  /* 0x005ac80001117983 */ /* 0x001f280000300800 */
[----:B------:R0:W-:Y:S02]  /*36920*/  STL [R1+0x476c], R16 ;  /* 0x00476c1001007387 */ /* 0x0001e40000100800 */
[----:B0-----:R-:W-:-:S05]  /*36930*/  IADD3 R16, P6, R29, R2, RZ ;  /* 0x000000021d107210 */ /* 0x001fca0007fde0ff */
[----:B------:R0:W-:Y:S01]  /*36940*/  STL [R1+0x4770], R16 ;  /* 0x0047701001007387 */ /* 0x0001e20000100800 */
[----:B------:R-:W-:-:S03]  /*36950*/  LEA.HI.X.SX32 R14, R14, R3, 0x1, P4 ;  /* 0x000000030e0e7211 */ /* 0x000fc600020f0eff */
[----:B0-----:R-:W2:Y:S04]  /*36960*/  LDL.LU R16, [R1+0x5ac4] ;  /* 0x005ac40001107983 */ /* 0x001ea80000300800 */
[----:B------:R5:W-:Y:S02]  /*36970*/  STL [R1+0x4764], R15 ;  /* 0x0047640f01007387 */ /* 0x000be40000100800 */
[----:B-----5:R-:W-:-:S05]  /*36980*/  IADD3 R15, P5, R28, R2, RZ ;  /* 0x000000021c0f7210 */ /* 0x020fca0007fbe0ff */
[----:B------:R0:W-:Y:S01]  /*36990*/  STL [R1+0x4768], R15 ;  /* 0x0047680f01007387 */ /* 0x0001e20000100800 */
[----:B------:R-:W-:-:S03]  /*369a0*/  LEA.HI.X.SX32 R13, R13, R3, 0x1, P3 ;  /* 0x000000030d0d7211 */ /* 0x000fc600018f0eff */
[----:B0-----:R-:W5:Y:S04]  /*369b0*/  LDL.LU R15, [R1+0x5ac0] ;  /* 0x005ac000010f7983 */ /* 0x001f680000300800 */
        /* <DEDUP_REMOVED lines=16> */
[----:B0-----:R-:W-:-:S05]  /*36ac0*/  IADD3 R11, P1, R7, R2, RZ ;  /* 0x00000002070b7210 */ /* 0x001fca0007f3e0ff */
[----:B------:R0:W-:Y:S01]  /*36ad0*/  STL [R1+0x4748], R11 ;  /* 0x0047480b01007387 */ /* 0x0001e20000100800 */
[----:B------:R-:W-:-:S03]  /*36ae0*/  LEA.HI.X.SX32 R29, R29, R3, 0x1, P6 ;  /* 0x000000031d1d7211 */ /* 0x000fc600030f0eff */
[----:B0-----:R-:W5:Y:S04]  /*36af0*/  LDL.LU R11, [R1+0x5ab0] ;  /* 0x005ab000010b7983 */ /* 0x001f680000300800 */
[----:B------:R0:W-:Y:S02]  /*36b00*/  STL [R1+0x473c], R10 ;  /* 0x00473c0a01007387 */ /* 0x0001e40000100800 */
[----:B0-----:R-:W-:-:S05]  /*36b10*/  IADD3 R10, P0, R8, R2, RZ ;  /* 0x00000002080a7210 */ /* 0x001fca0007f1e0ff */
[----:B------:R0:W-:Y:S04]  /*36b20*/  STL [R1+0x4740], R10 ;  /* 0x0047400a01007387 */ /* 0x0001e80000100800 */
[----:B0-----:R-:W3:Y:S04]  /*36b30*/  LDL.LU R10, [R1+0x5aac] ;  /* 0x005aac00010a7983 */ /* 0x001ee80000300800 */
[----:B------:R0:W-:Y:S02]  /*36b40*/  STL [R1+0x4734], R29 ;  /* 0x0047341d01007387 */ /* 0x0001e40000100800 */
[----:B0-----:R-:W-:-:S05]  /*36b50*/  IADD3 R29, P6, R9, R2, RZ ;  /* 0x00000002091d7210 */ /* 0x001fca0007fde0ff */
[----:B------:R0:W-:Y:S04]  /*36b60*/  STL [R1+0x4738], R29 ;  /* 0x0047381d01007387 */ /* 0x0001e80000100800 */
[----:B0-----:R-:W4:Y:S01]  /*36b70*/  LDL.LU R29, [R1+0x5aa8] ;  /* 0x005aa800011d7983 */ /* 0x001f220000300800 */
[----:B------:R-:W-:-:S05]  /*36b80*/  LEA.HI.X.SX32 R28, R28, R3, 0x1, P5 ;  /* 0x000000031c1c7211 */ /* 0x000fca00028f0eff */
[----:B------:R4:W-:Y:S02]  /*36b90*/  STL [R1+0x472c], R28 ;  /* 0x00472c1c01007387 */ /* 0x0009e40000100800 */
[----:B----4-:R-:W-:-:S05]  /*36ba0*/  IADD3 R28, P5, R29, R2, RZ ;  /* 0x000000021d1c7210 */ /* 0x010fca0007fbe0ff */
        /* <DEDUP_REMOVED lines=32> */
[-C--:B------:R-:W-:Y:S02]  /*36db0*/  LEA.HI.X.SX32 R29, R29, R3.reuse, 0x1, P5 ;  /* 0x000000031d1d7211 */ /* 0x080fe400028f0eff */
[----:B------:R-:W-:-:S03]  /*36dc0*/  LEA.HI.X.SX32 R28, R28, R3, 0x1, P4 ;  /* 0x000000031c1c7211 */ /* 0x000fc600020f0eff */
[----:B------:R4:W-:Y:S01]  /*36dd0*/  STL [R1+0x46f4], R29 ;  /* 0x0046f41d01007387 */ /* 0x0009e20000100800 */
[----:B------:R-:W-:Y:S02]  /*36de0*/  LEA.HI.X.SX32 R5, R5, R3, 0x1, P2 ;  /* 0x0000000305057211 */ /* 0x000fe400010f0eff */
[----:B----4-:R-:W-:-:S05]  /*36df0*/  IADD3 R29, P5, R9, R2, RZ ;  /* 0x00000002091d7210 */ /* 0x010fca0007fbe0ff */
[----:B------:R3:W-:Y:S04]  /*36e00*/  STL [R1+0x46f8], R29 ;  /* 0x0046f81d01007387 */ /* 0x0007e80000100800 */
[----:B------:R0:W-:Y:S01]  /*36e10*/  STL [R1+0x46ec], R28 ;  /* 0x0046ec1c01007387 */ /* 0x0001e20000100800 */
[-C--:B---3--:R-:W-:Y:S02]  /*36e20*/  IADD3 R29, P4, R10, R2.reuse, RZ ;  /* 0x000000020a1d7210 */ /* 0x088fe40007f9e0ff */
[----:B0-----:R-:W-:Y:S02]  /*36e30*/  LEA.HI.X.SX32 R28, R4, R3, 0x1, P3 ;  /* 0x00000003041c7211 */ /* 0x001fe400018f0eff */
[-C--:B-----5:R-:W-:Y:S01]  /*36e40*/  IADD3 R4, P3, R11, R2.reuse, RZ ;  /* 0x000000020b047210 */ /* 0x0a0fe20007f7e0ff */
[----:B------:R-:W-:Y:S04]  /*36e50*/  STL [R1+0x46f0], R29 ;  /* 0x0046f01d01007387 */ /* 0x000fe80000100800 */
[----:B------:R2:W-:Y:S04]  /*36e60*/  STL [R1+0x46e4], R28 ;  /* 0x0046e41c01007387 */ /* 0x0005e80000100800 */
[----:B------:R0:W-:Y:S04]  /*36e70*/  STL [R1+0x46e8], R4 ;  /* 0x0046e80401007387 */ /* 0x0001e80000100800 */
[----:B------:R1:W-:Y:S01]  /*36e80*/  STL [R1+0x46dc], R5 ;  /* 0x0046dc0501007387 */ /* 0x0003e20000100800 */
[----:B--2---:R-:W-:-:S02]  /*36e90*/  IADD3 R28, P2, R12, R2, RZ ;  /* 0x000000020c1c7210 */ /* 0x004fc40007f5e0ff */
[-C--:B0-----:R-:W-:Y:S02]  /*36ea0*/  LEA.HI.X.SX32 R4, R6, R3.reuse, 0x1, P1 ;  /* 0x0000000306047211 */ /* 0x081fe400008f0eff */
[----:B------:R-:W-:Y:S02]  /*36eb0*/  LEA.HI.X.SX32 R6, R7, R3, 0x1, P0 ;  /* 0x0000000307067211 */ /* 0x000fe400000f0eff */
[-C--:B-1----:R-:W-:Y:S01]  /*36ec0*/  IADD3 R5, P1, R13, R2.reuse, RZ ;  /* 0x000000020d057210 */ /* 0x082fe20007f3e0ff */
[----:B------:R-:W-:Y:S04]  /*36ed0*/  STL [R1+0x46e0], R28 ;  /* 0x0046e01c01007387 */ /* 0x000fe80000100800 */
[----:B------:R0:W-:Y:S04]  /*36ee0*/  STL [R1+0x46d4], R4 ;  /* 0x0046d40401007387 */ /* 0x0001e80000100800 */
[----:B------:R1:W-:Y:S04]  /*36ef0*/  STL [R1+0x46d8], R5 ;  /* 0x0046d80501007387 */ /* 0x0003e80000100800 */
[----:B------:R2:W-:Y:S01]  /*36f00*/  STL [R1+0x46cc], R6 ;  /* 0x0046cc0601007387 */ /* 0x0005e20000100800 */
[----:B0-----:R-:W-:-:S02]  /*36f10*/  IADD3 R4, P0, R14, R2, RZ ;  /* 0x000000020e047210 */ /* 0x001fc40007f1e0ff */
[----:B-1----:R-:W-:-:S03]  /*36f20*/  LEA.HI.X.SX32 R5, R8, R3, 0x1, P6 ;  /* 0x0000000308057211 */ /* 0x002fc600030f0eff */
[----:B------:R0:W-:Y:S01]  /*36f30*/  STL [R1+0x46d0], R4 ;  /* 0x0046d00401007387 */ /* 0x0001e20000100800 */
[----:B--2---:R-:W-:-:S03]  /*36f40*/  IADD3 R6, P6, R15, R2, RZ ;  /* 0x000000020f067210 */ /* 0x004fc60007fde0ff */
[----:B------:R1:W-:Y:S04]  /*36f50*/  STL [R1+0x46c4], R5 ;  /* 0x0046c40501007387 */ /* 0x0003e80000100800 */
[----:B------:R2:W-:Y:S01]  /*36f60*/  STL [R1+0x46c8], R6 ;  /* 0x0046c80601007387 */ /* 0x0005e20000100800 */
[----:B0-----:R-:W-:Y:S02]  /*36f70*/  LEA.HI.X.SX32 R4, R9, R3, 0x1, P5 ;  /* 0x0000000309047211 */ /* 0x001fe400028f0eff */
[----:B-1----:R-:W-:-:S03]  /*36f80*/  IADD3 R5, P5, R16, R2, RZ ;  /* 0x0000000210057210 */ /* 0x002fc60007fbe0ff */
[----:B------:R0:W-:Y:S01]  /*36f90*/  STL [R1+0x46bc], R4 ;  /* 0x0046bc0401007387 */ /* 0x0001e20000100800 */
[----:B--2---:R-:W-:-:S03]  /*36fa0*/  LEA.HI.X.SX32 R6, R10, R3, 0x1, P4 ;  /* 0x000000030a067211 */ /* 0x004fc600020f0eff */
[----:B------:R1:W-:Y:S04]  /*36fb0*/  STL [R1+0x46c0], R5 ;  /* 0x0046c00501007387 */ /* 0x0003e80000100800 */
[----:B------:R-:W-:Y:S01]  /*36fc0*/  STL [R1+0x46b4], R6 ;  /* 0x0046b40601007387 */ /* 0x000fe20000100800 */
[----:B0-----:R-:W-:-:S03]  /*36fd0*/  IADD3 R4, P4, R17, R2, RZ ;  /* 0x0000000211047210 */ /* 0x001fc60007f9e0ff */
[----:B------:R-:W2:Y:S01]  /*36fe0*/  LDL.LU R9, [R1+0x150] ;  /* 0x0001500001097983 */ /* 0x000ea20000300800 */
[----:B-1----:R-:W-:-:S03]  /*36ff0*/  LEA.HI.X.SX32 R5, R11, R3, 0x1, P3 ;  /* 0x000000030b057211 */ /* 0x002fc600018f0eff */
[----:B------:R0:W-:Y:S04]  /*37000*/  STL [R1+0x46b8], R4 ;  /* 0x0046b80401007387 */ /* 0x0001e80000100800 */
[----:B------:R1:W-:Y:S04]  /*37010*/  STL [R1+0x46ac], R5 ;  /* 0x0046ac0501007387 */ /* 0x0003e80000100800 */
[----:B------:R-:W3:Y:S01]  /*37020*/  LDL.LU R8, [R1+0x154] ;  /* 0x0001540001087983 */ /* 0x000ee20000300800 */
[----:B0-----:R-:W-:Y:S02]  /*37030*/  IADD3 R4, P3, R18, R2, RZ ;  /* 0x0000000212047210 */ /* 0x001fe40007f7e0ff */
[----:B-1----:R-:W-:-:S03]  /*37040*/  LEA.HI.X.SX32 R5, R12, R3, 0x1, P2 ;  /* 0x000000030c057211 */ /* 0x002fc600010f0eff */
[----:B------:R0:W-:Y:S04]  /*37050*/  STL [R1+0x46b0], R4 ;  /* 0x0046b00401007387 */ /* 0x0001e80000100800 */
[----:B------:R1:W-:Y:S04]  /*37060*/  STL [R1+0x46a4], R5 ;  /* 0x0046a40501007387 */ /* 0x0003e80000100800 */
[----:B------:R-:W4:Y:S01]  /*37070*/  LDL.LU R7, [R1+0x158] ;  /* 0x0001580001077983 */ /* 0x000f220000300800 */
[----:B0-----:R-:W-:Y:S02]  /*37080*/  IADD3 R4, P2, R19, R2, RZ ;  /* 0x0000000213047210 */ /* 0x001fe40007f5e0ff */
[----:B-1----:R-:W-:-:S03]  /*37090*/  LEA.HI.X.SX32 R5, R13, R3, 0x1, P1 ;  /* 0x000000030d057211 */ /* 0x002fc600008f0eff */
[----:B------:R0:W-:Y:S04]  /*370a0*/  STL [R1+0x46a8], R4 ;  /* 0x0046a80401007387 */ /* 0x0001e80000100800 */
[----:B------:R1:W-:Y:S04]  /*370b0*/  STL [R1+0x469c], R5 ;  /* 0x00469c0501007387 */ /* 0x0003e80000100800 */
[----:B------:R-:W5:Y:S01]  /*370c0*/  LDL.LU R6, [R1+0x15c] ;  /* 0x00015c0001067983 */ /* 0x000f620000300800 */
[----:B0-----:R-:W-:Y:S02]  /*370d0*/  IADD3 R4, P1, R20, R2, RZ ;  /* 0x0000000214047210 */ /* 0x001fe40007f3e0ff */
[----:B-1----:R-:W-:-:S03]  /*370e0*/  LEA.HI.X.SX32 R5, R14, R3, 0x1, P0 ;  /* 0x000000030e057211 */ /* 0x002fc600000f0eff */
[----:B------:R0:W-:Y:S04]  /*370f0*/  STL [R1+0x46a0], R4 ;  /* 0x0046a00401007387 */ /* 0x0001e80000100800 */
[----:B------:R1:W-:Y:S01]  /*37100*/  STL [R1+0x4694], R5 ;  /* 0x0046940501007387 */ /* 0x0003e20000100800 */
[-C--:B0-----:R-:W-:Y:S02]  /*37110*/  IADD3 R4, P0, R21, R2.reuse, RZ ;  /* 0x0000000215047210 */ /* 0x081fe40007f1e0ff */
[-C--:B-1----:R-:W-:Y:S02]  /*37120*/  LEA.HI.X.SX32 R5, R15, R3.reuse, 0x1, P6 ;  /* 0x000000030f057211 */ /* 0x082fe400030f0eff */
[----:B------:R-:W-:Y:S01]  /*37130*/  IADD3 R10, P6, R22, R2, RZ ;  /* 0x00000002160a7210 */ /* 0x000fe20007fde0ff */
[----:B------:R0:W-:Y:S04]  /*37140*/  STL [R1+0x4698], R4 ;  /* 0x0046980401007387 */ /* 0x0001e80000100800 */
[----:B------:R1:W-:Y:S01]  /*37150*/  STL [R1+0x468c], R5 ;  /* 0x00468c0501007387 */ /* 0x0003e20000100800 */
[----:B0-----:R-:W-:-:S02]  /*37160*/  LEA.HI.X.SX32 R4, R16, R3, 0x1, P5 ;  /* 0x0000000310047211 */ /* 0x001fc400028f0eff */
[----:B------:R-:W-:Y:S01]  /*37170*/  IADD3 R11, P5, R23, R2, RZ ;  /* 0x00000002170b7210 */ /* 0x000fe20007fbe0ff */
[----:B-1----:R-:W5:Y:S04]  /*37180*/  LDL.LU R5, [R1+0x174] ;  /* 0x0001740001057983 */ /* 0x002f680000300800 */
[----:B------:R0:W-:Y:S04]  /*37190*/  STL [R1+0x4690], R10 ;  /* 0x0046900a01007387 */ /* 0x0001e80000100800 */
[----:B------:R1:W-:Y:S01]  /*371a0*/  STL [R1+0x4684], R4 ;  /* 0x0046840401007387 */ /* 0x0003e20000100800 */
[----:B0-----:R-:W-:-:S03]  /*371b0*/  LEA.HI.X.SX32 R10, R17, R3, 0x1, P4 ;  /* 0x00000003110a7211 */ /* 0x001fc600020f0eff */
[----:B-1----:R-:W5:Y:S04]  /*371c0*/  LDL.LU R4, [R1+0x180] ;  /* 0x0001800001047983 */ /* 0x002f680000300800 */
[----:B------:R-:W-:Y:S04]  /*371d0*/  STL [R1+0x4688], R11 ;  /* 0x0046880b01007387 */ /* 0x000fe80000100800 */
[----:B------:R0:W-:Y:S02]  /*371e0*/  STL [R1+0x467c], R10 ;  /* 0x00467c0a01007387 */ /* 0x0001e40000100800 */
[----:B0-----:R-:W-:-:S02]  /*371f0*/  LEA.HI.X.SX32 R10, R18, R3, 0x1, P3 ;  /* 0x00000003120a7211 */ /* 0x001fc400018f0eff */
[----:B------:R-:W5:Y:S01]  /*37200*/  LDL.LU R18, [R1+0x168] ;  /* 0x0001680001127983 */ /* 0x000f620000300800 */
[----:B------:R-:W-:Y:S01]  /*37210*/  IADD3 R11, P4, R24, R2, RZ ;  /* 0x00000002180b7210 */ /* 0x000fe20007f9e0ff */
[----:B------:R-:W-:-:S04]  /*37220*/  IMAD R25, R25, UR7, RZ ;  /* 0x0000000719197c24 */ /* 0x000fc8000f8e02ff */
[----:B------:R0:W-:Y:S04]  /*37230*/  STL [R1+0x4680], R11 ;  /* 0x0046800b01007387 */ /* 0x0001e80000100800 */
[----:B------:R-:W5:Y:S01]  /*37240*/  LDL.LU R17, [R1+0x18c] ;  /* 0x00018c0001117983 */ /* 0x000f620000300800 */
[----:B------:R-:W-:-:S03]  /*37250*/  IMAD R26, R26, UR7, RZ ;  /* 0x000000071a1a7c24 */ /* 0x000fc6000f8e02ff */
[----:B------:R1:W-:Y:S01]  /*37260*/  STL [R1+0x4674], R10 ;  /* 0x0046740a01007387 */ /* 0x0003e20000100800 */
[----:B0-----:R-:W-:-:S03]  /*37270*/  IADD3 R11, P3, R25, R2, RZ ;  /* 0x00000002190b7210 */ /* 0x001fc60007f7e0ff */
[----:B------:R-:W5:Y:S01]  /*37280*/  LDL.LU R28, [R1+0x194] ;  /* 0x00019400011c7983 */ /* 0x000f620000300800 */
[----:B-1----:R-:W-:-:S03]  /*37290*/  LEA.HI.X.SX32 R10, R19, R3, 0x1, P2 ;  /* 0x00000003130a7211 */ /* 0x002fc600010f0eff */
[----:B------:R0:W-:Y:S01]  /*372a0*/  STL [R1+0x4678], R11 ;  /* 0x0046780b01007387 */ /* 0x0001e20000100800 */
[----:B------:R-:W-:Y:S01]  /*372b0*/  IMAD R27, R27, UR7, RZ ;  /* 0x000000071b1b7c24 */ /* 0x000fe2000f8e02ff */
[----:B------:R-:W-:Y:S02]  /*372c0*/  USHF.R.S32.HI UR38, URZ, 0x1f, UR52 ;  /* 0x0000001f3f267899 */ /* 0x000fe40008011434 */
[----:B------:R1:W-:Y:S01]  /*372d0*/  STL [R1+0x466c], R10 ;  /* 0x00466c0a01007387 */ /* 0x0003e20000100800 */
[----:B------:R-:W-:-:S03]  /*372e0*/  ULDC UR7, c[0x0][0x238] ;  /* 0x00008e0000077ab9 */ /* 0x000fc60000000800 */
[----:B------:R-:W5:Y:S01]  /*372f0*/  LDL.LU R29, [R1+0x19c] ;  /* 0x00019c00011d7983 */ /* 0x000f620000300800 */
[----:B0-----:R-:W-:Y:S02]  /*37300*/  IADD3 R11, P2, R26, R2, RZ ;  /* 0x000000021a0b7210 */ /* 0x001fe40007f5e0ff */
[----:B-1----:R-:W-:-:S03]  /*37310*/  LEA.HI.X.SX32 R10, R20, R3, 0x1, P1 ;  /* 0x00000003140a7211 */ /* 0x002fc600008f0eff */
[----:B------:R0:W-:Y:S04]  /*37320*/  STL [R1+0x4670], R11 ;  /* 0x0046700b01007387 */ /* 0x0001e80000100800 */
[----:B------:R1:W-:Y:S04]  /*37330*/  STL [R1+0x4664], R10 ;  /* 0x0046640a01007387 */ /* 0x0003e80000100800 */
[----:B------:R-:W5:Y:S01]  /*37340*/  LDL.LU R16, [R1+0x1a4] ;  /* 0x0001a40001107983 */ /* 0x000f620000300800 */
[----:B0-----:R-:W-:Y:S02]  /*37350*/  IADD3 R11, P1, R27, R2, RZ ;  /* 0x000000021b0b7210 */ /* 0x001fe40007f3e0ff */
[----:B-1----:R-:W-:-:S03]  /*37360*/  LEA.HI.X.SX32 R10, R21, R3, 0x1, P0 ;  /* 0x00000003150a7211 */ /* 0x002fc600000f0eff */
[----:B------:R-:W-:Y:S04]  /*37370*/  STL [R1+0x4668], R11 ;  /* 0x0046680b01007387 */ /* 0x000fe80000100800 */
[----:B------:R0:W-:Y:S04]  /*37380*/  STL [R1+0x465c], R10 ;  /* 0x00465c0a01007387 */ /* 0x0001e80000100800 */
[----:B------:R-:W5:Y:S01]  /*37390*/  LDL.LU R15, [R1+0x1ac] ;  /* 0x0001ac00010f7983 */ /* 0x000f620000300800 */
[----:B0-----:R-:W-:Y:S02]  /*373a0*/  LEA.HI.X.SX32 R10, R22, R3, 0x1, P6 ;  /* 0x00000003160a7211 */ /* 0x001fe400030f0eff */
[----:B--2---:R-:W-:-:S05]  /*373b0*/  IADD3 R11, P0, R9, R2, RZ ;  /* 0x00000002090b7210 */ /* 0x004fca0007f1e0ff */
[----:B------:R3:W-:Y:S04]  /*373c0*/  STL [R1+0x4660], R11 ;  /* 0x0046600b01007387 */ /* 0x0007e80000100800 */
[----:B------:R0:W-:Y:S04]  /*373d0*/  STL [R1+0x4654], R10 ;  /* 0x0046540a01007387 */ /* 0x0001e80000100800 */
[----:B------:R-:W2:Y:S01]  /*373e0*/  LDL.LU R14, [R1+0x1b4] ;  /* 0x0001b400010e7983 */ /* 0x000ea20000300800 */
[----:B---3--:R-:W-:Y:S02]  /*373f0*/  IADD3 R11, P6, R8, R2, RZ ;  /* 0x00000002080b7210 */ /* 0x008fe40007fde0ff */
[----:B0-----:R-:W-:-:S03]  /*37400*/  LEA.HI.X.SX32 R10, R23, R3, 0x1, P5 ;  /* 0x00000003170a7211 */ /* 0x001fc600028f0eff */
[----:B------:R4:W-:Y:S04]  /*37410*/  STL [R1+0x4658], R11 ;  /* 0x0046580b01007387 */ /* 0x0009e80000100800 */
[----:B------:R0:W-:Y:S04]  /*37420*/  STL [R1+0x464c], R10 ;  /* 0x00464c0a01007387 */ /* 0x0001e80000100800 */
[----:B------:R-:W3:Y:S01]  /*37430*/  LDL.LU R13, [R1+0x1bc] ;  /* 0x0001bc00010d7983 */ /* 0x000ee20000300800 */
[----:B----4-:R-:W-:Y:S02]  /*37440*/  IADD3 R11, P5, R7, R2, RZ ;  /* 0x00000002070b7210 */ /* 0x010fe40007fbe0ff */
[----:B0-----:R-:W-:-:S03]  /*37450*/  LEA.HI.X.SX32 R10, R24, R3, 0x1, P4 ;  /* 0x00000003180a7211 */ /* 0x001fc600020f0eff */
[----:B------:R5:W-:Y:S04]  /*37460*/  STL [R1+0x4650], R11 ;  /* 0x0046500b01007387 */ /* 0x000be80000100800 */
[----:B------:R0:W-:Y:S04]  /*37470*/  STL [R1+0x4644], R10 ;  /* 0x0046440a01007387 */ /* 0x0001e80000100800 */
[----:B------:R-:W4:Y:S01]  /*37480*/  LDL.LU R12, [R1+0x1c4] ;  /* 0x0001c400010c7983 */ /* 0x000f220000300800 */
[----:B-----5:R-:W-:Y:S02]  /*37490*/  IADD3 R11, P4, R6, R2, RZ ;  /* 0x00000002060b7210 */ /* 0x020fe40007f9e0ff */
[----:B0-----:R-:W-:-:S03]  /*374a0*/  LEA.HI.X.SX32 R10, R25, R3, 0x1, P3 ;  /* 0x00000003190a7211 */ /* 0x001fc600018f0eff */
[----:B------:R0:W-:Y:S04]  /*374b0*/  STL [R1+0x4648], R11 ;  /* 0x0046480b01007387 */ /* 0x0001e80000100800 */
[----:B------:R1:W-:Y:S04]  /*374c0*/  STL [R1+0x463c], R10 ;  /* 0x00463c0a01007387 */ /* 0x0003e80000100800 */
[----:B0-----:R-:W5:Y:S01]  /*374d0*/  LDL.LU R11, [R1+0x1cc] ;  /* 0x0001cc00010b7983 */ /* 0x001f620000300800 */
[----:B-1----:R-:W-:Y:S02]  /*374e0*/  LEA.HI.X.SX32 R10, R26, R3, 0x1, P2 ;  /* 0x000000031a0a7211 */ /* 0x002fe400010f0eff */
[----:B------:R-:W-:-:S02]  /*374f0*/  IADD3 R20, P2, R5, R2, RZ ;  /* 0x0000000205147210 */ /* 0x000fc40007f5e0ff */
[----:B------:R-:W-:-:S05]  /*37500*/  IADD3 R19, P3, R18, R2, RZ ;  /* 0x0000000212137210 */ /* 0x000fca0007f7e0ff */
[----:B------:R0:W-:Y:S04]  /*37510*/  STL [R1+0x4640], R19 ;  /* 0x0046401301007387 */ /* 0x0001e80000100800 */
[----:B------:R1:W-:Y:S01]  /*37520*/  STL [R1+0x4634], R10 ;  /* 0x0046340a01007387 */ /* 0x0003e20000100800 */
[----:B0-----:R-:W-:-:S03]  /*37530*/  LEA.HI.X.SX32 R19, R27, R3, 0x1, P1 ;  /* 0x000000031b137211 */ /* 0x001fc600008f0eff */
[----:B-1----:R-:W5:Y:S04]  /*37540*/  LDL.LU R10, [R1+0x1d4] ;  /* 0x0001d400010a7983 */ /* 0x002f680000300800 */
[----:B------:R0:W-:Y:S04]  /*37550*/  STL [R1+0x4638], R20 ;  /* 0x0046381401007387 */ /* 0x0001e80000100800 */
[----:B------:R1:W-:Y:S01]  /*37560*/  STL [R1+0x39e0], R19 ;  /* 0x0039e01301007387 */ /* 0x0003e20000100800 */
[----:B0-----:R-:W-:Y:S02]  /*37570*/  IADD3 R20, P1, R4, R2, RZ ;  /* 0x0000000204147210 */ /* 0x001fe40007f3e0ff */
[----:B-1----:R-:W-:-:S02]  /*37580*/  LEA.HI.X.SX32 R19, R9, R3, 0x1, P0 ;  /* 0x0000000309137211 */ /* 0x002fc400000f0eff */
[----:B------:R-:W5:Y:S04]  /*37590*/  LDL.LU R9, [R1+0x1dc] ;  /* 0x0001dc0001097983 */ /* 0x000f680000300800 */
        /* <DEDUP_REMOVED lines=25> */
[----:B------:R-:W-:Y:S04]  /*37730*/  STL [R1+0x3a28], R20 ;  /* 0x003a281401007387 */ /* 0x000fe80000100800 */
[----:B------:R0:W-:Y:S02]  /*37740*/  STL [R1+0x39f8], R19 ;  /* 0x0039f81301007387 */ /* 0x0001e40000100800 */
[----:B0-----:R-:W-:-:S02]  /*37750*/  LEA.HI.X.SX32 R19, R4, R3, 0x1, P1 ;  /* 0x0000000304137211 */ /* 0x001fc400008f0eff */
[----:B------:R-:W5:Y:S01]  /*37760*/  LDL.LU R4, [R1+0x20c] ;  /* 0x00020c0001047983 */ /* 0x000f620000300800 */
[----:B--2---:R-:W-:-:S05]  /*37770*/  IADD3 R20, P2, R14, R2, RZ ;  /* 0x000000020e147210 */ /* 0x004fca0007f5e0ff */
[----:B------:R3:W-:Y:S04]  /*37780*/  STL [R1+0x3a30], R20 ;  /* 0x003a301401007387 */ /* 0x0007e80000100800 */
[----:B------:R0:W-:Y:S01]  /*37790*/  STL [R1+0x39fc], R19 ;  /* 0x0039fc1301007387 */ /* 0x0001e20000100800 */
[-C--:B---3--:R-:W-:Y:S02]  /*377a0*/  IADD3 R20, P1, R13, R2.reuse, RZ ;  /* 0x000000020d147210 */ /* 0x088fe40007f3e0ff */
[----:B0-----:R-:W-:Y:S02]  /*377b0*/  LEA.HI.X.SX32 R19, R17, R3, 0x1, P0 ;  /* 0x0000000311137211 */ /* 0x001fe400000f0eff */
[----:B------:R-:W2:Y:S04]  /*377c0*/  LDL.LU R17, [R1+0x2fc] ;  /* 0x0002fc0001117983 */ /* 0x000ea80000300800 */
[----:B------:R4:W-:Y:S04]  /*377d0*/  STL [R1+0x3a38], R20 ;  /* 0x003a381401007387 */ /* 0x0009e80000100800 */
[----:B------:R0:W-:Y:S01]  /*377e0*/  STL [R1+0x3a04], R19 ;  /* 0x003a041301007387 */ /* 0x0001e20000100800 */
[----:B----4-:R-:W-:-:S02]  /*377f0*/  IADD3 R20, P0, R12, R2, RZ ;  /* 0x000000020c147210 */ /* 0x010fc40007f1e0ff */
[-C--:B0-----:R-:W-:Y:S02]  /*37800*/  LEA.HI.X.SX32 R19, R28, R3.reuse, 0x1, P6 ;  /* 0x000000031c137211 */ /* 0x081fe400030f0eff */
[----:B------:R-:W3:Y:S04]  /*37810*/  LDL.LU R28, [R1+0x30c] ;  /* 0x00030c00011c7983 */ /* 0x000ee80000300800 */
[----:B------:R-:W-:Y:S04]  /*37820*/  STL [R1+0x3a40], R20 ;  /* 0x003a401401007387 */ /* 0x000fe80000100800 */
[----:B------:R0:W-:Y:S02]  /*37830*/  STL [R1+0x3a0c], R19 ;  /* 0x003a0c1301007387 */ /* 0x0001e40000100800 */
[----:B0-----:R-:W-:-:S02]  /*37840*/  LEA.HI.X.SX32 R19, R29, R3, 0x1, P5 ;  /* 0x000000031d137211 */ /* 0x001fc400028f0eff */
[----:B------:R-:W4:Y:S01]  /*37850*/  LDL.LU R29, [R1+0x314] ;  /* 0x00031400011d7983 */ /* 0x000f220000300800 */
[----:B-----5:R-:W-:-:S05]  /*37860*/  IADD3 R20, P6, R11, R2, RZ ;  /* 0x000000020b147210 */ /* 0x020fca0007fde0ff */
[----:B------:R-:W-:Y:S04]  /*37870*/  STL [R1+0x3a48], R20 ;  /* 0x003a481401007387 */ /* 0x000fe80000100800 */
[----:B------:R0:W-:Y:S02]  /*37880*/  STL [R1+0x3a14], R19 ;  /* 0x003a141301007387 */ /* 0x0001e40000100800 */
[----:B0-----:R-:W-:Y:S02]  /*37890*/  LEA.HI.X.SX32 R19, R16, R3, 0x1, P4 ;  /* 0x0000000310137211 */ /* 0x001fe400020f0eff */
[----:B------:R-:W5:Y:S01]  /*378a0*/  LDL.LU R16, [R1+0x31c] ;  /* 0x00031c0001107983 */ /* 0x000f620000300800 */
[----:B------:R-:W-:-:S05]  /*378b0*/  IADD3 R20, P5, R10, R2, RZ ;  /* 0x000000020a147210 */ /* 0x000fca0007fbe0ff */
[----:B------:R-:W-:Y:S04]  /*378c0*/  STL [R1+0x3a50], R20 ;  /* 0x003a501401007387 */ /* 0x000fe80000100800 */
[----:B------:R0:W-:Y:S02]  /*378d0*/  STL [R1+0x3a1c], R19 ;  /* 0x003a1c1301007387 */ /* 0x0001e40000100800 */
[----:B0-----:R-:W-:Y:S02]  /*378e0*/  LEA.HI.X.SX32 R19, R15, R3, 0x1, P3 ;  /* 0x000000030f137211 */ /* 0x001fe400018f0eff */
[-C--:B------:R-:W-:Y:S01]  /*378f0*/  IADD3 R20, P4, R9, R2.reuse, RZ ;  /* 0x0000000209147210 */ /* 0x080fe20007f9e0ff */
[----:B------:R-:W5:Y:S04]  /*37900*/  LDL.LU R15, [R1+0x340] ;  /* 0x00034000010f7983 */ /* 0x000f680000300800 */
[----:B------:R0:W-:Y:S04]  /*37910*/  STL [R1+0x3a58], R20 ;  /* 0x003a581401007387 */ /* 0x0001e80000100800 */
[----:B------:R1:W-:Y:S01]  /*37920*/  STL [R1+0x3a24], R19 ;  /* 0x003a241301007387 */ /* 0x0003e20000100800 */
[----:B0-----:R-:W-:-:S02]  /*37930*/  IADD3 R20, P3, R8, R2, RZ ;  /* 0x0000000208147210 */ /* 0x001fc40007f7e0ff */
[----:B-1----:R-:W-:Y:S02]  /*37940*/  LEA.HI.X.SX32 R19, R14, R3, 0x1, P2 ;  /* 0x000000030e137211 */ /* 0x002fe400010f0eff */
        /* <DEDUP_REMOVED lines=30> */
[----:B--2---:R-:W-:-:S05]  /*37b30*/  IADD3 R20, P4, R17, R2, RZ ;  /* 0x0000000211147210 */ /* 0x004fca0007f9e0ff */
[----:B------:R-:W-:Y:S04]  /*37b40*/  STL [R1+0x3a90], R20 ;  /* 0x003a901401007387 */ /* 0x000fe80000100800 */
[----:B------:R0:W-:Y:S02]  /*37b50*/  STL [R1+0x3a5c], R19 ;  /* 0x003a5c1301007387 */ /* 0x0001e40000100800 */
[----:B0-----:R-:W-:Y:S02]  /*37b60*/  LEA.HI.X.SX32 R19, R7, R3, 0x1, P2 ;  /* 0x0000000307137211 */ /* 0x001fe400010f0eff */
[-C--:B---3--:R-:W-:Y:S01]  /*37b70*/  IADD3 R20, P3, R28, R2.reuse, RZ ;  /* 0x000000021c147210 */ /* 0x088fe20007f7e0ff */
        /* <DEDUP_REMOVED lines=59> */
[----:B------:R-:W2:Y:S01]  /*37f30*/  LDL.LU R12, [R1+0x7c4] ;  /* 0x0007c400010c7983 */ /* 0x000ea20000300800 */
[----:B---3--:R-:W-:-:S05]  /*37f40*/  IADD3 R20, P5, R6, R2, RZ ;  /* 0x0000000206147210 */ /* 0x008fca0007fbe0ff */
[----:B------:R-:W-:Y:S04]  /*37f50*/  STL [R1+0x3af8], R20 ;  /* 0x003af81401007387 */ /* 0x000fe80000100800 */
[----:B------:R0:W-:Y:S02]  /*37f60*/  STL [R1+0x3ac4], R19 ;  /* 0x003ac41301007387 */ /* 0x0001e40000100800 */
[-C--:B0-----:R-:W-:Y:S02]  /*37f70*/  LEA.HI.X.SX32 R19, R11, R3.reuse, 0x1, P3 ;  /* 0x000000030b137211 */ /* 0x081fe400018f0eff */
[----:B----4-:R-:W-:Y:S01]  /*37f80*/  IADD3 R20, P4, R18, R2, RZ ;  /* 0x0000000212147210 */ /* 0x010fe20007f9e0ff */
        /* <DEDUP_REMOVED lines=283> */
[-C--:B0-----:R-:W-:Y:S02]  /*39140*/  LEA.HI.X.SX32 R19, R18, R3.reuse, 0x1, P2 ;  /* 0x0000000312137211 */ /* 0x081fe400010f0eff */
[----:B------:R-:W-:Y:S01]  /*39150*/  IADD3 R20, P3, R16, R2, RZ ;  /* 0x0000000210147210 */ /* 0x000fe20007f7e0ff */
        /* <DEDUP_REMOVED lines=673> */
[----:B0-----:R-:W-:Y:S02]  /*3bb70*/  LEA.HI.X.SX32 R19, R6, R3, 0x1, P0 ;  /* 0x0000000306137211 */ /* 0x001fe400000f0eff */
[----:B------:R-:W3:Y:S01]  /*3bb80*/  LDL.LU R6, [R1+0x5c0] ;  /* 0x0005c00001067983 */ /* 0x000ee20000300800 */
[----:B----4-:R-:W-:-:S05]  /*3bb90*/  IADD3 R20, P1, R29, R2, RZ ;  /* 0x000000021d147210 */ /* 0x010fca0007f3e0ff */
        /* <DEDUP_REMOVED lines=591> */
[----:B------:R0:W-:Y:S01]  /*3e090*/  STL [R1+0x447c], R19 ;  /* 0x00447c1301007387 */ /* 0x0001e20000100800 */
[-C--:B------:R-:W-:Y:S02]  /*3e0a0*/  LEA.HI.X.SX32 R18, R18, R3.reuse, 0x1, P6 ;  /* 0x0000000312127211 */ /* 0x080fe400030f0eff */
[----:B0-----:R-:W-:Y:S02]  /*3e0b0*/  LEA.HI.X.SX32 R19, R6, R3, 0x1, P0 ;  /* 0x0000000306137211 */ /* 0x001fe400000f0eff */
[----:B------:R-:W2:Y:S01]  /*3e0c0*/  LDL.LU R6, [R1+0x3e4] ;  /* 0x0003e40001067983 */ /* 0x000ea20000300800 */
[----:B---3--:R-:W-:-:S05]  /*3e0d0*/  IADD3 R20, P1, R29, R2, RZ ;  /* 0x000000021d147210 */ /* 0x008fca0007f3e0ff */
[----:B------:R-:W-:Y:S04]  /*3e0e0*/  STL [R1+0x44b8], R20 ;  /* 0x0044b81401007387 */ /* 0x000fe80000100800 */
[----:B------:R0:W-:Y:S04]  /*3e0f0*/  STL [R1+0x4484], R19 ;  /* 0x0044841301007387 */ /* 0x0001e80000100800 */
[----:B0-----:R-:W3:Y:S01]  /*3e100*/  LDL.LU R19, [R1+0x3e0] ;  /* 0x0003e00001137983 */ /* 0x001ee20000300800 */
[----:B----4-:R-:W-:-:S05]  /*3e110*/  IADD3 R20, P0, R16, R2, RZ ;  /* 0x0000000210147210 */ /* 0x010fca0007f1e0ff */
[----:B------:R-:W-:Y:S04]  /*3e120*/  STL [R1+0x44c0], R20 ;  /* 0x0044c01401007387 */ /* 0x000fe80000100800 */
[----:B------:R0:W-:Y:S02]  /*3e130*/  STL [R1+0x448c], R18 ;  /* 0x00448c1201007387 */ /* 0x0001e40000100800 */
[----:B0-----:R-:W-:Y:S02]  /*3e140*/  LEA.HI.X.SX32 R18, R5, R3, 0x1, P5 ;  /* 0x0000000305127211 */ /* 0x001fe400028f0eff */
[----:B------:R-:W4:Y:S01]  /*3e150*/  LDL.LU R5, [R1+0x3dc] ;  /* 0x0003dc0001057983 */ /* 0x000f220000300800 */
[----:B-----5:R-:W-:-:S05]  /*3e160*/  IADD3 R20, P6, R15, R2, RZ ;  /* 0x000000020f147210 */ /* 0x020fca0007fde0ff */
[----:B------:R-:W-:Y:S04]  /*3e170*/  STL [R1+0x44c8], R20 ;  /* 0x0044c81401007387 */ /* 0x000fe80000100800 */
[----:B------:R0:W-:Y:S01]  /*3e180*/  STL [R1+0x4494], R18 ;  /* 0x0044941201007387 */ /* 0x0001e20000100800 */
[-C--:B------:R-:W-:Y:S02]  /*3e190*/  LEA.HI.X.SX32 R17, R17, R3.reuse, 0x1, P3 ;  /* 0x0000000311117211 */ /* 0x080fe400018f0eff */
[----:B0-----:R-:W-:Y:S02]  /*3e1a0*/  LEA.HI.X.SX32 R18, R4, R3, 0x1, P4 ;  /* 0x0000000304127211 */ /* 0x001fe400020f0eff */
        /* <DEDUP_REMOVED lines=8> */
[----:B0-----:R-:W-:Y:S02]  /*3e230*/  LEA.HI.X.SX32 R17, R28, R3, 0x1, P2 ;  /* 0x000000031c117211 */ /* 0x001fe400010f0eff */
[----:B------:R-:W5:Y:S01]  /*3e240*/  LDL.LU R28, [R1+0x3d0] ;  /* 0x0003d000011c7983 */ /* 0x000f620000300800 */
[----:B------:R-:W-:-:S05]  /*3e250*/  IADD3 R20, P3, R12, R2, RZ ;  /* 0x000000020c147210 */ /* 0x000fca0007f7e0ff */
[----:B------:R-:W-:Y:S04]  /*3e260*/  STL [R1+0x44e0], R20 ;  /* 0x0044e01401007387 */ /* 0x000fe80000100800 */
[----:B------:R0:W-:Y:S01]  /*3e270*/  STL [R1+0x44ac], R17 ;  /* 0x0044ac1101007387 */ /* 0x0001e20000100800 */
[-C--:B------:R-:W-:Y:S02]  /*3e280*/  LEA.HI.X.SX32 R16, R16, R3.reuse, 0x1, P0 ;  /* 0x0000000310107211 */ /* 0x080fe400000f0eff */
[----:B0-----:R-:W-:Y:S02]  /*3e290*/  LEA.HI.X.SX32 R17, R29, R3, 0x1, P1 ;  /* 0x000000031d117211 */ /* 0x001fe400008f0eff */
[----:B------:R-:W5:Y:S01]  /*3e2a0*/  LDL.LU R29, [R1+0x3cc] ;  /* 0x0003cc00011d7983 */ /* 0x000f620000300800 */
[----:B------:R-:W-:-:S05]  /*3e2b0*/  IADD3 R20, P2, R11, R2, RZ ;  /* 0x000000020b147210 */ /* 0x000fca0007f5e0ff */
[----:B------:R-:W-:Y:S04]  /*3e2c0*/  STL [R1+0x44e8], R20 ;  /* 0x0044e81401007387 */ /* 0x000fe80000100800 */
[----:B------:R0:W-:Y:S01]  /*3e2d0*/  STL [R1+0x44b4], R17 ;  /* 0x0044b41101007387 */ /* 0x0001e20000100800 */
[----:B------:R-:W-:-:S03]  /*3e2e0*/  LEA.HI.X.SX32 R15, R15, R3, 0x1, P6 ;  /* 0x000000030f0f7211 */ /* 0x000fc600030f0eff */
        /* <DEDUP_REMOVED lines=11> */
[----:B------:R-:W-:Y:S02]  /*3e3a0*/  LEA.HI.X.SX32 R12, R12, R3, 0x1, P3 ;  /* 0x000000030c0c7211 */ /* 0x000fe400018f0eff */
[----:B------:R-:W-:-:S05]  /*3e3b0*/  IADD3 R20, P6, R8, R2, RZ ;  /* 0x0000000208147210 */ /* 0x000fca0007fde0ff */
        /* <DEDUP_REMOVED lines=8> */
[----:B--2---:R-:W-:-:S05]  /*3e440*/  IADD3 R20, P4, R6, R2, RZ ;  /* 0x0000000206147210 */ /* 0x004fca0007f9e0ff */
[----:B------:R-:W-:Y:S04]  /*3e450*/  STL [R1+0x4510], R20 ;  /* 0x0045101401007387 */ /* 0x000fe80000100800 */
[----:B------:R0:W-:Y:S01]  /*3e460*/  STL [R1+0x44dc], R12 ;  /* 0x0044dc0c01007387 */ /* 0x0001e20000100800 */
[----:B------:R-:W-:-:S03]  /*3e470*/  LEA.HI.X.SX32 R21, R10, R3, 0x1, P1 ;  /* 0x000000030a157211 */ /* 0x000fc600008f0eff */
[----:B0-----:R-:W2:Y:S01]  /*3e480*/  LDL.LU R12, [R1+0x3b0] ;  /* 0x0003b000010c7983 */ /* 0x001ea20000300800 */
[----:B---3--:R-:W-:-:S05]  /*3e490*/  IADD3 R20, P3, R19, R2, RZ ;  /* 0x0000000213147210 */ /* 0x008fca0007f7e0ff */
[----:B------:R-:W-:Y:S04]  /*3e4a0*/  STL [R1+0x4518], R20 ;  /* 0x0045181401007387 */ /* 0x000fe80000100800 */
[----:B------:R0:W-:Y:S04]  /*3e4b0*/  STL [R1+0x44e4], R11 ;  /* 0x0044e40b01007387 */ /* 0x0001e80000100800 */
[----:B0-----:R-:W3:Y:S01]  /*3e4c0*/  LDL.LU R11, [R1+0x3a8] ;  /* 0x0003a800010b7983 */ /* 0x001ee20000300800 */
[----:B----4-:R-:W-:-:S05]  /*3e4d0*/  IADD3 R20, P2, R5, R2, RZ ;  /* 0x0000000205147210 */ /* 0x010fca0007f5e0ff */
[----:B------:R-:W-:Y:S04]  /*3e4e0*/  STL [R1+0x4520], R20 ;  /* 0x0045201401007387 */ /* 0x000fe80000100800 */
[----:B------:R-:W4:Y:S04]  /*3e4f0*/  LDL.LU R10, [R1+0x3a4] ;  /* 0x0003a400010a7983 */ /* 0x000f280000300800 */
[----:B------:R0:W-:Y:S02]  /*3e500*/  STL [R1+0x44ec], R21 ;  /* 0x0044ec1501007387 */ /* 0x0001e40000100800 */
[----:B0-----:R-:W-:-:S02]  /*3e510*/  LEA.HI.X.SX32 R21, R9, R3, 0x1, P0 ;  /* 0x0000000309157211 */ /* 0x001fc400000f0eff */
[----:B-----5:R-:W-:-:S05]  /*3e520*/  IADD3 R20, P1, R4, R2, RZ ;  /* 0x0000000204147210 */ /* 0x020fca0007f3e0ff */
[----:B------:R-:W-:Y:S04]  /*3e530*/  STL [R1+0x4528], R20 ;  /* 0x0045281401007387 */ /* 0x000fe80000100800 */
[----:B------:R-:W5:Y:S04]  /*3e540*/  LDL.LU R9, [R1+0x3a0] ;  /* 0x0003a00001097983 */ /* 0x000f680000300800 */
[----:B------:R0:W-:Y:S02]  /*3e550*/  STL [R1+0x44f4], R21 ;  /* 0x0044f41501007387 */ /* 0x0001e40000100800 */
[----:B0-----:R-:W-:-:S02]  /*3e560*/  LEA.HI.X.SX32 R21, R8, R3, 0x1, P6 ;  /* 0x0000000308157211 */ /* 0x001fc400030f0eff */
[----:B------:R-:W-:-:S05]  /*3e570*/  IADD3 R20, P0, R18, R2, RZ ;  /* 0x0000000212147210 */ /* 0x000fca0007f1e0ff */
        /* <DEDUP_REMOVED lines=15> */
[----:B------:R0:W-:Y:S04]  /*3e670*/  STL [R1+0x4548], R20 ;  /* 0x0045481401007387 */ /* 0x0001e80000100800 */
[----:B------:R1:W-:Y:S01]  /*3e680*/  STL [R1+0x4514], R21 ;  /* 0x0045141501007387 */ /* 0x0003e20000100800 */
[----:B0-----:R-:W-:-:S03]  /*3e690*/  LEA.HI.X.SX32 R20, R5, R3, 0x1, P2 ;  /* 0x0000000305147211 */ /* 0x001fc600010f0eff */
[----:B------:R-:W5:Y:S01]  /*3e6a0*/  LDL.LU R5, [R1+0x388] ;  /* 0x0003880001057983 */ /* 0x000f620000300800 */
[----:B------:R-:W-:-:S05]  /*3e6b0*/  IADD3 R19, P3, R16, R2, RZ ;  /* 0x0000000210137210 */ /* 0x000fca0007f7e0ff */
[----:B------:R-:W-:Y:S04]  /*3e6c0*/  STL [R1+0x4550], R19 ;  /* 0x0045501301007387 */ /* 0x000fe80000100800 */
[----:B------:R0:W-:Y:S04]  /*3e6d0*/  STL [R1+0x451c], R20 ;  /* 0x00451c1401007387 */ /* 0x0001e80000100800 */
[----:B-1----:R-:W5:Y:S01]  /*3e6e0*/  LDL.LU R21, [R1+0x380] ;  /* 0x0003800001157983 */ /* 0x002f620000300800 */
[----:B0-----:R-:W-:Y:S02]  /*3e6f0*/  LEA.HI.X.SX32 R20, R4, R3, 0x1, P1 ;  /* 0x0000000304147211 */ /* 0x001fe400008f0eff */
[----:B------:R-:W-:-:S05]  /*3e700*/  IADD3 R19, P2, R15, R2, RZ ;  /* 0x000000020f137210 */ /* 0x000fca0007f5e0ff */
[----:B------:R-:W-:Y:S04]  /*3e710*/  STL [R1+0x4558], R19 ;  /* 0x0045581301007387 */ /* 0x000fe80000100800 */
[----:B------:R-:W5:Y:S04]  /*3e720*/  LDL.LU R4, [R1+0x37c] ;  /* 0x00037c0001047983 */ /* 0x000f680000300800 */
[----:B------:R0:W-:Y:S02]  /*3e730*/  STL [R1+0x4524], R20 ;  /* 0x0045241401007387 */ /* 0x0001e40000100800 */
[----:B0-----:R-:W-:-:S02]  /*3e740*/  LEA.HI.X.SX32 R20, R18, R3, 0x1, P0 ;  /* 0x0000000312147211 */ /* 0x001fc400000f0eff */
[----:B------:R-:W-:Y:S02]  /*3e750*/  LEA.HI.X.SX32 R18, R28, R3, 0x1, P6 ;  /* 0x000000031c127211 */ /* 0x000fe400030f0eff */
[----:B------:R-:W-:-:S05]  /*3e760*/  IADD3 R19, P1, R14, R2, RZ ;  /* 0x000000020e137210 */ /* 0x000fca0007f3e0ff */
[----:B------:R0:W-:Y:S04]  /*3e770*/  STL [R1+0x4560], R19 ;  /* 0x0045601301007387 */ /* 0x0001e80000100800 */
[----:B------:R-:W-:Y:S04]  /*3e780*/  STL [R1+0x452c], R20 ;  /* 0x00452c1401007387 */ /* 0x000fe80000100800 */
[----:B------:R-:W5:Y:S01]  /*3e790*/  LDL.LU R28, [R1+0x378] ;  /* 0x00037800011c7983 */ /* 0x000f620000300800 */
[----:B0-----:R-:W-:-:S05]  /*3e7a0*/  IADD3 R19, P0, R13, R2, RZ ;  /* 0x000000020d137210 */ /* 0x001fca0007f1e0ff */
[----:B------:R-:W-:Y:S04]  /*3e7b0*/  STL [R1+0x4568], R19 ;  /* 0x0045681301007387 */ /* 0x000fe80000100800 */
[----:B------:R0:W-:Y:S01]  /*3e7c0*/  STL [R1+0x4534], R18 ;  /* 0x0045341201007387 */ /* 0x0001e20000100800 */
[-C--:B------:R-:W-:Y:S02]  /*3e7d0*/  LEA.HI.X.SX32 R16, R16, R3.reuse, 0x1, P3 ;  /* 0x0000000310107211 */ /* 0x080fe400018f0eff */
[----:B0-----:R-:W-:Y:S02]  /*3e7e0*/  LEA.HI.X.SX32 R18, R29, R3, 0x1, P5 ;  /* 0x000000031d127211 */ /* 0x001fe400028f0eff */
[----:B--2---:R-:W-:-:S05]  /*3e7f0*/  IADD3 R20, P6, R12, R2, RZ ;  /* 0x000000020c147210 */ /* 0x004fca0007fde0ff */
[----:B------:R-:W-:Y:S04]  /*3e800*/  STL [R1+0x4570], R20 ;  /* 0x0045701401007387 */ /* 0x000fe80000100800 */
[----:B------:R-:W2:Y:S04]  /*3e810*/  LDL.LU R29, [R1+0x370] ;  /* 0x00037000011d7983 */ /* 0x000ea80000300800 */
[----:B------:R0:W-:Y:S02]  /*3e820*/  STL [R1+0x453c], R18 ;  /* 0x00453c1201007387 */ /* 0x0001e40000100800 */
[----:B0-----:R-:W-:-:S02]  /*3e830*/  LEA.HI.X.SX32 R18, R17, R3, 0x1, P4 ;  /* 0x0000000311127211 */ /* 0x001fc400020f0eff */
[----:B---3--:R-:W-:-:S05]  /*3e840*/  IADD3 R19, P5, R11, R2, RZ ;  /* 0x000000020b137210 */ /* 0x008fca0007fbe0ff */
[----:B------:R0:W-:Y:S04]  /*3e850*/  STL [R1+0x4578], R19 ;  /* 0x0045781301007387 */ /* 0x0001e80000100800 */
[----:B------:R-:W-:Y:S04]  /*3e860*/  STL [R1+0x4544], R18 ;  /* 0x0045441201007387 */ /* 0x000fe80000100800 */
[----:B------:R-:W3:Y:S01]  /*3e870*/  LDL.LU R20, [R1+0x36c] ;  /* 0x00036c0001147983 */ /* 0x000ee20000300800 */
[----:B----4-:R-:W-:-:S05]  /*3e880*/  IADD3 R17, P4, R10, R2, RZ ;  /* 0x000000020a117210 */ /* 0x010fca0007f9e0ff */
[----:B------:R-:W-:Y:S04]  /*3e890*/  STL [R1+0x4580], R17 ;  /* 0x0045801101007387 */ /* 0x000fe80000100800 */
[----:B------:R1:W-:Y:S04]  /*3e8a0*/  STL [R1+0x454c], R16 ;  /* 0x00454c1001007387 */ /* 0x0003e80000100800 */
[----:B0-----:R-:W4:Y:S01]  /*3e8b0*/  LDL.LU R19, [R1+0x368] ;  /* 0x0003680001137983 */ /* 0x001f220000300800 */
[-C--:B------:R-:W-:Y:S02]  /*3e8c0*/  LEA.HI.X.SX32 R14, R14, R3.reuse, 0x1, P1 ;  /* 0x000000030e0e7211 */ /* 0x080fe400008f0eff */
[----:B-1----:R-:W-:-:S02]  /*3e8d0*/  LEA.HI.X.SX32 R16, R15, R3, 0x1, P2 ;  /* 0x000000030f107211 */ /* 0x002fc400010f0eff */
[----:B-----5:R-:W-:-:S05]  /*3e8e0*/  IADD3 R17, P3, R9, R2, RZ ;  /* 0x0000000209117210 */ /* 0x020fca0007f7e0ff */
[----:B------:R0:W-:Y:S04]  /*3e8f0*/  STL [R1+0x4588], R17 ;  /* 0x0045881101007387 */ /* 0x0001e80000100800 */
[----:B------:R-:W-:Y:S04]  /*3e900*/  STL [R1+0x4554], R16 ;  /* 0x0045541001007387 */ /* 0x000fe80000100800 */
[----:B------:R-:W5:Y:S01]  /*3e910*/  LDL.LU R18, [R1+0x364] ;  /* 0x0003640001127983 */ /* 0x000f620000300800 */
[-C--:B------:R-:W-:Y:S02]  /*3e920*/  LEA.HI.X.SX32 R12, R12, R3.reuse, 0x1, P6 ;  /* 0x000000030c0c7211 */ /* 0x080fe400030f0eff */
[----:B------:R-:W-:-:S02]  /*3e930*/  LEA.HI.X.SX32 R9, R9, R3, 0x1, P3 ;  /* 0x0000000309097211 */ /* 0x000fc400018f0eff */
[----:B------:R-:W-:-:S05]  /*3e940*/  IADD3 R15, P2, R8, R2, RZ ;  /* 0x00000002080f7210 */ /* 0x000fca0007f5e0ff */
[----:B------:R-:W-:Y:S04]  /*3e950*/  STL [R1+0x4590], R15 ;  /* 0x0045900f01007387 */ /* 0x000fe80000100800 */
[----:B------:R1:W-:Y:S04]  /*3e960*/  STL [R1+0x455c], R14 ;  /* 0x00455c0e01007387 */ /* 0x0003e80000100800 */
[----:B0-----:R-:W5:Y:S01]  /*3e970*/  LDL.LU R17, [R1+0x360] ;  /* 0x0003600001117983 */ /* 0x001f620000300800 */
[----:B-1----:R-:W-:Y:S02]  /*3e980*/  LEA.HI.X.SX32 R14, R13, R3, 0x1, P0 ;  /* 0x000000030d0e7211 */ /* 0x002fe400000f0eff */
[----:B------:R-:W-:-:S05]  /*3e990*/  IADD3 R15, P1, R7, R2, RZ ;  /* 0x00000002070f7210 */ /* 0x000fca0007f3e0ff */
[----:B------:R0:W-:Y:S04]  /*3e9a0*/  STL [R1+0x4598], R15 ;  /* 0x0045980f01007387 */ /* 0x0001e80000100800 */
[----:B------:R-:W-:Y:S04]  /*3e9b0*/  STL [R1+0x4564], R14 ;  /* 0x0045640e01007387 */ /* 0x000fe80000100800 */
[----:B------:R-:W5:Y:S01]  /*3e9c0*/  LDL.LU R16, [R1+0x35c] ;  /* 0x00035c0001107983 */ /* 0x000f620000300800 */
[----:B------:R-:W-:-:S05]  /*3e9d0*/  IADD3 R13, P0, R6, R2, RZ ;  /* 0x00000002060d7210 */ /* 0x000fca0007f1e0ff */
[----:B------:R1:W-:Y:S04]  /*3e9e0*/  STL [R1+0x45a0], R13 ;  /* 0x0045a00d01007387 */ /* 0x0003e80000100800 */
[----:B0-----:R-:W5:Y:S04]  /*3e9f0*/  LDL.LU R15, [R1+0x358] ;  /* 0x00035800010f7983 */ /* 0x001f680000300800 */
[----:B------:R0:W-:Y:S01]  /*3ea00*/  STL [R1+0x456c], R12 ;  /* 0x00456c0c01007387 */ /* 0x0001e20000100800 */
[-C--:B-1----:R-:W-:Y:S02]  /*3ea10*/  LEA.HI.X.SX32 R13, R11, R3.reuse, 0x1, P5 ;  /* 0x000000030b0d7211 */ /* 0x082fe400028f0eff */
[----:B------:R-:W-:-:S02]  /*3ea20*/  LEA.HI.X.SX32 R11, R10, R3, 0x1, P4 ;  /* 0x000000030a0b7211 */ /* 0x000fc400020f0eff */
[----:B------:R-:W-:-:S05]  /*3ea30*/  IADD3 R14, P6, R5, R2, RZ ;  /* 0x00000002050e7210 */ /* 0x000fca0007fde0ff */
[----:B------:R1:W-:Y:S04]  /*3ea40*/  STL [R1+0x45a8], R14 ;  /* 0x0045a80e01007387 */ /* 0x0003e80000100800 */
[----:B------:R1:W-:Y:S01]  /*3ea50*/  STL [R1+0x4574], R13 ;  /* 0x0045740d01007387 */ /* 0x0003e20000100800 */
[----:B0-----:R-:W-:-:S03]  /*3ea60*/  IADD3 R12, P5, R21, R2, RZ ;  /* 0x00000002150c7210 */ /* 0x001fc60007fbe0ff */
[----:B-1----:R-:W5:Y:S04]  /*3ea70*/  LDL.LU R14, [R1+0x354] ;  /* 0x00035400010e7983 */ /* 0x002f680000300800 */
[----:B------:R0:W-:Y:S04]  /*3ea80*/  STL [R1+0x45b0], R12 ;  /* 0x0045b00c01007387 */ /* 0x0001e80000100800 */
[----:B------:R1:W-:Y:S04]  /*3ea90*/  STL [R1+0x457c], R11 ;  /* 0x00457c0b01007387 */ /* 0x0003e80000100800 */
[----:B------:R-:W5:Y:S01]  /*3eaa0*/  LDL.LU R13, [R1+0x350] ;  /* 0x00035000010d7983 */ /* 0x000f620000300800 */
[----:B------:R-:W-:-:S02]  /*3eab0*/  LEA.HI.X.SX32 R22, R7, R3, 0x1, P1 ;  /* 0x0000000307167211 */ /* 0x000fc400008f0eff */
[----:B------:R-:W-:-:S05]  /*3eac0*/  IADD3 R10, P4, R4, R2, RZ ;  /* 0x00000002040a7210 */ /* 0x000fca0007f9e0ff */
[----:B------:R-:W-:Y:S04]  /*3ead0*/  STL [R1+0x45b8], R10 ;  /* 0x0045b80a01007387 */ /* 0x000fe80000100800 */
[----:B0-----:R-:W5:Y:S04]  /*3eae0*/  LDL.LU R12, [R1+0x348] ;  /* 0x00034800010c7983 */ /* 0x001f680000300800 */
[----:B------:R0:W-:Y:S04]  /*3eaf0*/  STL [R1+0x4584], R9 ;  /* 0x0045840901007387 */ /* 0x0001e80000100800 */
[----:B-1----:R-:W5:Y:S01]  /*3eb00*/  LDL.LU R11, [R1+0x344] ;  /* 0x00034400010b7983 */ /* 0x002f620000300800 */
[----:B0-----:R-:W-:-:S02]  /*3eb10*/  LEA.HI.X.SX32 R9, R8, R3, 0x1, P2 ;  /* 0x0000000308097211 */ /* 0x001fc400010f0eff */
[----:B------:R-:W-:-:S05]  /*3eb20*/  IADD3 R10, P3, R28, R2, RZ ;  /* 0x000000021c0a7210 */ /* 0x000fca0007f7e0ff */
[----:B------:R0:W-:Y:S04]  /*3eb30*/  STL [R1+0x45c0], R10 ;  /* 0x0045c00a01007387 */ /* 0x0001e80000100800 */
[----:B0-----:R-:W5:Y:S04]  /*3eb40*/  LDL.LU R10, [R1+0x198] ;  /* 0x00019800010a7983 */ /* 0x001f680000300800 */
[----:B------:R0:W-:Y:S01]  /*3eb50*/  STL [R1+0x458c], R9 ;  /* 0x00458c0901007387 */ /* 0x0001e20000100800 */
[----:B------:R-:W-:-:S03]  /*3eb60*/  LEA.HI.X.SX32 R5, R5, R3, 0x1, P6 ;  /* 0x0000000305057211 */ /* 0x000fc600030f0eff */
[----:B0-----:R-:W5:Y:S01]  /*3eb70*/  LDL.LU R9, [R1+0x148] ;  /* 0x0001480001097983 */ /* 0x001f620000300800 */
[----:B--2---:R-:W-:-:S05]  /*3eb80*/  IADD3 R8, P2, R29, R2, RZ ;  /* 0x000000021d087210 */ /* 0x004fca0007f5e0ff */
[----:B------:R0:W-:Y:S04]  /*3eb90*/  STL [R1+0x45c8], R8 ;  /* 0x0045c80801007387 */ /* 0x0001e80000100800 */
[----:B0-----:R-:W2:Y:S04]  /*3eba0*/  LDL.LU R8, [R1+0x190] ;  /* 0x0001900001087983 */ /* 0x001ea80000300800 */
[----:B------:R0:W-:Y:S02]  /*3ebb0*/  STL [R1+0x4594], R22 ;  /* 0x0045941601007387 */ /* 0x0001e40000100800 */
[----:B0-----:R-:W-:-:S02]  /*3ebc0*/  LEA.HI.X.SX32 R22, R6, R3, 0x1, P0 ;  /* 0x0000000306167211 */ /* 0x001fc400000f0eff */
[----:B---3--:R-:W-:-:S05]  /*3ebd0*/  IADD3 R7, P1, R20, R2, RZ ;  /* 0x0000000214077210 */ /* 0x008fca0007f3e0ff */
[----:B------:R0:W-:Y:S01]  /*3ebe0*/  STL [R1+0x45d0], R7 ;  /* 0x0045d00701007387 */ /* 0x0001e20000100800 */
[----:B----4-:R-:W-:-:S03]  /*3ebf0*/  IADD3 R6, P0, R19, R2, RZ ;  /* 0x0000000213067210 */ /* 0x010fc60007f1e0ff */
[----:B0-----:R-:W3:Y:S04]  /*3ec00*/  LDL.LU R7, [R1+0x17c] ;  /* 0x00017c0001077983 */ /* 0x001ee80000300800 */
[----:B------:R-:W-:Y:S04]  /*3ec10*/  STL [R1+0x459c], R22 ;  /* 0x00459c1601007387 */ /* 0x000fe80000100800 */
[----:B------:R0:W-:Y:S04]  /*3ec20*/  STL [R1+0x45d8], R6 ;  /* 0x0045d80601007387 */ /* 0x0001e80000100800 */
[----:B0-----:R-:W4:Y:S04]  /*3ec30*/  LDL.LU R6, [R1+0x170] ;  /* 0x0001700001067983 */ /* 0x001f280000300800 */
[----:B------:R0:W-:Y:S04]  /*3ec40*/  STL [R1+0x45a4], R5 ;  /* 0x0045a40501007387 */ /* 0x0001e80000100800 */
[----:B0-----:R-:W4:Y:S01]  /*3ec50*/  LDL.LU R5, [R1+0x164] ;  /* 0x0001640001057983 */ /* 0x001f220000300800 */
[----:B-----5:R-:W-:-:S02]  /*3ec60*/  IADD3 R22, P6, R18, R2, RZ ;  /* 0x0000000212167210 */ /* 0x020fc40007fde0ff */
[----:B------:R-:W-:-:S03]  /*3ec70*/  LEA.HI.X.SX32 R21, R21, R3, 0x1, P5 ;  /* 0x0000000315157211 */ /* 0x000fc600028f0eff */
[----:B------:R0:W-:Y:S04]  /*3ec80*/  STL [R1+0x45e0], R22 ;  /* 0x0045e01601007387 */ /* 0x0001e80000100800 */
[----:B------:R1:W-:Y:S01]  /*3ec90*/  STL [R1+0x45ac], R21 ;  /* 0x0045ac1501007387 */ /* 0x0003e20000100800 */
[-C--:B0-----:R-:W-:Y:S02]  /*3eca0*/  LEA.HI.X.SX32 R22, R4, R3.reuse, 0x1, P4 ;  /* 0x0000000304167211 */ /* 0x081fe400020f0eff */
[-C--:B------:R-:W-:Y:S02]  /*3ecb0*/  LEA.HI.X.SX32 R4, R28, R3.reuse, 0x1, P3 ;  /* 0x000000031c047211 */ /* 0x080fe400018f0eff */
[----:B------:R-:W-:Y:S02]  /*3ecc0*/  LEA.HI.X.SX32 R19, R19, R3, 0x1, P0 ;  /* 0x0000000313137211 */ /* 0x000fe400000f0eff */
[----:B------:R-:W-:-:S05]  /*3ecd0*/  IADD3 R23, P5, R17, R2, RZ ;  /* 0x0000000211177210 */ /* 0x000fca0007fbe0ff */
[----:B------:R-:W-:Y:S04]  /*3ece0*/  STL [R1+0x45e8], R23 ;  /* 0x0045e81701007387 */ /* 0x000fe80000100800 */
[----:B------:R-:W-:Y:S01]  /*3ecf0*/  STL [R1+0x45b4], R22 ;  /* 0x0045b41601007387 */ /* 0x000fe20000100800 */
[----:B-1----:R-:W-:-:S05]  /*3ed00*/  IADD3 R21, P4, R16, R2, RZ ;  /* 0x0000000210157210 */ /* 0x002fca0007f9e0ff */
[----:B------:R0:W-:Y:S04]  /*3ed10*/  STL [R1+0x45f0], R21 ;  /* 0x0045f01501007387 */ /* 0x0001e80000100800 */
[----:B------:R1:W-:Y:S01]  /*3ed20*/  STL [R1+0x45bc], R4 ;  /* 0x0045bc0401007387 */ /* 0x0003e20000100800 */
[----:B0-----:R-:W-:-:S03]  /*3ed30*/  LEA.HI.X.SX32 R21, R29, R3, 0x1, P2 ;  /* 0x000000031d157211 */ /* 0x001fc600010f0eff */
[----:B-1----:R-:W5:Y:S01]  /*3ed40*/  LDL.LU R4, [R1+0x8f0] ;  /* 0x0008f00001047983 */ /* 0x002f620000300800 */
[----:B------:R-:W-:-:S05]  /*3ed50*/  IADD3 R22, P3, R15, R2, RZ ;  /* 0x000000020f167210 */ /* 0x000fca0007f7e0ff */
[----:B------:R-:W-:Y:S04]  /*3ed60*/  STL [R1+0x45f8], R22 ;  /* 0x0045f81601007387 */ /* 0x000fe80000100800 */
[----:B------:R-:W5:Y:S04]  /*3ed70*/  LDL.LU R28, [R1+0x8f4] ;  /* 0x0008f400011c7983 */ /* 0x000f680000300800 */
[----:B------:R0:W-:Y:S04]  /*3ed80*/  STL [R1+0x45c4], R21 ;  /* 0x0045c41501007387 */ /* 0x0001e80000100800 */
[----:B------:R-:W5:Y:S01]  /*3ed90*/  LDL.LU R29, [R1+0x8f8] ;  /* 0x0008f800011d7983 */ /* 0x000f620000300800 */
[----:B0-----:R-:W-:-:S02]  /*3eda0*/  LEA.HI.X.SX32 R21, R20, R3, 0x1, P1 ;  /* 0x0000000314157211 */ /* 0x001fc400008f0eff */
[----:B------:R-:W-:Y:S02]  /*3edb0*/  LEA.HI.X.SX32 R16, R16, R3, 0x1, P4 ;  /* 0x0000000310107211 */ /* 0x000fe400020f0eff */
[-C--:B------:R-:W-:Y:S02]  /*3edc0*/  IADD3 R22, P2, R14, R2.reuse, RZ ;  /* 0x000000020e167210 */ /* 0x080fe40007f5e0ff */
[----:B------:R-:W-:-:S03]  /*3edd0*/  IADD3 R20, P1, R13, R2, RZ ;  /* 0x000000020d147210 */ /* 0x000fc60007f3e0ff */
[----:B------:R-:W-:Y:S04]  /*3ede0*/  STL [R1+0x4600], R22 ;  /* 0x0046001601007387 */ /* 0x000fe80000100800 */
[----:B------:R-:W-:Y:S04]  /*3edf0*/  STL [R1+0x45cc], R21 ;  /* 0x0045cc1501007387 */ /* 0x000fe80000100800 */
[----:B------:R0:W-:Y:S04]  /*3ee00*/  STL [R1+0x4608], R20 ;  /* 0x0046081401007387 */ /* 0x0001e80000100800 */
[----:B------:R1:W-:Y:S01]  /*3ee10*/  STL [R1+0x45d4], R19 ;  /* 0x0045d41301007387 */ /* 0x0003e20000100800 */
[----:B0-----:R-:W-:-:S02]  /*3ee20*/  LEA.HI.X.SX32 R20, R18, R3, 0x1, P6 ;  /* 0x0000000312147211 */ /* 0x001fc400030f0eff */
[----:B------:R-:W-:Y:S02]  /*3ee30*/  LEA.HI.X.SX32 R18, R17, R3, 0x1, P5 ;  /* 0x0000000311127211 */ /* 0x000fe400028f0eff */
[-C--:B------:R-:W-:Y:S02]  /*3ee40*/  IADD3 R21, P0, R12, R2.reuse, RZ ;  /* 0x000000020c157210 */ /* 0x080fe40007f1e0ff */
[----:B-1----:R-:W-:-:S03]  /*3ee50*/  IADD3 R19, P6, R11, R2, RZ ;  /* 0x000000020b137210 */ /* 0x002fc60007fde0ff */
[----:B------:R-:W-:Y:S04]  /*3ee60*/  STL [R1+0x4610], R21 ;  /* 0x0046101501007387 */ /* 0x000fe80000100800 */
[----:B------:R-:W-:Y:S04]  /*3ee70*/  STL [R1+0x45dc], R20 ;  /* 0x0045dc1401007387 */ /* 0x000fe80000100800 */
[----:B------:R-:W-:Y:S04]  /*3ee80*/  STL [R1+0x4618], R19 ;  /* 0x0046181301007387 */ /* 0x000fe80000100800 */
[----:B------:R0:W-:Y:S01]  /*3ee90*/  STL [R1+0x45e4], R18 ;  /* 0x0045e41201007387 */ /* 0x0001e20000100800 */
[----:B------:R-:W-:-:S02]  /*3eea0*/  LEA.HI.X.SX32 R13, R13, R3, 0x1, P1 ;  /* 0x000000030d0d7211 */ /* 0x000fc400008f0eff */
[----:B------:R-:W-:-:S05]  /*3eeb0*/  IADD3 R17, P5, R10, R2, RZ ;  /* 0x000000020a117210 */ /* 0x000fca0007fbe0ff */
[----:B------:R1:W-:Y:S04]  /*3eec0*/  STL [R1+0x4630], R17 ;  /* 0x0046301101007387 */ /* 0x0003e80000100800 */
[----:B------:R2:W-:Y:S01]  /*3eed0*/  STL [R1+0x45ec], R16 ;  /* 0x0045ec1001007387 */ /* 0x0005e20000100800 */
[-C--:B0-----:R-:W-:Y:S02]  /*3eee0*/  IADD3 R18, P4, R9, R2.reuse, RZ ;  /* 0x0000000209127210 */ /* 0x081fe40007f9e0ff */
[-C--:B-1----:R-:W-:Y:S02]  /*3eef0*/  LEA.HI.X.SX32 R17, R15, R3.reuse, 0x1, P3 ;  /* 0x000000030f117211 */ /* 0x082fe400018f0eff */
[-C--:B------:R-:W-:Y:S02]  /*3ef00*/  LEA.HI.X.SX32 R15, R14, R3.reuse, 0x1, P2 ;  /* 0x000000030e0f7211 */ /* 0x080fe400010f0eff */
[----:B------:R-:W-:Y:S01]  /*3ef10*/  IADD3 R14, P2, R0, R2, RZ ;  /* 0x00000002000e7210 */ /* 0x000fe20007f5e0ff */
[----:B------:R-:W-:Y:S04]  /*3ef20*/  STL [R1+0x461c], R18 ;  /* 0x00461c1201007387 */ /* 0x000fe80000100800 */
[----:B------:R-:W-:Y:S01]  /*3ef30*/  STL [R1+0x45f4], R17 ;  /* 0x0045f41101007387 */ /* 0x000fe20000100800 */
[----:B------:R-:W-:-:S02]  /*3ef40*/  LEA.HI.X.SX32 R9, R9, R3, 0x1, P4 ;  /* 0x0000000309097211 */ /* 0x000fc400020f0eff */
[----:B--2---:R-:W-:-:S05]  /*3ef50*/  IADD3 R16, P3, R8, R2, RZ ;  /* 0x0000000208107210 */ /* 0x004fca0007f7e0ff */
[----:B------:R-:W-:Y:S04]  /*3ef60*/  STL [R1+0x4620], R16 ;  /* 0x0046201001007387 */ /* 0x000fe80000100800 */
[----:B------:R-:W-:Y:S04]  /*3ef70*/  STL [R1+0x45fc], R15 ;  /* 0x0045fc0f01007387 */ /* 0x000fe80000100800 */
[----:B------:R0:W-:Y:S04]  /*3ef80*/  STL [R1+0x4624], R14 ;  /* 0x0046240e01007387 */ /* 0x0001e80000100800 */
[----:B------:R4:W-:Y:S01]  /*3ef90*/  STL [R1+0x4604], R13 ;  /* 0x0046040d01007387 */ /* 0x0009e20000100800 */
[----:B0-----:R-:W-:-:S02]  /*3efa0*/  LEA.HI.X.SX32 R14, R12, R3, 0x1, P0 ;  /* 0x000000030c0e7211 */ /* 0x001fc400000f0eff */
[----:B------:R-:W-:Y:S02]  /*3efb0*/  LEA.HI.X.SX32 R12, R11, R3, 0x1, P6 ;  /* 0x000000030b0c7211 */ /* 0x000fe400030f0eff */
[----:B---3--:R-:W-:-:S05]  /*3efc0*/  IADD3 R15, P1, R7, R2, RZ ;  /* 0x00000002070f7210 */ /* 0x008fca0007f3e0ff */
[----:B------:R-:W-:Y:S04]  /*3efd0*/  STL [R1+0x4628], R15 ;  /* 0x0046280f01007387 */ /* 0x000fe80000100800 */
[----:B------:R-:W-:Y:S01]  /*3efe0*/  STL [R1+0x460c], R14 ;  /* 0x00460c0e01007387 */ /* 0x000fe20000100800 */
[----:B----4-:R-:W-:-:S05]  /*3eff0*/  IADD3 R13, P0, R6, R2, RZ ;  /* 0x00000002060d7210 */ /* 0x010fca0007f1e0ff */
[----:B------:R-:W-:Y:S04]  /*3f000*/  STL [R1+0x462c], R13 ;  /* 0x00462c0d01007387 */ /* 0x000fe80000100800 */
[----:B------:R-:W-:Y:S01]  /*3f010*/  STL [R1+0x4614], R12 ;  /* 0x0046140c01007387 */ /* 0x000fe20000100800 */
[----:B------:R-:W-:Y:S02]  /*3f020*/  IADD3 R11, P6, R5, R2, RZ ;  /* 0x00000002050b7210 */ /* 0x000fe40007fde0ff */
[----:B------:R-:W-:-:S03]  /*3f030*/  LEA.HI.X.SX32 R2, R10, R3, 0x1, P5 ;  /* 0x000000030a027211 */ /* 0x000fc600028f0eff */
[----:B------:R-:W-:Y:S04]  /*3f040*/  STL [R1+0x39d8], R11 ;  /* 0x0039d80b01007387 */ /* 0x000fe80000100800 */
[----:B------:R0:W-:Y:S04]  /*3f050*/  STL [R1+0x39dc], R2 ;  /* 0x0039dc0201007387 */ /* 0x0001e80000100800 */
[----:B------:R-:W-:Y:S01]  /*3f060*/  STL [R1+0x39c4], R9 ;  /* 0x0039c40901007387 */ /* 0x000fe20000100800 */
[----:B0-----:R-:W-:-:S03]  /*3f070*/  LEA.HI.X.SX32 R2, R0, R3, 0x1, P2 ;  /* 0x0000000300027211 */ /* 0x001fc600010f0eff */
[----:B------:R-:W2:Y:S01]  /*3f080*/  LDL.LU R0, [R1+0x5a88] ;  /* 0x005a880001007983 */ /* 0x000ea20000300800 */
[----:B------:R-:W-:-:S05]  /*3f090*/  LEA.HI.X.SX32 R8, R8, R3, 0x1, P3 ;  /* 0x0000000308087211 */ /* 0x000fca00018f0eff */
[----:B------:R0:W-:Y:S04]  /*3f0a0*/  STL [R1+0x39c8], R8 ;  /* 0x0039c80801007387 */ /* 0x0001e80000100800 */
[----:B------:R1:W-:Y:S01]  /*3f0b0*/  STL [R1+0x39cc], R2 ;  /* 0x0039cc0201007387 */ /* 0x0003e20000100800 */
[-C--:B0-----:R-:W-:Y:S02]  /*3f0c0*/  LEA.HI.X.SX32 R8, R7, R3.reuse, 0x1, P1 ;  /* 0x0000000307087211 */ /* 0x081fe400008f0eff */
[-C--:B------:R-:W-:Y:S02]  /*3f0d0*/  LEA.HI.X.SX32 R7, R6, R3.reuse, 0x1, P0 ;  /* 0x0000000306077211 */ /* 0x080fe400000f0eff */
[----:B-1----:R-:W-:Y:S01]  /*3f0e0*/  LEA.HI.X.SX32 R2, R5, R3, 0x1, P6 ;  /* 0x0000000305027211 */ /* 0x002fe200030f0eff */
[----:B------:R-:W-:Y:S04]  /*3f0f0*/  STL [R1+0x39d0], R8 ;  /* 0x0039d00801007387 */ /* 0x000fe80000100800 */
[----:B------:R-:W-:Y:S04]  /*3f100*/  STL [R1+0x39d4], R7 ;  /* 0x0039d40701007387 */ /* 0x000fe80000100800 */
[----:B------:R0:W-:Y:S01]  /*3f110*/  STL [R1+0x31e0], R2 ;  /* 0x0031e00201007387 */ /* 0x0001e20000100800 */
[----:B-----5:R-:W-:-:S04]  /*3f120*/  IADD3 R6, P0, R4, UR8, RZ ;  /* 0x0000000804067c10 */ /* 0x020fc8000ff1e0ff */
[----:B0-----:R-:W-:Y:S01]  /*3f130*/  LEA.HI.X.SX32 R2, R4, UR9, 0x1, P0 ;  /* 0x0000000904027c11 */ /* 0x001fe200080f0eff */
[----:B------:R-:W-:Y:S01]  /*3f140*/  STL [R1+0x2f24], R6 ;  /* 0x002f240601007387 */ /* 0x000fe20000100800 */
[C---:B------:R-:W-:Y:S02]  /*3f150*/  IADD3 R7, P1, R28.reuse, UR8, RZ ;  /* 0x000000081c077c10 */ /* 0x040fe4000ff3e0ff */
[C---:B------:R-:W-:Y:S02]  /*3f160*/  IADD3 R8, P2, R29.reuse, UR8, RZ ;  /* 0x000000081d087c10 */ /* 0x040fe4000ff5e0ff */
[----:B------:R-:W-:Y:S01]  /*3f170*/  LEA.HI.X.SX32 R3, R28, UR9, 0x1, P1 ;  /* 0x000000091c037c11 */ /* 0x000fe200088f0eff */
[----:B------:R-:W-:Y:S04]  /*3f180*/  STL [R1+0x2f2c], R7 ;  /* 0x002f2c0701007387 */ /* 0x000fe80000100800 */
[----:B------:R-:W-:Y:S01]  /*3f190*/  STL [R1+0x2f34], R8 ;  /* 0x002f340801007387 */ /* 0x000fe20000100800 */
[----:B------:R-:W-:-:S02]  /*3f1a0*/  LEA.HI.X.SX32 R4, R29, UR9, 0x1, P2 ;  /* 0x000000091d047c11 */ /* 0x000fc400090f0eff */
[----:B--2---:R-:W-:Y:S02]  /*3f1b0*/  IADD3 R9, P3, R0, UR8, RZ ;  /* 0x0000000800097c10 */ /* 0x004fe4000ff7e0ff */
[----:B------:R-:W-:Y:S02]  /*3f1c0*/  IADD3 R12, P1, R8, UR52, RZ ;  /* 0x00000034080c7c10 */ /* 0x000fe4000ff3e0ff */
[----:B------:R-:W-:Y:S01]  /*3f1d0*/  IADD3 R10, P2, R7, UR52, RZ ;  /* 0x00000034070a7c10 */ /* 0x000fe2000ff5e0ff */
[----:B------:R-:W-:Y:S01]  /*3f1e0*/  ULDC UR8, c[0x0][0x238] ;  /* 0x00008e0000087ab9 */ /* 0x000fe20000000800 */
[----:B------:R-:W-:Y:S01]  /*3f1f0*/  LEA.HI.X.SX32 R5, R0, UR9, 0x1, P3 ;  /* 0x0000000900057c11 */ /* 0x000fe200098f0eff */
[----:B------:R-:W-:Y:S04]  /*3f200*/  STL [R1+0x2f3c], R9 ;  /* 0x002f3c0901007387 */ /* 0x000fe80000100800 */
[----:B------:R-:W2:Y:S04]  /*3f210*/  LDL.LU R0, [R1+0x5a84] ;  /* 0x005a840001007983 */ /* 0x000ea80000300800 */
[----:B------:R-:W-:Y:S04]  /*3f220*/  STL [R1+0x2f20], R2 ;  /* 0x002f200201007387 */ /* 0x000fe80000100800 */
[----:B------:R-:W-:Y:S04]  /*3f230*/  STL [R1+0x2f28], R3 ;  /* 0x002f280301007387 */ /* 0x000fe80000100800 */
[----:B------:R-:W-:Y:S04]  /*3f240*/  STL [R1+0x2f30], R4 ;  /* 0x002f300401007387 */ /* 0x000fe80000100800 */
[----:B------:R-:W-:Y:S04]  /*3f250*/  STL [R1+0x2f38], R5 ;  /* 0x002f380501007387 */ /* 0x000fe80000100800 */
[----:B------:R-:W-:Y:S04]  /*3f260*/  STL [R1+0x30ac], RZ ;  /* 0x0030acff01007387 */ /* 0x000fe80000100800 */
        /* <DEDUP_REMOVED lines=1976> */
[----:B------:R-:W-:Y:S01]  /*46df0*/  STL [R1+0x1be0], RZ ;  /* 0x001be0ff01007387 */ /* 0x000fe20000100800 */
[----:B------:R-:W-:-:S03]  /*46e00*/  IADD3 R11, P0, R9, UR52, RZ ;  /* 0x00000034090b7c10 */ /* 0x000fc6000ff1e0ff */
[----:B------:R-:W-:Y:S04]  /*46e10*/  STL [R1+0x1be4], RZ ;  /* 0x001be4ff01007387 */ /* 0x000fe80000100800 */
[----:B------:R-:W-:Y:S04]  /*46e20*/  STL [R1+0x1be8], RZ ;  /* 0x001be8ff01007387 */ /* 0x000fe80000100800 */
[----:B------:R-:W-:Y:S04]  /*46e30*/  STL [R1+0x1bec], RZ ;  /* 0x001becff01007387 */ /* 0x000fe80000100800 */
[----:B------:R-:W-:Y:S04]  /*46e40*/  STL [R1+0x1bc0], RZ ;  /* 0x001bc0ff01007387 */ /* 0x000fe80000100800 */
[----:B------:R0:W-:Y:S04]  /*46e50*/  STL [R1+0x31e8], R11 ;  /* 0x0031e80b01007387 */ /* 0x0001e80000100800 */
[----:B------:R-:W-:Y:S04]  /*46e60*/  STL [R1+0x31f0], R12 ;  /* 0x0031f00c01007387 */ /* 0x000fe80000100800 */
[----:B------:R1:W-:Y:S01]  /*46e70*/  STL [R1+0x31f8], R10 ;  /* 0x0031f80a01007387 */ /* 0x0003e20000100800 */
[----:B------:R-:W-:Y:S01]  /*46e80*/  ULDC UR9, c[0x0][0x238] ;  /* 0x00008e0000097ab9 */ /* 0x000fe20000000800 */
[----:B0-----:R-:W-:-:S02]  /*46e90*/  IADD3 R11, P3, R6, UR52, RZ ;  /* 0x00000034060b7c10 */ /* 0x001fc4000ff7e0ff */
[----:B-1----:R-:W-:Y:S02]  /*46ea0*/  IADD3.X R10, R5, UR38, RZ, P0, !PT ;  /* 0x00000026050a7c10 */ /* 0x002fe400087fe4ff */
[----:B------:R-:W-:Y:S01]  /*46eb0*/  IADD3.X R12, R4, UR38, RZ, P1, !PT ;  /* 0x00000026040c7c10 */ /* 0x000fe20008ffe4ff */
[----:B------:R0:W-:Y:S04]  /*46ec0*/  STL [R1+0x3200], R11 ;  /* 0x0032000b01007387 */ /* 0x0001e80000100800 */
[----:B------:R1:W-:Y:S04]  /*46ed0*/  STL [R1+0x31e4], R10 ;  /* 0x0031e40a01007387 */ /* 0x0003e80000100800 */
[----:B------:R3:W-:Y:S01]  /*46ee0*/  STL [R1+0x31ec], R12 ;  /* 0x0031ec0c01007387 */ /* 0x0007e20000100800 */
[----:B0-----:R-:W-:-:S02]  /*46ef0*/  IADD3.X R11, R3, UR38, RZ, P2, !PT ;  /* 0x00000026030b7c10 */ /* 0x001fc400097fe4ff */
[----:B-1----:R-:W-:Y:S02]  /*46f00*/  IADD3.X R10, R2, UR38, RZ, P3, !PT ;  /* 0x00000026020a7c10 */ /* 0x002fe40009ffe4ff */
[----:B---3--:R-:W-:Y:S01]  /*46f10*/  IADD3 R12, P1, R8, UR51, RZ ;  /* 0x00000033080c7c10 */ /* 0x008fe2000ff3e0ff */
[----:B------:R0:W-:Y:S04]  /*46f20*/  STL [R1+0x31f4], R11 ;  /* 0x0031f40b01007387 */ /* 0x0001e80000100800 */
[----:B------:R1:W-:Y:S01]  /*46f30*/  STL [R1+0x31fc], R10 ;  /* 0x0031fc0a01007387 */ /* 0x0003e20000100800 */
[----:B------:R-:W-:Y:S02]  /*46f40*/  USHF.R.S32.HI UR38, URZ, 0x1f, UR51 ;  /* 0x0000001f3f267899 */ /* 0x000fe40008011433 */
[----:B0-----:R-:W-:-:S02]  /*46f50*/  IADD3 R11, P0, R9, UR51, RZ ;  /* 0x00000033090b7c10 */ /* 0x001fc4000ff1e0ff */
[----:B-1----:R-:W-:-:S03]  /*46f60*/  IADD3 R10, P2, R7, UR51, RZ ;  /* 0x00000033070a7c10 */ /* 0x002fc6000ff5e0ff */
[----:B------:R0:W-:Y:S04]  /*46f70*/  STL [R1+0x3208], R11 ;  /* 0x0032080b01007387 */ /* 0x0001e80000100800 */
[----:B------:R-:W-:Y:S04]  /*46f80*/  STL [R1+0x3210], R12 ;  /* 0x0032100c01007387 */ /* 0x000fe80000100800 */
[----:B------:R1:W-:Y:S01]  /*46f90*/  STL [R1+0x3218], R10 ;  /* 0x0032180a01007387 */ /* 0x0003e20000100800 */
[----:B0-----:R-:W-:Y:S02]  /*46fa0*/  IADD3 R11, P3, R6, UR51, RZ ;  /* 0x00000033060b7c10 */ /* 0x001fe4000ff7e0ff */
[----:B-1----:R-:W-:-:S02]  /*46fb0*/  IADD3.X R10, R5, UR38, RZ, P0, !PT ;  /* 0x00000026050a7c10 */ /* 0x002fc400087fe4ff */
        /* <DEDUP_REMOVED lines=207> */
[----:B------:R-:W-:Y:S01]  /*47cb0*/  STL [R1+0x338c], R12 ;  /* 0x00338c0c01007387 */ /* 0x000fe20000100800 */
[----:B0-----:R-:W-:-:S02]  /*47cc0*/  IADD3.X R11, R3, UR38, RZ, P2, !PT ;  /* 0x00000026030b7c10 */ /* 0x001fc400097fe4ff */
[----:B-1----:R-:W-:-:S03]  /*47cd0*/  IADD3.X R10, R2, UR38, RZ, P3, !PT ;  /* 0x00000026020a7c10 */ /* 0x002fc60009ffe4ff */
[----:B------:R-:W-:Y:S04]  /*47ce0*/  STL [R1+0x3394], R11 ;  /* 0x0033940b01007387 */ /* 0x000fe80000100800 */
[----:B------:R0:W-:Y:S04]  /*47cf0*/  STL [R1+0x339c], R10 ;  /* 0x00339c0a01007387 */ /* 0x0001e80000100800 */
        /* <DEDUP_REMOVED lines=22> */
[----:B0-----:R-:W-:-:S03]  /*47e60*/  IADD3 R10, P0, R9, UR36, RZ ;  /* 0x00000024090a7c10 */ /* 0x001fc6000ff1e0ff */
[----:B------:R-:W-:Y:S04]  /*47e70*/  STL [R1+0x1b1c], RZ ;  /* 0x001b1cff01007387 */ /* 0x000fe80000100800 */
[----:B------:R-:W-:Y:S04]  /*47e80*/  STL [R1+0x1ae0], RZ ;  /* 0x001ae0ff01007387 */ /* 0x000fe80000100800 */
[----:B------:R-:W-:Y:S04]  /*47e90*/  STL [R1+0x1ae4], RZ ;  /* 0x001ae4ff01007387 */ /* 0x000fe80000100800 */
[----:B------:R-:W-:Y:S01]  /*47ea0*/  STL [R1+0x1ae8], RZ ;  /* 0x001ae8ff01007387 */ /* 0x000fe20000100800 */
[----:B------:R-:W-:-:S02]  /*47eb0*/  IADD3 R12, P1, R8, UR36, RZ ;  /* 0x00000024080c7c10 */ /* 0x000fc4000ff3e0ff */
[----:B------:R-:W-:Y:S01]  /*47ec0*/  IADD3 R11, P2, R7, UR36, RZ ;  /* 0x00000024070b7c10 */ /* 0x000fe2000ff5e0ff */
[----:B------:R0:W-:Y:S04]  /*47ed0*/  STL [R1+0x33a8], R10 ;  /* 0x0033a80a01007387 */ /* 0x0001e80000100800 */
[----:B------:R-:W-:Y:S04]  /*47ee0*/  STL [R1+0x33b0], R12 ;  /* 0x0033b00c01007387 */ /* 0x000fe80000100800 */
[----:B------:R1:W-:Y:S01]  /*47ef0*/  STL [R1+0x33b8], R11 ;  /* 0x0033b80b01007387 */ /* 0x0003e20000100800 */
[----:B0-----:R-:W-:-:S05]  /*47f00*/  IADD3 R10, P3, R6, UR36, RZ ;  /* 0x00000024060a7c10 */ /* 0x001fca000ff7e0ff */
[----:B------:R0:W-:Y:S04]  /*47f10*/  STL [R1+0x33c0], R10 ;  /* 0x0033c00a01007387 */ /* 0x0001e80000100800 */
[----:B------:R-:W-:Y:S04]  /*47f20*/  STL [R1+0x1aec], RZ ;  /* 0x001aecff01007387 */ /* 0x000fe80000100800 */
[----:B------:R-:W-:Y:S01]  /*47f30*/  STL [R1+0x1ac0], RZ ;  /* 0x001ac0ff01007387 */ /* 0x000fe20000100800 */
[----:B------:R-:W-:Y:S02]  /*47f40*/  UIMAD UR57, UR19, 0x30, URZ ;  /* 0x00000030133978a4 */ /* 0x000fe4000f8e023f */
[----:B------:R-:W-:-:S02]  /*47f50*/  UIMAD UR56, UR19, 0x2f, URZ ;  /* 0x0000002f133878a4 */ /* 0x000fc4000f8e023f */
[----:B------:R-:W-:Y:S02]  /*47f60*/  UIMAD UR55, UR19, 0x2e, URZ ;  /* 0x0000002e133778a4 */ /* 0x000fe4000f8e023f */
[----:B------:R-:W-:Y:S02]  /*47f70*/  UIMAD UR54, UR19, 0x2d, URZ ;  /* 0x0000002d133678a4 */ /* 0x000fe4000f8e023f */
[----:B------:R-:W-:Y:S02]  /*47f80*/  UIMAD UR53, UR19, 0x2c, URZ ;  /* 0x0000002c133578a4 */ /* 0x000fe4000f8e023f */
[----:B------:R-:W-:Y:S02]  /*47f90*/  UIMAD UR52, UR19, 0x2b, URZ ;  /* 0x0000002b133478a4 */ /* 0x000fe4000f8e023f */
        /* <DEDUP_REMOVED lines=10> */
[----:B------:R-:W-:Y:S02]  /*48040*/  USHF.L.U32 UR41, UR19, 0x5, URZ ;  /* 0x0000000513297899 */ /* 0x000fe4000800063f */
[----:B------:R-:W-:Y:S02]  /*48050*/  UIMAD UR40, UR19, 0x1f, URZ ;  /* 0x0000001f132878a4 */ /* 0x000fe4000f8e023f */
[----:B------:R-:W-:Y:S02]  /*48060*/  UIMAD UR39, UR19, 0x1e, URZ ;  /* 0x0000001e132778a4 */ /* 0x000fe4000f8e023f */
[----:B------:R-:W-:-:S02]  /*48070*/  USHF.L.U32 UR38, UR19, 0x6, URZ ;  /* 0x0000000613267899 */ /* 0x000fc4000800063f */
[----:B------:R-:W-:Y:S02]  /*48080*/  USHF.L.U32 UR20, UR20, 0x6, URZ ;  /* 0x0000000614147899 */ /* 0x000fe4000800063f */
        /* <DEDUP_REMOVED lines=16> */
[----:B------:R-:W-:-:S02]  /*48190*/  UIMAD UR24, UR24, 0xd, URZ ;  /* 0x0000000d181878a4 */ /* 0x000fc4000f8e023f */
[----:B------:R-:W-:Y:S02]  /*481a0*/  UIMAD UR25, UR25, 0xc, URZ ;  /* 0x0000000c191978a4 */ /* 0x000fe4000f8e023f */
[----:B------:R-:W-:Y:S02]  /*481b0*/  UIMAD UR26, UR26, 0xb, URZ ;  /* 0x0000000b1a1a78a4 */ /* 0x000fe4000f8e023f */
[----:B------:R-:W-:Y:S02]  /*481c0*/  UIMAD UR27, UR27, 0xa, URZ ;  /* 0x0000000a1b1b78a4 */ /* 0x000fe4000f8e023f */
[----:B------:R-:W-:Y:S02]  /*481d0*/  UIMAD UR28, UR28, 0x9, URZ ;  /* 0x000000091c1c78a4 */ /* 0x000fe4000f8e023f */
[----:B------:R-:W-:Y:S02]  /*481e0*/  USHF.L.U32 UR29, UR29, 0x3, URZ ;  /* 0x000000031d1d7899 */ /* 0x000fe4000800063f */
[----:B------:R-:W-:-:S02]  /*481f0*/  UIMAD UR30, UR30, 0x7, URZ ;  /* 0x000000071e1e78a4 */ /* 0x000fc4000f8e023f */
[----:B------:R-:W-:Y:S02]  /*48200*/  UIMAD UR31, UR31, 0x6, URZ ;  /* 0x000000061f1f78a4 */ /* 0x000fe4000f8e023f */
[----:B------:R-:W-:Y:S02]  /*48210*/  UIMAD UR32, UR32, 0x5, URZ ;  /* 0x00000005202078a4 */ /* 0x000fe4000f8e023f */
[----:B------:R-:W-:Y:S02]  /*48220*/  USHF.L.U32 UR33, UR33, 0x2, URZ ;  /* 0x0000000221217899 */ /* 0x000fe4000800063f */
[----:B------:R-:W-:Y:S02]  /*48230*/  USHF.R.S32.HI UR36, URZ, 0x1f, UR36 ;  /* 0x0000001f3f247899 */ /* 0x000fe40008011424 */
[----:B------:R-:W-:Y:S02]  /*48240*/  UIMAD UR34, UR34, 0x3, URZ ;  /* 0x00000003222278a4 */ /* 0x000fe4000f8e023f */
[----:B------:R-:W-:-:S02]  /*48250*/  USHF.L.U32 UR35, UR35, 0x1, URZ ;  /* 0x0000000123237899 */ /* 0x000fc4000800063f */
[----:B-1----:R-:W-:Y:S01]  /*48260*/  IADD3.X R11, R5, UR36, RZ, P0, !PT ;  /* 0x00000024050b7c10 */ /* 0x002fe200087fe4ff */
[----:B------:R-:W1:Y:S01]  /*48270*/  LDC R28, c[0x0][0x230] ;  /* 0x00008c00ff1c7b82 */ /* 0x000e620000000800 */
[----:B------:R-:W-:Y:S01]  /*48280*/  IADD3.X R12, R4, UR36, RZ, P1, !PT ;  /* 0x00000024040c7c10 */ /* 0x000fe20008ffe4ff */
[----:B------:R-:W-:Y:S01]  /*48290*/  USHF.R.S32.HI UR21, URZ, 0x1f, UR21 ;  /* 0x0000001f3f157899 */ /* 0x000fe20008011415 */
[----:B0-----:R-:W-:Y:S01]  /*482a0*/  IADD3.X R10, R3, UR36, RZ, P2, !PT ;  /* 0x00000024030a7c10 */ /* 0x001fe200097fe4ff */
[----:B------:R0:W-:Y:S04]  /*482b0*/  STL [R1+0x33a4], R11 ;  /* 0x0033a40b01007387 */ /* 0x0001e80000100800 */
[----:B------:R3:W-:Y:S04]  /*482c0*/  STL [R1+0x33ac], R12 ;  /* 0x0033ac0c01007387 */ /* 0x0007e80000100800 */
[----:B------:R4:W-:Y:S01]  /*482d0*/  STL [R1+0x33b4], R10 ;  /* 0x0033b40a01007387 */ /* 0x0009e20000100800 */
[----:B0-----:R-:W-:Y:S01]  /*482e0*/  IADD3.X R11, R2, UR36, RZ, P3, !PT ;  /* 0x00000024020b7c10 */ /* 0x001fe20009ffe4ff */
[----:B------:R-:W-:-:S02]  /*482f0*/  USHF.R.S32.HI UR36, URZ, 0x1f, UR57 ;  /* 0x0000001f3f247899 */ /* 0x000fc40008011439 */
[----:B---3--:R-:W-:Y:S02]  /*48300*/  IADD3 R12, P1, R8, UR57, RZ ;  /* 0x00000039080c7c10 */ /* 0x008fe4000ff3e0ff */
[----:B------:R0:W-:Y:S01]  /*48310*/  STL [R1+0x33bc], R11 ;  /* 0x0033bc0b01007387 */ /* 0x0001e20000100800 */
[----:B----4-:R-:W-:Y:S01]  /*48320*/  IADD3 R10, P0, R9, UR57, RZ ;  /* 0x00000039090a7c10 */ /* 0x010fe2000ff1e0ff */
[----:B-1----:R-:W-:-:S04]  /*48330*/  VIADD R28, R28, 0x3f ;  /* 0x0000003f1c1c7836 */ /* 0x002fc80000000000 */
[----:B------:R1:W-:Y:S01]  /*48340*/  STL [R1+0x33c8], R10 ;  /* 0x0033c80a01007387 */ /* 0x0003e20000100800 */
[----:B0-----:R-:W-:-:S03]  /*48350*/  IADD3 R11, P2, R7, UR57, RZ ;  /* 0x00000039070b7c10 */ /* 0x001fc6000ff5e0ff */
[----:B------:R0:W-:Y:S01]  /*48360*/  STL [R1+0x33d0], R12 ;  /* 0x0033d00c01007387 */ /* 0x0001e20000100800 */
[----:B------:R-:W-:-:S03]  /*48370*/  SHF.R.S32.HI R29, RZ, 0x1f, R28 ;  /* 0x0000001fff1d7819 */ /* 0x000fc6000001141c */
[----:B------:R3:W-:Y:S01]  /*48380*/  STL [R1+0x33d8], R11 ;  /* 0x0033d80b01007387 */ /* 0x0007e20000100800 */
[----:B------:R-:W-:Y:S02]  /*48390*/  LEA.HI R29, R29, R28, RZ, 0x6 ;  /* 0x0000001c1d1d7211 */ /* 0x000fe400078f30ff */
[----:B-1----:R-:W-:Y:S01]  /*483a0*/  IADD3 R10, P3, R6, UR57, RZ ;  /* 0x00000039060a7c10 */ /* 0x002fe2000ff7e0ff */
[----:B------:R-:W-:Y:S01]  /*483b0*/  USHF.R.S32.HI UR57, URZ, 0x1f, UR56 ;  /* 0x0000001f3f397899 */ /* 0x000fe20008011438 */
[----:B0-----:R-:W-:-:S03]  /*483c0*/  IADD3.X R12, R4, UR36, RZ, P1, !PT ;  /* 0x00000024040c7c10 */ /* 0x001fc60008ffe4ff */
[----:B------:R0:W-:Y:S01]  /*483d0*/  STL [R1+0x33e0], R10 ;  /* 0x0033e00a01007387 */ /* 0x0001e20000100800 */
[----:B---3--:R-:W-:-:S05]  /*483e0*/  IADD3.X R11, R5, UR36, RZ, P0, !PT ;  /* 0x00000024050b7c10 */ /* 0x008fca00087fe4ff */
[----:B------:R1:W-:Y:S01]  /*483f0*/  STL [R1+0x33c4], R11 ;  /* 0x0033c40b01007387 */ /* 0x0003e20000100800 */
[----:B0-----:R-:W-:-:S03]  /*48400*/  IADD3.X R10, R3, UR36, RZ, P2, !PT ;  /* 0x00000024030a7c10 */ /* 0x001fc600097fe4ff */
[----:B------:R0:W-:Y:S04]  /*48410*/  STL [R1+0x33cc], R12 ;  /* 0x0033cc0c01007387 */ /* 0x0001e80000100800 */
[----:B------:R3:W-:Y:S01]  /*48420*/  STL [R1+0x33d4], R10 ;  /* 0x0033d40a01007387 */ /* 0x0007e20000100800 */
[----:B-1----:R-:W-:Y:S01]  /*48430*/  IADD3.X R11, R2, UR36, RZ, P3, !PT ;  /* 0x00000024020b7c10 */ /* 0x002fe20009ffe4ff */
[----:B------:R-:W-:Y:S01]  /*48440*/  USHF.R.S32.HI UR36, URZ, 0x1f, UR55 ;  /* 0x0000001f3f247899 */ /* 0x000fe20008011437 */
[----:B0-----:R-:W-:-:S03]  /*48450*/  IADD3 R12, P1, R8, UR56, RZ ;  /* 0x00000038080c7c10 */ /* 0x001fc6000ff3e0ff */
[----:B------:R0:W-:Y:S01]  /*48460*/  STL [R1+0x33dc], R11 ;  /* 0x0033dc0b01007387 */ /* 0x0001e20000100800 */
[----:B---3--:R-:W-:-:S05]  /*48470*/  IADD3 R10, P0, R9, UR56, RZ ;  /* 0x00000038090a7c10 */ /* 0x008fca000ff1e0ff */
[----:B------:R1:W-:Y:S01]  /*48480*/  STL [R1+0x33e8], R10 ;  /* 0x0033e80a01007387 */ /* 0x0003e20000100800 */
[----:B0-----:R-:W-:-:S03]  /*48490*/  IADD3 R11, P2, R7, UR56, RZ ;  /* 0x00000038070b7c10 */ /* 0x001fc6000ff5e0ff */
[----:B------:R0:W-:Y:S04]  /*484a0*/  STL [R1+0x33f0], R12 ;  /* 0x0033f00c01007387 */ /* 0x0001e80000100800 */
[----:B------:R3:W-:Y:S01]  /*484b0*/  STL [R1+0x33f8], R11 ;  /* 0x0033f80b01007387 */ /* 0x0007e20000100800 */
        /* <DEDUP_REMOVED lines=376> */
[----:B------:R-:W-:Y:S04]  /*49c40*/  STL [R1+0x3690], R12 ;  /* 0x0036900c01007387 */ /* 0x000fe80000100800 */
[----:B------:R0:W-:Y:S01]  /*49c50*/  STL [R1+0x3698], R11 ;  /* 0x0036980b01007387 */ /* 0x0001e20000100800 */
[----:B-1----:R-:W-:Y:S01]  /*49c60*/  IADD3 R10, P3, R6, UR16, RZ ;  /* 0x00000010060a7c10 */ /* 0x002fe2000ff7e0ff */
[----:B------:R-:W-:-:S04]  /*49c70*/  USHF.R.S32.HI UR16, URZ, 0x1f, UR34 ;  /* 0x0000001f3f107899 */ /* 0x000fc80008011422 */
[----:B------:R1:W-:Y:S01]  /*49c80*/  STL [R1+0x36a0], R10 ;  /* 0x0036a00a01007387 */ /* 0x0003e20000100800 */
[----:B0-----:R-:W-:-:S05]  /*49c90*/  IADD3.X R11, R5, UR57, RZ, P0, !PT ;  /* 0x00000039050b7c10 */ /* 0x001fca00087fe4ff */
[----:B------:R0:W-:Y:S01]  /*49ca0*/  STL [R1+0x3684], R11 ;  /* 0x0036840b01007387 */ /* 0x0001e20000100800 */
[----:B-1----:R-:W-:Y:S02]  /*49cb0*/  IADD3.X R10, R4, UR57, RZ, P1, !PT ;  /* 0x00000039040a7c10 */ /* 0x002fe40008ffe4ff */
[----:B------:R-:W-:-:S03]  /*49cc0*/  IADD3 R12, P1, R8, UR15, RZ ;  /* 0x0000000f080c7c10 */ /* 0x000fc6000ff3e0ff */
[----:B------:R1:W-:Y:S01]  /*49cd0*/  STL [R1+0x368c], R10 ;  /* 0x00368c0a01007387 */ /* 0x0003e20000100800 */
[----:B0-----:R-:W-:Y:S02]  /*49ce0*/  IADD3.X R11, R2, UR57, RZ, P3, !PT ;  /* 0x00000039020b7c10 */ /* 0x001fe40009ffe4ff */
[----:B-1----:R-:W-:Y:S01]  /*49cf0*/  IADD3.X R10, R3, UR57, RZ, P2, !PT ;  /* 0x00000039030a7c10 */ /* 0x002fe200097fe4ff */
[----:B------:R-:W-:-:S04]  /*49d00*/  USHF.R.S32.HI UR57, URZ, 0x1f, UR35 ;  /* 0x0000001f3f397899 */ /* 0x000fc80008011423 */
[----:B------:R0:W-:Y:S04]  /*49d10*/  STL [R1+0x3694], R10 ;  /* 0x0036940a01007387 */ /* 0x0001e80000100800 */
[----:B------:R1:W-:Y:S01]  /*49d20*/  STL [R1+0x369c], R11 ;  /* 0x00369c0b01007387 */ /* 0x0003e20000100800 */
[----:B0-----:R-:W-:Y:S02]  /*49d30*/  SHF.R.S32.HI R10, RZ, 0x6, R29 ;  /* 0x00000006ff0a7819 */ /* 0x001fe4000001141d */
[----:B------:R-:W-:Y:S02]  /*49d40*/  IADD3 R10, P2, R7, UR15, RZ ;  /* 0x0000000f070a7c10 */ /* 0x000fe4000ff5e0ff */
[----:B-1----:R-:W-:-:S05]  /*49d50*/  IADD3 R11, P0, R9, UR15, RZ ;  /* 0x0000000f090b7c10 */ /* 0x002fca000ff1e0ff */
[----:B------:R0:W-:Y:S04]  /*49d60*/  STL [R1+0x36a8], R11 ;  /* 0x0036a80b01007387 */ /* 0x0001e80000100800 */
[----:B------:R1:W-:Y:S04]  /*49d70*/  STL [R1+0x36b0], R12 ;  /* 0x0036b00c01007387 */ /* 0x0003e80000100800 */
[----:B------:R3:W-:Y:S01]  /*49d80*/  STL [R1+0x36b8], R10 ;  /* 0x0036b80a01007387 */ /* 0x0007e20000100800 */
[----:B0-----:R-:W-:Y:S01]  /*49d90*/  IADD3 R11, P3, R6, UR15, RZ ;  /* 0x0000000f060b7c10 */ /* 0x001fe2000ff7e0ff */
[----:B------:R-:W-:Y:S01]  /*49da0*/  USHF.R.S32.HI UR15, URZ, 0x1f, UR38 ;  /* 0x0000001f3f0f7899 */ /* 0x000fe20008011426 */
[----:B-1----:R-:W-:-:S03]  /*49db0*/  IADD3.X R12, R4, UR46, RZ, P1, !PT ;  /* 0x0000002e040c7c10 */ /* 0x002fc60008ffe4ff */
[----:B------:R0:W-:Y:S01]  /*49dc0*/  STL [R1+0x36c0], R11 ;  /* 0x0036c00b01007387 */ /* 0x0001e20000100800 */
[----:B---3--:R-:W-:-:S05]  /*49dd0*/  IADD3.X R10, R5, UR46, RZ, P0, !PT ;  /* 0x0000002e050a7c10 */ /* 0x008fca00087fe4ff */
[----:B------:R1:W-:Y:S01]  /*49de0*/  STL [R1+0x36a4], R10 ;  /* 0x0036a40a01007387 */ /* 0x0003e20000100800 */
[----:B0-----:R-:W-:-:S03]  /*49df0*/  IADD3.X R11, R3, UR46, RZ, P2, !PT ;  /* 0x0000002e030b7c10 */ /* 0x001fc600097fe4ff */
[----:B------:R-:W-:Y:S04]  /*49e00*/  STL [R1+0x36ac], R12 ;  /* 0x0036ac0c01007387 */ /* 0x000fe80000100800 */
[----:B------:R-:W-:Y:S01]  /*49e10*/  STL [R1+0x36b4], R11 ;  /* 0x0036b40b01007387 */ /* 0x000fe20000100800 */
[----:B-1----:R-:W-:Y:S01]  /*49e20*/  IADD3.X R10, R2, UR46, RZ, P3, !PT ;  /* 0x0000002e020a7c10 */ /* 0x002fe20009ffe4ff */
[----:B------:R-:W-:-:S04]  /*49e30*/  USHF.R.S32.HI UR46, URZ, 0x1f, UR20 ;  /* 0x0000001f3f2e7899 */ /* 0x000fc80008011414 */
[----:B------:R2:W-:Y:S04]  /*49e40*/  STL [R1+0x36bc], R10 ;  /* 0x0036bc0a01007387 */ /* 0x0005e80000100800 */
[----:B------:R-:W-:Y:S01]  /*49e50*/  STL [R1+0x1ac4], RZ ;  /* 0x001ac4ff01007387 */ /* 0x000fe20000100800 */
[C---:B--2---:R-:W-:Y:S02]  /*49e60*/  LOP3.LUT R10, R0.reuse, 0x20, RZ, 0x3c, !PT ;  /* 0x00000020000a7812 */ /* 0x044fe400078e3cff */
[----:B------:R-:W-:Y:S01]  /*49e70*/  IADD3 R10, P3, R9, UR14, RZ ;  /* 0x0000000e090a7c10 */ /* 0x000fe2000ff7e0ff */
[----:B------:R-:W-:Y:S01]  /*49e80*/  STL [R1+0x1ac8], RZ ;  /* 0x001ac8ff01007387 */ /* 0x000fe20000100800 */
[C---:B------:R-:W-:Y:S02]  /*49e90*/  LOP3.LUT R12, R0.reuse, 0x40, RZ, 0x3c, !PT ;  /* 0x00000040000c7812 */ /* 0x040fe400078e3cff */
[----:B------:R-:W-:Y:S01]  /*49ea0*/  LOP3.LUT R11, R0, 0x60, RZ, 0x3c, !PT ;  /* 0x00000060000b7812 */ /* 0x000fe200078e3cff */
[----:B------:R-:W-:Y:S01]  /*49eb0*/  STL [R1+0x1acc], RZ ;  /* 0x001accff01007387 */ /* 0x000fe20000100800 */
[----:B------:R-:W-:-:S02]  /*49ec0*/  IADD3 R12, P2, R8, UR14, RZ ;  /* 0x0000000e080c7c10 */ /* 0x000fc4000ff5e0ff */
[----:B------:R-:W-:Y:S01]  /*49ed0*/  IADD3 R11, P6, R7, UR14, RZ ;  /* 0x0000000e070b7c10 */ /* 0x000fe2000ffde0ff */
        /* <DEDUP_REMOVED lines=36> */
[----:B------:R0:W-:Y:S04]  /*4a120*/  STL [R1+0x36c8], R10 ;  /* 0x0036c80a01007387 */ /* 0x0001e80000100800 */
[----:B------:R1:W-:Y:S04]  /*4a130*/  STL [R1+0x36d0], R12 ;  /* 0x0036d00c01007387 */ /* 0x0003e80000100800 */
[----:B------:R2:W-:Y:S01]  /*4a140*/  STL [R1+0x36d8], R11 ;  /* 0x0036d80b01007387 */ /* 0x0005e20000100800 */
[----:B0-----:R-:W-:-:S02]  /*4a150*/  IADD3 R10, P5, R6, UR14, RZ ;  /* 0x0000000e060a7c10 */ /* 0x001fc4000ffbe0ff */
[----:B-1----:R-:W-:-:S03]  /*4a160*/  IADD3 R12, P1, R9, UR13, RZ ;  /* 0x0000000d090c7c10 */ /* 0x002fc6000ff3e0ff */
[----:B------:R0:W-:Y:S01]  /*4a170*/  STL [R1+0x36e0], R10 ;  /* 0x0036e00a01007387 */ /* 0x0001e20000100800 */
[----:B--2---:R-:W-:-:S03]  /*4a180*/  IADD3 R11, P0, R8, UR13, RZ ;  /* 0x0000000d080b7c10 */ /* 0x004fc6000ff1e0ff */
[----:B------:R1:W-:Y:S04]  /*4a190*/  STL [R1+0x36e8], R12 ;  /* 0x0036e80c01007387 */ /* 0x0003e80000100800 */
[----:B------:R2:W-:Y:S01]  /*4a1a0*/  STL [R1+0x36f0], R11 ;  /* 0x0036f00b01007387 */ /* 0x0005e20000100800 */
[----:B0-----:R-:W-:Y:S02]  /*4a1b0*/  IADD3 R10, P4, R7, UR13, RZ ;  /* 0x0000000d070a7c10 */ /* 0x001fe4000ff9e0ff */
[----:B-1----:R-:W-:-:S03]  /*4a1c0*/  IADD3.X R12, R5, UR52, RZ, P3, !PT ;  /* 0x00000034050c7c10 */ /* 0x002fc60009ffe4ff */
[----:B------:R0:W-:Y:S01]  /*4a1d0*/  STL [R1+0x36f8], R10 ;  /* 0x0036f80a01007387 */ /* 0x0001e20000100800 */
[----:B--2---:R-:W-:-:S03]  /*4a1e0*/  IADD3 R11, P3, R6, UR13, RZ ;  /* 0x0000000d060b7c10 */ /* 0x004fc6000ff7e0ff */
[----:B------:R1:W-:Y:S04]  /*4a1f0*/  STL [R1+0x36c4], R12 ;  /* 0x0036c40c01007387 */ /* 0x0003e80000100800 */
[----:B------:R2:W-:Y:S01]  /*4a200*/  STL [R1+0x3700], R11 ;  /* 0x0037000b01007387 */ /* 0x0005e20000100800 */
[----:B0-----:R-:W-:Y:S02]  /*4a210*/  IADD3.X R10, R4, UR52, RZ, P2, !PT ;  /* 0x00000034040a7c10 */ /* 0x001fe400097fe4ff */
[----:B-1----:R-:W-:-:S03]  /*4a220*/  IADD3 R12, P2, R9, UR12, RZ ;  /* 0x0000000c090c7c10 */ /* 0x002fc6000ff5e0ff */
[----:B------:R0:W-:Y:S01]  /*4a230*/  STL [R1+0x36cc], R10 ;  /* 0x0036cc0a01007387 */ /* 0x0001e20000100800 */
[----:B--2---:R-:W-:-:S03]  /*4a240*/  IADD3.X R11, R3, UR52, RZ, P6, !PT ;  /* 0x00000034030b7c10 */ /* 0x004fc6000b7fe4ff */
        /* <DEDUP_REMOVED lines=330> */
[----:B------:R-:W-:Y:S04]  /*4b6f0*/  STL [R1+0x3964], R12 ;  /* 0x0039640c01007387 */ /* 0x000fe80000100800 */
[----:B------:R1:W-:Y:S01]  /*4b700*/  STL [R1+0x39a0], R11 ;  /* 0x0039a00b01007387 */ /* 0x0003e20000100800 */
[----:B0-----:R-:W-:Y:S02]  /*4b710*/  IADD3.X R10, R4, UR16, RZ, P2, !PT ;  /* 0x00000010040a7c10 */ /* 0x001fe400097fe4ff */
[----:B------:R-:W-:-:S03]  /*4b720*/  IADD3 R9, P2, R9, UR61, RZ ;  /* 0x0000003d09097c10 */ /* 0x000fc6000ff5e0ff */
[----:B------:R0:W-:Y:S01]  /*4b730*/  STL [R1+0x396c], R10 ;  /* 0x00396c0a01007387 */ /* 0x0001e20000100800 */
[----:B-1----:R-:W-:-:S03]  /*4b740*/  IADD3.X R11, R3, UR16, RZ, P6, !PT ;  /* 0x00000010030b7c10 */ /* 0x002fc6000b7fe4ff */
[----:B------:R1:W-:Y:S04]  /*4b750*/  STL [R1+0x39a8], R9 ;  /* 0x0039a80901007387 */ /* 0x0003e80000100800 */
[----:B------:R-:W-:Y:S01]  /*4b760*/  STL [R1+0x3974], R11 ;  /* 0x0039740b01007387 */ /* 0x000fe20000100800 */
[----:B0-----:R-:W-:Y:S02]  /*4b770*/  IADD3 R10, P6, R8, UR60, RZ ;  /* 0x0000003c080a7c10 */ /* 0x001fe4000ffde0ff */
[----:B-1----:R-:W-:-:S03]  /*4b780*/  IADD3.X R9, R2, UR16, RZ, P5, !PT ;  /* 0x0000001002097c10 */ /* 0x002fc6000affe4ff */
[----:B------:R-:W-:Y:S01]  /*4b790*/  STL [R1+0x39b0], R10 ;  /* 0x0039b00a01007387 */ /* 0x000fe20000100800 */
[----:B------:R-:W-:Y:S02]  /*4b7a0*/  IADD3 R8, P5, R7, UR59, RZ ;  /* 0x0000003b07087c10 */ /* 0x000fe4000ffbe0ff */
[C---:B------:R-:W-:Y:S01]  /*4b7b0*/  IADD3.X R7, R5.reuse, UR57, RZ, P1, !PT ;  /* 0x0000003905077c10 */ /* 0x040fe20008ffe4ff */
[----:B------:R-:W-:Y:S01]  /*4b7c0*/  STL [R1+0x397c], R9 ;  /* 0x00397c0901007387 */ /* 0x000fe20000100800 */
[----:B------:R-:W-:Y:S02]  /*4b7d0*/  IADD3 R6, P1, R6, UR58, RZ ;  /* 0x0000003a06067c10 */ /* 0x000fe4000ff3e0ff */
[----:B------:R-:W-:Y:S01]  /*4b7e0*/  IADD3.X R5, R5, UR21, RZ, P2, !PT ;  /* 0x0000001505057c10 */ /* 0x000fe200097fe4ff */
[----:B------:R0:W-:Y:S04]  /*4b7f0*/  STL [R1+0x39b8], R8 ;  /* 0x0039b80801007387 */ /* 0x0001e80000100800 */
[----:B------:R1:W-:Y:S04]  /*4b800*/  STL [R1+0x3984], R7 ;  /* 0x0039840701007387 */ /* 0x0003e80000100800 */
[----:B------:R2:W-:Y:S01]  /*4b810*/  STL [R1+0x39c0], R6 ;  /* 0x0039c00601007387 */ /* 0x0005e20000100800 */
[----:B0-----:R-:W-:-:S02]  /*4b820*/  IADD3.X R8, R4, UR57, RZ, P0, !PT ;  /* 0x0000003904087c10 */ /* 0x001fc400087fe4ff */
[----:B------:R-:W-:Y:S02]  /*4b830*/  IADD3.X R4, R4, UR21, RZ, P6, !PT ;  /* 0x0000001504047c10 */ /* 0x000fe4000b7fe4ff */
[C---:B-1----:R-:W-:Y:S01]  /*4b840*/  IADD3.X R7, R3.reuse, UR57, RZ, P4, !PT ;  /* 0x0000003903077c10 */ /* 0x042fe2000a7fe4ff */
[----:B------:R0:W-:Y:S01]  /*4b850*/  STL [R1+0x398c], R8 ;  /* 0x00398c0801007387 */ /* 0x0001e20000100800 */
[----:B------:R-:W-:Y:S02]  /*4b860*/  IADD3.X R3, R3, UR21, RZ, P5, !PT ;  /* 0x0000001503037c10 */ /* 0x000fe4000affe4ff */
[C---:B--2---:R-:W-:Y:S01]  /*4b870*/  IADD3.X R6, R2.reuse, UR57, RZ, P3, !PT ;  /* 0x0000003902067c10 */ /* 0x044fe20009ffe4ff */
[----:B------:R0:W-:Y:S01]  /*4b880*/  STL [R1+0x3994], R7 ;  /* 0x0039940701007387 */ /* 0x0001e20000100800 */
[----:B------:R-:W-:-:S03]  /*4b890*/  IADD3.X R2, R2, UR21, RZ, P1, !PT ;  /* 0x0000001502027c10 */ /* 0x000fc60008ffe4ff */
[----:B------:R0:W-:Y:S04]  /*4b8a0*/  STL [R1+0x399c], R6 ;  /* 0x00399c0601007387 */ /* 0x0001e80000100800 */
[----:B------:R0:W-:Y:S04]  /*4b8b0*/  STL [R1+0x39a4], R5 ;  /* 0x0039a40501007387 */ /* 0x0001e80000100800 */
[----:B------:R0:W-:Y:S04]  /*4b8c0*/  STL [R1+0x39ac], R4 ;  /* 0x0039ac0401007387 */ /* 0x0001e80000100800 */
[----:B------:R0:W-:Y:S04]  /*4b8d0*/  STL [R1+0x39bc], R2 ;  /* 0x0039bc0201007387 */ /* 0x0001e80000100800 */
[----:B------:R0:W-:Y:S02]  /*4b8e0*/  STL [R1+0x39b4], R3 ;  /* 0x0039b40301007387 */ /* 0x0001e40000100800 */
.L_x_2:
[----:B01----:R-:W2:Y:S01]  /*4b8f0*/  LDL R5, [R1+0x2f20] ;  /* 0x002f200001057983 */ /* 0x003ea20000100800 */
[----:B------:R-:W0:Y:S03]  /*4b900*/  LDC R2, c[0x0][0x230] ;  /* 0x00008c00ff027b82 */ /* 0x000e260000000800 */
[----:B--2---:R1:W-:Y:S04]  /*4b910*/  STL [R1+0x6768], R5 ;  /* 0x0067680501007387 */ /* 0x0043e80000100800 */
[----:B------:R-:W2:Y:S04]  /*4b920*/  LDL R4, [R1+0x2f24] ;  /* 0x002f240001047983 */ /* 0x000ea80000100800 */
[----:B-1----:R-:W0:Y:S04]  /*4b930*/  LDL R5, [R1+0x30ac] ;  /* 0x0030ac0001057983 */ /* 0x002e280000100800 */
[----:B------:R-:W-:Y:S04]  /*4b940*/  STL [R1+0x6430], R29 ;  /* 0x0064301d01007387 */ /* 0x000fe80000100800 */
        /* <DEDUP_REMOVED lines=205> */
[----:B------:R1:W-:Y:S04]  /*4c620*/  STL [R1+0x6764], R28 ;  /* 0x0067641c01007387 */ /* 0x0003e80000100800 */
        /* <DEDUP_REMOVED lines=23> */
[----:B-----5:R-:W-:Y:S04]  /*4c7a0*/  STL [R1+0x5b78], R0 ;  /* 0x005b780001007387 */ /* 0x020fe80000100800 */
        /* <DEDUP_REMOVED lines=238> */
[----:B------:R-:W-:Y:S01]  /*4d690*/  STL [R1+0x62f0], R0 ;  /* 0x0062f00001007387 */ /* 0x000fe20000100800 */
[----:B0-----:R-:W-:-:S03]  /*4d6a0*/  IMAD R2, R5, -0x40, R2 ;  /* 0xffffffc005027824 */ /* 0x001fc600078e0202 */
[----:B------:R-:W-:Y:S04]  /*4d6b0*/  STL [R1+0x62f8], R0 ;  /* 0x0062f80001007387 */ /* 0x000fe80000100800 */
[----:B------:R-:W-:Y:S04]  /*4d6c0*/  STL [R1+0x6300], R0 ;  /* 0x0063000001007387 */ /* 0x000fe80000100800 */
[----:B------:R-:W-:Y:S04]  /*4d6d0*/  STL [R1+0x6308], R0 ;  /* 0x0063080001007387 */ /* 0x000fe80000100800 */
[----:B------:R-:W-:Y:S04]  /*4d6e0*/  STL [R1+0x6310], R0 ;  /* 0x0063100001007387 */ /* 0x000fe80000100800 */
[----:B------:R-:W2:Y:S01]  /*4d6f0*/  LDL.LU R5, [R1+0x6768] ;  /* 0x0067680001057983 */ /* 0x000ea20000300800 */
[----:B------:R-:W-:-:S02]  /*4d700*/  ISETP.GT.AND P0, PT, R2, RZ, PT ;  /* 0x000000ff0200720c */ /* 0x000fc40003f04270 */
[----:B-1----:R-:W-:-:S11]  /*4d710*/  PRMT R28, RZ, 0x7610, R28 ;  /* 0x00007610ff1c7816 */ /* 0x002fd6000000001c */
[----:B--2---:R-:W2:Y:S04]  /*4d720*/  @P0 LDG.E.U8 R28, desc[UR4][R4.64] ;  /* 0x00000004041c0981 */ /* 0x004ea8000c1e1100 */
[----:B--2---:R0:W-:Y:S04]  /*4d730*/  STL [R1+0x14d0], R28 ;  /* 0x0014d01c01007387 */ /* 0x0041e80000100800 */
[----:B0-----:R-:W2:Y:S04]  /*4d740*/  LDL.LU R28, [R1+0x6764] ;  /* 0x00676400011c7983 */ /* 0x001ea80000300800 */
[----:B------:R-:W3:Y:S04]  /*4d750*/  LDL R4, [R1+0x2f28] ;  /* 0x002f280001047983 */ /* 0x000ee80000100800 */
[----:B------:R-:W3:Y:S01]  /*4d760*/  LDL R5, [R1+0x2f2c] ;  /* 0x002f2c0001057983 */ /* 0x000ee20000100800 */
[----:B------:R-:W-:-:S02]  /*4d770*/  PRMT R29, RZ, 0x7610, R29 ;  /* 0x00007610ff1d7816 */ /* 0x000fc4000000001d */
[----:B---3--:R-:W-:-:S04]  /*4d780*/  @P0 LOP3.LUT R5, R5, R4, RZ, 0x3c, !PT ;  /* 0x0000000405050212 */ /* 0x008fc800078e3cff */
[----:B------:R-:W-:-:S04]  /*4d790*/  @P0 LOP3.LUT R4, R5, R4, RZ, 0x3c, !PT ;  /* 0x0000000405040212 */ /* 0x000fc800078e3cff */
[----:B------:R-:W-:-:S05]  /*4d7a0*/  @P0 LOP3.LUT R5, R5, R4, RZ, 0x3c, !PT ;  /* 0x0000000405050212 */ /* 0x000fca00078e3cff */
[----:B------:R-:W3:Y:S04]  /*4d7b0*/  @P0 LDG.E.U8 R29, desc[UR4][R4.64] ;  /* 0x00000004041d0981 */ /* 0x000ee8000c1e1100 */
[----:B---3--:R0:W-:Y:S04]  /*4d7c0*/  STL [R1+0x14cc], R29 ;  /* 0x0014cc1d01007387 */ /* 0x0081e80000100800 */
[----:B0-----:R-:W3:Y:S04]  /*4d7d0*/  LDL.LU R29, [R1+0x6760] ;  /* 0x00676000011d7983 */ /* 0x001ee80000300800 */
[----:B------:R-:W4:Y:S04]  /*4d7e0*/  LDL R4, [R1+0x2f30] ;  /* 0x002f300001047983 */ /* 0x000f280000100800 */
[----:B------:R-:W4:Y:S01]  /*4d7f0*/  LDL R5, [R1+0x2f34] ;  /* 0x002f340001057983 */ /* 0x000f220000100800 */
[----:B--2---:R-:W-:-:S02]  /*4d800*/  PRMT R28, RZ, 0x7610, R28 ;  /* 0x00007610ff1c7816 */ /* 0x004fc4000000001c */
[----:B----4-:R-:W-:-:S04]  /*4d810*/  @P0 LOP3.LUT R5, R5, R4, RZ, 0x3c, !PT ;  /* 0x0000000405050212 */ /* 0x010fc800078e3cff */
[----:B------:R-:W-:-:S04]  /*4d820*/  @P0 LOP3.LUT R4, R5, R4, RZ, 0x3c, !PT ;  /* 0x0000000405040212 */ /* 0x000fc800078e3cff */
[----:B------:R-:W-:-:S05]  /*4d830*/  @P0 LOP3.LUT R5, R5, R4, RZ, 0x3c, !PT ;  /* 0x0000000405050212 */ /* 0x000fca00078e3cff */
[----:B------:R-:W2:Y:S04]  /*4d840*/  @P0 LDG.E.U8 R28, desc[UR4][R4.64] ;  /* 0x00000004041c0981 */ /* 0x000ea8000c1e1100 */
[----:B--2---:R0:W-:Y:S04]  /*4d850*/  STL [R1+0x14c8], R28 ;  /* 0x0014c81c01007387 */ /* 0x0041e80000100800 */
[----:B0-----:R-:W2:Y:S04]  /*4d860*/  LDL.LU R28, [R1+0x675c] ;  /* 0x00675c00011c7983 */ /* 0x001ea80000300800 */
[----:B------:R-:W4:Y:S04]  /*4d870*/  LDL R4, [R1+0x2f38] ;  /* 0x002f380001047983 */ /* 0x000f280000100800 */
[----:B------:R-:W4:Y:S01]  /*4d880*/  LDL R5, [R1+0x2f3c] ;  /* 0x002f3c0001057983 */ /* 0x000f220000100800 */
[----:B---3--:R-:W-:-:S02]  /*4d890*/  PRMT R29, RZ, 0x7610, R29 ;  /* 0x00007610ff1d7816 */ /* 0x008fc4000000001d */
[----:B----4-:R-:W-:-:S04]  /*4d8a0*/  @P0 LOP3.LUT R5, R5, R4, RZ, 0x3c, !PT ;  /* 0x0000000405050212 */ /* 0x010fc800078e3cff */
[----:B------:R-:W-:-:S04]  /*4d8b0*/  @P0 LOP3.LUT R4, R5, R4, RZ, 0x3c, !PT ;  /* 0x0000000405040212 */ /* 0x000fc800078e3cff */
[----:B------:R-:W-:-:S05]  /*4d8c0*/  @P0 LOP3.LUT R5, R5, R4, RZ, 0x3c, !PT ;  /* 0x0000000405050212 */ /* 0x000fca00078e3cff */
[----:B------:R-:W3:Y:S01]  /*4d8d0*/  @P0 LDG.E.U8 R29, desc[UR4][R4.64] ;  /* 0x00000004041d0981 */ /* 0x000ee2000c1e1100 */
[----:B------:R-:W-:-:S03]  /*4d8e0*/  ISETP.GT.AND P1, PT, R2, 0x1, PT ;  /* 0x000000010200780c */ /* 0x000fc60003f24270 */
        /* <DEDUP_REMOVED lines=1876> */
[----:B------:R-:W2:Y:S01]  /*54e30*/  @P0 LDG.E.U8 R28, desc[UR4][R4.64] ;  /* 0x00000004041c0981 */ /* 0x000ea2000c1e1100 */
[----:B------:R-:W-:-:S03]  /*54e40*/  ISETP.GT.AND P1, PT, R2, 0x33, PT ;  /* 0x000000330200780c */ /* 0x000fc60003f24270 */
[----:B--2---:R0:W-:Y:S04]  /*54e50*/  STL [R1+0x60], R28 ;  /* 0x0000601c01007387 */ /* 0x0041e80000100800 */
[----:B0-----:R-:W2:Y:S04]  /*54e60*/  LDL.LU R28, [R1+0x642c] ;  /* 0x00642c00011c7983 */ /* 0x001ea80000300800 */
[----:B------:R-:W4:Y:S04]  /*54e70*/  LDL R4, [R1+0x337c] ;  /* 0x00337c0001047983 */ /* 0x000f280000100800 */
[----:B------:R-:W4:Y:S01]  /*54e80*/  LDL R5, [R1+0x3380] ;  /* 0x0033800001057983 */ /* 0x000f220000100800 */
[----:B------:R-:W-:-:S02]  /*54e90*/  PRMT R27, RZ, 0x7610, R27 ;  /* 0x00007610ff1b7816 */ /* 0x000fc4000000001b */
[----:B----4-:R-:W-:-:S04]  /*54ea0*/  @P1 LOP3.LUT R5, R5, R4, RZ, 0x3c, !PT ;  /* 0x0000000405051212 */ /* 0x010fc800078e3cff */
[----:B------:R-:W-:-:S04]  /*54eb0*/  @P1 LOP3.LUT R4, R5, R4, RZ, 0x3c, !PT ;  /* 0x0000000405041212 */ /* 0x000fc800078e3cff */
[----:B------:R-:W-:-:S05]  /*54ec0*/  @P1 LOP3.LUT R5, R5, R4, RZ, 0x3c, !PT ;  /* 0x0000000405051212 */ /* 0x000fca00078e3cff */
[----:B------:R-:W4:Y:S04]  /*54ed0*/  @P1 LDG.E.U8 R27, desc[UR4][R4.64] ;  /* 0x00000004041b1981 */ /* 0x000f28000c1e1100 */
[----:B----4-:R0:W-:Y:S04]  /*54ee0*/  STL [R1+0x5c], R27 ;  /* 0x00005c1b01007387 */ /* 0x0101e80000100800 */
[----:B0-----:R-:W4:Y:S04]  /*54ef0*/  LDL.LU R27, [R1+0x6428] ;  /* 0x00642800011b7983 */ /* 0x001f280000300800 */
        /* <DEDUP_REMOVED lines=9> */
[----:B------:R-:W2:Y:S04]  /*54f90*/  LDL R4, [R1+0x336c] ;  /* 0x00336c0001047983 */ /* 0x000ea80000100800 */
[----:B------:R-:W2:Y:S01]  /*54fa0*/  LDL R5, [R1+0x3370] ;  /* 0x0033700001057983 */ /* 0x000ea20000100800 */
[----:B------:R-:W-:-:S02]  /*54fb0*/  PRMT R25, RZ, 0x7610, R25 ;  /* 0x00007610ff197816 */ /* 0x000fc40000000019 */
[----:B--2---:R-:W-:-:S04]  /*54fc0*/  @P1 LOP3.LUT R5, R5, R4, RZ, 0x3c, !PT ;  /* 0x0000000405051212 */ /* 0x004fc800078e3cff */
[----:B------:R-:W-:-:S04]  /*54fd0*/  @P1 LOP3.LUT R4, R5, R4, RZ, 0x3c, !PT ;  /* 0x0000000405041212 */ /* 0x000fc800078e3cff */
[----:B------:R-:W-:-:S05]  /*54fe0*/  @P1 LOP3.LUT R5, R5, R4, RZ, 0x3c, !PT ;  /* 0x0000000405051212 */ /* 0x000fca00078e3cff */
[----:B------:R-:W2:Y:S04]  /*54ff0*/  @P1 LDG.E.U8 R25, desc[UR4][R4.64] ;  /* 0x0000000404191981 */ /* 0x000ea8000c1e1100 */
        /* <DEDUP_REMOVED lines=8> */
[----:B------:R-:W4:Y:S01]  /*55080*/  @P1 LDG.E.U8 R24, desc[UR4][R4.64] ;  /* 0x0000000404181981 */ /* 0x000f22000c1e1100 */
[----:B------:R-:W-:-:S03]  /*55090*/  ISETP.GT.AND P3, PT, R2, 0x3b, PT ;  /* 0x0000003b0200780c */ /* 0x000fc60003f64270 */
        /* <DEDUP_REMOVED lines=91> */
[----:B------:R-:W3:Y:S01]  /*55650*/  @P2 LDG.E.U8 R14, desc[UR4][R4.64] ;  /* 0x00000004040e2981 */ /* 0x000ee2000c1e1100 */
[----:B------:R-:W-:-:S03]  /*55660*/  ISETP.GT.AND P3, PT, R2, 0x3c, PT ;  /* 0x0000003c0200780c */ /* 0x000fc60003f64270 */
        /* <DEDUP_REMOVED lines=63> */
[----:B------:R0:W2:Y:S04]  /*55a60*/  @P0 LDG.E.U8 R0, desc[UR4][R4.64] ;  /* 0x0000000404000981 */ /* 0x0000a8000c1e1100 */
[----:B------:R-:W0:Y:S04]  /*55a70*/  LDL R4, [R1+0x3334] ;  /* 0x0033340001047983 */ /* 0x000e280000100800 */
[----:B------:R-:W0:Y:S01]  /*55a80*/  LDL R5, [R1+0x3338] ;  /* 0x0033380001057983 */ /* 0x000e220000100800 */
[----:B------:R-:W-:Y:S02]  /*55a90*/  PRMT R7, RZ, 0x7610, R7 ;  /* 0x00007610ff077816 */ /* 0x000fe40000000007 */
[----:B0-----:R-:W-:-:S04]  /*55aa0*/  @P0 LOP3.LUT R5, R5, R4, RZ, 0x3c, !PT ;  /* 0x0000000405050212 */ /* 0x001fc800078e3cff */
[----:B------:R-:W-:-:S04]  /*55ab0*/  @P0 LOP3.LUT R4, R5, R4, RZ, 0x3c, !PT ;  /* 0x0000000405040212 */ /* 0x000fc800078e3cff */
[----:B------:R-:W-:-:S05]  /*55ac0*/  @P0 LOP3.LUT R5, R5, R4, RZ, 0x3c, !PT ;  /* 0x0000000405050212 */ /* 0x000fca00078e3cff */
[----:B------:R-:W4:Y:S04]  /*55ad0*/  @P0 LDG.E.U8 R7, desc[UR4][R4.64] ;  /* 0x0000000404070981 */ /* 0x000f28000c1e1100 */
[----:B--2---:R0:W-:Y:S04]  /*55ae0*/  STL [R1+0xc], R0 ;  /* 0x00000c0001007387 */ /* 0x0041e80000100800 */
[----:B0-----:R-:W2:Y:S04]  /*55af0*/  LDL R0, [R1+0x3238] ;  /* 0x0032380001007983 */ /* 0x001ea80000100800 */
        /* <DEDUP_REMOVED lines=19> */
[----:B--2---:R0:W-:Y:S04]  /*55c30*/  STL [R1], R3 ;  /* 0x0000000301007387 */ /* 0x0041e80000100800 */
[----:B0-----:R-:W2:Y:S04]  /*55c40*/  LDL.LU R3, [R1+0x63d0] ;  /* 0x0063d00001037983 */ /* 0x001ea80000300800 */
[----:B------:R-:W4:Y:S04]  /*55c50*/  LDL R4, [R1+0x323c] ;  /* 0x00323c0001047983 */ /* 0x000f280000100800 */
[----:B------:R-:W4:Y:S01]  /*55c60*/  LDL R5, [R1+0x3240] ;  /* 0x0032400001057983 */ /* 0x000f220000100800 */
[----:B------:R-:W-:-:S02]  /*55c70*/  PRMT R29, RZ, 0x7610, R29 ;  /* 0x00007610ff1d7816 */ /* 0x000fc4000000001d */
[----:B----4-:R-:W-:-:S04]  /*55c80*/  @P3 LOP3.LUT R5, R5, R4, RZ, 0x3c, !PT ;  /* 0x0000000405053212 */ /* 0x010fc800078e3cff */
[----:B------:R-:W-:-:S04]  /*55c90*/  @P3 LOP3.LUT R4, R5, R4, RZ, 0x3c, !PT ;  /* 0x0000000405043212 */ /* 0x000fc800078e3cff */
[----:B------:R-:W-:-:S05]  /*55ca0*/  @P3 LOP3.LUT R5, R5, R4, RZ, 0x3c, !PT ;  /* 0x0000000405053212 */ /* 0x000fca00078e3cff */
[----:B------:R0:W4:Y:S04]  /*55cb0*/  @P3 LDG.E.U8 R29, desc[UR4][R4.64] ;  /* 0x00000004041d3981 */ /* 0x000128000c1e1100 */
[----:B------:R-:W3:Y:S01]  /*55cc0*/  LDL R5, [R1+0x3234] ;  /* 0x0032340001057983 */ /* 0x000ee20000100800 */
[----:B------:R-:W-:Y:S01]  /*55cd0*/  PRMT R28, RZ, 0x7610, R28 ;  /* 0x00007610ff1c7816 */ /* 0x000fe2000000001c */
[----:B0-----:R-:W-:Y:S02]  /*55ce0*/  @P3 IMAD.MOV.U32 R4, RZ, RZ, R0 ;  /* 0x000000ffff043224 */ /* 0x001fe400078e0000 */
[----:B----4-:R0:W-:Y:S01]  /*55cf0*/  STL [R1+0x6378], R29 ;  /* 0x0063781d01007387 */ /* 0x0101e20000100800 */
[----:B------:R-:W-:-:S03]  /*55d00*/  PRMT R27, RZ, 0x7610, R27 ;  /* 0x00007610ff1b7816 */ /* 0x000fc6000000001b */
[----:B------:R-:W4:Y:S04]  /*55d10*/  LDL R0, [R1+0x3400] ;  /* 0x0034000001007983 */ /* 0x000f280000100800 */
[----:B---3--:R1:W3:Y:S04]  /*55d20*/  @P3 LDG.E.U8 R28, desc[UR4][R4.64] ;  /* 0x00000004041c3981 */ /* 0x0082e8000c1e1100 */
[----:B0-----:R-:W2:Y:S04]  /*55d30*/  LDL R29, [R1+0x3228] ;  /* 0x00322800011d7983 */ /* 0x001ea80000100800 */
[----:B------:R-:W1:Y:S04]  /*55d40*/  LDL R4, [R1+0x322c] ;  /* 0x00322c0001047983 */ /* 0x000e680000100800 */
[----:B------:R-:W1:Y:S02]  /*55d50*/  LDL R5, [R1+0x3230] ;  /* 0x0032300001057983 */ /* 0x000e640000100800 */
[----:B-1----:R-:W-:-:S04]  /*55d60*/  @P3 LOP3.LUT R5, R5, R4, RZ, 0x3c, !PT ;  /* 0x0000000405053212 */ /* 0x002fc800078e3cff */
[----:B------:R-:W-:-:S04]  /*55d70*/  @P3 LOP3.LUT R4, R5, R4, RZ, 0x3c, !PT ;  /* 0x0000000405043212 */ /* 0x000fc800078e3cff */
[----:B------:R-:W-:Y:S01]  /*55d80*/  @P3 LOP3.LUT R5, R5, R4, RZ, 0x3c, !PT ;  /* 0x0000000405053212 */ /* 0x000fe200078e3cff */
[----:B---3--:R0:W-:Y:S04]  /*55d90*/  STL [R1+0x637c], R28 ;  /* 0x00637c1c01007387 */ /* 0x0081e80000100800 */
[----:B------:R2:W3:Y:S04]  /*55da0*/  @P3 LDG.E.U8 R27, desc[UR4][R4.64] ;  /* 0x00000004041b3981 */ /* 0x0004e8000c1e1100 */
[----:B0-----:R-:W4:Y:S01]  /*55db0*/  LDL R28, [R1+0x3224] ;  /* 0x00322400011c7983 */ /* 0x001f220000100800 */
[----:B------:R-:W-:Y:S01]  /*55dc0*/  PRMT R26, RZ, 0x7610, R26 ;  /* 0x00007610ff1a7816 */ /* 0x000fe2000000001a */
[----:B--2---:R-:W-:-:S02]  /*55dd0*/  @P3 IMAD.MOV.U32 R4, RZ, RZ, R29 ;  /* 0x000000ffff043224 */ /* 0x004fc400078e001d */
[----:B---3--:R0:W-:Y:S01]  /*55de0*/  STL [R1+0x6380], R27 ;  /* 0x0063801b01007387 */ /* 0x0081e20000100800 */
[----:B------:R-:W-:-:S03]  /*55df0*/  PRMT R25, RZ, 0x7610, R25 ;  /* 0x00007610ff197816 */ /* 0x000fc60000000019 */
[----:B------:R-:W2:Y:S01]  /*55e00*/  LDL R29, [R1+0x331c] ;  /* 0x00331c00011d7983 */ /* 0x000ea20000100800 */
[----:B----4-:R-:W-:-:S03]  /*55e10*/  @P3 IMAD.MOV.U32 R5, RZ, RZ, R28 ;  /* 0x000000ffff053224 */ /* 0x010fc600078e001c */
[----:B------:R-:W3:Y:S04]  /*55e20*/  LDL R28, [R1+0x3320] ;  /* 0x00332000011c7983 */ /* 0x000ee80000100800 */
[----:B0-----:R-:W4:Y:S04]  /*55e30*/  LDL R27, [R1+0x3408] ;  /* 0x00340800011b7983 */ /* 0x001f280000100800 */
[----:B------:R4:W2:Y:S04]  /*55e40*/  @P3 LDG.E.U8 R26, desc[UR4][R4.64] ;  /* 0x00000004041a3981 */ /* 0x0008a8000c1e1100 */
[----:B------:R-:W3:Y:S01]  /*55e50*/  LDL R5, [R1+0x3404] ;  /* 0x0034040001057983 */ /* 0x000ee20000100800 */
[----:B------:R-:W-:Y:S01]  /*55e60*/  ISETP.GT.AND P0, PT, R2, 0x2f, PT ;  /* 0x0000002f0200780c */ /* 0x000fe20003f04270 */
[----:B----4-:R-:W-:-:S02]  /*55e70*/  @P1 IMAD.MOV.U32 R4, RZ, RZ, R27 ;  /* 0x000000ffff041224 */ /* 0x010fc400078e001b */
[----:B--2---:R0:W-:Y:S01]  /*55e80*/  STL [R1+0x6384], R26 ;  /* 0x0063841a01007387 */ /* 0x0041e20000100800 */
[----:B------:R-:W-:Y:S02]  /*55e90*/  ISETP.GT.AND P2, PT, R2, 0x36, PT ;  /* 0x000000360200780c */ /* 0x000fe40003f44270 */
[----:B------:R-:W-:Y:S02]  /*55ea0*/  PRMT R24, RZ, 0x7610, R24 ;  /* 0x00007610ff187816 */ /* 0x000fe40000000018 */
[----:B------:R-:W-:Y:S01]  /*55eb0*/  PRMT R23, RZ, 0x7610, R23 ;  /* 0x00007610ff177816 */ /* 0x000fe20000000017 */
[----:B------:R-:W2:Y:S04]  /*55ec0*/  LDL R27, [R1+0x3314] ;  /* 0x00331400011b7983 */ /* 0x000ea80000100800 */
[----:B---3--:R1:W3:Y:S04]  /*55ed0*/  @P1 LDG.E.U8 R25, desc[UR4][R4.64] ;  /* 0x0000000404191981 */ /* 0x0082e8000c1e1100 */
[----:B0-----:R-:W4:Y:S04]  /*55ee0*/  LDL R26, [R1+0x3318] ;  /* 0x00331800011a7983 */ /* 0x001f280000100800 */
[----:B------:R-:W2:Y:S01]  /*55ef0*/  LDL R5, [R1+0x33fc] ;  /* 0x0033fc0001057983 */ /* 0x000ea20000100800 */
[----:B-1----:R-:W-:-:S05]  /*55f00*/  @P0 IMAD.MOV.U32 R4, RZ, RZ, R0 ;  /* 0x000000ffff040224 */ /* 0x002fca00078e0000 */
[----:B--2---:R0:W2:Y:S02]  /*55f10*/  @P0 LDG.E.U8 R24, desc[UR4][R4.64] ;  /* 0x0000000404180981 */ /* 0x0040a4000c1e1100 */
[----:B0-----:R-:W-:Y:S02]  /*55f20*/  @P2 IMAD.MOV.U32 R4, RZ, RZ, R28 ;  /* 0x000000ffff042224 */ /* 0x001fe400078e001c */
[----:B------:R-:W-:-:S05]  /*55f30*/  @P2 IMAD.MOV.U32 R5, RZ, RZ, R29 ;  /* 0x000000ffff052224 */ /* 0x000fca00078e001d */
[----:B------:R-:W4:Y:S04]  /*55f40*/  @P2 LDG.E.U8 R23, desc[UR4][R4.64] ;  /* 0x0000000404172981 */ /* 0x000f28000c1e1100 */
[----:B---3--:R0:W-:Y:S04]  /*55f50*/  STL [R1+0x6364], R25 ;  /* 0x0063641901007387 */ /* 0x0081e80000100800 */
[----:B------:R-:W3:Y:S04]  /*55f60*/  LDL R0, [R1+0x3310] ;  /* 0x0033100001007983 */ /* 0x000ee80000100800 */
[----:B0-----:R-:W3:Y:S04]  /*55f70*/  LDL R25, [R1+0x330c] ;  /* 0x00330c0001197983 */ /* 0x001ee80000100800 */
[----:B--2---:R0:W-:Y:S04]  /*55f80*/  STL [R1+0x6314], R24 ;  /* 0x0063141801007387 */ /* 0x0041e80000100800 */
[----:B------:R-:W2:Y:S04]  /*55f90*/  LDL R29, [R1+0x3308] ;  /* 0x00330800011d7983 */ /* 0x000ea80000100800 */
[----:B------:R-:W2:Y:S04]  /*55fa0*/  LDL R28, [R1+0x321c] ;  /* 0x00321c00011c7983 */ /* 0x000ea80000100800 */
[----:B0-----:R-:W2:Y:S04]  /*55fb0*/  LDL R24, [R1+0x3220] ;  /* 0x0032200001187983 */ /* 0x001ea80000100800 */
[----:B----4-:R0:W-:Y:S04]  /*55fc0*/  STL [R1+0x6368], R23 ;  /* 0x0063681701007387 */ /* 0x0101e80000100800 */
[----:B0-----:R-:W4:Y:S01]  /*55fd0*/  LDL R23, [R1+0x3304] ;  /* 0x0033040001177983 */ /* 0x001f220000100800 */
[----:B------:R-:W-:Y:S01]  /*55fe0*/  PRMT R22, RZ, 0x7610, R22 ;  /* 0x00007610ff167816 */ /* 0x000fe20000000016 */
[----:B------:R-:W-:-:S02]  /*55ff0*/  @P2 IMAD.MOV.U32 R4, RZ, RZ, R26 ;  /* 0x000000ffff042224 */ /* 0x000fc400078e001a */
[----:B------:R-:W-:Y:S01]  /*56000*/  @P2 IMAD.MOV.U32 R5, RZ, RZ, R27 ;  /* 0x000000ffff052224 */ /* 0x000fe200078e001b */
[----:B------:R-:W-:Y:S02]  /*56010*/  PRMT R21, RZ, 0x7610, R21 ;  /* 0x00007610ff157816 */ /* 0x000fe40000000015 */
[----:B------:R-:W-:Y:S02]  /*56020*/  PRMT R20, RZ, 0x7610, R20 ;  /* 0x00007610ff147816 */ /* 0x000fe40000000014 */
[----:B------:R-:W-:Y:S02]  /*56030*/  ISETP.GT.AND P3, PT, R2, 0x3e, PT ;  /* 0x0000003e0200780c */ /* 0x000fe40003f64270 */
[----:B------:R-:W-:Y:S01]  /*56040*/  PRMT R19, RZ, 0x7610, R19 ;  /* 0x00007610ff137816 */ /* 0x000fe20000000013 */
[----:B------:R3:W4:Y:S04]  /*56050*/  @P2 LDG.E.U8 R22, desc[UR4][R4.64] ;  /* 0x0000000404162981 */ /* 0x000728000c1e1100 */
[----:B------:R-:W4:Y:S04]  /*56060*/  LDL R27, [R1+0x3214] ;  /* 0x00321400011b7983 */ /* 0x000f280000100800 */
[----:B------:R-:W4:Y:S01]  /*56070*/  LDL R26, [R1+0x3218] ;  /* 0x00321800011a7983 */ /* 0x000f220000100800 */
[----:B---3--:R-:W-:-:S02]  /*56080*/  @P2 IMAD.MOV.U32 R4, RZ, RZ, R0 ;  /* 0x000000ffff042224 */ /* 0x008fc400078e0000 */
[----:B------:R-:W-:-:S05]  /*56090*/  @P2 IMAD.MOV.U32 R5, RZ, RZ, R25 ;  /* 0x000000ffff052224 */ /* 0x000fca00078e0019 */
[----:B------:R2:W3:Y:S02]  /*560a0*/  @P2 LDG.E.U8 R21, desc[UR4][R4.64] ;  /* 0x0000000404152981 */ /* 0x0004e4000c1e1100 */
[----:B--2---:R-:W-:Y:S02]  /*560b0*/  @P2 IMAD.MOV.U32 R4, RZ, RZ, R29 ;  /* 0x000000ffff042224 */ /* 0x004fe400078e001d */
[----:B----4-:R-:W-:-:S05]  /*560c0*/  @P2 IMAD.MOV.U32 R5, RZ, RZ, R23 ;  /* 0x000000ffff052224 */ /* 0x010fca00078e0017 */
[----:B------:R0:W2:Y:S02]  /*560d0*/  @P2 LDG.E.U8 R20, desc[UR4][R4.64] ;  /* 0x0000000404142981 */ /* 0x0000a4000c1e1100 */
[----:B0-----:R-:W-:Y:S02]  /*560e0*/  @P3 IMAD.MOV.U32 R4, RZ, RZ, R24 ;  /* 0x000000ffff043224 */ /* 0x001fe400078e0018 */
[----:B------:R-:W-:-:S05]  /*560f0*/  @P3 IMAD.MOV.U32 R5, RZ, RZ, R28 ;  /* 0x000000ffff053224 */ /* 0x000fca00078e001c */
[----:B------:R0:W4:Y:S04]  /*56100*/  @P3 LDG.E.U8 R19, desc[UR4][R4.64] ;  /* 0x0000000404133981 */ /* 0x000128000c1e1100 */
[----:B------:R1:W-:Y:S04]  /*56110*/  STL [R1+0x636c], R22 ;  /* 0x00636c1601007387 */ /* 0x0003e80000100800 */
[----:B------:R-:W4:Y:S04]  /*56120*/  LDL R25, [R1+0x320c] ;  /* 0x00320c0001197983 */ /* 0x000f280000100800 */
[----:B------:R-:W4:Y:S04]  /*56130*/  LDL R0, [R1+0x3210] ;  /* 0x0032100001007983 */ /* 0x000f280000100800 */
[----:B---3--:R3:W-:Y:S01]  /*56140*/  STL [R1+0x6370], R21 ;  /* 0x0063701501007387 */ /* 0x0087e20000100800 */
[----:B------:R-:W-:Y:S01]  /*56150*/  PRMT R18, RZ, 0x7610, R18 ;  /* 0x00007610ff127816 */ /* 0x000fe20000000012 */
[----:B0-----:R-:W-:-:S02]  /*56160*/  @P3 IMAD.MOV.U32 R4, RZ, RZ, R26 ;  /* 0x000000ffff043224 */ /* 0x001fc400078e001a */
[----:B------:R-:W-:-:S05]  /*56170*/  @P3 IMAD.MOV.U32 R5, RZ, RZ, R27 ;  /* 0x000000ffff053224 */ /* 0x000fca00078e001b */
[----:B------:R0:W3:Y:S04]  /*56180*/  @P3 LDG.E.U8 R18, desc[UR4][R4.64] ;  /* 0x0000000404123981 */ /* 0x0000e8000c1e1100 */
[----:B--2---:R2:W-:Y:S04]  /*56190*/  STL [R1+0x6374], R20 ;  /* 0x0063741401007387 */ /* 0x0045e80000100800 */
[----:B------:R-:W2:Y:S04]  /*561a0*/  LDL R24, [R1+0x3204] ;  /* 0x0032040001187983 */ /* 0x000ea80000100800 */
[----:B------:R-:W2:Y:S04]  /*561b0*/  LDL R23, [R1+0x3208] ;  /* 0x0032080001177983 */ /* 0x000ea80000100800 */
[----:B----4-:R4:W-:Y:S04]  /*561c0*/  STL [R1+0x6388], R19 ;  /* 0x0063881301007387 */ /* 0x0109e80000100800 */
[----:B-1----:R-:W4:Y:S04]  /*561d0*/  LDL R22, [R1+0x33f4] ;  /* 0x0033f40001167983 */ /* 0x002f280000100800 */
[----:B---3--:R-:W3:Y:S01]  /*561e0*/  LDL R21, [R1+0x33f8] ;  /* 0x0033f80001157983 */ /* 0x008ee20000100800 */
[----:B------:R-:W-:Y:S01]  /*561f0*/  PRMT R17, RZ, 0x7610, R17 ;  /* 0x00007610ff117816 */ /* 0x000fe20000000011 */
[----:B0-----:R-:W-:-:S02]  /*56200*/  @P3 IMAD.MOV.U32 R4, RZ, RZ, R0 ;  /* 0x000000ffff043224 */ /* 0x001fc400078e0000 */
[----:B------:R-:W-:Y:S01]  /*56210*/  @P3 IMAD.MOV.U32 R5, RZ, RZ, R25 ;  /* 0x000000ffff053224 */ /* 0x000fe200078e0019 */
[----:B------:R-:W-:-:S04]  /*56220*/  PRMT R16, RZ, 0x7610, R16 ;  /* 0x00007610ff107816 */ /* 0x000fc80000000010 */
[----:B------:R0:W3:Y:S01]  /*56230*/  @P3 LDG.E.U8 R17, desc[UR4][R4.64] ;  /* 0x0000000404113981 */ /* 0x0000e2000c1e1100 */
[----:B------:R-:W-:-:S03]  /*56240*/  PRMT R15, RZ, 0x7610, R15 ;  /* 0x00007610ff0f7816 */ /* 0x000fc6000000000f */
[----:B------:R1:W-:Y:S04]  /*56250*/  STL [R1+0x638c], R18 ;  /* 0x00638c1201007387 */ /* 0x0003e80000100800 */
[----:B--2---:R-:W2:Y:S04]  /*56260*/  LDL R20, [R1+0x33ec] ;  /* 0x0033ec0001147983 */ /* 0x004ea80000100800 */
[----:B----4-:R-:W4:Y:S04]  /*56270*/  LDL R19, [R1+0x33f0] ;  /* 0x0033f00001137983 */ /* 0x010f280000100800 */
[----:B------:R-:W4:Y:S04]  /*56280*/  LDL R0, [R1+0x33e8] ;  /* 0x0033e80001007983 */ /* 0x000f280000100800 */
[----:B-1----:R-:W4:Y:S01]  /*56290*/  LDL R18, [R1+0x33e4] ;  /* 0x0033e40001127983 */ /* 0x002f220000100800 */
[----:B0-----:R-:W-:-:S02]  /*562a0*/  @P3 IMAD.MOV.U32 R5, RZ, RZ, R24 ;  /* 0x000000ffff053224 */ /* 0x001fc400078e0018 */
[----:B------:R-:W-:-:S05]  /*562b0*/  @P3 IMAD.MOV.U32 R4, RZ, RZ, R23 ;  /* 0x000000ffff043224 */ /* 0x000fca00078e0017 */
[----:B------:R0:W4:Y:S02]  /*562c0*/  @P3 LDG.E.U8 R16, desc[UR4][R4.64] ;  /* 0x0000000404103981 */ /* 0x000124000c1e1100 */
[----:B0-----:R-:W-:Y:S02]  /*562d0*/  @P0 IMAD.MOV.U32 R5, RZ, RZ, R22 ;  /* 0x000000ffff050224 */ /* 0x001fe400078e0016 */
[----:B---3--:R-:W-:-:S05]  /*562e0*/  @P0 IMAD.MOV.U32 R4, RZ, RZ, R21 ;  /* 0x000000ffff040224 */ /* 0x008fca00078e0015 */
[----:B------:R2:W3:Y:S04]  /*562f0*/  @P0 LDG.E.U8 R15, desc[UR4][R4.64] ;  /* 0x00000004040f0981 */ /* 0x0004e8000c1e1100 */
[----:B------:R0:W-:Y:S01]  /*56300*/  STL [R1+0x6390], R17 ;  /* 0x0063901101007387 */ /* 0x0001e20000100800 */
[----:B------:R-:W-:Y:S01]  /*56310*/  PRMT R14, RZ, 0x7610, R14 ;  /* 0x00007610ff0e7816 */ /* 0x000fe2000000000e */
[----:B--2---:R-:W-:Y:S02]  /*56320*/  @P0 IMAD.MOV.U32 R5, RZ, RZ, R20 ;  /* 0x000000ffff050224 */ /* 0x004fe400078e0014 */
[----:B----4-:R-:W-:-:S05]  /*56330*/  @P0 IMAD.MOV.U32 R4, RZ, RZ, R19 ;  /* 0x000000ffff040224 */ /* 0x010fca00078e0013 */
[----:B------:R1:W2:Y:S04]  /*56340*/  @P0 LDG.E.U8 R14, desc[UR4][R4.64] ;  /* 0x00000004040e0981 */ /* 0x0002a8000c1e1100 */
[----:B------:R4:W-:Y:S04]  /*56350*/  STL [R1+0x6394], R16 ;  /* 0x0063941001007387 */ /* 0x0009e80000100800 */
[----:B0-----:R-:W2:Y:S04]  /*56360*/  LDL R17, [R1+0x32fc] ;  /* 0x0032fc0001117983 */ /* 0x001ea80000100800 */
[----:B----4-:R-:W4:Y:S04]  /*56370*/  LDL R16, [R1+0x3300] ;  /* 0x0033000001107983 */ /* 0x010f280000100800 */
[----:B---3--:R0:W-:Y:S04]  /*56380*/  STL [R1+0x6318], R15 ;  /* 0x0063180f01007387 */ /* 0x0081e80000100800 */
[----:B------:R-:W3:Y:S04]  /*56390*/  LDL R21, [R1+0x32f4] ;  /* 0x0032f40001157983 */ /* 0x000ee80000100800 */
[----:B0-----:R-:W3:Y:S01]  /*563a0*/  LDL R15, [R1+0x32f8] ;  /* 0x0032f800010f7983 */ /* 0x001ee20000100800 */
[----:B------:R-:W-:-:S02]  /*563b0*/  ISETP.GT.AND P1, PT, R2, 0x37, PT ;  /* 0x000000370200780c */ /* 0x000fc40003f24270 */
[----:B------:R-:W-:Y:S01]  /*563c0*/  PRMT R13, RZ, 0x7610, R13 ;  /* 0x00007610ff0d7816 */ /* 0x000fe2000000000d */
[----:B-1----:R-:W-:Y:S02]  /*563d0*/  @P0 IMAD.MOV.U32 R4, RZ, RZ, R0 ;  /* 0x000000ffff040224 */ /* 0x002fe400078e0000 */
[----:B------:R-:W-:-:S05]  /*563e0*/  @P0 IMAD.MOV.U32 R5, RZ, RZ, R18 ;  /* 0x000000ffff050224 */ /* 0x000fca00078e0012 */
[----:B------:R0:W3:Y:S01]  /*563f0*/  @P0 LDG.E.U8 R13, desc[UR4][R4.64] ;  /* 0x00000004040d0981 */ /* 0x0000e2000c1e1100 */
[----:B------:R-:W-:Y:S02]  /*56400*/  PRMT R12, RZ, 0x7610, R12 ;  /* 0x00007610ff0c7816 */ /* 0x000fe4000000000c */
[----:B------:R-:W-:Y:S01]  /*56410*/  PRMT R11, RZ, 0x7610, R11 ;  /* 0x00007610ff0b7816 */ /* 0x000fe2000000000b */
[----:B--2---:R1:W-:Y:S04]  /*56420*/  STL [R1+0x631c], R14 ;  /* 0x00631c0e01007387 */ /* 0x0043e80000100800 */
[----:B------:R-:W2:Y:S04]  /*56430*/  LDL R0, [R1+0x32f0] ;  /* 0x0032f00001007983 */ /* 0x000ea80000100800 */
[----:B------:R-:W2:Y:S01]  /*56440*/  LDL R20, [R1+0x32ec] ;  /* 0x0032ec0001147983 */ /* 0x000ea20000100800 */
[----:B0-----:R-:W-:-:S02]  /*56450*/  @P1 IMAD.MOV.U32 R5, RZ, RZ, R17 ;  /* 0x000000ffff051224 */ /* 0x001fc400078e0011 */
[----:B----4-:R-:W-:-:S05]  /*56460*/  @P1 IMAD.MOV.U32 R4, RZ, RZ, R16 ;  /* 0x000000ffff041224 */ /* 0x010fca00078e0010 */
[----:B------:R3:W4:Y:S02]  /*56470*/  @P1 LDG.E.U8 R12, desc[UR4][R4.64] ;  /* 0x00000004040c1981 */ /* 0x000724000c1e1100 */
[----:B---3--:R-:W-:Y:S02]  /*56480*/  @P1 IMAD.MOV.U32 R5, RZ, RZ, R21 ;  /* 0x000000ffff051224 */ /* 0x008fe400078e0015 */
[----:B------:R-:W-:-:S05]  /*56490*/  @P1 IMAD.MOV.U32 R4, RZ, RZ, R15 ;  /* 0x000000ffff041224 */ /* 0x000fca00078e000f */
[----:B------:R2:W3:Y:S04]  /*564a0*/  @P1 LDG.E.U8 R11, desc[UR4][R4.64] ;  /* 0x00000004040b1981 */ /* 0x0004e8000c1e1100 */
[----:B------:R0:W-:Y:S04]  /*564b0*/  STL [R1+0x6320], R13 ;  /* 0x0063200d01007387 */ /* 0x0001e80000100800 */
[----:B------:R-:W3:Y:S04]  /*564c0*/  LDL R19, [R1+0x32e4] ;  /* 0x0032e40001137983 */ /* 0x000ee80000100800 */
[----:B------:R-:W3:Y:S04]  /*564d0*/  LDL R18, [R1+0x32e8] ;  /* 0x0032e80001127983 */ /* 0x000ee80000100800 */
[----:B------:R-:W3:Y:S04]  /*564e0*/  LDL R17, [R1+0x31fc] ;  /* 0x0031fc0001117983 */ /* 0x000ee80000100800 */
[----:B------:R-:W3:Y:S01]  /*564f0*/  LDL R16, [R1+0x3200] ;  /* 0x0032000001107983 */ /* 0x000ee20000100800 */
[----:B--2---:R-:W-:-:S03]  /*56500*/  @P1 IMAD.MOV.U32 R4, RZ, RZ, R0 ;  /* 0x000000ffff041224 */ /* 0x004fc600078e0000 */
[----:B----4-:R2:W-:Y:S04]  /*56510*/  STL [R1+0x6324], R12 ;  /* 0x0063240c01007387 */ /* 0x0105e80000100800 */
[----:B------:R-:W4:Y:S04]  /*56520*/  LDL R15, [R1+0x31f4] ;  /* 0x0031f400010f7983 */ /* 0x000f280000100800 */
[----:B-1----:R-:W4:Y:S04]  /*56530*/  LDL R14, [R1+0x31f8] ;  /* 0x0031f800010e7983 */ /* 0x002f280000100800 */
[----:B0-----:R-:W4:Y:S04]  /*56540*/  LDL R13, [R1+0x31ec] ;  /* 0x0031ec00010d7983 */ /* 0x001f280000100800 */
[----:B--2---:R-:W2:Y:S04]  /*56550*/  LDL R12, [R1+0x31f0] ;  /* 0x0031f000010c7983 */ /* 0x004ea80000100800 */
[----:B---3--:R0:W-:Y:S04]  /*56560*/  STL [R1+0x6328], R11 ;  /* 0x0063280b01007387 */ /* 0x0081e80000100800 */
[----:B------:R-:W3:Y:S04]  /*56570*/  LDL R0, [R1+0x31e8] ;  /* 0x0031e80001007983 */ /* 0x000ee80000100800 */
[----:B0-----:R-:W3:Y:S01]  /*56580*/  LDL R11, [R1+0x31e4] ;  /* 0x0031e400010b7983 */ /* 0x001ee20000100800 */
[----:B------:R-:W-:-:S02]  /*56590*/  ISETP.GT.AND P0, PT, R2, 0x3f, PT ;  /* 0x0000003f0200780c */ /* 0x000fc40003f04270 */
[----:B------:R-:W-:Y:S01]  /*565a0*/  PRMT R10, RZ, 0x7610, R10 ;  /* 0x00007610ff0a7816 */ /* 0x000fe2000000000a */
[----:B------:R-:W-:Y:S01]  /*565b0*/  @P1 IMAD.MOV.U32 R5, RZ, RZ, R20 ;  /* 0x000000ffff051224 */ /* 0x000fe200078e0014 */
[----:B------:R-:W-:-:S04]  /*565c0*/  PRMT R9, RZ, 0x7610, R9 ;  /* 0x00007610ff097816 */ /* 0x000fc80000000009 */
[----:B------:R0:W3:Y:S01]  /*565d0*/  @P1 LDG.E.U8 R10, desc[UR4][R4.64] ;  /* 0x00000004040a1981 */ /* 0x0000e2000c1e1100 */
[----:B------:R-:W-:Y:S01]  /*565e0*/  PRMT R8, RZ, 0x7610, R8 ;  /* 0x00007610ff087816 */ /* 0x000fe20000000008 */
[----:B0-----:R-:W-:Y:S02]  /*565f0*/  @P1 IMAD.MOV.U32 R4, RZ, RZ, R18 ;  /* 0x000000ffff041224 */ /* 0x001fe400078e0012 */
[----:B------:R-:W-:-:S05]  /*56600*/  @P1 IMAD.MOV.U32 R5, RZ, RZ, R19 ;  /* 0x000000ffff051224 */ /* 0x000fca00078e0013 */
[----:B------:R0:W3:Y:S01]  /*56610*/  @P1 LDG.E.U8 R9, desc[UR4][R4.64] ;  /* 0x0000000404091981 */ /* 0x0000e2000c1e1100 */
[----:B------:R-:W-:Y:S01]  /*56620*/  PRMT R7, RZ, 0x7610, R7 ;  /* 0x00007610ff077816 */ /* 0x000fe20000000007 */
[----:B0-----:R-:W-:Y:S02]  /*56630*/  @P0 IMAD.MOV.U32 R4, RZ, RZ, R16 ;  /* 0x000000ffff040224 */ /* 0x001fe400078e0010 */
[----:B------:R-:W-:-:S05]  /*56640*/  @P0 IMAD.MOV.U32 R5, RZ, RZ, R17 ;  /* 0x000000ffff050224 */ /* 0x000fca00078e0011 */
[----:B------:R4:W3:Y:S01]  /*56650*/  @P0 LDG.E.U8 R8, desc[UR4][R4.64] ;  /* 0x0000000404080981 */ /* 0x0008e2000c1e1100 */
[----:B------:R-:W-:Y:S02]  /*56660*/  PRMT R6, RZ, 0x7610, R6 ;  /* 0x00007610ff067816 */ /* 0x000fe40000000006 */
[----:B------:R-:W-:Y:S01]  /*56670*/  PRMT R3, RZ, 0x7610, R3 ;  /* 0x00007610ff037816 */ /* 0x000fe20000000003 */
[----:B----4-:R-:W-:Y:S02]  /*56680*/  @P0 IMAD.MOV.U32 R5, RZ, RZ, R15 ;  /* 0x000000ffff050224 */ /* 0x010fe400078e000f */
[----:B------:R-:W-:-:S05]  /*56690*/  @P0 IMAD.MOV.U32 R4, RZ, RZ, R14 ;  /* 0x000000ffff040224 */ /* 0x000fca00078e000e */
[----:B------:R2:W4:Y:S02]  /*566a0*/  @P0 LDG.E.U8 R7, desc[UR4][R4.64] ;  /* 0x0000000404070981 */ /* 0x000524000c1e1100 */
[----:B--2---:R-:W-:Y:S02]  /*566b0*/  @P0 IMAD.MOV.U32 R4, RZ, RZ, R12 ;  /* 0x000000ffff040224 */ /* 0x004fe400078e000c */
[----:B------:R-:W-:-:S05]  /*566c0*/  @P0 IMAD.MOV.U32 R5, RZ, RZ, R13 ;  /* 0x000000ffff050224 */ /* 0x000fca00078e000d */
[----:B------:R3:W2:Y:S02]  /*566d0*/  @P0 LDG.E.U8 R6, desc[UR4][R4.64] ;  /* 0x0000000404060981 */ /* 0x0006a4000c1e1100 */
[----:B---3--:R-:W-:Y:S02]  /*566e0*/  @P0 IMAD.MOV.U32 R4, RZ, RZ, R0 ;  /* 0x000000ffff040224 */ /* 0x008fe400078e0000 */
[----:B------:R-:W-:-:S05]  /*566f0*/  @P0 IMAD.MOV.U32 R5, RZ, RZ, R11 ;  /* 0x000000ffff050224 */ /* 0x000fca00078e000b */
[----:B------:R-:W3:Y:S04]  /*56700*/  @P0 LDG.E.U8 R3, desc[UR4][R4.64] ;  /* 0x0000000404030981 */ /* 0x000ee8000c1e1100 */
[----:B------:R-:W-:Y:S01]  /*56710*/  STL [R1+0x632c], R10 ;  /* 0x00632c0a01007387 */ /* 0x000fe20000100800 */
[----:B------:R-:W0:Y:S01]  /*56720*/  S2R R25, SR_TID.X ;  /* 0x0000000000197919 */ /* 0x000e220000002100 */
[----:B------:R-:W-:Y:S06]  /*56730*/  BAR.SYNC.DEFER_BLOCKING 0x0 ;  /* 0x0000000000007b1d */ /* 0x000fec0000010000 */
[----:B------:R-:W-:Y:S04]  /*56740*/  STL [R1+0x6330], R9 ;  /* 0x0063300901007387 */ /* 0x000fe80000100800 */
[----:B------:R-:W-:Y:S04]  /*56750*/  STL [R1+0x6334], R8 ;  /* 0x0063340801007387 */ /* 0x000fe80000100800 */
[----:B----4-:R-:W-:Y:S04]  /*56760*/  STL [R1+0x6338], R7 ;  /* 0x0063380701007387 */ /* 0x010fe80000100800 */
[----:B--2---:R-:W-:Y:S04]  /*56770*/  STL [R1+0x633c], R6 ;  /* 0x00633c0601007387 */ /* 0x004fe80000100800 */
[----:B------:R-:W2:Y:S04]  /*56780*/  LDL.LU R27, [R1+0x14d0] ;  /* 0x0014d000011b7983 */ /* 0x000ea80000300800 */
[----:B------:R-:W4:Y:S04]  /*56790*/  LDL.LU R26, [R1+0x14cc] ;  /* 0x0014cc00011a7983 */ /* 0x000f280000300800 */
[----:B------:R-:W4:Y:S04]  /*567a0*/  LDL.LU R24, [R1+0x14c8] ;  /* 0x0014c80001187983 */ /* 0x000f280000300800 */
[----:B------:R-:W4:Y:S04]  /*567b0*/  LDL.LU R28, [R1+0x14c4] ;  /* 0x0014c400011c7983 */ /* 0x000f280000300800 */
[----:B------:R-:W4:Y:S04]  /*567c0*/  LDL.LU R29, [R1+0x140c] ;  /* 0x00140c00011d7983 */ /* 0x000f280000300800 */
[----:B---3--:R-:W-:Y:S04]  /*567d0*/  STL [R1+0x6340], R3 ;  /* 0x0063400301007387 */ /* 0x008fe80000100800 */
        /* <DEDUP_REMOVED lines=242> */
[----:B0-----:R-:W-:Y:S01]  /*57700*/  STL [R1+0x63b0], R25 ;  /* 0x0063b01901007387 */ /* 0x001fe20000100800 */
[----:B------:R-:W-:-:S03]  /*57710*/  LOP3.LUT R0, R25, 0x3f, RZ, 0xc0, !PT ;  /* 0x0000003f19007812 */ /* 0x000fc600078ec0ff */
[----:B------:R-:W-:Y:S04]  /*57720*/  STL [R1+0x5b7c], R5 ;  /* 0x005b7c0501007387 */ /* 0x000fe80000100800 */
[----:B------:R-:W-:Y:S04]  /*57730*/  STL [R1+0x630c], R5 ;  /* 0x00630c0501007387 */ /* 0x000fe80000100800 */
[----:B------:R0:W-:Y:S04]  /*57740*/  STL [R1+0x6348], R5 ;  /* 0x0063480501007387 */ /* 0x0001e80000100800 */
[----:B0-----:R-:W3:Y:S04]  /*57750*/  LDL.LU R5, [R1+0x1410] ;  /* 0x0014100001057983 */ /* 0x001ee80000300800 */
[----:B------:R-:W3:Y:S04]  /*57760*/  LDL.LU R25, [R1+0x1408] ;  /* 0x0014080001197983 */ /* 0x000ee80000300800 */
[----:B--2---:R0:W-:Y:S04]  /*57770*/  STS.U8 [R0+UR22], R27 ;  /* 0x0000001b00007988 */ /* 0x0041e80008000016 */
[----:B0-----:R-:W2:Y:S04]  /*57780*/  LDL.LU R27, [R1+0x1404] ;  /* 0x00140400011b7983 */ /* 0x001ea80000300800 */
[----:B------:R-:W2:Y:S04]  /*57790*/  LDL.LU R4, [R1+0x1330] ;  /* 0x0013300001047983 */ /* 0x000ea80000300800 */
        /* <DEDUP_REMOVED lines=14> */
[----:B----4-:R0:W-:Y:S04]  /*57880*/  STS.U8 [R0+UR22+0x40], R26 ;  /* 0x0000401a00007988 */ /* 0x0101e80008000016 */
[----:B------:R-:W4:Y:S04]  /*57890*/  LDL.LU R19, [R1+0xc74] ;  /* 0x000c740001137983 */ /* 0x000f280000300800 */
[----:B0-----:R-:W4:Y:S04]  /*578a0*/  LDL.LU R26, [R1+0x108] ;  /* 0x00010800011a7983 */ /* 0x001f280000300800 */
[----:B------:R0:W-:Y:S04]  /*578b0*/  STS.U8 [R0+UR22+0x80], R24 ;  /* 0x0000801800007988 */ /* 0x0001e80008000016 */
[----:B------:R1:W-:Y:S04]  /*578c0*/  STS.U8 [R0+UR22+0xc0], R28 ;  /* 0x0000c01c00007988 */ /* 0x0003e80008000016 */
[----:B0-----:R-:W4:Y:S04]  /*578d0*/  LDL.LU R24, [R1+0x104] ;  /* 0x0001040001187983 */ /* 0x001f280000300800 */
[----:B------:R-:W4:Y:S04]  /*578e0*/  LDL.LU R20, [R1+0x100] ;  /* 0x0001000001147983 */ /* 0x000f280000300800 */
[----:B------:R-:W4:Y:S04]  /*578f0*/  LDL.LU R21, [R1+0xdc] ;  /* 0x0000dc0001157983 */ /* 0x000f280000300800 */
[----:B------:R-:W4:Y:S04]  /*57900*/  LDL.LU R22, [R1+0xd8] ;  /* 0x0000d80001167983 */ /* 0x000f280000300800 */
[----:B------:R-:W4:Y:S04]  /*57910*/  LDL.LU R23, [R1+0xd4] ;  /* 0x0000d40001177983 */ /* 0x000f280000300800 */
[----:B-1----:R-:W4:Y:S01]  /*57920*/  LDL.LU R28, [R1+0xd0] ;  /* 0x0000d000011c7983 */ /* 0x002f220000300800 */
[----:B------:R-:W-:-:S03]  /*57930*/  ISETP.GE.AND P0, PT, R0, R2, PT ;  /* 0x000000020000720c */ /* 0x000fc60003f06270 */
[----:B---3--:R-:W-:Y:S04]  /*57940*/  STS.U8 [R0+UR22+0x840], R5 ;  /* 0x0008400500007988 */ /* 0x008fe80008000016 */
[----:B------:R0:W-:Y:S04]  /*57950*/  STS.U8 [R0+UR22+0x800], R29 ;  /* 0x0008001d00007988 */ /* 0x0001e80008000016 */
[----:B------:R-:W-:Y:S04]  /*57960*/  STS.U8 [R0+UR22+0x8c0], R25 ;  /* 0x0008c01900007988 */ /* 0x000fe80008000016 */
[----:B0-----:R-:W3:Y:S04]  /*57970*/  LDL.LU R29, [R1+0xb4] ;  /* 0x0000b400011d7983 */ /* 0x001ee80000300800 */
[----:B--2---:R0:W-:Y:S04]  /*57980*/  STS.U8 [R0+UR22+0x880], R27 ;  /* 0x0008801b00007988 */ /* 0x0041e80008000016 */
[----:B------:R-:W-:Y:S04]  /*57990*/  STS.U8 [R0+UR22+0x1000], R4 ;  /* 0x0010000400007988 */ /* 0x000fe80008000016 */
        /* <DEDUP_REMOVED lines=14> */
[----:B0-----:R-:W2:Y:S04]  /*57a80*/  LDL.LU R27, [R1+0x14c0] ;  /* 0x0014c000011b7983 */ /* 0x001ea80000300800 */
[----:B----4-:R-:W-:Y:S04]  /*57a90*/  STS.U8 [R0+UR22+0x2880], R19 ;  /* 0x0028801300007988 */ /* 0x010fe80008000016 */
[----:B------:R0:W-:Y:S02]  /*57aa0*/  STS.U8 [R0+UR22+0x3000], R26 ;  /* 0x0030001a00007988 */ /* 0x0001e40008000016 */
[----:B0-----:R-:W0:Y:S02]  /*57ab0*/  S2R R26, SR_TID.X ;  /* 0x00000000001a7919 */ /* 0x001e240000002100 */
[----:B------:R1:W-:Y:S04]  /*57ac0*/  STS.U8 [R0+UR22+0x3040], R24 ;  /* 0x0030401800007988 */ /* 0x0003e80008000016 */
[----:B------:R-:W-:Y:S04]  /*57ad0*/  STS.U8 [R0+UR22+0x3080], R20 ;  /* 0x0030801400007988 */ /* 0x000fe80008000016 */
[----:B------:R-:W-:Y:S04]  /*57ae0*/  STS.U8 [R0+UR22+0x30c0], R21 ;  /* 0x0030c01500007988 */ /* 0x000fe80008000016 */
[----:B------:R-:W-:Y:S04]  /*57af0*/  STS.U8 [R0+UR22+0x3840], R22 ;  /* 0x0038401600007988 */ /* 0x000fe80008000016 */
[----:B------:R-:W-:Y:S04]  /*57b00*/  STS.U8 [R0+UR22+0x3800], R23 ;  /* 0x0038001700007988 */ /* 0x000fe80008000016 */
[----:B------:R4:W-:Y:S04]  /*57b10*/  STS.U8 [R0+UR22+0x38c0], R28 ;  /* 0x0038c01c00007988 */ /* 0x0009e80008000016 */
[----:B-1----:R-:W2:Y:S01]  /*57b20*/  LDL.LU R24, [R1+0x14bc] ;  /* 0x0014bc0001187983 */ /* 0x002ea20000300800 */
[----:B0-----:R-:W-:-:S04]  /*57b30*/  LOP3.LUT R26, R26, 0x3f, RZ, 0xc0, !PT ;  /* 0x0000003f1a1a7812 */ /* 0x001fc800078ec0ff */
[----:B------:R-:W-:Y:S02]  /*57b40*/  LOP3.LUT R2, R26, 0x8, RZ, 0x3c, !PT ;  /* 0x000000081a027812 */ /* 0x000fe400078e3cff */
[----:B------:R-:W2:Y:S04]  /*57b50*/  LDL.LU R26, [R1+0x14b8] ;  /* 0x0014b800011a7983 */ /* 0x000ea80000300800 */
[----:B----4-:R-:W4:Y:S04]  /*57b60*/  LDL.LU R28, [R1+0x14b4] ;  /* 0x0014b400011c7983 */ /* 0x010f280000300800 */
[----:B---3--:R0:W-:Y:S04]  /*57b70*/  STS.U8 [R0+UR22+0x3880], R29 ;  /* 0x0038801d00007988 */ /* 0x0081e80008000016 */
[----:B0-----:R-:W3:Y:S04]  /*57b80*/  LDL.LU R29, [R1+0x1400] ;  /* 0x00140000011d7983 */ /* 0x001ee80000300800 */
[----:B------:R-:W-:Y:S04]  /*57b90*/  STL [R1+0x6398], R0 ;  /* 0x0063980001007387 */ /* 0x000fe80000100800 */
[----:B------:R-:W3:Y:S04]  /*57ba0*/  LDL.LU R5, [R1+0x13fc] ;  /* 0x0013fc0001057983 */ /* 0x000ee80000300800 */
        /* <DEDUP_REMOVED lines=16> */
[----:B--2---:R0:W-:Y:S04]  /*57cb0*/  STS.U8 [R2+UR22+0x100], R27 ;  /* 0x0001001b02007988 */ /* 0x0041e80008000016 */
[----:B0-----:R-:W2:Y:S04]  /*57cc0*/  LDL.LU R27, [R1+0x168] ;  /* 0x00016800011b7983 */ /* 0x001ea80000300800 */
[----:B------:R-:W2:Y:S04]  /*57cd0*/  LDL.LU R19, [R1+0x164] ;  /* 0x0001640001137983 */ /* 0x000ea80000300800 */
[----:B------:R-:W2:Y:S04]  /*57ce0*/  LDL.LU R20, [R1+0xa8] ;  /* 0x0000a80001147983 */ /* 0x000ea80000300800 */
[----:B------:R-:W2:Y:S04]  /*57cf0*/  LDL.LU R21, [R1+0xa4] ;  /* 0x0000a40001157983 */ /* 0x000ea80000300800 */
[----:B------:R-:W2:Y:S04]  /*57d00*/  LDL.LU R22, [R1+0xa0] ;  /* 0x0000a00001167983 */ /* 0x000ea80000300800 */
[----:B------:R-:W2:Y:S04]  /*57d10*/  LDL.LU R23, [R1+0x9c] ;  /* 0x00009c0001177983 */ /* 0x000ea80000300800 */
[----:B------:R0:W-:Y:S04]  /*57d20*/  STS.U8 [R2+UR22+0x140], R24 ;  /* 0x0001401802007988 */ /* 0x0001e80008000016 */
[----:B0-----:R-:W2:Y:S04]  /*57d30*/  LDL.LU R24, [R1+0x98] ;  /* 0x0000980001187983 */ /* 0x001ea80000300800 */
[----:B------:R0:W-:Y:S04]  /*57d40*/  STS.U8 [R2+UR22+0x180], R26 ;  /* 0x0001801a02007988 */ /* 0x0001e80008000016 */
[----:B----4-:R1:W-:Y:S04]  /*57d50*/  STS.U8 [R2+UR22+0x1c0], R28 ;  /* 0x0001c01c02007988 */ /* 0x0103e80008000016 */
[----:B0-----:R-:W4:Y:S04]  /*57d60*/  LDL.LU R26, [R1+0x94] ;  /* 0x00009400011a7983 */ /* 0x001f280000300800 */
[----:B-1----:R-:W4:Y:S04]  /*57d70*/  LDL.LU R28, [R1+0x90] ;  /* 0x00009000011c7983 */ /* 0x002f280000300800 */
[----:B---3--:R0:W-:Y:S04]  /*57d80*/  STS.U8 [R2+UR22+0x940], R29 ;  /* 0x0009401d02007988 */ /* 0x0081e80008000016 */
        /* <DEDUP_REMOVED lines=17> */
[----:B0-----:R-:W3:Y:S04]  /*57ea0*/  LDL.LU R29, [R1+0x8c] ;  /* 0x00008c00011d7983 */ /* 0x001ee80000300800 */
[----:B--2---:R0:W-:Y:S02]  /*57eb0*/  STS.U8 [R2+UR22+0x29c0], R27 ;  /* 0x0029c01b02007988 */ /* 0x0041e40008000016 */
[----:B0-----:R-:W0:Y:S02]  /*57ec0*/  S2R R27, SR_TID.X ;  /* 0x00000000001b7919 */ /* 0x001e240000002100 */
[----:B------:R-:W-:Y:S04]  /*57ed0*/  STS.U8 [R2+UR22+0x2980], R19 ;  /* 0x0029801302007988 */ /* 0x000fe80008000016 */
[----:B------:R-:W-:Y:S04]  /*57ee0*/  STS.U8 [R2+UR22+0x3100], R20 ;  /* 0x0031001402007988 */ /* 0x000fe80008000016 */
[----:B------:R-:W-:Y:S04]  /*57ef0*/  STS.U8 [R2+UR22+0x3140], R21 ;  /* 0x0031401502007988 */ /* 0x000fe80008000016 */
[----:B------:R-:W-:Y:S04]  /*57f00*/  STS.U8 [R2+UR22+0x3180], R22 ;  /* 0x0031801602007988 */ /* 0x000fe80008000016 */
[----:B------:R1:W-:Y:S04]  /*57f10*/  STS.U8 [R2+UR22+0x31c0], R23 ;  /* 0x0031c01702007988 */ /* 0x0003e80008000016 */
[----:B------:R-:W-:Y:S01]  /*57f20*/  STS.U8 [R2+UR22+0x3940], R24 ;  /* 0x0039401802007988 */ /* 0x000fe20008000016 */
[----:B0-----:R-:W-:-:S05]  /*57f30*/  LOP3.LUT R27, R27, 0x3f, RZ, 0xc0, !PT ;  /* 0x0000003f1b1b7812 */ /* 0x001fca00078ec0ff */
[----:B------:R-:W-:Y:S01]  /*57f40*/  STL [R1+0x63c8], R27 ;  /* 0x0063c81b01007387 */ /* 0x000fe20000100800 */
[----:B-1----:R-:W-:-:S03]  /*57f50*/  LOP3.LUT R23, R27, 0x10, RZ, 0x3c, !PT ;  /* 0x000000101b177812 */ /* 0x002fc600078e3cff */
[----:B----4-:R0:W-:Y:S04]  /*57f60*/  STS.U8 [R2+UR22+0x3900], R26 ;  /* 0x0039001a02007988 */ /* 0x0101e80008000016 */
[----:B------:R1:W-:Y:S04]  /*57f70*/  STS.U8 [R2+UR22+0x39c0], R28 ;  /* 0x0039c01c02007988 */ /* 0x0003e80008000016 */
[----:B0-----:R-:W2:Y:S04]  /*57f80*/  LDL.LU R26, [R1+0x14b0] ;  /* 0x0014b000011a7983 */ /* 0x001ea80000300800 */
[----:B-1----:R-:W4:Y:S04]  /*57f90*/  LDL.LU R28, [R1+0x14ac] ;  /* 0x0014ac00011c7983 */ /* 0x002f280000300800 */
[----:B------:R-:W3:Y:S04]  /*57fa0*/  LDL.LU R27, [R1+0x14a4] ;  /* 0x0014a400011b7983 */ /* 0x000ee80000300800 */
[----:B---3--:R0:W-:Y:S04]  /*57fb0*/  STL [R1+0x63cc], R27 ;  /* 0x0063cc1b01007387 */ /* 0x0081e80000100800 */
[----:B0-----:R-:W3:Y:S04]  /*57fc0*/  LDL.LU R27, [R1+0x14a8] ;  /* 0x0014a800011b7983 */ /* 0x001ee80000300800 */
[----:B------:R0:W-:Y:S04]  /*57fd0*/  STS.U8 [R2+UR22+0x3980], R29 ;  /* 0x0039801d02007988 */ /* 0x0001e80008000016 */
[----:B------:R-:W3:Y:S04]  /*57fe0*/  LDL.LU R0, [R1+0x13f0] ;  /* 0x0013f00001007983 */ /* 0x000ee80000300800 */
[----:B0-----:R-:W3:Y:S04]  /*57ff0*/  LDL.LU R2, [R1+0x13ec] ;  /* 0x0013ec0001027983 */ /* 0x001ee80000300800 */
        /* <DEDUP_REMOVED lines=24> */
[----:B----4-:R1:W-:Y:S04]  /*58180*/  STS.U8 [R23+UR22+0x240], R28 ;  /* 0x0002401c17007988 */ /* 0x0103e80008000016 */
[----:B0-----:R-:W2:Y:S04]  /*58190*/  LDL.LU R26, [R1+0x6c] ;  /* 0x00006c00011a7983 */ /* 0x001ea80000300800 */
[----:B-1----:R-:W4:Y:S04]  /*581a0*/  LDL.LU R28, [R1+0x68] ;  /* 0x00006800011c7983 */ /* 0x002f280000300800 */
[----:B---3--:R0:W-:Y:S04]  /*581b0*/  STS.U8 [R23+UR22+0x280], R27 ;  /* 0x0002801b17007988 */ /* 0x0081e80008000016 */
[----:B0-----:R-:W3:Y:S04]  /*581c0*/  LDL.LU R27, [R1+0x63cc] ;  /* 0x0063cc00011b7983 */ /* 0x001ee80000300800 */
        /* <DEDUP_REMOVED lines=26> */
[----:B------:R0:W-:Y:S04]  /*58370*/  STS.U8 [R23+UR22+0x3a40], R29 ;  /* 0x003a401d17007988 */ /* 0x0001e80008000016 */
[----:B0-----:R-:W3:Y:S04]  /*58380*/  LDL.LU R29, [R1+0x64] ;  /* 0x00006400011d7983 */ /* 0x001ee80000300800 */
[----:B------:R-:W2:Y:S04]  /*58390*/  LDL.LU R2, [R1+0x1498] ;  /* 0x0014980001027983 */ /* 0x000ea80000300800 */
[----:B--2---:R0:W-:Y:S04]  /*583a0*/  STL [R1+0x63c0], R2 ;  /* 0x0063c00201007387 */ /* 0x0041e80000100800 */
[----:B0-----:R-:W2:Y:S04]  /*583b0*/  LDL.LU R2, [R1+0x149c] ;  /* 0x00149c0001027983 */ /* 0x001ea80000300800 */
[----:B------:R-:W-:Y:S04]  /*583c0*/  STS.U8 [R23+UR22+0x3a00], R26 ;  /* 0x003a001a17007988 */ /* 0x000fe80008000016 */
[----:B----4-:R-:W-:Y:S01]  /*583d0*/  STS.U8 [R23+UR22+0x3ac0], R28 ;  /* 0x003ac01c17007988 */ /* 0x010fe20008000016 */
[----:B---3--:R-:W-:-:S03]  /*583e0*/  LOP3.LUT R0, R27, 0x18, RZ, 0x3c, !PT ;  /* 0x000000181b007812 */ /* 0x008fc600078e3cff */
[----:B------:R-:W-:Y:S04]  /*583f0*/  STS.U8 [R23+UR22+0x3a80], R29 ;  /* 0x003a801d17007988 */ /* 0x000fe80008000016 */
[----:B--2---:R0:W-:Y:S04]  /*58400*/  STL [R1+0x63c4], R2 ;  /* 0x0063c40201007387 */ /* 0x0041e80000100800 */
[----:B0-----:R-:W2:Y:S04]  /*58410*/  LDL.LU R2, [R1+0x14a0] ;  /* 0x0014a00001027983 */ /* 0x001ea80000300800 */
[----:B------:R-:W3:Y:S04]  /*58420*/  LDL.LU R5, [R1+0x1494] ;  /* 0x0014940001057983 */ /* 0x000ee80000300800 */
[----:B------:R-:W4:Y:S04]  /*58430*/  LDL.LU R25, [R1+0x13e0] ;  /* 0x0013e00001197983 */ /* 0x000f280000300800 */
        /* <DEDUP_REMOVED lines=25> */
[----:B--2---:R0:W-:Y:S04]  /*585d0*/  STS.U8 [R0+UR22+0x300], R2 ;  /* 0x0003000200007988 */ /* 0x0041e80008000016 */
[----:B0-----:R-:W2:Y:S04]  /*585e0*/  LDL.LU R2, [R1+0x63c4] ;  /* 0x0063c40001027983 */ /* 0x001ea80000300800 */
[----:B--2---:R0:W-:Y:S04]  /*585f0*/  STS.U8 [R0+UR22+0x340], R2 ;  /* 0x0003400200007988 */ /* 0x0041e80008000016 */
[----:B0-----:R-:W2:Y:S04]  /*58600*/  LDL.LU R2, [R1+0x63c0] ;  /* 0x0063c00001027983 */ /* 0x001ea80000300800 */
[----:B--2---:R-:W-:Y:S04]  /*58610*/  STS.U8 [R0+UR22+0x380], R2 ;  /* 0x0003800200007988 */ /* 0x004fe80008000016 */
[----:B---3--:R-:W-:Y:S04]  /*58620*/  STS.U8 [R0+UR22+0x3c0], R5 ;  /* 0x0003c00500007988 */ /* 0x008fe80008000016 */
[----:B----4-:R-:W-:Y:S04]  /*58630*/  STS.U8 [R0+UR22+0xb40], R25 ;  /* 0x000b401900007988 */ /* 0x010fe80008000016 */
        /* <DEDUP_REMOVED lines=19> */
[----:B------:R0:W-:Y:S02]  /*58770*/  STS.U8 [R0+UR22+0x3300], R28 ;  /* 0x0033001c00007988 */ /* 0x0001e40008000016 */
[----:B0-----:R-:W0:Y:S02]  /*58780*/  S2R R28, SR_TID.X ;  /* 0x00000000001c7919 */ /* 0x001e240000002100 */
[----:B------:R-:W-:Y:S04]  /*58790*/  STS.U8 [R0+UR22+0x3340], R23 ;  /* 0x0033401700007988 */ /* 0x000fe80008000016 */
[----:B------:R-:W-:Y:S04]  /*587a0*/  STS.U8 [R0+UR22+0x3380], R24 ;  /* 0x0033801800007988 */ /* 0x000fe80008000016 */
[----:B------:R-:W-:Y:S04]  /*587b0*/  STS.U8 [R0+UR22+0x33c0], R26 ;  /* 0x0033c01a00007988 */ /* 0x000fe80008000016 */
[----:B------:R-:W-:Y:S04]  /*587c0*/  STS.U8 [R0+UR22+0x3b40], R27 ;  /* 0x003b401b00007988 */ /* 0x000fe80008000016 */
[----:B------:R1:W-:Y:S04]  /*587d0*/  STS.U8 [R0+UR22+0x3b00], R29 ;  /* 0x003b001d00007988 */ /* 0x0003e80008000016 */
[----:B-1----:R-:W2:Y:S01]  /*587e0*/  LDL.LU R29, [R1+0x44] ;  /* 0x00004400011d7983 */ /* 0x002ea20000300800 */
[----:B0-----:R-:W-:-:S04]  /*587f0*/  LOP3.LUT R28, R28, 0x3f, RZ, 0xc0, !PT ;  /* 0x0000003f1c1c7812 */ /* 0x001fc800078ec0ff */
[----:B------:R-:W-:-:S05]  /*58800*/  LOP3.LUT R0, R28, 0x20, RZ, 0x3c, !PT ;  /* 0x000000201c007812 */ /* 0x000fca00078e3cff */
[----:B------:R0:W-:Y:S04]  /*58810*/  STL [R1+0x63b8], R0 ;  /* 0x0063b80001007387 */ /* 0x0001e80000100800 */
[----:B0-----:R-:W3:Y:S04]  /*58820*/  LDL.LU R0, [R1+0x40] ;  /* 0x0000400001007983 */ /* 0x001ee80000300800 */
[----:B------:R-:W4:Y:S04]  /*58830*/  LDL.LU R25, [R1+0x148c] ;  /* 0x00148c0001197983 */ /* 0x000f280000300800 */
[----:B----4-:R0:W-:Y:S04]  /*58840*/  STL [R1+0x63b4], R25 ;  /* 0x0063b41901007387 */ /* 0x0101e80000100800 */
[----:B0-----:R-:W4:Y:S04]  /*58850*/  LDL.LU R25, [R1+0x1490] ;  /* 0x0014900001197983 */ /* 0x001f280000300800 */
[----:B----4-:R0:W-:Y:S04]  /*58860*/  STL [R1+0x63bc], R25 ;  /* 0x0063bc1901007387 */ /* 0x0101e80000100800 */
        /* <DEDUP_REMOVED lines=20> */
[----:B------:R-:W4:Y:S01]  /*589b0*/  LDL.LU R22, [R1+0xb0] ;  /* 0x0000b00001167983 */ /* 0x000f220000300800 */
[----:B0-----:R-:W-:-:S03]  /*589c0*/  LOP3.LUT R25, R28, 0x18, RZ, 0x3c, !PT ;  /* 0x000000181c197812 */ /* 0x001fc600078e3cff */
[----:B------:R-:W4:Y:S04]  /*589d0*/  LDL.LU R23, [R1+0xac] ;  /* 0x0000ac0001177983 */ /* 0x000f280000300800 */
[----:B------:R-:W4:Y:S04]  /*589e0*/  LDL.LU R24, [R1+0x34] ;  /* 0x0000340001187983 */ /* 0x000f280000300800 */
[----:B------:R-:W4:Y:S04]  /*589f0*/  LDL.LU R26, [R1+0x30] ;  /* 0x00003000011a7983 */ /* 0x000f280000300800 */
[----:B------:R-:W4:Y:S04]  /*58a00*/  LDL.LU R27, [R1+0x2c] ;  /* 0x00002c00011b7983 */ /* 0x000f280000300800 */
[----:B--2---:R0:W-:Y:S04]  /*58a10*/  STS.U8 [R25+UR22+0x3bc0], R29 ;  /* 0x003bc01d19007988 */ /* 0x0041e80008000016 */
[----:B------:R-:W2:Y:S04]  /*58a20*/  LDL.LU R28, [R1+0x28] ;  /* 0x00002800011c7983 */ /* 0x000ea80000300800 */
[----:B---3--:R1:W-:Y:S04]  /*58a30*/  STS.U8 [R25+UR22+0x3b80], R0 ;  /* 0x003b800019007988 */ /* 0x0083e80008000016 */
[----:B0-----:R-:W3:Y:S04]  /*58a40*/  LDL.LU R29, [R1+0x24] ;  /* 0x00002400011d7983 */ /* 0x001ee80000300800 */
[----:B-1----:R-:W4:Y:S04]  /*58a50*/  LDL.LU R25, [R1+0x63bc] ;  /* 0x0063bc0001197983 */ /* 0x002f280000300800 */
[----:B------:R-:W4:Y:S04]  /*58a60*/  LDL.LU R0, [R1+0x63b8] ;  /* 0x0063b80001007983 */ /* 0x000f280000300800 */
[----:B----4-:R0:W-:Y:S04]  /*58a70*/  STS.U8 [R0+UR22+0x400], R25 ;  /* 0x0004001900007988 */ /* 0x0101e80008000016 */
[----:B0-----:R-:W4:Y:S04]  /*58a80*/  LDL.LU R25, [R1+0x63b4] ;  /* 0x0063b40001197983 */ /* 0x001f280000300800 */
[----:B----4-:R0:W-:Y:S04]  /*58a90*/  STS.U8 [R0+UR22+0x440], R25 ;  /* 0x0004401900007988 */ /* 0x0101e80008000016 */
        /* <DEDUP_REMOVED lines=25> */
[----:B--2---:R-:W-:Y:S04]  /*58c30*/  STS.U8 [R0+UR22+0x34c0], R28 ;  /* 0x0034c01c00007988 */ /* 0x004fe80008000016 */
[----:B0-----:R-:W2:Y:S04]  /*58c40*/  LDL.LU R25, [R1+0x63b0] ;  /* 0x0063b00001197983 */ /* 0x001ea80000300800 */
[----:B---3--:R0:W-:Y:S04]  /*58c50*/  STS.U8 [R0+UR22+0x3c40], R29 ;  /* 0x003c401d00007988 */ /* 0x0081e80008000016 */
[----:B0-----:R-:W3:Y:S04]  /*58c60*/  LDL.LU R0, [R1+0x146c] ;  /* 0x00146c0001007983 */ /* 0x001ee80000300800 */
[----:B---3--:R0:W-:Y:S04]  /*58c70*/  STL [R1+0x639c], R0 ;  /* 0x00639c0001007387 */ /* 0x0081e80000100800 */
[----:B0-----:R-:W3:Y:S04]  /*58c80*/  LDL.LU R0, [R1+0x1480] ;  /* 0x0014800001007983 */ /* 0x001ee80000300800 */
[----:B---3--:R0:W-:Y:S04]  /*58c90*/  STL [R1+0x63a0], R0 ;  /* 0x0063a00001007387 */ /* 0x0081e80000100800 */
[----:B0-----:R-:W3:Y:S04]  /*58ca0*/  LDL.LU R0, [R1+0x18] ;  /* 0x0000180001007983 */ /* 0x001ee80000300800 */
[----:B---3--:R0:W-:Y:S04]  /*58cb0*/  STL [R1+0x63a8], R0 ;  /* 0x0063a80001007387 */ /* 0x0081e80000100800 */
[----:B0-----:R-:W3:Y:S04]  /*58cc0*/  LDL.LU R0, [R1+0x1c] ;  /* 0x00001c0001007983 */ /* 0x001ee80000300800 */
[----:B---3--:R0:W-:Y:S04]  /*58cd0*/  STL [R1+0x63ac], R0 ;  /* 0x0063ac0001007387 */ /* 0x0081e80000100800 */
[----:B0-----:R-:W3:Y:S04]  /*58ce0*/  LDL.LU R0, [R1+0x20] ;  /* 0x0000200001007983 */ /* 0x001ee80000300800 */
[----:B------:R-:W4:Y:S01]  /*58cf0*/  LDL.LU R16, [R1+0x1468] ;  /* 0x0014680001107983 */ /* 0x000f220000300800 */
[----:B--2---:R-:W-:-:S02]  /*58d00*/  LOP3.LUT R2, R25, 0x3f, RZ, 0xc0, !PT ;  /* 0x0000003f19027812 */ /* 0x004fc400078ec0ff */
[----:B------:R-:W-:Y:S01]  /*58d10*/  LOP3.LUT R25, R25, 0x3f, RZ, 0xc0, !PT ;  /* 0x0000003f19197812 */ /* 0x000fe200078ec0ff */
[----:B----4-:R0:W-:Y:S04]  /*58d20*/  STL [R1+0x63a4], R16 ;  /* 0x0063a41001007387 */ /* 0x0101e80000100800 */
[----:B------:R-:W2:Y:S04]  /*58d30*/  LDL.LU R17, [R1+0x1464] ;  /* 0x0014640001117983 */ /* 0x000ea80000300800 */
        /* <DEDUP_REMOVED lines=24> */
[----:B------:R-:W4:Y:S04]  /*58ec0*/  LDL.LU R25, [R1] ;  /* 0x0000000001197983 */ /* 0x000f280000300800 */
[----:B---3--:R0:W-:Y:S04]  /*58ed0*/  STS.U8 [R16+UR22+0x3c00], R0 ;  /* 0x003c000010007988 */ /* 0x0081e80008000016 */
[----:B0-----:R-:W3:Y:S04]  /*58ee0*/  LDL.LU R0, [R1+0x63ac] ;  /* 0x0063ac0001007983 */ /* 0x001ee80000300800 */
[----:B---3--:R0:W-:Y:S04]  /*58ef0*/  STS.U8 [R16+UR22+0x3cc0], R0 ;  /* 0x003cc00010007988 */ /* 0x0081e80008000016 */
[----:B0-----:R-:W3:Y:S01]  /*58f00*/  LDL.LU R0, [R1+0x63a8] ;  /* 0x0063a80001007983 */ /* 0x001ee20000300800 */
[----:B------:R-:W-:-:S03]  /*58f10*/  LOP3.LUT R20, R2, 0x28, RZ, 0x3c, !PT ;  /* 0x0000002802147812 */ /* 0x000fc600078e3cff */
[----:B---3--:R0:W-:Y:S04]  /*58f20*/  STS.U8 [R16+UR22+0x3c80], R0 ;  /* 0x003c800010007988 */ /* 0x0081e80008000016 */
[----:B0-----:R-:W3:Y:S04]  /*58f30*/  LDL.LU R16, [R1+0x63a4] ;  /* 0x0063a40001107983 */ /* 0x001ee80000300800 */
[----:B------:R-:W2:Y:S04]  /*58f40*/  LDL.LU R0, [R1+0x63a0] ;  /* 0x0063a00001007983 */ /* 0x000ea80000300800 */
[----:B--2---:R0:W-:Y:S04]  /*58f50*/  STS.U8 [R20+UR22+0x500], R0 ;  /* 0x0005000014007988 */ /* 0x0041e80008000016 */
[----:B0-----:R-:W2:Y:S04]  /*58f60*/  LDL.LU R0, [R1+0x639c] ;  /* 0x00639c0001007983 */ /* 0x001ea80000300800 */
[----:B--2---:R0:W-:Y:S04]  /*58f70*/  STS.U8 [R20+UR22+0x540], R0 ;  /* 0x0005400014007988 */ /* 0x0041e80008000016 */
[----:B---3--:R1:W-:Y:S04]  /*58f80*/  STS.U8 [R20+UR22+0x580], R16 ;  /* 0x0005801014007988 */ /* 0x0083e80008000016 */
[----:B------:R2:W-:Y:S04]  /*58f90*/  STS.U8 [R20+UR22+0x5c0], R17 ;  /* 0x0005c01114007988 */ /* 0x0005e80008000016 */
[----:B----4-:R3:W-:Y:S04]  /*58fa0*/  STS.U8 [R20+UR22+0xd40], R18 ;  /* 0x000d401214007988 */ /* 0x0107e80008000016 */
[----:B------:R4:W-:Y:S04]  /*58fb0*/  STS.U8 [R20+UR22+0xd00], R19 ;  /* 0x000d001314007988 */ /* 0x0009e80008000016 */
[----:B------:R4:W-:Y:S04]  /*58fc0*/  STS.U8 [R20+UR22+0xdc0], R26 ;  /* 0x000dc01a14007988 */ /* 0x0009e80008000016 */
[----:B0-----:R-:W4:Y:S04]  /*58fd0*/  LDL.LU R0, [R1+0x6398] ;  /* 0x0063980001007983 */ /* 0x001f280000300800 */
[----:B-1----:R-:W4:Y:S04]  /*58fe0*/  LDL.LU R16, [R1+0x6394] ;  /* 0x0063940001107983 */ /* 0x002f280000300800 */
[----:B--2---:R-:W2:Y:S04]  /*58ff0*/  LDL.LU R17, [R1+0x6390] ;  /* 0x0063900001117983 */ /* 0x004ea80000300800 */
[----:B---3--:R-:W3:Y:S04]  /*59000*/  LDL.LU R18, [R1+0x638c] ;  /* 0x00638c0001127983 */ /* 0x008ee80000300800 */
[----:B----4-:R-:W4:Y:S04]  /*59010*/  LDL.LU R19, [R1+0x6388] ;  /* 0x0063880001137983 */ /* 0x010f280000300800 */
[----:B------:R-:W2:Y:S04]  /*59020*/  LDL.LU R26, [R1+0x6384] ;  /* 0x00638400011a7983 */ /* 0x000ea80000300800 */
[----:B------:R0:W-:Y:S04]  /*59030*/  STS.U8 [R20+UR22+0xd80], R27 ;  /* 0x000d801b14007988 */ /* 0x0001e80008000016 */
[----:B------:R1:W-:Y:S04]  /*59040*/  STS.U8 [R20+UR22+0x1500], R28 ;  /* 0x0015001c14007988 */ /* 0x0003e80008000016 */
[----:B------:R1:W-:Y:S04]  /*59050*/  STS.U8 [R20+UR22+0x1540], R29 ;  /* 0x0015401d14007988 */ /* 0x0003e80008000016 */
[----:B0-----:R-:W3:Y:S04]  /*59060*/  LDL.LU R27, [R1+0x6380] ;  /* 0x00638000011b7983 */ /* 0x001ee80000300800 */
[----:B-1----:R-:W4:Y:S04]  /*59070*/  LDL.LU R28, [R1+0x637c] ;  /* 0x00637c00011c7983 */ /* 0x002f280000300800 */
[----:B------:R-:W2:Y:S04]  /*59080*/  LDL.LU R29, [R1+0x6378] ;  /* 0x00637800011d7983 */ /* 0x000ea80000300800 */
        /* <DEDUP_REMOVED lines=13> */
[----:B------:R0:W-:Y:S04]  /*59160*/  STS.U8 [R20+UR22+0x2d80], R21 ;  /* 0x002d801514007988 */ /* 0x0001e80008000016 */
[----:B------:R1:W-:Y:S04]  /*59170*/  STS.U8 [R20+UR22+0x3500], R22 ;  /* 0x0035001614007988 */ /* 0x0003e80008000016 */
[----:B------:R1:W-:Y:S04]  /*59180*/  STS.U8 [R20+UR22+0x3540], R23 ;  /* 0x0035401714007988 */ /* 0x0003e80008000016 */
[----:B------:R-:W-:Y:S04]  /*59190*/  STS.U8 [R20+UR22+0x3580], R24 ;  /* 0x0035801814007988 */ /* 0x000fe80008000016 */
[----:B------:R1:W-:Y:S04]  /*591a0*/  STS.U8 [R20+UR22+0x35c0], R25 ;  /* 0x0035c01914007988 */ /* 0x0003e80008000016 */
[----:B0-----:R-:W3:Y:S04]  /*591b0*/  LDL.LU R21, [R1+0x1460] ;  /* 0x0014600001157983 */ /* 0x001ee80000300800 */
[----:B-1----:R-:W3:Y:S04]  /*591c0*/  LDL.LU R22, [R1+0x144c] ;  /* 0x00144c0001167983 */ /* 0x002ee80000300800 */
        /* <DEDUP_REMOVED lines=16> */
[----:B--2---:R-:W-:Y:S04]  /*592d0*/  STS.U8 [R20+UR22+0x3d40], R29 ;  /* 0x003d401d14007988 */ /* 0x004fe80008000016 */
[----:B------:R0:W-:Y:S04]  /*592e0*/  STL [R1+0x634c], R29 ;  /* 0x00634c1d01007387 */ /* 0x0001e80000100800 */
[----:B----4-:R-:W-:Y:S04]  /*592f0*/  STS.U8 [R20+UR22+0x3d00], R28 ;  /* 0x003d001c14007988 */ /* 0x010fe80008000016 */
[----:B---3--:R-:W-:Y:S04]  /*59300*/  STS.U8 [R20+UR22+0x3dc0], R27 ;  /* 0x003dc01b14007988 */ /* 0x008fe80008000016 */
[----:B------:R-:W-:Y:S04]  /*59310*/  STS.U8 [R20+UR22+0x3d80], R26 ;  /* 0x003d801a14007988 */ /* 0x000fe80008000016 */
[----:B0-----:R-:W2:Y:S04]  /*59320*/  LDL.LU R29, [R1+0x1354] ;  /* 0x00135400011d7983 */ /* 0x001ea80000300800 */
[----:B------:R0:W-:Y:S04]  /*59330*/  STL [R1+0x6350], R28 ;  /* 0x0063501c01007387 */ /* 0x0001e80000100800 */
[----:B0-----:R-:W3:Y:S04]  /*59340*/  LDL.LU R28, [R1+0x1358] ;  /* 0x00135800011c7983 */ /* 0x001ee80000300800 */
[----:B------:R0:W-:Y:S04]  /*59350*/  STL [R1+0x6354], R27 ;  /* 0x0063541b01007387 */ /* 0x0001e80000100800 */
[----:B0-----:R-:W4:Y:S04]  /*59360*/  LDL.LU R27, [R1+0x135c] ;  /* 0x00135c00011b7983 */ /* 0x001f280000300800 */
[----:B------:R-:W2:Y:S04]  /*59370*/  LDL.LU R20, [R1+0x6374] ;  /* 0x0063740001147983 */ /* 0x000ea80000300800 */
[----:B------:R0:W-:Y:S04]  /*59380*/  STL [R1+0x6358], R26 ;  /* 0x0063581a01007387 */ /* 0x0001e80000100800 */
[----:B0-----:R-:W3:Y:S01]  /*59390*/  LDL.LU R26, [R1+0x1370] ;  /* 0x00137000011a7983 */ /* 0x001ee20000300800 */
[----:B------:R-:W-:-:S05]  /*593a0*/  LOP3.LUT R2, R2, 0x30, RZ, 0x3c, !PT ;  /* 0x0000003002027812 */ /* 0x000fca00078e3cff */
[----:B------:R0:W-:Y:S04]  /*593b0*/  STS.U8 [R2+UR22+0x600], R21 ;  /* 0x0006001502007988 */ /* 0x0001e80008000016 */
[----:B------:R1:W-:Y:S04]  /*593c0*/  STS.U8 [R2+UR22+0x640], R22 ;  /* 0x0006401602007988 */ /* 0x0003e80008000016 */
[----:B------:R1:W-:Y:S04]  /*593d0*/  STS.U8 [R2+UR22+0x680], R23 ;  /* 0x0006801702007988 */ /* 0x0003e80008000016 */
[----:B------:R1:W-:Y:S04]  /*593e0*/  STS.U8 [R2+UR22+0x6c0], R25 ;  /* 0x0006c01902007988 */ /* 0x0003e80008000016 */
[----:B0-----:R-:W2:Y:S04]  /*593f0*/  LDL.LU R21, [R1+0x6370] ;  /* 0x0063700001157983 */ /* 0x001ea80000300800 */
[----:B-1----:R-:W2:Y:S04]  /*59400*/  LDL.LU R22, [R1+0x636c] ;  /* 0x00636c0001167983 */ /* 0x002ea80000300800 */
[----:B------:R-:W2:Y:S04]  /*59410*/  LDL.LU R23, [R1+0x6368] ;  /* 0x0063680001177983 */ /* 0x000ea80000300800 */
[----:B------:R-:W2:Y:S04]  /*59420*/  LDL.LU R25, [R1+0x6364] ;  /* 0x0063640001197983 */ /* 0x000ea80000300800 */
[----:B---3--:R-:W-:Y:S04]  /*59430*/  STS.U8 [R2+UR22+0xe40], R26 ;  /* 0x000e401a02007988 */ /* 0x008fe80008000016 */
[----:B----4-:R-:W-:Y:S04]  /*59440*/  STS.U8 [R2+UR22+0xe00], R27 ;  /* 0x000e001b02007988 */ /* 0x010fe80008000016 */
[----:B------:R-:W-:Y:S04]  /*59450*/  STS.U8 [R2+UR22+0xec0], R28 ;  /* 0x000ec01c02007988 */ /* 0x000fe80008000016 */
[----:B--2---:R-:W-:Y:S04]  /*59460*/  STS.U8 [R2+UR22+0xe80], R29 ;  /* 0x000e801d02007988 */ /* 0x004fe80008000016 */
[----:B------:R-:W-:Y:S04]  /*59470*/  STS.U8 [R2+UR22+0x1600], R5 ;  /* 0x0016000502007988 */ /* 0x000fe80008000016 */
[----:B------:R-:W-:Y:S04]  /*59480*/  STS.U8 [R2+UR22+0x1640], R4 ;  /* 0x0016400402007988 */ /* 0x000fe80008000016 */
[----:B------:R-:W-:Y:S04]  /*59490*/  STS.U8 [R2+UR22+0x1680], R3 ;  /* 0x0016800302007988 */ /* 0x000fe80008000016 */
[----:B------:R-:W-:Y:S04]  /*594a0*/  STS.U8 [R2+UR22+0x16c0], R6 ;  /* 0x0016c00602007988 */ /* 0x000fe80008000016 */
[----:B------:R-:W-:Y:S04]  /*594b0*/  STS.U8 [R2+UR22+0x1e40], R7 ;  /* 0x001e400702007988 */ /* 0x000fe80008000016 */
[----:B------:R0:W-:Y:S04]  /*594c0*/  STS.U8 [R2+UR22+0x1e00], R24 ;  /* 0x001e001802007988 */ /* 0x0001e80008000016 */
[----:B0-----:R-:W2:Y:S04]  /*594d0*/  LDL.LU R24, [R1+0x10] ;  /* 0x0000100001187983 */ /* 0x001ea80000300800 */
[----:B------:R-:W3:Y:S04]  /*594e0*/  LDL.LU R26, [R1+0x141c] ;  /* 0x00141c00011a7983 */ /* 0x000ee80000300800 */
[----:B---3--:R0:W-:Y:S04]  /*594f0*/  STL [R1+0x635c], R26 ;  /* 0x00635c1a01007387 */ /* 0x0081e80000100800 */
[----:B0-----:R-:W3:Y:S04]  /*59500*/  LDL.LU R26, [R1+0x1440] ;  /* 0x00144000011a7983 */ /* 0x001ee80000300800 */
[----:B------:R0:W-:Y:S04]  /*59510*/  STS.U8 [R2+UR22+0x1ec0], R8 ;  /* 0x001ec00802007988 */ /* 0x0001e80008000016 */
[----:B------:R-:W-:Y:S04]  /*59520*/  STS.U8 [R2+UR22+0x1e80], R9 ;  /* 0x001e800902007988 */ /* 0x000fe80008000016 */
[----:B------:R-:W-:Y:S04]  /*59530*/  STS.U8 [R2+UR22+0x2600], R10 ;  /* 0x0026000a02007988 */ /* 0x000fe80008000016 */
[----:B------:R-:W-:Y:S04]  /*59540*/  STS.U8 [R2+UR22+0x2640], R11 ;  /* 0x0026400b02007988 */ /* 0x000fe80008000016 */
[----:B------:R-:W-:Y:S04]  /*59550*/  STS.U8 [R2+UR22+0x2680], R12 ;  /* 0x0026800c02007988 */ /* 0x000fe80008000016 */
[----:B------:R-:W-:Y:S04]  /*59560*/  STS.U8 [R2+UR22+0x26c0], R13 ;  /* 0x0026c00d02007988 */ /* 0x000fe80008000016 */
[----:B------:R-:W-:Y:S04]  /*59570*/  STS.U8 [R2+UR22+0x2e40], R14 ;  /* 0x002e400e02007988 */ /* 0x000fe80008000016 */
[----:B------:R-:W-:Y:S04]  /*59580*/  STS.U8 [R2+UR22+0x2e00], R15 ;  /* 0x002e000f02007988 */ /* 0x000fe80008000016 */
[----:B---3--:R1:W-:Y:S04]  /*59590*/  STL [R1+0x6360], R26 ;  /* 0x0063601a01007387 */ /* 0x0083e80000100800 */
        /* <DEDUP_REMOVED lines=8> */
[----:B0-----:R-:W4:Y:S01]  /*59620*/  LDL.LU R8, [R1+0x1238] ;  /* 0x0012380001087983 */ /* 0x001f220000300800 */
[----:B-1----:R-:W-:-:S03]  /*59630*/  LOP3.LUT R26, R0, 0x30, RZ, 0x3c, !PT ;  /* 0x00000030001a7812 */ /* 0x002fc600078e3cff */
[----:B------:R-:W4:Y:S04]  /*59640*/  LDL.LU R9, [R1+0x1234] ;  /* 0x0012340001097983 */ /* 0x000f280000300800 */
[----:B------:R-:W4:Y:S04]  /*59650*/  LDL.LU R10, [R1+0x1160] ;  /* 0x00116000010a7983 */ /* 0x000f280000300800 */
[----:B--2---:R0:W-:Y:S04]  /*59660*/  STS.U8 [R26+UR22+0x2ec0], R24 ;  /* 0x002ec0181a007988 */ /* 0x0041e80008000016 */
[----:B------:R-:W-:Y:S04]  /*59670*/  STS.U8 [R26+UR22+0x2e80], R25 ;  /* 0x002e80191a007988 */ /* 0x000fe80008000016 */
[----:B------:R-:W-:Y:S04]  /*59680*/  STS.U8 [R26+UR22+0x3600], R23 ;  /* 0x003600171a007988 */ /* 0x000fe80008000016 */
[----:B------:R-:W2:Y:S04]  /*59690*/  LDL.LU R11, [R1+0x113c] ;  /* 0x00113c00010b7983 */ /* 0x000ea80000300800 */
        /* <DEDUP_REMOVED lines=11> */
[----:B0-----:R-:W2:Y:S04]  /*59750*/  LDL.LU R24, [R1+0xca4] ;  /* 0x000ca40001187983 */ /* 0x001ea80000300800 */
[----:B------:R0:W-:Y:S04]  /*59760*/  STS.U8 [R26+UR22+0x3e80], R16 ;  /* 0x003e80101a007988 */ /* 0x0001e80008000016 */
[----:B0-----:R-:W3:Y:S01]  /*59770*/  LDL.LU R26, [R1+0x6360] ;  /* 0x00636000011a7983 */ /* 0x001ee20000300800 */
[----:B------:R-:W-:-:S05]  /*59780*/  LOP3.LUT R0, R0, 0x38, RZ, 0x3c, !PT ;  /* 0x0000003800007812 */ /* 0x000fca00078e3cff */
[----:B---3--:R0:W-:Y:S04]  /*59790*/  STS.U8 [R0+UR22+0x700], R26 ;  /* 0x0007001a00007988 */ /* 0x0081e80008000016 */
[----:B0-----:R-:W3:Y:S04]  /*597a0*/  LDL.LU R26, [R1+0x635c] ;  /* 0x00635c00011a7983 */ /* 0x001ee80000300800 */
[----:B---3--:R0:W-:Y:S04]  /*597b0*/  STS.U8 [R0+UR22+0x740], R26 ;  /* 0x0007401a00007988 */ /* 0x0081e80008000016 */
[----:B------:R1:W-:Y:S04]  /*597c0*/  STS.U8 [R0+UR22+0x780], R27 ;  /* 0x0007801b00007988 */ /* 0x0003e80008000016 */
[----:B----4-:R3:W-:Y:S04]  /*597d0*/  STS.U8 [R0+UR22+0x7c0], R28 ;  /* 0x0007c01c00007988 */ /* 0x0107e80008000016 */
[----:B------:R4:W-:Y:S04]  /*597e0*/  STS.U8 [R0+UR22+0xf40], R29 ;  /* 0x000f401d00007988 */ /* 0x0009e80008000016 */
[----:B------:R2:W-:Y:S04]  /*597f0*/  STS.U8 [R0+UR22+0xf00], R5 ;  /* 0x000f000500007988 */ /* 0x0005e80008000016 */
[----:B------:R2:W-:Y:S04]  /*59800*/  STS.U8 [R0+UR22+0xfc0], R4 ;  /* 0x000fc00400007988 */ /* 0x0005e80008000016 */
[----:B0-----:R-:W2:Y:S04]  /*59810*/  LDL.LU R26, [R1+0x6358] ;  /* 0x00635800011a7983 */ /* 0x001ea80000300800 */
[----:B-1----:R-:W2:Y:S04]  /*59820*/  LDL.LU R27, [R1+0x6354] ;  /* 0x00635400011b7983 */ /* 0x002ea80000300800 */
[----:B---3--:R-:W3:Y:S04]  /*59830*/  LDL.LU R28, [R1+0x6350] ;  /* 0x00635000011c7983 */ /* 0x008ee80000300800 */
[----:B----4-:R-:W4:Y:S04]  /*59840*/  LDL.LU R29, [R1+0x634c] ;  /* 0x00634c00011d7983 */ /* 0x010f280000300800 */
[----:B--2---:R-:W2:Y:S04]  /*59850*/  LDL.LU R5, [R1+0x6348] ;  /* 0x0063480001057983 */ /* 0x004ea80000300800 */
[----:B------:R-:W3:Y:S04]  /*59860*/  LDL.LU R4, [R1+0x6344] ;  /* 0x0063440001047983 */ /* 0x000ee80000300800 */
[----:B------:R0:W-:Y:S04]  /*59870*/  STS.U8 [R0+UR22+0xf80], R3 ;  /* 0x000f800300007988 */ /* 0x0001e80008000016 */
[----:B------:R1:W-:Y:S04]  /*59880*/  STS.U8 [R0+UR22+0x1700], R6 ;  /* 0x0017000600007988 */ /* 0x0003e80008000016 */
[----:B------:R1:W-:Y:S04]  /*59890*/  STS.U8 [R0+UR22+0x1740], R7 ;  /* 0x0017400700007988 */ /* 0x0003e80008000016 */
[----:B------:R1:W-:Y:S04]  /*598a0*/  STS.U8 [R0+UR22+0x1780], R8 ;  /* 0x0017800800007988 */ /* 0x0003e80008000016 */
[----:B------:R1:W-:Y:S04]  /*598b0*/  STS.U8 [R0+UR22+0x17c0], R9 ;  /* 0x0017c00900007988 */ /* 0x0003e80008000016 */
[----:B------:R1:W-:Y:S04]  /*598c0*/  STS.U8 [R0+UR22+0x1f40], R10 ;  /* 0x001f400a00007988 */ /* 0x0003e80008000016 */
[----:B0-----:R-:W4:Y:S04]  /*598d0*/  LDL.LU R3, [R1+0x6340] ;  /* 0x0063400001037983 */ /* 0x001f280000300800 */
[----:B-1----:R-:W2:Y:S04]  /*598e0*/  LDL.LU R6, [R1+0x633c] ;  /* 0x00633c0001067983 */ /* 0x002ea80000300800 */
[----:B------:R-:W3:Y:S04]  /*598f0*/  LDL.LU R7, [R1+0x6338] ;  /* 0x0063380001077983 */ /* 0x000ee80000300800 */
[----:B------:R-:W4:Y:S04]  /*59900*/  LDL.LU R8, [R1+0x6334] ;  /* 0x0063340001087983 */ /* 0x000f280000300800 */
[----:B------:R-:W2:Y:S04]  /*59910*/  LDL.LU R9, [R1+0x6330] ;  /* 0x0063300001097983 */ /* 0x000ea80000300800 */
        /* <DEDUP_REMOVED lines=12> */
[----:B------:R-:W3:Y:S04]  /*599e0*/  LDL R2, [R1+0x49a4] ;  /* 0x0049a40001027983 */ /* 0x000ee80000100800 */
[----:B------:R0:W-:Y:S04]  /*599f0*/  STS.U8 [R0+UR22+0x27c0], R24 ;  /* 0x0027c01800007988 */ /* 0x0001e80008000016 */
[----:B0-----:R-:W4:Y:S04]  /*59a00*/  LDL.LU R24, [R1+0x6314] ;  /* 0x0063140001187983 */ /* 0x001f280000300800 */
[----:B----4-:R-:W-:Y:S04]  /*59a10*/  STS.U8 [R0+UR22+0x2f40], R24 ;  /* 0x002f401800007988 */ /* 0x010fe80008000016 */
[----:B--2---:R-:W-:Y:S04]  /*59a20*/  STS.U8 [R0+UR22+0x2f00], R15 ;  /* 0x002f000f00007988 */ /* 0x004fe80008000016 */
[----:B------:R-:W-:Y:S04]  /*59a30*/  STS.U8 [R0+UR22+0x2fc0], R14 ;  /* 0x002fc00e00007988 */ /* 0x000fe80008000016 */
[----:B---3--:R-:W-:Y:S04]  /*59a40*/  STS.U8 [R0+UR22+0x2f80], R13 ;  /* 0x002f800d00007988 */ /* 0x008fe80008000016 */
        /* <DEDUP_REMOVED lines=8> */
[----:B0-----:R-:W2:Y:S04]  /*59ad0*/  LDL.LU R0, [R1+0x6310] ;  /* 0x0063100001007983 */ /* 0x001ea80000300800 */
[----:B------:R-:W3:Y:S01]  /*59ae0*/  LDL R3, [R1+0x499c] ;  /* 0x00499c0001037983 */ /* 0x000ee20000100800 */
[----:B------:R-:W-:Y:S01]  /*59af0*/  BAR.SYNC.DEFER_BLOCKING 0x0 ;  /* 0x0000000000007b1d */ /* 0x000fe20000010000 */
[----:B------:R-:W-:-:S06]  /*59b00*/  PRMT R5, RZ, 0x7610, R5 ;  /* 0x00007610ff057816 */ /* 0x000fcc0000000005 */
[----:B---3--:R-:W3:Y:S04]  /*59b10*/  @!P0 LDG.E.U8 R5, desc[UR4][R2.64] ;  /* 0x0000000402058981 */ /* 0x008ee8000c1e1100 */
[----:B---3--:R0:W-:Y:S04]  /*59b20*/  STL [R1+0x2794], R5 ;  /* 0x0027940501007387 */ /* 0x0081e80000100800 */
[----:B0-----:R-:W3:Y:S04]  /*59b30*/  LDL.LU R5, [R1+0x630c] ;  /* 0x00630c0001057983 */ /* 0x001ee80000300800 */
[----:B------:R-:W4:Y:S04]  /*59b40*/  LDL R2, [R1+0x39dc] ;  /* 0x0039dc0001027983 */ /* 0x000f280000100800 */
[----:B------:R-:W4:Y:S01]  /*59b50*/  LDL R3, [R1+0x4630] ;  /* 0x0046300001037983 */ /* 0x000f220000100800 */
[----:B--2---:R-:W-:-:S02]  /*59b60*/  PRMT R0, RZ, 0x7610, R0 ;  /* 0x00007610ff007816 */ /* 0x004fc40000000000 */
[----:B----4-:R-:W-:-:S04]  /*59b70*/  @!P0 LOP3.LUT R3, R3, R2, RZ, 0x3c, !PT ;  /* 0x0000000203038212 */ /* 0x010fc800078e3cff */
[----:B------:R-:W-:-:S04]  /*59b80*/  @!P0 LOP3.LUT R2, R3, R2, RZ, 0x3c, !PT ;  /* 0x0000000203028212 */ /* 0x000fc800078e3cff */
[----:B------:R-:W-:-:S05]  /*59b90*/  @!P0 LOP3.LUT R3, R3, R2, RZ, 0x3c, !PT ;  /* 0x0000000203038212 */ /* 0x000fca00078e3cff */
[----:B------:R-:W2:Y:S04]  /*59ba0*/  @!P0 LDG.E.U8 R0, desc[UR4][R2.64] ;  /* 0x0000000402008981 */ /* 0x000ea8000c1e1100 */
[----:B--2---:R0:W-:Y:S04]  /*59bb0*/  STL [R1+0x279c], R0 ;  /* 0x00279c0001007387 */ /* 0x0041e80000100800 */
[----:B0-----:R-:W2:Y:S04]  /*59bc0*/  LDL.LU R0, [R1+0x6308] ;  /* 0x0063080001007983 */ /* 0x001ea80000300800 */
[----:B------:R-:W4:Y:S04]  /*59bd0*/  LDL R2, [R1+0x31e0] ;  /* 0x0031e00001027983 */ /* 0x000f280000100800 */
[----:B------:R-:W4:Y:S01]  /*59be0*/  LDL R3, [R1+0x39d8] ;  /* 0x0039d80001037983 */ /* 0x000f220000100800 */
[----:B------:R-:W-:-:S02]  /*59bf0*/  PRMT R4, RZ, 0x7610, R4 ;  /* 0x00007610ff047816 */ /* 0x000fc40000000004 */
[----:B----4-:R-:W-:-:S04]  /*59c00*/  @!P0 LOP3.LUT R3, R3, R2, RZ, 0x3c, !PT ;  /* 0x0000000203038212 */ /* 0x010fc800078e3cff */
[----:B------:R-:W-:-:S04]  /*59c10*/  @!P0 LOP3.LUT R2, R3, R2, RZ, 0x3c, !PT ;  /* 0x0000000203028212 */ /* 0x000fc800078e3cff */
[----:B------:R-:W-:-:S05]  /*59c20*/  @!P0 LOP3.LUT R3, R3, R2, RZ, 0x3c, !PT ;  /* 0x0000000203038212 */ /* 0x000fca00078e3cff */
[----:B------:R-:W4:Y:S04]  /*59c30*/  @!P0 LDG.E.U8 R4, desc[UR4][R2.64] ;  /* 0x0000000402048981 */ /* 0x000f28000c1e1100 */
[----:B----4-:R0:W-:Y:S04]  /*59c40*/  STL [R1+0x2798], R4 ;  /* 0x0027980401007387 */ /* 0x0101e80000100800 */
[----:B0-----:R-:W4:Y:S04]  /*59c50*/  LDL.LU R4, [R1+0x6304] ;  /* 0x0063040001047983 */ /* 0x001f280000300800 */
[----:B------:R-:W3:Y:S04]  /*59c60*/  LDL R2, [R1+0x39d4] ;  /* 0x0039d40001027983 */ /* 0x000ee80000100800 */
[----:B------:R-:W3:Y:S01]  /*59c70*/  LDL R3, [R1+0x462c] ;  /* 0x00462c0001037983 */ /* 0x000ee20000100800 */
[----:B--2---:R-:W-:-:S02]  /*59c80*/  PRMT R0, RZ, 0x7610, R0 ;  /* 0x00007610ff007816 */ /* 0x004fc40000000000 */
[----:B---3--:R-:W-:-:S04]  /*59c90*/  @!P0 LOP3.LUT R3, R3, R2, RZ, 0x3c, !PT ;  /* 0x0000000203038212 */ /* 0x008fc800078e3cff */
[----:B------:R-:W-:-:S04]  /*59ca0*/  @!P0 LOP3.LUT R2, R3, R2, RZ, 0x3c, !PT ;  /* 0x0000000203028212 */ /* 0x000fc800078e3cff */
[----:B------:R-:W-:-:S05]  /*59cb0*/  @!P0 LOP3.LUT R3, R3, R2, RZ, 0x3c, !PT ;  /* 0x0000000203038212 */ /* 0x000fca00078e3cff */
[----:B------:R-:W2:Y:S04]  /*59cc0*/  @!P0 LDG.E.U8 R0, desc[UR4][R2.64] ;  /* 0x0000000402008981 */ /* 0x000ea8000c1e1100 */
[----:B--2---:R0:W-:Y:S04]  /*59cd0*/  STL [R1+0x2790], R0 ;  /* 0x0027900001007387 */ /* 0x0041e80000100800 */
[----:B0-----:R-:W2:Y:S04]  /*59ce0*/  LDL.LU R0, [R1+0x6300] ;  /* 0x0063000001007983 */ /* 0x001ea80000300800 */
[----:B------:R-:W3:Y:S04]  /*59cf0*/  LDL R2, [R1+0x39d0] ;  /* 0x0039d00001027983 */ /* 0x000ee80000100800 */
[----:B------:R-:W3:Y:S01]  /*59d00*/  LDL R3, [R1+0x4628] ;  /* 0x0046280001037983 */ /* 0x000ee20000100800 */
[----:B----4-:R-:W-:-:S02]  /*59d10*/  PRMT R4, RZ, 0x7610, R4 ;  /* 0x00007610ff047816 */ /* 0x010fc40000000004 */
[----:B---3--:R-:W-:-:S04]  /*59d20*/  @!P0 LOP3.LUT R3, R3, R2, RZ, 0x3c, !PT ;  /* 0x0000000203038212 */ /* 0x008fc800078e3cff */
[----:B------:R-:W-:-:S04]  /*59d30*/  @!P0 LOP3.LUT R2, R3, R2, RZ, 0x3c, !PT ;  /* 0x0000000203028212 */ /* 0x000fc800078e3cff */
[----:B------:R-:W-:-:S05]  /*59d40*/  @!P0 LOP3.LUT R3, R3, R2, RZ, 0x3c, !PT ;  /* 0x0000000203038212 */ /* 0x000fca00078e3cff */
[----:B------:R-:W3:Y:S04]  /*59d50*/  @!P0 LDG.E.U8 R4, desc[UR4][R2.64] ;  /* 0x0000000402048981 */ /* 0x000ee8000c1e1100 */
        /* <DEDUP_REMOVED lines=13> */
[----:B---3--:R-:W-:-:S02]  /*59e30*/  PRMT R4, RZ, 0x7610, R4 ;  /* 0x00007610ff047816 */ /* 0x008fc40000000004 */
[----:B----4-:R-:W-:-:S04]  /*59e40*/  @!P0 LOP3.LUT R3, R3, R2, RZ, 0x3c, !PT ;  /* 0x0000000203038212 */ /* 0x010fc800078e3cff */
        /* <DEDUP_REMOVED lines=4314> */
[----:B--2---:R0:W-:Y:S04]  /*6abf0*/  STL [R1], R0 ;  /* 0x0000000001007387 */ /* 0x0041e80000100800 */
[----:B0-----:R-:W2:Y:S04]  /*6ac00*/  LDL.LU R0, [R1+0x5b78] ;  /* 0x005b780001007983 */ /* 0x001ea80000300800 */
[----:B------:R-:W3:Y:S04]  /*6ac10*/  LDL R2, [R1+0x48cc] ;  /* 0x0048cc0001027983 */ /* 0x000ee80000100800 */
[----:B------:R-:W3:Y:S01]  /*6ac20*/  LDL R3, [R1+0x4908] ;  /* 0x0049080001037983 */ /* 0x000ee20000100800 */
[----:B------:R-:W-:-:S02]  /*6ac30*/  PRMT R29, RZ, 0x7610, R29 ;  /* 0x00007610ff1d7816 */ /* 0x000fc4000000001d */
[----:B---3--:R-:W-:-:S04]  /*6ac40*/  @!P0 LOP3.LUT R3, R3, R2, RZ, 0x3c, !PT ;  /* 0x0000000203038212 */ /* 0x008fc800078e3cff */
[----:B------:R-:W-:-:S04]  /*6ac50*/  @!P0 LOP3.LUT R2, R3, R2, RZ, 0x3c, !PT ;  /* 0x0000000203028212 */ /* 0x000fc800078e3cff */
[----:B------:R-:W-:-:S05]  /*6ac60*/  @!P0 LOP3.LUT R3, R3, R2, RZ, 0x3c, !PT ;  /* 0x0000000203038212 */ /* 0x000fca00078e3cff */
[----:B------:R-:W3:Y:S04]  /*6ac70*/  @!P0 LDG.E.U8 R29, desc[UR4][R2.64] ;  /* 0x00000004021d8981 */ /* 0x000ee8000c1e1100 */
[----:B------:R-:W4:Y:S04]  /*6ac80*/  LDL R2, [R1+0x48d4] ;  /* 0x0048d40001027983 */ /* 0x000f280000100800 */
[----:B------:R-:W4:Y:S01]  /*6ac90*/  LDL R3, [R1+0x4910] ;  /* 0x0049100001037983 */ /* 0x000f220000100800 */
[----:B------:R-:W-:-:S03]  /*6aca0*/  PRMT R28, RZ, 0x7610, R28 ;  /* 0x00007610ff1c7816 */ /* 0x000fc6000000001c */
[----:B---3--:R0:W-:Y:S04]  /*6acb0*/  STL [R1+0x5abc], R29 ;  /* 0x005abc1d01007387 */ /* 0x0081e80000100800 */
[----:B0-----:R-:W3:Y:S01]  /*6acc0*/  LDL R29, [R1+0x4918] ;  /* 0x00491800011d7983 */ /* 0x001ee20000100800 */
[----:B----4-:R-:W-:-:S04]  /*6acd0*/  @!P0 LOP3.LUT R3, R3, R2, RZ, 0x3c, !PT ;  /* 0x0000000203038212 */ /* 0x010fc800078e3cff */
[----:B------:R-:W-:-:S04]  /*6ace0*/  @!P0 LOP3.LUT R2, R3, R2, RZ, 0x3c, !PT ;  /* 0x0000000203028212 */ /* 0x000fc800078e3cff */
[----:B------:R-:W-:-:S05]  /*6acf0*/  @!P0 LOP3.LUT R3, R3, R2, RZ, 0x3c, !PT ;  /* 0x0000000203038212 */ /* 0x000fca00078e3cff */
[----:B------:R3:W4:Y:S04]  /*6ad00*/  @!P0 LDG.E.U8 R28, desc[UR4][R2.64] ;  /* 0x00000004021c8981 */ /* 0x000728000c1e1100 */
[----:B------:R-:W2:Y:S01]  /*6ad10*/  LDL R3, [R1+0x48dc] ;  /* 0x0048dc0001037983 */ /* 0x000ea20000100800 */
[----:B------:R-:W-:Y:S01]  /*6ad20*/  PRMT R27, RZ, 0x7610, R27 ;  /* 0x00007610ff1b7816 */ /* 0x000fe2000000001b */
[----:B---3--:R-:W-:Y:S02]  /*6ad30*/  @!P0 IMAD.MOV.U32 R2, RZ, RZ, R29 ;  /* 0x000000ffff028224 */ /* 0x008fe400078e001d */
[----:B----4-:R0:W-:Y:S01]  /*6ad40*/  STL [R1+0x5aa8], R28 ;  /* 0x005aa81c01007387 */ /* 0x0101e20000100800 */
[----:B------:R-:W-:-:S03]  /*6ad50*/  PRMT R26, RZ, 0x7610, R26 ;  /* 0x00007610ff1a7816 */ /* 0x000fc6000000001a */
[----:B------:R-:W3:Y:S04]  /*6ad60*/  LDL R29, [R1+0x48fc] ;  /* 0x0048fc00011d7983 */ /* 0x000ee80000100800 */
[----:B--2---:R1:W2:Y:S04]  /*6ad70*/  @!P0 LDG.E.U8 R27, desc[UR4][R2.64] ;  /* 0x00000004021b8981 */ /* 0x0042a8000c1e1100 */
[----:B0-----:R-:W4:Y:S04]  /*6ad80*/  LDL R28, [R1+0x4938] ;  /* 0x00493800011c7983 */ /* 0x001f280000100800 */
[----:B------:R-:W1:Y:S04]  /*6ad90*/  LDL R2, [R1+0x48e4] ;  /* 0x0048e40001027983 */ /* 0x000e680000100800 */
[----:B------:R-:W1:Y:S02]  /*6ada0*/  LDL R3, [R1+0x4920] ;  /* 0x0049200001037983 */ /* 0x000e640000100800 */
[----:B-1----:R-:W-:-:S04]  /*6adb0*/  @!P0 LOP3.LUT R3, R3, R2, RZ, 0x3c, !PT ;  /* 0x0000000203038212 */ /* 0x002fc800078e3cff */
[----:B------:R-:W-:-:S04]  /*6adc0*/  @!P0 LOP3.LUT R2, R3, R2, RZ, 0x3c, !PT ;  /* 0x0000000203028212 */ /* 0x000fc800078e3cff */
[----:B------:R-:W-:-:S05]  /*6add0*/  @!P0 LOP3.LUT R3, R3, R2, RZ, 0x3c, !PT ;  /* 0x0000000203038212 */ /* 0x000fca00078e3cff */
[----:B------:R-:W3:Y:S04]  /*6ade0*/  @!P0 LDG.E.U8 R26, desc[UR4][R2.64] ;  /* 0x00000004021a8981 */ /* 0x000ee8000c1e1100 */
[----:B--2---:R0:W-:Y:S04]  /*6adf0*/  STL [R1+0x5aac], R27 ;  /* 0x005aac1b01007387 */ /* 0x0041e80000100800 */
[----:B------:R-:W2:Y:S04]  /*6ae00*/  LDL R2, [R1+0x48ec] ;  /* 0x0048ec0001027983 */ /* 0x000ea80000100800 */
[----:B------:R-:W2:Y:S04]  /*6ae10*/  LDL R3, [R1+0x4928] ;  /* 0x0049280001037983 */ /* 0x000ea80000100800 */
[----:B0-----:R-:W4:Y:S04]  /*6ae20*/  LDL R27, [R1+0x4930] ;  /* 0x00493000011b7983 */ /* 0x001f280000100800 */
[----:B---3--:R0:W-:Y:S04]  /*6ae30*/  STL [R1+0x5b30], R26 ;  /* 0x005b301a01007387 */ /* 0x0081e80000100800 */
[----:B0-----:R-:W3:Y:S01]  /*6ae40*/  LDL R26, [R1+0x48f4] ;  /* 0x0048f400011a7983 */ /* 0x001ee20000100800 */
[----:B--2---:R-:W-:-:S02]  /*6ae50*/  @!P0 LOP3.LUT R3, R3, R2, RZ, 0x3c, !PT ;  /* 0x0000000203038212 */ /* 0x004fc400078e3cff */
[----:B------:R-:W-:Y:S02]  /*6ae60*/  PRMT R25, RZ, 0x7610, R25 ;  /* 0x00007610ff197816 */ /* 0x000fe40000000019 */
[----:B------:R-:W-:-:S04]  /*6ae70*/  @!P0 LOP3.LUT R2, R3, R2, RZ, 0x3c, !PT ;  /* 0x0000000203028212 */ /* 0x000fc800078e3cff */
[----:B------:R-:W-:Y:S02]  /*6ae80*/  @!P0 LOP3.LUT R3, R3, R2, RZ, 0x3c, !PT ;  /* 0x0000000203038212 */ /* 0x000fe400078e3cff */
[----:B------:R-:W-:-:S03]  /*6ae90*/  PRMT R24, RZ, 0x7610, R24 ;  /* 0x00007610ff187816 */ /* 0x000fc60000000018 */
[----:B------:R4:W2:Y:S02]  /*6aea0*/  @!P0 LDG.E.U8 R25, desc[UR4][R2.64] ;  /* 0x0000000402198981 */ /* 0x0008a4000c1e1100 */
[----:B----4-:R-:W-:Y:S02]  /*6aeb0*/  @!P0 IMAD.MOV.U32 R2, RZ, RZ, R27 ;  /* 0x000000ffff028224 */ /* 0x010fe400078e001b */
[----:B---3--:R-:W-:-:S05]  /*6aec0*/  @!P0 IMAD.MOV.U32 R3, RZ, RZ, R26 ;  /* 0x000000ffff038224 */ /* 0x008fca00078e001a */
[----:B------:R0:W3:Y:S01]  /*6aed0*/  @!P0 LDG.E.U8 R24, desc[UR4][R2.64] ;  /* 0x0000000402188981 */ /* 0x0000e2000c1e1100 */
[----:B------:R-:W-:Y:S01]  /*6aee0*/  PRMT R23, RZ, 0x7610, R23 ;  /* 0x00007610ff177816 */ /* 0x000fe20000000017 */
[----:B0-----:R-:W-:Y:S02]  /*6aef0*/  @!P0 IMAD.MOV.U32 R2, RZ, RZ, R28 ;  /* 0x000000ffff028224 */ /* 0x001fe400078e001c */
[----:B------:R-:W-:Y:S01]  /*6af00*/  @!P0 IMAD.MOV.U32 R3, RZ, RZ, R29 ;  /* 0x000000ffff038224 */ /* 0x000fe200078e001d */
[----:B--2---:R0:W-:Y:S04]  /*6af10*/  STL [R1+0x5b34], R25 ;  /* 0x005b341901007387 */ /* 0x0041e80000100800 */
[----:B------:R-:W2:Y:S04]  /*6af20*/  @!P0 LDG.E.U8 R23, desc[UR4][R2.64] ;  /* 0x0000000402178981 */ /* 0x000ea8000c1e1100 */
[----:B0-----:R-:W4:Y:S04]  /*6af30*/  LDL R25, [R1+0x4940] ;  /* 0x0049400001197983 */ /* 0x001f280000100800 */
[----:B---3--:R0:W-:Y:S01]  /*6af40*/  STL [R1+0x5aec], R24 ;  /* 0x005aec1801007387 */ /* 0x0081e20000100800 */
[----:B------:R-:W-:-:S03]  /*6af50*/  PRMT R22, RZ, 0x7610, R22 ;  /* 0x00007610ff167816 */ /* 0x000fc60000000016 */
[----:B------:R-:W3:Y:S04]  /*6af60*/  LDL R29, [R1+0x4914] ;  /* 0x00491400011d7983 */ /* 0x000ee80000100800 */
[----:B------:R-:W3:Y:S04]  /*6af70*/  LDL R28, [R1+0x4950] ;  /* 0x00495000011c7983 */ /* 0x000ee80000100800 */
[----:B------:R-:W3:Y:S04]  /*6af80*/  LDL R27, [R1+0x491c] ;  /* 0x00491c00011b7983 */ /* 0x000ee80000100800 */
[----:B------:R-:W3:Y:S04]  /*6af90*/  LDL R26, [R1+0x4958] ;  /* 0x00495800011a7983 */ /* 0x000ee80000100800 */
[----:B0-----:R-:W3:Y:S04]  /*6afa0*/  LDL R24, [R1+0x4904] ;  /* 0x0049040001187983 */ /* 0x001ee80000100800 */
[----:B--2---:R0:W-:Y:S01]  /*6afb0*/  STL [R1+0x5af0], R23 ;  /* 0x005af01701007387 */ /* 0x0041e20000100800 */
[----:B----4-:R-:W-:-:S03]  /*6afc0*/  @!P0 IMAD.MOV.U32 R2, RZ, RZ, R25 ;  /* 0x000000ffff028224 */ /* 0x010fc600078e0019 */
[----:B------:R-:W2:Y:S04]  /*6afd0*/  LDL R25, [R1+0x4924] ;  /* 0x0049240001197983 */ /* 0x000ea80000100800 */
[----:B0-----:R-:W4:Y:S01]  /*6afe0*/  LDL R23, [R1+0x4948] ;  /* 0x0049480001177983 */ /* 0x001f220000100800 */
[----:B---3--:R-:W-:-:S03]  /*6aff0*/  @!P0 IMAD.MOV.U32 R3, RZ, RZ, R24 ;  /* 0x000000ffff038224 */ /* 0x008fc600078e0018 */
[----:B------:R-:W3:Y:S04]  /*6b000*/  LDL R24, [R1+0x4960] ;  /* 0x0049600001187983 */ /* 0x000ee80000100800 */
[----:B------:R4:W2:Y:S04]  /*6b010*/  @!P0 LDG.E.U8 R22, desc[UR4][R2.64] ;  /* 0x0000000402168981 */ /* 0x0008a8000c1e1100 */
[----:B------:R-:W3:Y:S01]  /*6b020*/  LDL R3, [R1+0x490c] ;  /* 0x00490c0001037983 */ /* 0x000ee20000100800 */
[----:B------:R-:W-:Y:S01]  /*6b030*/  PRMT R21, RZ, 0x7610, R21 ;  /* 0x00007610ff157816 */ /* 0x000fe20000000015 */
[----:B----4-:R-:W-:Y:S01]  /*6b040*/  @!P0 IMAD.MOV.U32 R2, RZ, RZ, R23 ;  /* 0x000000ffff028224 */ /* 0x010fe200078e0017 */
[----:B------:R-:W-:-:S02]  /*6b050*/  PRMT R20, RZ, 0x7610, R20 ;  /* 0x00007610ff147816 */ /* 0x000fc40000000014 */
[----:B------:R-:W-:Y:S02]  /*6b060*/  PRMT R19, RZ, 0x7610, R19 ;  /* 0x00007610ff137816 */ /* 0x000fe40000000013 */
[----:B------:R-:W-:Y:S01]  /*6b070*/  PRMT R18, RZ, 0x7610, R18 ;  /* 0x00007610ff127816 */ /* 0x000fe20000000012 */
[----:B---3--:R0:W3:Y:S02]  /*6b080*/  @!P0 LDG.E.U8 R21, desc[UR4][R2.64] ;  /* 0x0000000402158981 */ /* 0x0080e4000c1e1100 */
[----:B0-----:R-:W-:Y:S02]  /*6b090*/  @!P0 IMAD.MOV.U32 R2, RZ, RZ, R28 ;  /* 0x000000ffff028224 */ /* 0x001fe400078e001c */
[----:B------:R-:W-:-:S05]  /*6b0a0*/  @!P0 IMAD.MOV.U32 R3, RZ, RZ, R29 ;  /* 0x000000ffff038224 */ /* 0x000fca00078e001d */
[----:B------:R0:W4:Y:S02]  /*6b0b0*/  @!P0 LDG.E.U8 R20, desc[UR4][R2.64] ;  /* 0x0000000402148981 */ /* 0x000124000c1e1100 */
[----:B0-----:R-:W-:Y:S02]  /*6b0c0*/  @!P0 IMAD.MOV.U32 R2, RZ, RZ, R26 ;  /* 0x000000ffff028224 */ /* 0x001fe400078e001a */
[----:B------:R-:W-:-:S05]  /*6b0d0*/  @!P0 IMAD.MOV.U32 R3, RZ, RZ, R27 ;  /* 0x000000ffff038224 */ /* 0x000fca00078e001b */
[----:B------:R0:W4:Y:S04]  /*6b0e0*/  @!P0 LDG.E.U8 R19, desc[UR4][R2.64] ;  /* 0x0000000402138981 */ /* 0x000128000c1e1100 */
[----:B--2---:R1:W-:Y:S04]  /*6b0f0*/  STL [R1+0x5ac0], R22 ;  /* 0x005ac01601007387 */ /* 0x0043e80000100800 */
[----:B------:R-:W2:Y:S01]  /*6b100*/  LDL R23, [R1+0x492c] ;  /* 0x00492c0001177983 */ /* 0x000ea20000100800 */
[----:B0-----:R-:W-:Y:S02]  /*6b110*/  @!P0 IMAD.MOV.U32 R2, RZ, RZ, R24 ;  /* 0x000000ffff028224 */ /* 0x001fe400078e0018 */
[----:B------:R-:W-:Y:S01]  /*6b120*/  @!P0 IMAD.MOV.U32 R3, RZ, RZ, R25 ;  /* 0x000000ffff038224 */ /* 0x000fe200078e0019 */
[----:B-1----:R-:W2:Y:S04]  /*6b130*/  LDL R22, [R1+0x4968] ;  /* 0x0049680001167983 */ /* 0x002ea80000100800 */
[----:B------:R2:W2:Y:S04]  /*6b140*/  @!P0 LDG.E.U8 R18, desc[UR4][R2.64] ;  /* 0x0000000402128981 */ /* 0x0004a8000c1e1100 */
[----:B---3--:R0:W-:Y:S04]  /*6b150*/  STL [R1+0x5ac4], R21 ;  /* 0x005ac41501007387 */ /* 0x0081e80000100800 */
[----:B----4-:R1:W-:Y:S04]  /*6b160*/  STL [R1+0x5ab0], R20 ;  /* 0x005ab01401007387 */ /* 0x0103e80000100800 */
[----:B------:R-:W3:Y:S04]  /*6b170*/  LDL R27, [R1+0x4934] ;  /* 0x00493400011b7983 */ /* 0x000ee80000100800 */
[----:B------:R-:W4:Y:S04]  /*6b180*/  LDL R26, [R1+0x4970] ;  /* 0x00497000011a7983 */ /* 0x000f280000100800 */
[----:B------:R4:W-:Y:S04]  /*6b190*/  STL [R1+0x5ab4], R19 ;  /* 0x005ab41301007387 */ /* 0x0009e80000100800 */
[----:B------:R-:W4:Y:S04]  /*6b1a0*/  LDL R25, [R1+0x493c] ;  /* 0x00493c0001197983 */ /* 0x000f280000100800 */
[----:B------:R-:W4:Y:S01]  /*6b1b0*/  LDL R24, [R1+0x4978] ;  /* 0x0049780001187983 */ /* 0x000f220000100800 */
[----:B--2---:R-:W-:-:S02]  /*6b1c0*/  @!P0 IMAD.MOV.U32 R3, RZ, RZ, R23 ;  /* 0x000000ffff038224 */ /* 0x004fc400078e0017 */
[----:B------:R-:W-:Y:S01]  /*6b1d0*/  @!P0 IMAD.MOV.U32 R2, RZ, RZ, R22 ;  /* 0x000000ffff028224 */ /* 0x000fe200078e0016 */
[----:B------:R2:W-:Y:S04]  /*6b1e0*/  STL [R1+0x5b38], R18 ;  /* 0x005b381201007387 */ /* 0x0005e80000100800 */
[----:B------:R-:W2:Y:S04]  /*6b1f0*/  LDL R23, [R1+0x4944] ;  /* 0x0049440001177983 */ /* 0x000ea80000100800 */
[----:B------:R-:W2:Y:S01]  /*6b200*/  LDL R22, [R1+0x4980] ;  /* 0x0049800001167983 */ /* 0x000ea20000100800 */
[----:B------:R-:W-:-:S02]  /*6b210*/  PRMT R17, RZ, 0x7610, R17 ;  /* 0x00007610ff117816 */ /* 0x000fc40000000011 */
[----:B------:R-:W-:Y:S02]  /*6b220*/  PRMT R16, RZ, 0x7610, R16 ;  /* 0x00007610ff107816 */ /* 0x000fe40000000010 */
[----:B------:R-:W-:Y:S02]  /*6b230*/  PRMT R15, RZ, 0x7610, R15 ;  /* 0x00007610ff0f7816 */ /* 0x000fe4000000000f */
[----:B------:R-:W-:Y:S01]  /*6b240*/  PRMT R14, RZ, 0x7610, R14 ;  /* 0x00007610ff0e7816 */ /* 0x000fe2000000000e */
[----:B0-----:R-:W2:Y:S04]  /*6b250*/  LDL R21, [R1+0x494c] ;  /* 0x00494c0001157983 */ /* 0x001ea80000100800 */
[----:B------:R3:W2:Y:S04]  /*6b260*/  @!P0 LDG.E.U8 R17, desc[UR4][R2.64] ;  /* 0x0000000402118981 */ /* 0x0006a8000c1e1100 */
[----:B-1----:R-:W2:Y:S01]  /*6b270*/  LDL R20, [R1+0x4988] ;  /* 0x0049880001147983 */ /* 0x002ea20000100800 */
[----:B---3--:R-:W-:-:S02]  /*6b280*/  @!P0 IMAD.MOV.U32 R3, RZ, RZ, R27 ;  /* 0x000000ffff038224 */ /* 0x008fc400078e001b */
[----:B----4-:R-:W-:-:S05]  /*6b290*/  @!P0 IMAD.MOV.U32 R2, RZ, RZ, R26 ;  /* 0x000000ffff028224 */ /* 0x010fca00078e001a */
[----:B------:R0:W3:Y:S02]  /*6b2a0*/  @!P0 LDG.E.U8 R16, desc[UR4][R2.64] ;  /* 0x0000000402108981 */ /* 0x0000e4000c1e1100 */
[----:B0-----:R-:W-:Y:S02]  /*6b2b0*/  @!P0 IMAD.MOV.U32 R3, RZ, RZ, R25 ;  /* 0x000000ffff038224 */ /* 0x001fe400078e0019 */
[----:B------:R-:W-:-:S05]  /*6b2c0*/  @!P0 IMAD.MOV.U32 R2, RZ, RZ, R24 ;  /* 0x000000ffff028224 */ /* 0x000fca00078e0018 */
[----:B------:R2:W4:Y:S02]  /*6b2d0*/  @!P0 LDG.E.U8 R15, desc[UR4][R2.64] ;  /* 0x00000004020f8981 */ /* 0x000524000c1e1100 */
[----:B--2---:R-:W-:Y:S02]  /*6b2e0*/  @!P0 IMAD.MOV.U32 R3, RZ, RZ, R23 ;  /* 0x000000ffff038224 */ /* 0x004fe400078e0017 */
[----:B------:R-:W-:-:S05]  /*6b2f0*/  @!P0 IMAD.MOV.U32 R2, RZ, RZ, R22 ;  /* 0x000000ffff028224 */ /* 0x000fca00078e0016 */
[----:B------:R-:W2:Y:S04]  /*6b300*/  @!P0 LDG.E.U8 R14, desc[UR4][R2.64] ;  /* 0x00000004020e8981 */ /* 0x000ea8000c1e1100 */
[----:B------:R0:W-:Y:S04]  /*6b310*/  STL [R1+0x5b3c], R17 ;  /* 0x005b3c1101007387 */ /* 0x0001e80000100800 */
[----:B------:R-:W2:Y:S04]  /*6b320*/  LDL R19, [R1+0x4954] ;  /* 0x0049540001137983 */ /* 0x000ea80000100800 */
[----:B------:R-:W2:Y:S04]  /*6b330*/  LDL R18, [R1+0x4990] ;  /* 0x0049900001127983 */ /* 0x000ea80000100800 */
[----:B---3--:R1:W-:Y:S04]  /*6b340*/  STL [R1+0x5af4], R16 ;  /* 0x005af41001007387 */ /* 0x0083e80000100800 */
[----:B0-----:R-:W3:Y:S04]  /*6b350*/  LDL R17, [R1+0x495c] ;  /* 0x00495c0001117983 */ /* 0x001ee80000100800 */
[----:B-1----:R-:W3:Y:S04]  /*6b360*/  LDL R16, [R1+0x4998] ;  /* 0x0049980001107983 */ /* 0x002ee80000100800 */
[----:B----4-:R0:W-:Y:S04]  /*6b370*/  STL [R1+0x5af8], R15 ;  /* 0x005af80f01007387 */ /* 0x0101e80000100800 */
[----:B--2---:R1:W-:Y:S04]  /*6b380*/  STL [R1+0x5ac8], R14 ;  /* 0x005ac80e01007387 */ /* 0x0043e80000100800 */
[----:B0-----:R-:W2:Y:S04]  /*6b390*/  LDL R15, [R1+0x4964] ;  /* 0x00496400010f7983 */ /* 0x001ea80000100800 */
[----:B-1----:R-:W4:Y:S01]  /*6b3a0*/  LDL R14, [R1+0x49a0] ;  /* 0x0049a000010e7983 */ /* 0x002f220000100800 */
[----:B------:R-:W-:Y:S01]  /*6b3b0*/  PRMT R13, RZ, 0x7610, R13 ;  /* 0x00007610ff0d7816 */ /* 0x000fe2000000000d */
[----:B------:R-:W-:-:S02]  /*6b3c0*/  @!P0 IMAD.MOV.U32 R2, RZ, RZ, R20 ;  /* 0x000000ffff028224 */ /* 0x000fc400078e0014 */
[----:B------:R-:W-:Y:S01]  /*6b3d0*/  @!P0 IMAD.MOV.U32 R3, RZ, RZ, R21 ;  /* 0x000000ffff038224 */ /* 0x000fe200078e0015 */
[----:B------:R-:W-:-:S04]  /*6b3e0*/  PRMT R12, RZ, 0x7610, R12 ;  /* 0x00007610ff0c7816 */ /* 0x000fc8000000000c */
[----:B------:R0:W4:Y:S02]  /*6b3f0*/  @!P0 LDG.E.U8 R13, desc[UR4][R2.64] ;  /* 0x00000004020d8981 */ /* 0x000124000c1e1100 */
[----:B0-----:R-:W-:Y:S02]  /*6b400*/  @!P0 IMAD.MOV.U32 R2, RZ, RZ, R18 ;  /* 0x000000ffff028224 */ /* 0x001fe400078e0012 */
[----:B------:R-:W-:-:S05]  /*6b410*/  @!P0 IMAD.MOV.U32 R3, RZ, RZ, R19 ;  /* 0x000000ffff038224 */ /* 0x000fca00078e0013 */
[----:B------:R3:W4:Y:S01]  /*6b420*/  @!P0 LDG.E.U8 R12, desc[UR4][R2.64] ;  /* 0x00000004020c8981 */ /* 0x000722000c1e1100 */
[----:B------:R-:W-:Y:S02]  /*6b430*/  PRMT R11, RZ, 0x7610, R11 ;  /* 0x00007610ff0b7816 */ /* 0x000fe4000000000b */
[----:B------:R-:W-:Y:S01]  /*6b440*/  PRMT R10, RZ, 0x7610, R10 ;  /* 0x00007610ff0a7816 */ /* 0x000fe2000000000a */
[----:B---3--:R-:W-:Y:S02]  /*6b450*/  @!P0 IMAD.MOV.U32 R3, RZ, RZ, R17 ;  /* 0x000000ffff038224 */ /* 0x008fe400078e0011 */
[----:B------:R-:W-:-:S05]  /*6b460*/  @!P0 IMAD.MOV.U32 R2, RZ, RZ, R16 ;  /* 0x000000ffff028224 */ /* 0x000fca00078e0010 */
[----:B------:R2:W3:Y:S02]  /*6b470*/  @!P0 LDG.E.U8 R11, desc[UR4][R2.64] ;  /* 0x00000004020b8981 */ /* 0x0004e4000c1e1100 */
[----:B--2---:R-:W-:Y:S02]  /*6b480*/  @!P0 IMAD.MOV.U32 R3, RZ, RZ, R15 ;  /* 0x000000ffff038224 */ /* 0x004fe400078e000f */
[----:B----4-:R-:W-:-:S05]  /*6b490*/  @!P0 IMAD.MOV.U32 R2, RZ, RZ, R14 ;  /* 0x000000ffff028224 */ /* 0x010fca00078e000e */
[----:B------:R-:W2:Y:S04]  /*6b4a0*/  @!P0 LDG.E.U8 R10, desc[UR4][R2.64] ;  /* 0x00000004020a8981 */ /* 0x000ea8000c1e1100 */
[----:B------:R0:W-:Y:S04]  /*6b4b0*/  STL [R1+0x5acc], R13 ;  /* 0x005acc0d01007387 */ /* 0x0001e80000100800 */
[----:B------:R-:W4:Y:S04]  /*6b4c0*/  LDL R21, [R1+0x496c] ;  /* 0x00496c0001157983 */ /* 0x000f280000100800 */
[----:B------:R-:W4:Y:S04]  /*6b4d0*/  LDL R20, [R1+0x49bc] ;  /* 0x0049bc0001147983 */ /* 0x000f280000100800 */
[----:B------:R1:W-:Y:S04]  /*6b4e0*/  STL [R1+0x5ab8], R12 ;  /* 0x005ab80c01007387 */ /* 0x0003e80000100800 */
[----:B------:R-:W4:Y:S04]  /*6b4f0*/  LDL R19, [R1+0x4974] ;  /* 0x0049740001137983 */ /* 0x000f280000100800 */
[----:B------:R-:W4:Y:S04]  /*6b500*/  LDL R18, [R1+0x49b8] ;  /* 0x0049b80001127983 */ /* 0x000f280000100800 */
[----:B------:R-:W4:Y:S04]  /*6b510*/  LDL R17, [R1+0x497c] ;  /* 0x00497c0001117983 */ /* 0x000f280000100800 */
[----:B------:R-:W4:Y:S04]  /*6b520*/  LDL R16, [R1+0x49b4] ;  /* 0x0049b40001107983 */ /* 0x000f280000100800 */
[----:B---3--:R3:W-:Y:S04]  /*6b530*/  STL [R1+0x5ad0], R11 ;  /* 0x005ad00b01007387 */ /* 0x0087e80000100800 */
[----:B------:R-:W4:Y:S04]  /*6b540*/  LDL R15, [R1+0x4984] ;  /* 0x00498400010f7983 */ /* 0x000f280000100800 */
[----:B------:R-:W4:Y:S04]  /*6b550*/  LDL R14, [R1+0x49b0] ;  /* 0x0049b000010e7983 */ /* 0x000f280000100800 */
[----:B0-----:R-:W4:Y:S04]  /*6b560*/  LDL R13, [R1+0x498c] ;  /* 0x00498c00010d7983 */ /* 0x001f280000100800 */
[----:B-1----:R-:W4:Y:S04]  /*6b570*/  LDL R12, [R1+0x49ac] ;  /* 0x0049ac00010c7983 */ /* 0x002f280000100800 */
[----:B--2---:R0:W-:Y:S04]  /*6b580*/  STL [R1+0x5b40], R10 ;  /* 0x005b400a01007387 */ /* 0x0041e80000100800 */
[----:B---3--:R-:W2:Y:S04]  /*6b590*/  LDL R11, [R1+0x4994] ;  /* 0x00499400010b7983 */ /* 0x008ea80000100800 */
[----:B0-----:R-:W3:Y:S01]  /*6b5a0*/  LDL R10, [R1+0x49a8] ;  /* 0x0049a800010a7983 */ /* 0x001ee20000100800 */
[----:B------:R-:W-:Y:S01]  /*6b5b0*/  PRMT R9, RZ, 0x7610, R9 ;  /* 0x00007610ff097816 */ /* 0x000fe20000000009 */
[----:B----4-:R-:W-:-:S02]  /*6b5c0*/  @!P0 IMAD.MOV.U32 R2, RZ, RZ, R20 ;  /* 0x000000ffff028224 */ /* 0x010fc400078e0014 */
[----:B------:R-:W-:Y:S01]  /*6b5d0*/  @!P0 IMAD.MOV.U32 R3, RZ, RZ, R21 ;  /* 0x000000ffff038224 */ /* 0x000fe200078e0015 */
[----:B------:R-:W-:-:S04]  /*6b5e0*/  PRMT R8, RZ, 0x7610, R8 ;  /* 0x00007610ff087816 */ /* 0x000fc80000000008 */
[----:B------:R0:W4:Y:S01]  /*6b5f0*/  @!P0 LDG.E.U8 R9, desc[UR4][R2.64] ;  /* 0x0000000402098981 */ /* 0x000122000c1e1100 */
[----:B------:R-:W-:Y:S01]  /*6b600*/  PRMT R7, RZ, 0x7610, R7 ;  /* 0x00007610ff077816 */ /* 0x000fe20000000007 */
[----:B0-----:R-:W-:Y:S02]  /*6b610*/  @!P0 IMAD.MOV.U32 R2, RZ, RZ, R18 ;  /* 0x000000ffff028224 */ /* 0x001fe400078e0012 */
[----:B------:R-:W-:-:S05]  /*6b620*/  @!P0 IMAD.MOV.U32 R3, RZ, RZ, R19 ;  /* 0x000000ffff038224 */ /* 0x000fca00078e0013 */
[----:B------:R0:W4:Y:S01]  /*6b630*/  @!P0 LDG.E.U8 R8, desc[UR4][R2.64] ;  /* 0x0000000402088981 */ /* 0x000122000c1e1100 */
[----:B------:R-:W-:Y:S01]  /*6b640*/  PRMT R6, RZ, 0x7610, R6 ;  /* 0x00007610ff067816 */ /* 0x000fe20000000006 */
[----:B0-----:R-:W-:Y:S02]  /*6b650*/  @!P0 IMAD.MOV.U32 R2, RZ, RZ, R16 ;  /* 0x000000ffff028224 */ /* 0x001fe400078e0010 */
[----:B------:R-:W-:-:S05]  /*6b660*/  @!P0 IMAD.MOV.U32 R3, RZ, RZ, R17 ;  /* 0x000000ffff038224 */ /* 0x000fca00078e0011 */
[----:B------:R0:W4:Y:S01]  /*6b670*/  @!P0 LDG.E.U8 R7, desc[UR4][R2.64] ;  /* 0x0000000402078981 */ /* 0x000122000c1e1100 */
[----:B------:R-:W-:Y:S02]  /*6b680*/  PRMT R5, RZ, 0x7610, R5 ;  /* 0x00007610ff057816 */ /* 0x000fe40000000005 */
[----:B------:R-:W-:Y:S01]  /*6b690*/  PRMT R4, RZ, 0x7610, R4 ;  /* 0x00007610ff047816 */ /* 0x000fe20000000004 */
[----:B0-----:R-:W-:Y:S02]  /*6b6a0*/  @!P0 IMAD.MOV.U32 R3, RZ, RZ, R15 ;  /* 0x000000ffff038224 */ /* 0x001fe400078e000f */
[----:B------:R-:W-:-:S05]  /*6b6b0*/  @!P0 IMAD.MOV.U32 R2, RZ, RZ, R14 ;  /* 0x000000ffff028224 */ /* 0x000fca00078e000e */
[----:B------:R0:W4:Y:S02]  /*6b6c0*/  @!P0 LDG.E.U8 R6, desc[UR4][R2.64] ;  /* 0x0000000402068981 */ /* 0x000124000c1e1100 */
[----:B0-----:R-:W-:Y:S02]  /*6b6d0*/  @!P0 IMAD.MOV.U32 R2, RZ, RZ, R12 ;  /* 0x000000ffff028224 */ /* 0x001fe400078e000c */
[----:B------:R-:W-:-:S05]  /*6b6e0*/  @!P0 IMAD.MOV.U32 R3, RZ, RZ, R13 ;  /* 0x000000ffff038224 */ /* 0x000fca00078e000d */
[----:B------:R2:W4:Y:S02]  /*6b6f0*/  @!P0 LDG.E.U8 R5, desc[UR4][R2.64] ;  /* 0x0000000402058981 */ /* 0x000524000c1e1100 */
[----:B--2---:R-:W-:Y:S02]  /*6b700*/  @!P0 IMAD.MOV.U32 R3, RZ, RZ, R11 ;  /* 0x000000ffff038224 */ /* 0x004fe400078e000b */
[----:B---3--:R-:W-:-:S05]  /*6b710*/  @!P0 IMAD.MOV.U32 R2, RZ, RZ, R10 ;  /* 0x000000ffff028224 */ /* 0x008fca00078e000a */
[----:B------:R0:W2:Y:S04]  /*6b720*/  @!P0 LDG.E.U8 R4, desc[UR4][R2.64] ;  /* 0x0000000402048981 */ /* 0x0000a8000c1e1100 */
[----:B0-----:R-:W0:Y:S04]  /*6b730*/  LDS.U8 R3, [R0+UR22] ;  /* 0x0000001600037984 */ /* 0x001e280008000000 */
[----:B------:R-:W1:Y:S04]  /*6b740*/  LDS.U8 R2, [R0+UR22+0x108] ;  /* 0x0001081600027984 */ /* 0x000e680008000000 */
[----:B----4-:R-:W-:Y:S04]  /*6b750*/  STL [R1+0x5b44], R9 ;  /* 0x005b440901007387 */ /* 0x010fe80000100800 */
[----:B------:R-:W-:Y:S04]  /*6b760*/  STL [R1+0x5afc], R8 ;  /* 0x005afc0801007387 */ /* 0x000fe80000100800 */
[----:B------:R-:W-:Y:S04]  /*6b770*/  STL [R1+0x5b00], R7 ;  /* 0x005b000701007387 */ /* 0x000fe80000100800 */
[----:B------:R-:W-:Y:S04]  /*6b780*/  STL [R1+0x5ad4], R6 ;  /* 0x005ad40601007387 */ /* 0x000fe80000100800 */
[----:B------:R-:W-:Y:S04]  /*6b790*/  STL [R1+0x5ad8], R5 ;  /* 0x005ad80501007387 */ /* 0x000fe80000100800 */
[----:B--2---:R-:W-:Y:S04]  /*6b7a0*/  STL [R1+0x5adc], R4 ;  /* 0x005adc0401007387 */ /* 0x004fe80000100800 */
[----:B0-----:R-:W-:Y:S04]  /*6b7b0*/  STL [R1+0x5ae0], R3 ;  /* 0x005ae00301007387 */ /* 0x001fe80000100800 */
[----:B-1----:R-:W-:Y:S04]  /*6b7c0*/  STL [R1+0x5ae4], R2 ;  /* 0x005ae40201007387 */ /* 0x002fe80000100800 */
[----:B------:R-:W0:Y:S04]  /*6b7d0*/  LDS.U8 R4, [R0+UR22+0x210] ;  /* 0x0002101600047984 */ /* 0x000e280008000000 */
[----:B------:R-:W1:Y:S04]  /*6b7e0*/  LDS.U8 R2, [R0+UR22+0x318] ;  /* 0x0003181600027984 */ /* 0x000e680008000000 */
[----:B------:R-:W2:Y:S04]  /*6b7f0*/  LDS.U8 R3, [R0+UR22+0x8] ;  /* 0x0000081600037984 */ /* 0x000ea80008000000 */
[----:B0-----:R-:W-:Y:S04]  /*6b800*/  STL [R1+0x3024], R4 ;  /* 0x0030240401007387 */ /* 0x001fe80000100800 */
[----:B------:R-:W0:Y:S04]  /*6b810*/  LDS.U8 R4, [R0+UR22+0x100] ;  /* 0x0001001600047984 */ /* 0x000e280008000000 */
[----:B-1----:R-:W-:Y:S04]  /*6b820*/  STL [R1+0x3020], R2 ;  /* 0x0030200201007387 */ /* 0x002fe80000100800 */
[----:B------:R-:W1:Y:S04]  /*6b830*/  LDS.U8 R2, [R0+UR22+0x218] ;  /* 0x0002181600027984 */ /* 0x000e680008000000 */
[----:B--2---:R-:W-:Y:S04]  /*6b840*/  STL [R1+0x27a4], R3 ;  /* 0x0027a40301007387 */ /* 0x004fe80000100800 */
        /* <DEDUP_REMOVED lines=237> */
[----:B-1----:R1:W-:Y:S04]  /*6c720*/  STL [R1+0x4d50], R2 ;  /* 0x004d500201007387 */ /* 0x0023e80000100800 */
[----:B--2---:R-:W-:Y:S04]  /*6c730*/  STL [R1+0x4b5c], R3 ;  /* 0x004b5c0301007387 */ /* 0x004fe80000100800 */
[----:B------:R-:W2:Y:S01]  /*6c740*/  LDS.U8 R3, [R0+UR22+0x3288] ;  /* 0x0032881600037984 */ /* 0x000ea20008000000 */
[----:B-1----:R-:W-:-:S03]  /*6c750*/  LOP3.LUT R2, R0, 0x20, RZ, 0x3c, !PT ;  /* 0x0000002000027812 */ /* 0x002fc600078e3cff */
[----:B0-----:R-:W-:Y:S04]  /*6c760*/  STL [R1+0x4b58], R4 ;  /* 0x004b580401007387 */ /* 0x001fe80000100800 */
[----:B------:R-:W-:Y:S04]  /*6c770*/  STL [R1+0x5ae8], R0 ;  /* 0x005ae80001007387 */ /* 0x000fe80000100800 */
[----:B------:R-:W0:Y:S04]  /*6c780*/  LDS.U8 R4, [R0+UR22+0x3380] ;  /* 0x0033801600047984 */ /* 0x000e280008000000 */
[----:B------:R-:W-:Y:S04]  /*6c790*/  LDS.U8 R0, [R2+UR22+0x108] ;  /* 0x0001081602007984 */ /* 0x000fe80008000000 */
[----:B--2---:R-:W-:Y:S04]  /*6c7a0*/  STL [R1+0x4d5c], R3 ;  /* 0x004d5c0301007387 */ /* 0x004fe80000100800 */
[----:B------:R-:W1:Y:S04]  /*6c7b0*/  LDS.U8 R3, [R2+UR22] ;  /* 0x0000001602037984 */ /* 0x000e680008000000 */
[----:B0-----:R-:W-:Y:S04]  /*6c7c0*/  STL [R1+0x4d58], R4 ;  /* 0x004d580401007387 */ /* 0x001fe80000100800 */
[----:B------:R-:W0:Y:S04]  /*6c7d0*/  LDS.U8 R4, [R2+UR22+0x210] ;  /* 0x0002101602047984 */ /* 0x000e280008000000 */
[----:B-1----:R-:W-:Y:S04]  /*6c7e0*/  STL [R1+0x27dc], R3 ;  /* 0x0027dc0301007387 */ /* 0x002fe80000100800 */
[----:B------:R-:W1:Y:S04]  /*6c7f0*/  LDS.U8 R3, [R2+UR22+0x318] ;  /* 0x0003181602037984 */ /* 0x000e680008000000 */
[----:B------:R-:W-:Y:S04]  /*6c800*/  STL [R1+0x27d8], R0 ;  /* 0x0027d80001007387 */ /* 0x000fe80000100800 */
        /* <DEDUP_REMOVED lines=234> */
[----:B------:R-:W2:Y:S01]  /*6d6b0*/  LDS.U8 R0, [R2+UR22+0x3198] ;  /* 0x0031981602007984 */ /* 0x000ea20008000000 */
[----:B------:R-:W3:Y:S03]  /*6d6c0*/  S2R R29, SR_TID.X ;  /* 0x00000000001d7919 */ /* 0x000ee60000002100 */
[----:B0-----:R-:W-:Y:S04]  /*6d6d0*/  STL [R1+0x4d88], R4 ;  /* 0x004d880401007387 */ /* 0x001fe80000100800 */
[----:B-1----:R-:W-:Y:S04]  /*6d6e0*/  STL [R1+0x4b94], R3 ;  /* 0x004b940301007387 */ /* 0x002fe80000100800 */
[----:B------:R-:W0:Y:S04]  /*6d6f0*/  LDS.U8 R4, [R2+UR22+0x3280] ;  /* 0x0032801602047984 */ /* 0x000e280008000000 */
[----:B------:R-:W1:Y:S04]  /*6d700*/  LDS.U8 R3, [R2+UR22+0x3388] ;  /* 0x0033881602037984 */ /* 0x000e680008000000 */
[----:B--2---:R-:W-:Y:S04]  /*6d710*/  STL [R1+0x4b90], R0 ;  /* 0x004b900001007387 */ /* 0x004fe80000100800 */
[----:B------:R-:W2:Y:S04]  /*6d720*/  LDS.U8 R0, [R2+UR22+0x3098] ;  /* 0x0030981602007984 */ /* 0x000ea80008000000 */
[----:B0-----:R3:W-:Y:S04]  /*6d730*/  STL [R1+0x4d94], R4 ;  /* 0x004d940401007387 */ /* 0x0017e80000100800 */
[----:B-1----:R0:W-:Y:S01]  /*6d740*/  STL [R1+0x4d90], R3 ;  /* 0x004d900301007387 */ /* 0x0021e20000100800 */
[----:B---3--:R-:W-:-:S02]  /*6d750*/  SHF.R.U32.HI R4, RZ, 0x2, R29 ;  /* 0x00000002ff047819 */ /* 0x008fc4000001161d */
[----:B0-----:R-:W-:Y:S02]  /*6d760*/  LOP3.LUT R3, R29, 0x3, RZ, 0xc0, !PT ;  /* 0x000000031d037812 */ /* 0x001fe400078ec0ff */
[----:B------:R-:W-:-:S03]  /*6d770*/  SGXT.U32 R4, R4, 0x3 ;  /* 0x000000030404781a */ /* 0x000fc60000000000 */
[----:B------:R-:W-:Y:S01]  /*6d780*/  IMAD R3, R3, 0x420, RZ ;  /* 0x0000042003037824 */ /* 0x000fe200078e02ff */
[----:B--2---:R-:W-:Y:S04]  /*6d790*/  STL [R1+0x4b9c], R0 ;  /* 0x004b9c0001007387 */ /* 0x004fe80000100800 */
[----:B------:R-:W-:Y:S01]  /*6d7a0*/  LDS.U8 R0, [R2+UR22+0x3288] ;  /* 0x0032881602007984 */ /* 0x000fe20008000000 */
[----:B------:R-:W-:-:S03]  /*6d7b0*/  LOP3.LUT R3, R3, R4, RZ, 0xfc, !PT ;  /* 0x0000000403037212 */ /* 0x000fc600078efcff */
[----:B------:R-:W0:Y:S04]  /*6d7c0*/  LDS.U8 R4, [R2+UR22+0x3190] ;  /* 0x0031901602047984 */ /* 0x000e280008000000 */
[----:B------:R-:W1:Y:S01]  /*6d7d0*/  LDS.U8 R2, [R2+UR22+0x3380] ;  /* 0x0033801602027984 */ /* 0x000e620008000000 */
[----:B------:R-:W-:-:S05]  /*6d7e0*/  LOP3.LUT R3, R3, 0x40, RZ, 0x3c, !PT ;  /* 0x0000004003037812 */ /* 0x000fca00078e3cff */
[----:B------:R-:W-:Y:S04]  /*6d7f0*/  LDS.U8 R5, [R3+UR22+0x3288] ;  /* 0x0032881603057984 */ /* 0x000fe80008000000 */
[----:B0-----:R-:W-:Y:S04]  /*6d800*/  STL [R1+0x4b98], R4 ;  /* 0x004b980401007387 */ /* 0x001fe80000100800 */
[----:B------:R-:W0:Y:S04]  /*6d810*/  LDS.U8 R4, [R3+UR22] ;  /* 0x0000001603047984 */ /* 0x000e280008000000 */
[----:B------:R-:W-:Y:S04]  /*6d820*/  STL [R1+0x4d9c], R0 ;  /* 0x004d9c0001007387 */ /* 0x000fe80000100800 */
[----:B------:R-:W2:Y:S04]  /*6d830*/  LDS.U8 R0, [R3+UR22+0x108] ;  /* 0x0001081603007984 */ /* 0x000ea80008000000 */
[----:B-1----:R-:W-:Y:S04]  /*6d840*/  STL [R1+0x4d98], R2 ;  /* 0x004d980201007387 */ /* 0x002fe80000100800 */
[----:B------:R-:W1:Y:S04]  /*6d850*/  LDS.U8 R2, [R3+UR22+0x210] ;  /* 0x0002101603027984 */ /* 0x000e680008000000 */
[----:B0-----:R-:W-:Y:S04]  /*6d860*/  STL [R1+0x2c64], R4 ;  /* 0x002c640401007387 */ /* 0x001fe80000100800 */
[----:B------:R-:W0:Y:S04]  /*6d870*/  LDS.U8 R4, [R3+UR22+0x318] ;  /* 0x0003181603047984 */ /* 0x000e280008000000 */
[----:B--2---:R-:W-:Y:S04]  /*6d880*/  STL [R1+0x2c60], R0 ;  /* 0x002c600001007387 */ /* 0x004fe80000100800 */
        /* <DEDUP_REMOVED lines=241> */
[----:B-1----:R1:W-:Y:S02]  /*6e7a0*/  STL [R1+0x4dd4], R2 ;  /* 0x004dd40201007387 */ /* 0x0023e40000100800 */
[----:B-1----:R-:W-:-:S04]  /*6e7b0*/  SHF.R.U32.HI R2, RZ, 0x2, R29 ;  /* 0x00000002ff027819 */ /* 0x002fc8000001161d */
[----:B------:R-:W-:Y:S01]  /*6e7c0*/  SGXT.U32 R2, R2, 0x3 ;  /* 0x000000030202781a */ /* 0x000fe20000000000 */
[----:B0-----:R-:W-:Y:S04]  /*6e7d0*/  STL [R1+0x4dd0], R4 ;  /* 0x004dd00401007387 */ /* 0x001fe80000100800 */
[----:B--2---:R0:W-:Y:S04]  /*6e7e0*/  STL [R1+0x4bdc], R0 ;  /* 0x004bdc0001007387 */ /* 0x0041e80000100800 */
[----:B------:R-:W1:Y:S01]  /*6e7f0*/  LDS.U8 R4, [R3+UR22+0x3190] ;  /* 0x0031901603047984 */ /* 0x000e620008000000 */
[----:B0-----:R-:W-:-:S05]  /*6e800*/  LOP3.LUT R0, R29, 0x3, RZ, 0xc0, !PT ;  /* 0x000000031d007812 */ /* 0x001fca00078ec0ff */
[----:B------:R-:W-:-:S05]  /*6e810*/  IMAD R0, R0, 0x420, RZ ;  /* 0x0000042000007824 */ /* 0x000fca00078e02ff */
[----:B------:R-:W-:Y:S02]  /*6e820*/  LOP3.LUT R0, R0, R2, RZ, 0xfc, !PT ;  /* 0x0000000200007212 */ /* 0x000fe400078efcff */
[----:B------:R-:W0:Y:S02]  /*6e830*/  LDS.U8 R2, [R3+UR22+0x3380] ;  /* 0x0033801603027984 */ /* 0x000e240008000000 */
[----:B------:R-:W-:-:S05]  /*6e840*/  LOP3.LUT R0, R0, 0x60, RZ, 0x3c, !PT ;  /* 0x0000006000007812 */ /* 0x000fca00078e3cff */
[----:B------:R-:W-:Y:S04]  /*6e850*/  LDS.U8 R3, [R0+UR22+0x108] ;  /* 0x0001081600037984 */ /* 0x000fe80008000000 */
[----:B-1----:R-:W-:Y:S04]  /*6e860*/  STL [R1+0x4bd8], R4 ;  /* 0x004bd80401007387 */ /* 0x002fe80000100800 */
[----:B------:R-:W1:Y:S04]  /*6e870*/  LDS.U8 R4, [R0+UR22] ;  /* 0x0000001600047984 */ /* 0x000e680008000000 */
[----:B------:R-:W-:Y:S04]  /*6e880*/  STL [R1+0x4ddc], R5 ;  /* 0x004ddc0501007387 */ /* 0x000fe80000100800 */
        /* <DEDUP_REMOVED lines=243> */
[----:B--2---:R-:W-:Y:S04]  /*6f7c0*/  STL [R1+0x4c10], R3 ;  /* 0x004c100301007387 */ /* 0x004fe80000100800 */
[----:B------:R-:W1:Y:S04]  /*6f7d0*/  LDS.U8 R4, [R0+UR22+0x3388] ;  /* 0x0033881600047984 */ /* 0x000e680008000000 */
[----:B------:R-:W2:Y:S04]  /*6f7e0*/  LDS.U8 R3, [R0+UR22+0x3098] ;  /* 0x0030981600037984 */ /* 0x000ea80008000000 */
[----:B0-----:R-:W-:Y:S04]  /*6f7f0*/  STL [R1+0x4e14], R2 ;  /* 0x004e140201007387 */ /* 0x001fe80000100800 */
[----:B------:R-:W0:Y:S01]  /*6f800*/  LDS.U8 R2, [R0+UR22+0x3190] ;  /* 0x0031901600027984 */ /* 0x000e220008000000 */
[----:B------:R-:W-:-:S03]  /*6f810*/  LOP3.LUT R20, R29, 0x3f, RZ, 0xc0, !PT ;  /* 0x0000003f1d147812 */ /* 0x000fc600078ec0ff */
[----:B-1----:R-:W-:Y:S04]  /*6f820*/  STL [R1+0x4e10], R4 ;  /* 0x004e100401007387 */ /* 0x002fe80000100800 */
[----:B--2---:R-:W-:Y:S04]  /*6f830*/  STL [R1+0x4c1c], R3 ;  /* 0x004c1c0301007387 */ /* 0x004fe80000100800 */
[----:B------:R-:W-:Y:S04]  /*6f840*/  STL [R1+0x5b74], R20 ;  /* 0x005b741401007387 */ /* 0x000fe80000100800 */
[----:B0-----:R-:W-:Y:S04]  /*6f850*/  STL [R1+0x4c18], R2 ;  /* 0x004c180201007387 */ /* 0x001fe80000100800 */
[----:B------:R0:W-:Y:S04]  /*6f860*/  STL [R1+0x5b48], R29 ;  /* 0x005b481d01007387 */ /* 0x0001e80000100800 */
[----:B0-----:R-:W2:Y:S01]  /*6f870*/  LDL.LU R29, [R1+0x2798] ;  /* 0x00279800011d7983 */ /* 0x001ea20000300800 */
[----:B------:R-:W-:-:S05]  /*6f880*/  IMAD.MOV.U32 R20, RZ, RZ, R0 ;  /* 0x000000ffff147224 */ /* 0x000fca00078e0000 */
[----:B------:R-:W0:Y:S04]  /*6f890*/  LDS.U8 R0, [R20+UR22+0x3288] ;  /* 0x0032881614007984 */ /* 0x000e280008000000 */
[----:B------:R-:W1:Y:S01]  /*6f8a0*/  LDS.U8 R20, [R20+UR22+0x3380] ;  /* 0x0033801614147984 */ /* 0x000e620008000000 */
[----:B------:R-:W-:Y:S06]  /*6f8b0*/  BAR.SYNC.DEFER_BLOCKING 0x0 ;  /* 0x0000000000007b1d */ /* 0x000fec0000010000 */
[----:B--2---:R2:W-:Y:S04]  /*6f8c0*/  STL [R1+0x5b70], R29 ;  /* 0x005b701d01007387 */ /* 0x0045e80000100800 */
[----:B0-----:R0:W-:Y:S04]  /*6f8d0*/  STL [R1+0x4e1c], R0 ;  /* 0x004e1c0001007387 */ /* 0x0011e80000100800 */
[----:B--2---:R-:W2:Y:S04]  /*6f8e0*/  LDL.LU R29, [R1+0x279c] ;  /* 0x00279c00011d7983 */ /* 0x004ea80000300800 */
[----:B0-----:R-:W3:Y:S04]  /*6f8f0*/  LDL.LU R0, [R1+0x2778] ;  /* 0x0027780001007983 */ /* 0x001ee80000300800 */
        /* <DEDUP_REMOVED lines=26> */
[----:B-1----:R0:W-:Y:S04]  /*6faa0*/  STL [R1+0x4e18], R20 ;  /* 0x004e181401007387 */ /* 0x0021e80000100800 */
[----:B0-----:R-:W2:Y:S04]  /*6fab0*/  LDL.LU R20, [R1+0x5b74] ;  /* 0x005b740001147983 */ /* 0x001ea80000300800 */
[----:B--2---:R0:W-:Y:S04]  /*6fac0*/  STS.U8 [R20+UR22], R29 ;  /* 0x0000001d14007988 */ /* 0x0041e80008000016 */
[----:B0-----:R-:W2:Y:S04]  /*6fad0*/  LDL.LU R29, [R1+0x5b70] ;  /* 0x005b7000011d7983 */ /* 0x001ea80000300800 */
[----:B--2---:R0:W-:Y:S04]  /*6fae0*/  STS.U8 [R20+UR22+0x40], R29 ;  /* 0x0000401d14007988 */ /* 0x0041e80008000016 */
[----:B0-----:R-:W2:Y:S04]  /*6faf0*/  LDL.LU R29, [R1+0x1768] ;  /* 0x00176800011d7983 */ /* 0x001ea80000300800 */
[----:B--2---:R0:W-:Y:S04]  /*6fb00*/  STL [R1+0x5b64], R29 ;  /* 0x005b641d01007387 */ /* 0x0041e80000100800 */
[----:B0-----:R-:W2:Y:S04]  /*6fb10*/  LDL.LU R29, [R1+0x1784] ;  /* 0x00178400011d7983 */ /* 0x001ea80000300800 */
[----:B--2---:R0:W-:Y:S04]  /*6fb20*/  STL [R1+0x5b68], R29 ;  /* 0x005b681d01007387 */ /* 0x0041e80000100800 */
[----:B0-----:R-:W2:Y:S04]  /*6fb30*/  LDL.LU R29, [R1+0x1788] ;  /* 0x00178800011d7983 */ /* 0x001ea80000300800 */
        /* <DEDUP_REMOVED lines=27> */
[----:B------:R0:W-:Y:S04]  /*6fcf0*/  STS.U8 [R20+UR22+0xe40], R14 ;  /* 0x000e400e14007988 */ /* 0x0001e80008000016 */
[----:B------:R-:W4:Y:S04]  /*6fd00*/  LDL.LU R13, [R1+0x1684] ;  /* 0x00168400010d7983 */ /* 0x000f280000300800 */
[----:B------:R1:W-:Y:S04]  /*6fd10*/  STS.U8 [R20+UR22+0x1000], R15 ;  /* 0x0010000f14007988 */ /* 0x0003e80008000016 */
[----:B------:R1:W-:Y:S04]  /*6fd20*/  STS.U8 [R20+UR22+0x1040], R16 ;  /* 0x0010401014007988 */ /* 0x0003e80008000016 */
[----:B------:R1:W-:Y:S04]  /*6fd30*/  STS.U8 [R20+UR22+0x1200], R17 ;  /* 0x0012001114007988 */ /* 0x0003e80008000016 */
[----:B------:R1:W-:Y:S04]  /*6fd40*/  STS.U8 [R20+UR22+0x1240], R18 ;  /* 0x0012401214007988 */ /* 0x0003e80008000016 */
[----:B------:R1:W-:Y:S04]  /*6fd50*/  STS.U8 [R20+UR22+0x1400], R19 ;  /* 0x0014001314007988 */ /* 0x0003e80008000016 */
[----:B0-----:R-:W4:Y:S04]  /*6fd60*/  LDL.LU R14, [R1+0x1638] ;  /* 0x00163800010e7983 */ /* 0x001f280000300800 */
[----:B-1----:R-:W4:Y:S04]  /*6fd70*/  LDL.LU R15, [R1+0x1634] ;  /* 0x00163400010f7983 */ /* 0x002f280000300800 */
        /* <DEDUP_REMOVED lines=18> */
[----:B0-----:R-:W4:Y:S04]  /*6fea0*/  LDL.LU R27, [R1+0x1548] ;  /* 0x00154800011b7983 */ /* 0x001f280000300800 */
[----:B-1----:R-:W4:Y:S04]  /*6feb0*/  LDL.LU R28, [R1+0x1544] ;  /* 0x00154400011c7983 */ /* 0x002f280000300800 */
[----:B--2---:R0:W-:Y:S04]  /*6fec0*/  STS.U8 [R20+UR22+0x1c40], R29 ;  /* 0x001c401d14007988 */ /* 0x0041e80008000016 */
[----:B0-----:R-:W2:Y:S04]  /*6fed0*/  LDL.LU R29, [R1+0x5b6c] ;  /* 0x005b6c00011d7983 */ /* 0x001ea80000300800 */
[----:B--2---:R0:W-:Y:S04]  /*6fee0*/  STS.U8 [R20+UR22+0x1e00], R29 ;  /* 0x001e001d14007988 */ /* 0x0041e80008000016 */
[----:B0-----:R-:W2:Y:S04]  /*6fef0*/  LDL.LU R29, [R1+0x5b68] ;  /* 0x005b6800011d7983 */ /* 0x001ea80000300800 */
[----:B--2---:R0:W-:Y:S04]  /*6ff00*/  STS.U8 [R20+UR22+0x1e40], R29 ;  /* 0x001e401d14007988 */ /* 0x0041e80008000016 */
        /* <DEDUP_REMOVED lines=103> */
[----:B------:R0:W-:Y:S04]  /*70580*/  STS.U8 [R20+UR22+0x5640], R25 ;  /* 0x0056401914007988 */ /* 0x0001e80008000016 */
[----:B------:R-:W4:Y:S04]  /*70590*/  LDL.LU R18, [R1+0xe88] ;  /* 0x000e880001127983 */ /* 0x000f280000300800 */
[----:B------:R1:W-:Y:S04]  /*705a0*/  STS.U8 [R20+UR22+0x5800], R26 ;  /* 0x0058001a14007988 */ /* 0x0003e80008000016 */
[----:B0-----:R-:W4:Y:S04]  /*705b0*/  LDL.LU R25, [R1+0xe84] ;  /* 0x000e840001197983 */ /* 0x001f280000300800 */
[----:B-1----:R-:W4:Y:S04]  /*705c0*/  LDL.LU R26, [R1+0xd98] ;  /* 0x000d9800011a7983 */ /* 0x002f280000300800 */
        /* <DEDUP_REMOVED lines=30> */
[----:B---3--:R1:W-:Y:S04]  /*707b0*/  STS.U8 [R20+UR22+0x5e40], R9 ;  /* 0x005e400914007988 */ /* 0x0083e80008000016 */
[----:B----4-:R2:W-:Y:S04]  /*707c0*/  STS.U8 [R20+UR22+0x6000], R10 ;  /* 0x0060000a14007988 */ /* 0x0105e80008000016 */
[----:B------:R3:W-:Y:S04]  /*707d0*/  STS.U8 [R20+UR22+0x6040], R17 ;  /* 0x0060401114007988 */ /* 0x0007e80008000016 */
        /* <DEDUP_REMOVED lines=9> */
[----:B0-----:R-:W3:Y:S04]  /*70870*/  LDL.LU R26, [R1+0x5b30] ;  /* 0x005b3000011a7983 */ /* 0x001ee80000300800 */
        /* <DEDUP_REMOVED lines=21> */
[----:B---3--:R-:W-:Y:S04]  /*709d0*/  STS.U8 [R20+UR22+0x7a00], R26 ;  /* 0x007a001a14007988 */ /* 0x008fe80008000016 */
[----:B--2---:R-:W-:Y:S04]  /*709e0*/  STS.U8 [R20+UR22+0x7a40], R25 ;  /* 0x007a401914007988 */ /* 0x004fe80008000016 */
[----:B----4-:R0:W-:Y:S04]  /*709f0*/  STS.U8 [R20+UR22+0x7c00], R18 ;  /* 0x007c001214007988 */ /* 0x0101e80008000016 */
[----:B0-----:R-:W2:Y:S01]  /*70a00*/  LDL.LU R18, [R1+0x274c] ;  /* 0x00274c0001127983 */ /* 0x001ea20000300800 */
[----:B------:R-:W-:-:S03]  /*70a10*/  LOP3.LUT R29, R29, 0x3f, RZ, 0xc0, !PT ;  /* 0x0000003f1d1d7812 */ /* 0x000fc600078ec0ff */
[----:B------:R-:W-:Y:S04]  /*70a20*/  STS.U8 [R20+UR22+0x7c40], R17 ;  /* 0x007c401114007988 */ /* 0x000fe80008000016 */
[----:B------:R-:W-:Y:S01]  /*70a30*/  STS.U8 [R20+UR22+0x7e00], R10 ;  /* 0x007e000a14007988 */ /* 0x000fe20008000016 */
[----:B------:R-:W-:-:S03]  /*70a40*/  LOP3.LUT R28, R29, 0x10, RZ, 0x3c, !PT ;  /* 0x000000101d1c7812 */ /* 0x000fc600078e3cff */
        /* <DEDUP_REMOVED lines=26> */
[----:B------:R-:W3:Y:S04]  /*70bf0*/  LDL.LU R17, [R1+0x2750] ;  /* 0x0027500001117983 */ /* 0x000ee80000300800 */
[----:B------:R-:W4:Y:S04]  /*70c00*/  LDL.LU R10, [R1+0x276c] ;  /* 0x00276c00010a7983 */ /* 0x000f280000300800 */
[----:B------:R-:W3:Y:S04]  /*70c10*/  LDL.LU R9, [R1+0x2770] ;  /* 0x0027700001097983 */ /* 0x000ee80000300800 */
[----:B------:R0:W-:Y:S04]  /*70c20*/  STL [R1+0x5b04], R20 ;  /* 0x005b041401007387 */ /* 0x0001e80000100800 */
[----:B0-----:R-:W4:Y:S04]  /*70c30*/  LDL.LU R20, [R1+0x278c] ;  /* 0x00278c0001147983 */ /* 0x001f280000300800 */
[----:B--2---:R0:W-:Y:S04]  /*70c40*/  STS.U8 [R28+UR22+0x80], R18 ;  /* 0x000080121c007988 */ /* 0x0041e80008000016 */
[----:B0-----:R-:W2:Y:S04]  /*70c50*/  LDL.LU R18, [R1+0x5b2c] ;  /* 0x005b2c0001127983 */ /* 0x001ea80000300800 */
[----:B----4-:R0:W-:Y:S04]  /*70c60*/  STS.U8 [R28+UR22+0xc0], R20 ;  /* 0x0000c0141c007988 */ /* 0x0101e80008000016 */
[----:B0-----:R-:W4:Y:S04]  /*70c70*/  LDL.LU R20, [R1+0x1760] ;  /* 0x0017600001147983 */ /* 0x001f280000300800 */
[----:B----4-:R0:W-:Y:S04]  /*70c80*/  STL [R1+0x5b20], R20 ;  /* 0x005b201401007387 */ /* 0x0101e80000100800 */
[----:B0-----:R-:W4:Y:S04]  /*70c90*/  LDL.LU R20, [R1+0x177c] ;  /* 0x00177c0001147983 */ /* 0x001f280000300800 */
[----:B----4-:R0:W-:Y:S04]  /*70ca0*/  STL [R1+0x5b24], R20 ;  /* 0x005b241401007387 */ /* 0x0101e80000100800 */
[----:B0-----:R-:W4:Y:S04]  /*70cb0*/  LDL.LU R20, [R1+0x1780] ;  /* 0x0017800001147983 */ /* 0x001f280000300800 */
[----:B---3--:R-:W-:Y:S04]  /*70cc0*/  STS.U8 [R28+UR22+0x280], R9 ;  /* 0x000280091c007988 */ /* 0x008fe80008000016 */
[----:B------:R-:W-:Y:S04]  /*70cd0*/  STS.U8 [R28+UR22+0x2c0], R10 ;  /* 0x0002c00a1c007988 */ /* 0x000fe80008000016 */
[----:B------:R-:W-:Y:S04]  /*70ce0*/  STS.U8 [R28+UR22+0x480], R17 ;  /* 0x000480111c007988 */ /* 0x000fe80008000016 */
[----:B--2---:R-:W-:Y:S04]  /*70cf0*/  STS.U8 [R28+UR22+0x4c0], R18 ;  /* 0x0004c0121c007988 */ /* 0x004fe80008000016 */
        /* <DEDUP_REMOVED lines=9> */
[----:B----4-:R0:W-:Y:S04]  /*70d90*/  STL [R1+0x5b28], R20 ;  /* 0x005b281401007387 */ /* 0x0101e80000100800 */
        /* <DEDUP_REMOVED lines=218> */
[----:B0-----:R-:W4:Y:S04]  /*71b40*/  LDL.LU R27, [R1+0x2788] ;  /* 0x00278800011b7983 */ /* 0x001f280000300800 */
        /* <DEDUP_REMOVED lines=12> */
[----:B0-----:R-:W4:Y:S04]  /*71c10*/  LDL.LU R29, [R1+0x2668] ;  /* 0x00266800011d7983 */ /* 0x001f280000300800 */
[----:B---3--:R0:W-:Y:S04]  /*71c20*/  STS.U8 [R28+UR22+0x7a80], R24 ;  /* 0x007a80181c007988 */ /* 0x0081e80008000016 */
[----:B--2---:R1:W-:Y:S04]  /*71c30*/  STS.U8 [R28+UR22+0x7ac0], R23 ;  /* 0x007ac0171c007988 */ /* 0x0043e80008000016 */
        /* <DEDUP_REMOVED lines=10> */
[----:B------:R-:W3:Y:S04]  /*71ce0*/  LDL.LU R5, [R1+0x2664] ;  /* 0x0026640001057983 */ /* 0x000ee80000300800 */
[----:B------:R-:W3:Y:S04]  /*71cf0*/  LDL.LU R6, [R1+0x2648] ;  /* 0x0026480001067983 */ /* 0x000ee80000300800 */
[----:B------:R-:W3:Y:S04]  /*71d00*/  LDL.LU R11, [R1+0x2644] ;  /* 0x00264400010b7983 */ /* 0x000ee80000300800 */
[----:B------:R-:W3:Y:S04]  /*71d10*/  LDL.LU R12, [R1+0x2628] ;  /* 0x00262800010c7983 */ /* 0x000ee80000300800 */
[----:B------:R-:W3:Y:S04]  /*71d20*/  LDL.LU R13, [R1+0x2624] ;  /* 0x00262400010d7983 */ /* 0x000ee80000300800 */
[----:B------:R-:W3:Y:S04]  /*71d30*/  LDL.LU R21, [R1+0x2608] ;  /* 0x0026080001157983 */ /* 0x000ee80000300800 */
[----:B------:R-:W3:Y:S01]  /*71d40*/  LDL.LU R28, [R1+0x2604] ;  /* 0x00260400011c7983 */ /* 0x000ee20000300800 */
[----:B------:R-:W-:-:S03]  /*71d50*/  LOP3.LUT R18, R20, 0x20, RZ, 0x3c, !PT ;  /* 0x0000002014127812 */ /* 0x000fc600078e3cff */
[----:B------:R-:W3:Y:S04]  /*71d60*/  LDL.LU R22, [R1+0x25e8] ;  /* 0x0025e80001167983 */ /* 0x000ee80000300800 */
[----:B------:R0:W-:Y:S04]  /*71d70*/  STS.U8 [R18+UR22+0x100], R27 ;  /* 0x0001001b12007988 */ /* 0x0001e80008000016 */
[----:B0-----:R-:W3:Y:S04]  /*71d80*/  LDL.LU R27, [R1+0x25e4] ;  /* 0x0025e400011b7983 */ /* 0x001ee80000300800 */
[----:B--2---:R-:W-:Y:S04]  /*71d90*/  STS.U8 [R18+UR22+0x140], R7 ;  /* 0x0001400712007988 */ /* 0x004fe80008000016 */
[----:B----4-:R-:W-:Y:S04]  /*71da0*/  STS.U8 [R18+UR22+0x300], R8 ;  /* 0x0003000812007988 */ /* 0x010fe80008000016 */
        /* <DEDUP_REMOVED lines=16> */
[----:B0-----:R-:W3:Y:S04]  /*71eb0*/  LDL.LU R14, [R1+0x2578] ;  /* 0x00257800010e7983 */ /* 0x001ee80000300800 */
[----:B-1----:R-:W4:Y:S04]  /*71ec0*/  LDL.LU R19, [R1+0x2574] ;  /* 0x0025740001137983 */ /* 0x002f280000300800 */
[----:B--2---:R-:W2:Y:S04]  /*71ed0*/  LDL.LU R29, [R1+0x1778] ;  /* 0x00177800011d7983 */ /* 0x004ea80000300800 */
        /* <DEDUP_REMOVED lines=23> */
[----:B------:R0:W-:Y:S04]  /*72050*/  STS.U8 [R18+UR22+0x1b00], R22 ;  /* 0x001b001612007988 */ /* 0x0001e80008000016 */
[----:B------:R-:W2:Y:S04]  /*72060*/  LDL.LU R21, [R1+0x1624] ;  /* 0x0016240001157983 */ /* 0x000ea80000300800 */
[----:B------:R1:W-:Y:S04]  /*72070*/  STS.U8 [R18+UR22+0x1b40], R27 ;  /* 0x001b401b12007988 */ /* 0x0003e80008000016 */
[----:B0-----:R-:W2:Y:S04]  /*72080*/  LDL.LU R22, [R1+0x1608] ;  /* 0x0016080001167983 */ /* 0x001ea80000300800 */
[----:B-1----:R-:W2:Y:S04]  /*72090*/  LDL.LU R27, [R1+0x1604] ;  /* 0x00160400011b7983 */ /* 0x002ea80000300800 */
[----:B------:R-:W2:Y:S04]  /*720a0*/  LDL.LU R5, [R1+0x15e8] ;  /* 0x0015e80001057983 */ /* 0x000ea80000300800 */
[----:B------:R-:W2:Y:S04]  /*720b0*/  LDL.LU R6, [R1+0x15e4] ;  /* 0x0015e40001067983 */ /* 0x000ea80000300800 */
[----:B------:R-:W2:Y:S04]  /*720c0*/  LDL.LU R11, [R1+0x15a8] ;  /* 0x0015a800010b7983 */ /* 0x000ea80000300800 */
[----:B------:R-:W2:Y:S04]  /*720d0*/  LDL.LU R12, [R1+0x15a4] ;  /* 0x0015a400010c7983 */ /* 0x000ea80000300800 */
[----:B------:R-:W2:Y:S04]  /*720e0*/  LDL.LU R13, [R1+0x1578] ;  /* 0x00157800010d7983 */ /* 0x000ea80000300800 */
[----:B---3--:R0:W-:Y:S04]  /*720f0*/  STS.U8 [R18+UR22+0x1d00], R14 ;  /* 0x001d000e12007988 */ /* 0x0081e80008000016 */
[----:B----4-:R-:W-:Y:S04]  /*72100*/  STS.U8 [R18+UR22+0x1d40], R19 ;  /* 0x001d401312007988 */ /* 0x010fe80008000016 */
[----:B--2---:R1:W-:Y:S04]  /*72110*/  STS.U8 [R18+UR22+0x1f00], R29 ;  /* 0x001f001d12007988 */ /* 0x0043e80008000016 */
[----:B0-----:R-:W2:Y:S04]  /*72120*/  LDL.LU R14, [R1+0x1574] ;  /* 0x00157400010e7983 */ /* 0x001ea80000300800 */
[----:B-1----:R-:W3:Y:S04]  /*72130*/  LDL.LU R29, [R1+0x1558] ;  /* 0x00155800011d7983 */ /* 0x002ee80000300800 */
[----:B------:R-:W4:Y:S04]  /*72140*/  LDL.LU R19, [R1+0x1554] ;  /* 0x0015540001137983 */ /* 0x000f280000300800 */
[----:B------:R0:W-:Y:S04]  /*72150*/  STS.U8 [R18+UR22+0x1f40], R28 ;  /* 0x001f401c12007988 */ /* 0x0001e80008000016 */
[----:B0-----:R-:W4:Y:S04]  /*72160*/  LDL.LU R28, [R1+0x1538] ;  /* 0x00153800011c7983 */ /* 0x001f280000300800 */
        /* <DEDUP_REMOVED lines=19> */
[----:B------:R-:W-:Y:S04]  /*722a0*/  STS.U8 [R18+UR22+0x3340], R6 ;  /* 0x0033400612007988 */ /* 0x000fe80008000016 */
[----:B------:R-:W-:Y:S04]  /*722b0*/  STS.U8 [R18+UR22+0x3500], R11 ;  /* 0x0035000b12007988 */ /* 0x000fe80008000016 */
[----:B------:R-:W-:Y:S04]  /*722c0*/  STS.U8 [R18+UR22+0x3540], R12 ;  /* 0x0035400c12007988 */ /* 0x000fe80008000016 */
[----:B------:R-:W-:Y:S04]  /*722d0*/  STS.U8 [R18+UR22+0x3700], R13 ;  /* 0x0037000d12007988 */ /* 0x000fe80008000016 */
[----:B0-----:R-:W4:Y:S04]  /*722e0*/  LDL.LU R21, [R1+0x1534] ;  /* 0x0015340001157983 */ /* 0x001f280000300800 */
[----:B-1----:R-:W4:Y:S04]  /*722f0*/  LDL.LU R22, [R1+0x1518] ;  /* 0x0015180001167983 */ /* 0x002f280000300800 */
[----:B------:R-:W4:Y:S04]  /*72300*/  LDL.LU R27, [R1+0x1514] ;  /* 0x00151400011b7983 */ /* 0x000f280000300800 */
[----:B--2---:R-:W-:Y:S04]  /*72310*/  STS.U8 [R18+UR22+0x3740], R14 ;  /* 0x0037400e12007988 */ /* 0x004fe80008000016 */
[----:B---3--:R0:W-:Y:S04]  /*72320*/  STS.U8 [R18+UR22+0x3900], R29 ;  /* 0x0039001d12007988 */ /* 0x0081e80008000016 */
[----:B0-----:R-:W2:Y:S04]  /*72330*/  LDL.LU R29, [R1+0x14d8] ;  /* 0x0014d800011d7983 */ /* 0x001ea80000300800 */
        /* <DEDUP_REMOVED lines=15> */
[----:B----4-:R-:W-:Y:S04]  /*72430*/  STS.U8 [R18+UR22+0x3940], R19 ;  /* 0x0039401312007988 */ /* 0x010fe80008000016 */
[----:B------:R-:W4:Y:S04]  /*72440*/  LDL.LU R5, [R1+0x1338] ;  /* 0x0013380001057983 */ /* 0x000f280000300800 */
[----:B------:R0:W-:Y:S04]  /*72450*/  STS.U8 [R18+UR22+0x3b00], R28 ;  /* 0x003b001c12007988 */ /* 0x0001e80008000016 */
[----:B------:R-:W4:Y:S04]  /*72460*/  LDL.LU R6, [R1+0x1334] ;  /* 0x0013340001067983 */ /* 0x000f280000300800 */
[----:B0-----:R-:W4:Y:S04]  /*72470*/  LDL.LU R28, [R1+0x12f8] ;  /* 0x0012f800011c7983 */ /* 0x001f280000300800 */
[----:B------:R-:W4:Y:S04]  /*72480*/  LDL.LU R11, [R1+0x12f4] ;  /* 0x0012f400010b7983 */ /* 0x000f280000300800 */
[----:B------:R-:W4:Y:S04]  /*72490*/  LDL.LU R12, [R1+0x12d8] ;  /* 0x0012d800010c7983 */ /* 0x000f280000300800 */
[----:B------:R-:W4:Y:S04]  /*724a0*/  LDL.LU R13, [R1+0x12d4] ;  /* 0x0012d400010d7983 */ /* 0x000f280000300800 */
[----:B------:R-:W4:Y:S04]  /*724b0*/  LDL.LU R14, [R1+0x1258] ;  /* 0x00125800010e7983 */ /* 0x000f280000300800 */
[----:B------:R-:W4:Y:S04]  /*724c0*/  LDL.LU R19, [R1+0x1254] ;  /* 0x0012540001137983 */ /* 0x000f280000300800 */
[----:B------:R0:W-:Y:S04]  /*724d0*/  STS.U8 [R18+UR22+0x3b40], R21 ;  /* 0x003b401512007988 */ /* 0x0001e80008000016 */
[----:B------:R1:W-:Y:S04]  /*724e0*/  STS.U8 [R18+UR22+0x3d00], R22 ;  /* 0x003d001612007988 */ /* 0x0003e80008000016 */
[----:B------:R1:W-:Y:S04]  /*724f0*/  STS.U8 [R18+UR22+0x3d40], R27 ;  /* 0x003d401b12007988 */ /* 0x0003e80008000016 */
[----:B0-----:R-:W4:Y:S04]  /*72500*/  LDL.LU R21, [R1+0x1238] ;  /* 0x0012380001157983 */ /* 0x001f280000300800 */
[----:B-1----:R-:W4:Y:S04]  /*72510*/  LDL.LU R22, [R1+0x1234] ;  /* 0x0012340001167983 */ /* 0x002f280000300800 */
[----:B------:R-:W4:Y:S04]  /*72520*/  LDL.LU R27, [R1+0x11d8] ;  /* 0x0011d800011b7983 */ /* 0x000f280000300800 */
[----:B--2---:R0:W-:Y:S04]  /*72530*/  STS.U8 [R18+UR22+0x3f00], R29 ;  /* 0x003f001d12007988 */ /* 0x0041e80008000016 */
[----:B0-----:R-:W2:Y:S04]  /*72540*/  LDL.LU R29, [R1+0x11d4] ;  /* 0x0011d400011d7983 */ /* 0x001ea80000300800 */
        /* <DEDUP_REMOVED lines=9> */
[----:B------:R-:W-:Y:S04]  /*725e0*/  STS.U8 [R18+UR22+0x4900], R25 ;  /* 0x0049001912007988 */ /* 0x000fe80008000016 */
[----:B------:R1:W-:Y:S04]  /*725f0*/  STS.U8 [R18+UR22+0x4940], R26 ;  /* 0x0049401a12007988 */ /* 0x0003e80008000016 */
[----:B------:R-:W-:Y:S04]  /*72600*/  STS.U8 [R18+UR22+0x4b00], R0 ;  /* 0x004b000012007988 */ /* 0x000fe80008000016 */
[----:B------:R-:W-:Y:S04]  /*72610*/  STS.U8 [R18+UR22+0x4b40], R2 ;  /* 0x004b400212007988 */ /* 0x000fe80008000016 */
[----:B------:R-:W-:Y:S04]  /*72620*/  STS.U8 [R18+UR22+0x4d00], R3 ;  /* 0x004d000312007988 */ /* 0x000fe80008000016 */
[----:B------:R-:W-:Y:S04]  /*72630*/  STS.U8 [R18+UR22+0x4d40], R4 ;  /* 0x004d400412007988 */ /* 0x000fe80008000016 */
[----:B----4-:R-:W-:Y:S04]  /*72640*/  STS.U8 [R18+UR22+0x4f00], R5 ;  /* 0x004f000512007988 */ /* 0x010fe80008000016 */
[----:B------:R-:W-:Y:S04]  /*72650*/  STS.U8 [R18+UR22+0x4f40], R6 ;  /* 0x004f400612007988 */ /* 0x000fe80008000016 */
[----:B0-----:R-:W3:Y:S04]  /*72660*/  LDL.LU R17, [R1+0x11b8] ;  /* 0x0011b80001117983 */ /* 0x001ee80000300800 */
[----:B------:R0:W-:Y:S04]  /*72670*/  STS.U8 [R18+UR22+0x5100], R28 ;  /* 0x0051001c12007988 */ /* 0x0001e80008000016 */
[----:B-1----:R-:W4:Y:S04]  /*72680*/  LDL.LU R26, [R1+0x11b4] ;  /* 0x0011b400011a7983 */ /* 0x002f280000300800 */
[----:B0-----:R-:W4:Y:S04]  /*72690*/  LDL.LU R28, [R1+0x1178] ;  /* 0x00117800011c7983 */ /* 0x001f280000300800 */
[----:B------:R-:W-:Y:S04]  /*726a0*/  STS.U8 [R18+UR22+0x5140], R11 ;  /* 0x0051400b12007988 */ /* 0x000fe80008000016 */
[----:B------:R-:W-:Y:S04]  /*726b0*/  STS.U8 [R18+UR22+0x5300], R12 ;  /* 0x0053000c12007988 */ /* 0x000fe80008000016 */
[----:B------:R-:W-:Y:S04]  /*726c0*/  STS.U8 [R18+UR22+0x5340], R13 ;  /* 0x0053400d12007988 */ /* 0x000fe80008000016 */
[----:B------:R-:W-:Y:S04]  /*726d0*/  STS.U8 [R18+UR22+0x5500], R14 ;  /* 0x0055000e12007988 */ /* 0x000fe80008000016 */
[----:B------:R0:W-:Y:S04]  /*726e0*/  STS.U8 [R18+UR22+0x5540], R19 ;  /* 0x0055401312007988 */ /* 0x0001e80008000016 */
        /* <DEDUP_REMOVED lines=12> */
[----:B------:R-:W-:Y:S04]  /*727b0*/  STS.U8 [R18+UR22+0x5900], R27 ;  /* 0x0059001b12007988 */ /* 0x000fe80008000016 */
[----:B-1----:R-:W4:Y:S04]  /*727c0*/  LDL.LU R21, [R1+0xca4] ;  /* 0x000ca40001157983 */ /* 0x002f280000300800 */
[----:B0-----:R-:W4:Y:S04]  /*727d0*/  LDL.LU R22, [R1+0x168] ;  /* 0x0001680001167983 */ /* 0x001f280000300800 */
[----:B--2---:R0:W-:Y:S04]  /*727e0*/  STS.U8 [R18+UR22+0x5940], R29 ;  /* 0x0059401d12007988 */ /* 0x0041e80008000016 */
        /* <DEDUP_REMOVED lines=10> */
[----:B---3--:R0:W-:Y:S04]  /*72890*/  STS.U8 [R18+UR22+0x5b00], R17 ;  /* 0x005b001112007988 */ /* 0x0081e80008000016 */
[----:B------:R-:W3:Y:S04]  /*728a0*/  LDL.LU R9, [R1+0x5c] ;  /* 0x00005c0001097983 */ /* 0x000ee80000300800 */
[----:B----4-:R-:W-:Y:S04]  /*728b0*/  STS.U8 [R18+UR22+0x5b40], R26 ;  /* 0x005b401a12007988 */ /* 0x010fe80008000016 */
[----:B------:R-:W4:Y:S04]  /*728c0*/  LDL.LU R10, [R1+0x40] ;  /* 0x00004000010a7983 */ /* 0x000f280000300800 */
[----:B------:R1:W-:Y:S04]  /*728d0*/  STS.U8 [R18+UR22+0x5d00], R28 ;  /* 0x005d001c12007988 */ /* 0x0003e80008000016 */
[----:B0-----:R-:W4:Y:S04]  /*728e0*/  LDL.LU R17, [R1+0x3c] ;  /* 0x00003c0001117983 */ /* 0x001f280000300800 */
[----:B-1----:R-:W4:Y:S04]  /*728f0*/  LDL.LU R28, [R1+0x20] ;  /* 0x00002000011c7983 */ /* 0x002f280000300800 */
[----:B------:R-:W4:Y:S04]  /*72900*/  LDL.LU R26, [R1+0x1c] ;  /* 0x00001c00011a7983 */ /* 0x000f280000300800 */
[----:B------:R0:W-:Y:S04]  /*72910*/  STS.U8 [R18+UR22+0x5d40], R19 ;  /* 0x005d401312007988 */ /* 0x0001e80008000016 */
[----:B------:R1:W-:Y:S04]  /*72920*/  STS.U8 [R18+UR22+0x5f00], R0 ;  /* 0x005f000012007988 */ /* 0x0003e80008000016 */
[----:B------:R1:W-:Y:S04]  /*72930*/  STS.U8 [R18+UR22+0x5f40], R2 ;  /* 0x005f400212007988 */ /* 0x0003e80008000016 */
[----:B------:R1:W-:Y:S04]  /*72940*/  STS.U8 [R18+UR22+0x6100], R3 ;  /* 0x0061000312007988 */ /* 0x0003e80008000016 */
[----:B------:R1:W-:Y:S04]  /*72950*/  STS.U8 [R18+UR22+0x6140], R4 ;  /* 0x0061400412007988 */ /* 0x0003e80008000016 */
[----:B------:R1:W-:Y:S04]  /*72960*/  STS.U8 [R18+UR22+0x6300], R5 ;  /* 0x0063000512007988 */ /* 0x0003e80008000016 */
[----:B0-----:R-:W4:Y:S04]  /*72970*/  LDL.LU R19, [R1] ;  /* 0x0000000001137983 */ /* 0x001f280000300800 */
[----:B-1----:R-:W4:Y:S04]  /*72980*/  LDL.LU R0, [R1+0x5ae8] ;  /* 0x005ae80001007983 */ /* 0x002f280000300800 */
[----:B------:R-:W4:Y:S04]  /*72990*/  LDL.LU R2, [R1+0x5ae4] ;  /* 0x005ae40001027983 */ /* 0x000f280000300800 */
[----:B------:R-:W4:Y:S04]  /*729a0*/  LDL.LU R3, [R1+0x5ae0] ;  /* 0x005ae00001037983 */ /* 0x000f280000300800 */
[----:B------:R-:W4:Y:S04]  /*729b0*/  LDL.LU R4, [R1+0x5adc] ;  /* 0x005adc0001047983 */ /* 0x000f280000300800 */
[----:B------:R-:W4:Y:S04]  /*729c0*/  LDL.LU R5, [R1+0x5ad8] ;  /* 0x005ad80001057983 */ /* 0x000f280000300800 */
[----:B------:R0:W-:Y:S04]  /*729d0*/  STS.U8 [R18+UR22+0x6340], R6 ;  /* 0x0063400612007988 */ /* 0x0001e80008000016 */
        /* <DEDUP_REMOVED lines=10> */
[----:B------:R-:W4:Y:S04]  /*72a80*/  LDL.LU R22, [R1+0x5ac0] ;  /* 0x005ac00001167983 */ /* 0x000f280000300800 */
[----:B--2---:R0:W-:Y:S04]  /*72a90*/  STS.U8 [R18+UR22+0x6940], R29 ;  /* 0x0069401d12007988 */ /* 0x0041e80008000016 */
[----:B0-----:R-:W2:Y:S04]  /*72aa0*/  LDL.LU R29, [R1+0x5abc] ;  /* 0x005abc00011d7983 */ /* 0x001ea80000300800 */
        /* <DEDUP_REMOVED lines=9> */
[----:B0-----:R-:W2:Y:S04]  /*72b40*/  LDL.LU R25, [R1+0x2780] ;  /* 0x0027800001197983 */ /* 0x001ea80000300800 */
[----:B-1----:R-:W2:Y:S04]  /*72b50*/  LDL.LU R12, [R1+0x277c] ;  /* 0x00277c00010c7983 */ /* 0x002ea80000300800 */
[----:B------:R-:W2:Y:S04]  /*72b60*/  LDL.LU R27, [R1+0x2760] ;  /* 0x00276000011b7983 */ /* 0x000ea80000300800 */
[----:B---3--:R-:W-:Y:S04]  /*72b70*/  STS.U8 [R18+UR22+0x7340], R9 ;  /* 0x0073400912007988 */ /* 0x008fe80008000016 */
[----:B----4-:R-:W-:Y:S04]  /*72b80*/  STS.U8 [R18+UR22+0x7500], R10 ;  /* 0x0075000a12007988 */ /* 0x010fe80008000016 */
[----:B------:R-:W-:Y:S04]  /*72b90*/  STS.U8 [R18+UR22+0x7540], R17 ;  /* 0x0075401112007988 */ /* 0x000fe80008000016 */
[----:B------:R0:W-:Y:S04]  /*72ba0*/  STS.U8 [R18+UR22+0x7700], R28 ;  /* 0x0077001c12007988 */ /* 0x0001e80008000016 */
[----:B0-----:R-:W3:Y:S04]  /*72bb0*/  LDL.LU R28, [R1+0x275c] ;  /* 0x00275c00011c7983 */ /* 0x001ee80000300800 */
[----:B------:R-:W-:Y:S04]  /*72bc0*/  STS.U8 [R18+UR22+0x7740], R26 ;  /* 0x0077401a12007988 */ /* 0x000fe80008000016 */
[----:B------:R-:W4:Y:S04]  /*72bd0*/  LDL.LU R15, [R1+0x271c] ;  /* 0x00271c00010f7983 */ /* 0x000f280000300800 */
[----:B------:R-:W4:Y:S04]  /*72be0*/  LDL.LU R16, [R1+0x2700] ;  /* 0x0027000001107983 */ /* 0x000f280000300800 */
[----:B------:R0:W-:Y:S04]  /*72bf0*/  STS.U8 [R18+UR22+0x7900], R19 ;  /* 0x0079001312007988 */ /* 0x0001e80008000016 */
[----:B------:R-:W4:Y:S01]  /*72c00*/  LDL.LU R24, [R1+0x26fc] ;  /* 0x0026fc0001187983 */ /* 0x000f220000300800 */
[----:B------:R-:W-:-:S03]  /*72c10*/  LOP3.LUT R23, R20, 0x30, RZ, 0x3c, !PT ;  /* 0x0000003014177812 */ /* 0x000fc600078e3cff */
[----:B0-----:R-:W4:Y:S04]  /*72c20*/  LDL.LU R19, [R1+0x26e0] ;  /* 0x0026e00001137983 */ /* 0x001f280000300800 */
[----:B------:R-:W4:Y:S04]  /*72c30*/  LDL.LU R9, [R1+0x26dc] ;  /* 0x0026dc0001097983 */ /* 0x000f280000300800 */
[----:B------:R-:W4:Y:S04]  /*72c40*/  LDL.LU R26, [R1+0x26c0] ;  /* 0x0026c000011a7983 */ /* 0x000f280000300800 */
[----:B------:R-:W4:Y:S04]  /*72c50*/  LDL.LU R20, [R1+0x26bc] ;  /* 0x0026bc0001147983 */ /* 0x000f280000300800 */
[----:B--2---:R-:W-:Y:S04]  /*72c60*/  STS.U8 [R18+UR22+0x7940], R29 ;  /* 0x0079401d12007988 */ /* 0x004fe80008000016 */
[----:B------:R-:W-:Y:S04]  /*72c70*/  STS.U8 [R18+UR22+0x7b00], R22 ;  /* 0x007b001612007988 */ /* 0x000fe80008000016 */
[----:B------:R-:W-:Y:S04]  /*72c80*/  STS.U8 [R18+UR22+0x7b40], R21 ;  /* 0x007b401512007988 */ /* 0x000fe80008000016 */
[----:B------:R-:W-:Y:S04]  /*72c90*/  STS.U8 [R18+UR22+0x7d00], R14 ;  /* 0x007d000e12007988 */ /* 0x000fe80008000016 */
[----:B------:R0:W-:Y:S04]  /*72ca0*/  STS.U8 [R18+UR22+0x7d40], R13 ;  /* 0x007d400d12007988 */ /* 0x0001e80008000016 */
[----:B------:R1:W-:Y:S04]  /*72cb0*/  STS.U8 [R18+UR22+0x7f00], R6 ;  /* 0x007f000612007988 */ /* 0x0003e80008000016 */
[----:B------:R2:W-:Y:S04]  /*72cc0*/  STS.U8 [R18+UR22+0x7f40], R5 ;  /* 0x007f400512007988 */ /* 0x0005e80008000016 */
[----:B0-----:R-:W4:Y:S04]  /*72cd0*/  LDL.LU R13, [R1+0x2720] ;  /* 0x00272000010d7983 */ /* 0x001f280000300800 */
[----:B-1----:R-:W4:Y:S04]  /*72ce0*/  LDL.LU R6, [R1+0x273c] ;  /* 0x00273c0001067983 */ /* 0x002f280000300800 */
[----:B--2---:R-:W2:Y:S04]  /*72cf0*/  LDL.LU R5, [R1+0x2740] ;  /* 0x0027400001057983 */ /* 0x004ea80000300800 */
[----:B------:R-:W4:Y:S04]  /*72d00*/  LDL.LU R14, [R1+0x26a0] ;  /* 0x0026a000010e7983 */ /* 0x000f280000300800 */
[----:B------:R-:W4:Y:S04]  /*72d10*/  LDL.LU R21, [R1+0x269c] ;  /* 0x00269c0001157983 */ /* 0x000f280000300800 */
[----:B------:R-:W4:Y:S04]  /*72d20*/  LDL.LU R22, [R1+0x2680] ;  /* 0x0026800001167983 */ /* 0x000f280000300800 */
[----:B------:R-:W-:Y:S04]  /*72d30*/  STS.U8 [R23+UR22+0x180], R25 ;  /* 0x0001801917007988 */ /* 0x000fe80008000016 */
[----:B------:R-:W4:Y:S04]  /*72d40*/  LDL.LU R29, [R1+0x267c] ;  /* 0x00267c00011d7983 */ /* 0x000f280000300800 */
[----:B------:R-:W-:Y:S04]  /*72d50*/  STS.U8 [R23+UR22+0x1c0], R12 ;  /* 0x0001c00c17007988 */ /* 0x000fe80008000016 */
        /* <DEDUP_REMOVED lines=8> */
[----:B---3--:R0:W-:Y:S04]  /*72de0*/  STS.U8 [R23+UR22+0x3c0], R28 ;  /* 0x0003c01c17007988 */ /* 0x0081e80008000016 */
[----:B------:R-:W3:Y:S04]  /*72df0*/  LDL.LU R12, [R1+0x25fc] ;  /* 0x0025fc00010c7983 */ /* 0x000ee80000300800 */
[----:B0-----:R-:W3:Y:S04]  /*72e00*/  LDL.LU R28, [R1+0x25e0] ;  /* 0x0025e000011c7983 */ /* 0x001ee80000300800 */
[----:B--2---:R-:W-:Y:S04]  /*72e10*/  STS.U8 [R23+UR22+0x580], R5 ;  /* 0x0005800517007988 */ /* 0x004fe80008000016 */
[----:B----4-:R-:W-:Y:S04]  /*72e20*/  STS.U8 [R23+UR22+0x5c0], R6 ;  /* 0x0005c00617007988 */ /* 0x010fe80008000016 */
[----:B------:R-:W-:Y:S04]  /*72e30*/  STS.U8 [R23+UR22+0x780], R13 ;  /* 0x0007800d17007988 */ /* 0x000fe80008000016 */
[----:B------:R-:W-:Y:S04]  /*72e40*/  STS.U8 [R23+UR22+0x7c0], R15 ;  /* 0x0007c00f17007988 */ /* 0x000fe80008000016 */
[----:B------:R-:W-:Y:S04]  /*72e50*/  STS.U8 [R23+UR22+0x980], R16 ;  /* 0x0009801017007988 */ /* 0x000fe80008000016 */
[----:B------:R-:W-:Y:S04]  /*72e60*/  STS.U8 [R23+UR22+0x9c0], R24 ;  /* 0x0009c01817007988 */ /* 0x000fe80008000016 */
[----:B------:R0:W-:Y:S04]  /*72e70*/  STS.U8 [R23+UR22+0xb80], R19 ;  /* 0x000b801317007988 */ /* 0x0001e80008000016 */
[----:B------:R1:W-:Y:S04]  /*72e80*/  STS.U8 [R23+UR22+0xbc0], R9 ;  /* 0x000bc00917007988 */ /* 0x0003e80008000016 */
[----:B------:R2:W-:Y:S04]  /*72e90*/  STS.U8 [R23+UR22+0xd80], R26 ;  /* 0x000d801a17007988 */ /* 0x0005e80008000016 */
[----:B------:R4:W-:Y:S04]  /*72ea0*/  STS.U8 [R23+UR22+0xdc0], R20 ;  /* 0x000dc01417007988 */ /* 0x0009e80008000016 */
[----:B------:R-:W-:Y:S04]  /*72eb0*/  STS.U8 [R23+UR22+0xf80], R14 ;  /* 0x000f800e17007988 */ /* 0x000fe80008000016 */
[----:B0-----:R-:W3:Y:S04]  /*72ec0*/  LDL.LU R19, [R1+0x25bc] ;  /* 0x0025bc0001137983 */ /* 0x001ee80000300800 */
[----:B------:R-:W3:Y:S04]  /*72ed0*/  LDL.LU R15, [R1+0x2570] ;  /* 0x00257000010f7983 */ /* 0x000ee80000300800 */
[----:B------:R-:W3:Y:S04]  /*72ee0*/  LDL.LU R16, [R1+0x178c] ;  /* 0x00178c0001107983 */ /* 0x000ee80000300800 */
[----:B------:R-:W3:Y:S04]  /*72ef0*/  LDL.LU R24, [R1+0x1770] ;  /* 0x0017700001187983 */ /* 0x000ee80000300800 */
[----:B-1----:R-:W3:Y:S04]  /*72f00*/  LDL.LU R9, [R1+0x176c] ;  /* 0x00176c0001097983 */ /* 0x002ee80000300800 */
[----:B--2---:R-:W2:Y:S04]  /*72f10*/  LDL.LU R26, [R1+0x1750] ;  /* 0x00175000011a7983 */ /* 0x004ea80000300800 */
[----:B----4-:R-:W4:Y:S04]  /*72f20*/  LDL.LU R20, [R1+0x174c] ;  /* 0x00174c0001147983 */ /* 0x010f280000300800 */
        /* <DEDUP_REMOVED lines=10> */
[----:B---3--:R-:W-:Y:S04]  /*72fd0*/  STS.U8 [R23+UR22+0x19c0], R12 ;  /* 0x0019c00c17007988 */ /* 0x008fe80008000016 */
[----:B0-----:R-:W3:Y:S04]  /*72fe0*/  LDL.LU R27, [R1+0x1730] ;  /* 0x00173000011b7983 */ /* 0x001ee80000300800 */
[----:B------:R-:W3:Y:S04]  /*72ff0*/  LDL.LU R5, [R1+0x172c] ;  /* 0x00172c0001057983 */ /* 0x000ee80000300800 */
[----:B------:R-:W3:Y:S04]  /*73000*/  LDL.LU R6, [R1+0x1710] ;  /* 0x0017100001067983 */ /* 0x000ee80000300800 */
[----:B------:R-:W3:Y:S04]  /*73010*/  LDL.LU R13, [R1+0x16fc] ;  /* 0x0016fc00010d7983 */ /* 0x000ee80000300800 */
[----:B-1----:R-:W3:Y:S04]  /*73020*/  LDL.LU R10, [R1+0x16e0] ;  /* 0x0016e000010a7983 */ /* 0x002ee80000300800 */
[----:B------:R-:W3:Y:S04]  /*73030*/  LDL.LU R17, [R1+0x16dc] ;  /* 0x0016dc0001117983 */ /* 0x000ee80000300800 */
[----:B------:R0:W-:Y:S04]  /*73040*/  STS.U8 [R23+UR22+0x1b80], R28 ;  /* 0x001b801c17007988 */ /* 0x0001e80008000016 */
[----:B------:R-:W3:Y:S04]  /*73050*/  LDL.LU R18, [R1+0x16c0] ;  /* 0x0016c00001127983 */ /* 0x000ee80000300800 */
[----:B0-----:R-:W3:Y:S04]  /*73060*/  LDL.LU R28, [R1+0x16bc] ;  /* 0x0016bc00011c7983 */ /* 0x001ee80000300800 */
[----:B------:R-:W3:Y:S04]  /*73070*/  LDL.LU R25, [R1+0x16a0] ;  /* 0x0016a00001197983 */ /* 0x000ee80000300800 */
[----:B------:R-:W3:Y:S04]  /*73080*/  LDL.LU R12, [R1+0x168c] ;  /* 0x00168c00010c7983 */ /* 0x000ee80000300800 */
[----:B------:R0:W-:Y:S04]  /*73090*/  STS.U8 [R23+UR22+0x1bc0], R19 ;  /* 0x001bc01317007988 */ /* 0x0001e80008000016 */
[----:B------:R-:W-:Y:S04]  /*730a0*/  STS.U8 [R23+UR22+0x1d80], R15 ;  /* 0x001d800f17007988 */ /* 0x000fe80008000016 */
[----:B------:R-:W-:Y:S04]  /*730b0*/  STS.U8 [R23+UR22+0x1dc0], R16 ;  /* 0x001dc01017007988 */ /* 0x000fe80008000016 */
[----:B------:R-:W-:Y:S04]  /*730c0*/  STS.U8 [R23+UR22+0x1f80], R24 ;  /* 0x001f801817007988 */ /* 0x000fe80008000016 */
[----:B------:R-:W-:Y:S04]  /*730d0*/  STS.U8 [R23+UR22+0x1fc0], R9 ;  /* 0x001fc00917007988 */ /* 0x000fe80008000016 */
[----:B--2---:R-:W-:Y:S04]  /*730e0*/  STS.U8 [R23+UR22+0x2180], R26 ;  /* 0x0021801a17007988 */ /* 0x004fe80008000016 */
[----:B0-----:R-:W2:Y:S04]  /*730f0*/  LDL.LU R19, [R1+0x1650] ;  /* 0x0016500001137983 */ /* 0x001ea80000300800 */
        /* <DEDUP_REMOVED lines=8> */
[----:B------:R-:W4:Y:S04]  /*73180*/  LDL.LU R15, [R1+0x15a0] ;  /* 0x0015a000010f7983 */ /* 0x000f280000300800 */
[----:B------:R-:W4:Y:S04]  /*73190*/  LDL.LU R16, [R1+0x158c] ;  /* 0x00158c0001107983 */ /* 0x000f280000300800 */
[----:B---3--:R0:W-:Y:S04]  /*731a0*/  STS.U8 [R23+UR22+0x2380], R27 ;  /* 0x0023801b17007988 */ /* 0x0081e80008000016 */
[----:B------:R-:W3:Y:S04]  /*731b0*/  LDL.LU R24, [R1+0x1570] ;  /* 0x0015700001187983 */ /* 0x000ee80000300800 */
[----:B------:R-:W3:Y:S04]  /*731c0*/  LDL.LU R9, [R1+0x156c] ;  /* 0x00156c0001097983 */ /* 0x000ee80000300800 */
[----:B------:R-:W-:Y:S04]  /*731d0*/  STS.U8 [R23+UR22+0x23c0], R5 ;  /* 0x0023c00517007988 */ /* 0x000fe80008000016 */
[----:B------:R-:W3:Y:S04]  /*731e0*/  LDL.LU R26, [R1+0x1550] ;  /* 0x00155000011a7983 */ /* 0x000ee80000300800 */
        /* <DEDUP_REMOVED lines=8> */
[----:B------:R0:W-:Y:S04]  /*73270*/  STS.U8 [R23+UR22+0x2b80], R25 ;  /* 0x002b801917007988 */ /* 0x0001e80008000016 */
[----:B------:R1:W-:Y:S04]  /*73280*/  STS.U8 [R23+UR22+0x2bc0], R12 ;  /* 0x002bc00c17007988 */ /* 0x0003e80008000016 */
[----:B------:R-:W3:Y:S04]  /*73290*/  LDL.LU R10, [R1+0x152c] ;  /* 0x00152c00010a7983 */ /* 0x000ee80000300800 */
[----:B------:R-:W3:Y:S04]  /*732a0*/  LDL.LU R17, [R1+0x1510] ;  /* 0x0015100001117983 */ /* 0x000ee80000300800 */
[----:B------:R-:W3:Y:S04]  /*732b0*/  LDL.LU R18, [R1+0x14ec] ;  /* 0x0014ec0001127983 */ /* 0x000ee80000300800 */
[----:B0-----:R-:W3:Y:S04]  /*732c0*/  LDL.LU R25, [R1+0x14d0] ;  /* 0x0014d00001197983 */ /* 0x001ee80000300800 */
[----:B-1----:R-:W3:Y:S04]  /*732d0*/  LDL.LU R12, [R1+0x14cc] ;  /* 0x0014cc00010c7983 */ /* 0x002ee80000300800 */
[----:B--2---:R0:W-:Y:S04]  /*732e0*/  STS.U8 [R23+UR22+0x2d80], R19 ;  /* 0x002d801317007988 */ /* 0x0041e80008000016 */
[----:B------:R-:W-:Y:S04]  /*732f0*/  STS.U8 [R23+UR22+0x2dc0], R14 ;  /* 0x002dc00e17007988 */ /* 0x000fe80008000016 */
[----:B------:R-:W-:Y:S04]  /*73300*/  STS.U8 [R23+UR22+0x2f80], R21 ;  /* 0x002f801517007988 */ /* 0x000fe80008000016 */
[----:B------:R-:W-:Y:S04]  /*73310*/  STS.U8 [R23+UR22+0x2fc0], R22 ;  /* 0x002fc01617007988 */ /* 0x000fe80008000016 */
[----:B------:R-:W-:Y:S04]  /*73320*/  STS.U8 [R23+UR22+0x3180], R29 ;  /* 0x0031801d17007988 */ /* 0x000fe80008000016 */
[----:B------:R-:W-:Y:S04]  /*73330*/  STS.U8 [R23+UR22+0x31c0], R7 ;  /* 0x0031c00717007988 */ /* 0x000fe80008000016 */
[----:B----4-:R-:W-:Y:S04]  /*73340*/  STS.U8 [R23+UR22+0x3380], R8 ;  /* 0x0033800817007988 */ /* 0x010fe80008000016 */
[----:B0-----:R-:W2:Y:S04]  /*73350*/  LDL.LU R19, [R1+0x14b0] ;  /* 0x0014b00001137983 */ /* 0x001ea80000300800 */
[----:B------:R0:W-:Y:S04]  /*73360*/  STS.U8 [R23+UR22+0x33c0], R20 ;  /* 0x0033c01417007988 */ /* 0x0001e80008000016 */
[----:B------:R-:W-:Y:S04]  /*73370*/  STS.U8 [R23+UR22+0x3580], R15 ;  /* 0x0035800f17007988 */ /* 0x000fe80008000016 */
[----:B------:R-:W-:Y:S04]  /*73380*/  STS.U8 [R23+UR22+0x35c0], R16 ;  /* 0x0035c01017007988 */ /* 0x000fe80008000016 */
[----:B---3--:R-:W-:Y:S04]  /*73390*/  STS.U8 [R23+UR22+0x3780], R24 ;  /* 0x0037801817007988 */ /* 0x008fe80008000016 */
[----:B------:R-:W-:Y:S04]  /*733a0*/  STS.U8 [R23+UR22+0x37c0], R9 ;  /* 0x0037c00917007988 */ /* 0x000fe80008000016 */
[----:B0-----:R-:W3:Y:S04]  /*733b0*/  LDL.LU R20, [R1+0x14ac] ;  /* 0x0014ac0001147983 */ /* 0x001ee80000300800 */
        /* <DEDUP_REMOVED lines=9> */
[----:B------:R-:W4:Y:S04]  /*73450*/  LDL.LU R15, [R1+0x13ec] ;  /* 0x0013ec00010f7983 */ /* 0x000f280000300800 */
[----:B------:R0:W-:Y:S04]  /*73460*/  STS.U8 [R23+UR22+0x3b80], R28 ;  /* 0x003b801c17007988 */ /* 0x0001e80008000016 */
[----:B-1----:R-:W4:Y:S04]  /*73470*/  LDL.LU R27, [R1+0x13d0] ;  /* 0x0013d000011b7983 */ /* 0x002f280000300800 */
[----:B0-----:R-:W4:Y:S04]  /*73480*/  LDL.LU R28, [R1+0x13ac] ;  /* 0x0013ac00011c7983 */ /* 0x001f280000300800 */
[----:B------:R-:W4:Y:S04]  /*73490*/  LDL.LU R14, [R1+0x1370] ;  /* 0x00137000010e7983 */ /* 0x000f280000300800 */
[----:B------:R-:W4:Y:S04]  /*734a0*/  LDL.LU R21, [R1+0x135c] ;  /* 0x00135c0001157983 */ /* 0x000f280000300800 */
[----:B------:R0:W-:Y:S04]  /*734b0*/  STS.U8 [R23+UR22+0x3bc0], R10 ;  /* 0x003bc00a17007988 */ /* 0x0001e80008000016 */
        /* <DEDUP_REMOVED lines=13> */
[----:B--2---:R0:W-:Y:S04]  /*73590*/  STS.U8 [R23+UR22+0x4180], R19 ;  /* 0x0041801317007988 */ /* 0x0041e80008000016 */
[----:B0-----:R-:W2:Y:S04]  /*735a0*/  LDL.LU R19, [R1+0x11fc] ;  /* 0x0011fc0001137983 */ /* 0x001ea80000300800 */
[----:B---3--:R0:W-:Y:S04]  /*735b0*/  STS.U8 [R23+UR22+0x41c0], R20 ;  /* 0x0041c01417007988 */ /* 0x0081e80008000016 */
[----:B----4-:R-:W-:Y:S04]  /*735c0*/  STS.U8 [R23+UR22+0x4380], R5 ;  /* 0x0043800517007988 */ /* 0x010fe80008000016 */
[----:B------:R-:W-:Y:S04]  /*735d0*/  STS.U8 [R23+UR22+0x43c0], R6 ;  /* 0x0043c00617007988 */ /* 0x000fe80008000016 */
[----:B------:R-:W-:Y:S04]  /*735e0*/  STS.U8 [R23+UR22+0x4580], R13 ;  /* 0x0045800d17007988 */ /* 0x000fe80008000016 */
[----:B------:R-:W-:Y:S04]  /*735f0*/  STS.U8 [R23+UR22+0x45c0], R29 ;  /* 0x0045c01d17007988 */ /* 0x000fe80008000016 */
[----:B------:R-:W-:Y:S04]  /*73600*/  STS.U8 [R23+UR22+0x4780], R7 ;  /* 0x0047800717007988 */ /* 0x000fe80008000016 */
[----:B------:R-:W-:Y:S04]  /*73610*/  STS.U8 [R23+UR22+0x47c0], R8 ;  /* 0x0047c00817007988 */ /* 0x000fe80008000016 */
[----:B0-----:R-:W3:Y:S04]  /*73620*/  LDL.LU R20, [R1+0x11d0] ;  /* 0x0011d00001147983 */ /* 0x001ee80000300800 */
[----:B------:R0:W-:Y:S04]  /*73630*/  STS.U8 [R23+UR22+0x4980], R26 ;  /* 0x0049801a17007988 */ /* 0x0001e80008000016 */
[----:B------:R1:W-:Y:S04]  /*73640*/  STS.U8 [R23+UR22+0x49c0], R15 ;  /* 0x0049c00f17007988 */ /* 0x0003e80008000016 */
[----:B------:R4:W-:Y:S04]  /*73650*/  STS.U8 [R23+UR22+0x4b80], R27 ;  /* 0x004b801b17007988 */ /* 0x0009e80008000016 */
[----:B0-----:R-:W3:Y:S04]  /*73660*/  LDL.LU R26, [R1+0x11cc] ;  /* 0x0011cc00011a7983 */ /* 0x001ee80000300800 */
[----:B------:R-:W3:Y:S04]  /*73670*/  LDL.LU R29, [R1+0x11b0] ;  /* 0x0011b000011d7983 */ /* 0x000ee80000300800 */
[----:B------:R-:W3:Y:S04]  /*73680*/  LDL.LU R7, [R1+0x119c] ;  /* 0x00119c0001077983 */ /* 0x000ee80000300800 */
[----:B------:R-:W3:Y:S04]  /*73690*/  LDL.LU R8, [R1+0x1170] ;  /* 0x0011700001087983 */ /* 0x000ee80000300800 */
[----:B-1----:R-:W3:Y:S04]  /*736a0*/  LDL.LU R15, [R1+0x116c] ;  /* 0x00116c00010f7983 */ /* 0x002ee80000300800 */
[----:B------:R0:W-:Y:S04]  /*736b0*/  STS.U8 [R23+UR22+0x4bc0], R28 ;  /* 0x004bc01c17007988 */ /* 0x0001e80008000016 */
[----:B----4-:R-:W4:Y:S04]  /*736c0*/  LDL.LU R27, [R1+0x1130] ;  /* 0x00113000011b7983 */ /* 0x010f280000300800 */
[----:B0-----:R-:W4:Y:S04]  /*736d0*/  LDL.LU R28, [R1+0x110c] ;  /* 0x00110c00011c7983 */ /* 0x001f280000300800 */
[----:B------:R-:W-:Y:S04]  /*736e0*/  STS.U8 [R23+UR22+0x4d80], R14 ;  /* 0x004d800e17007988 */ /* 0x000fe80008000016 */
[----:B------:R-:W-:Y:S04]  /*736f0*/  STS.U8 [R23+UR22+0x4dc0], R21 ;  /* 0x004dc01517007988 */ /* 0x000fe80008000016 */
[----:B------:R-:W-:Y:S04]  /*73700*/  STS.U8 [R23+UR22+0x4f80], R22 ;  /* 0x004f801617007988 */ /* 0x000fe80008000016 */
[----:B------:R0:W-:Y:S04]  /*73710*/  STS.U8 [R23+UR22+0x4fc0], R16 ;  /* 0x004fc01017007988 */ /* 0x0001e80008000016 */
        /* <DEDUP_REMOVED lines=8> */
[----:B-1----:R-:W4:Y:S04]  /*737a0*/  LDL.LU R12, [R1+0xe8c] ;  /* 0x000e8c00010c7983 */ /* 0x002f280000300800 */
[----:B--2---:R0:W-:Y:S04]  /*737b0*/  STS.U8 [R23+UR22+0x57c0], R19 ;  /* 0x0057c01317007988 */ /* 0x0041e80008000016 */
[----:B0-----:R-:W2:Y:S04]  /*737c0*/  LDL.LU R19, [R1+0xe10] ;  /* 0x000e100001137983 */ /* 0x001ea80000300800 */
[----:B---3--:R0:W-:Y:S04]  /*737d0*/  STS.U8 [R23+UR22+0x5980], R20 ;  /* 0x0059801417007988 */ /* 0x0081e80008000016 */
[----:B0-----:R-:W3:Y:S04]  /*737e0*/  LDL.LU R20, [R1+0xd9c] ;  /* 0x000d9c0001147983 */ /* 0x001ee80000300800 */
[----:B------:R-:W3:Y:S04]  /*737f0*/  LDL.LU R24, [R1+0xd40] ;  /* 0x000d400001187983 */ /* 0x000ee80000300800 */
[----:B------:R-:W3:Y:S04]  /*73800*/  LDL.LU R9, [R1+0xd0c] ;  /* 0x000d0c0001097983 */ /* 0x000ee80000300800 */
[----:B------:R-:W3:Y:S04]  /*73810*/  LDL.LU R10, [R1+0xca0] ;  /* 0x000ca000010a7983 */ /* 0x000ee80000300800 */
[----:B------:R-:W3:Y:S04]  /*73820*/  LDL.LU R17, [R1+0xc7c] ;  /* 0x000c7c0001117983 */ /* 0x000ee80000300800 */
[----:B------:R0:W-:Y:S04]  /*73830*/  STS.U8 [R23+UR22+0x59c0], R26 ;  /* 0x0059c01a17007988 */ /* 0x0001e80008000016 */
[----:B------:R-:W-:Y:S04]  /*73840*/  STS.U8 [R23+UR22+0x5b80], R29 ;  /* 0x005b801d17007988 */ /* 0x000fe80008000016 */
[----:B------:R-:W-:Y:S04]  /*73850*/  STS.U8 [R23+UR22+0x5bc0], R7 ;  /* 0x005bc00717007988 */ /* 0x000fe80008000016 */
[----:B------:R-:W3:Y:S04]  /*73860*/  LDL.LU R18, [R1+0x160] ;  /* 0x0001600001127983 */ /* 0x000ee80000300800 */
[----:B------:R-:W-:Y:S04]  /*73870*/  STS.U8 [R23+UR22+0x5d80], R8 ;  /* 0x005d800817007988 */ /* 0x000fe80008000016 */
[----:B------:R-:W3:Y:S04]  /*73880*/  LDL.LU R25, [R1+0x13c] ;  /* 0x00013c0001197983 */ /* 0x000ee80000300800 */
[----:B------:R-:W-:Y:S04]  /*73890*/  STS.U8 [R23+UR22+0x5dc0], R15 ;  /* 0x005dc00f17007988 */ /* 0x000fe80008000016 */
[----:B----4-:R1:W-:Y:S04]  /*738a0*/  STS.U8 [R23+UR22+0x5f80], R27 ;  /* 0x005f801b17007988 */ /* 0x0103e80008000016 */
[----:B0-----:R-:W4:Y:S04]  /*738b0*/  LDL.LU R26, [R1+0x110] ;  /* 0x00011000011a7983 */ /* 0x001f280000300800 */
[----:B------:R0:W-:Y:S04]  /*738c0*/  STS.U8 [R23+UR22+0x5fc0], R28 ;  /* 0x005fc01c17007988 */ /* 0x0001e80008000016 */
[----:B-1----:R-:W4:Y:S04]  /*738d0*/  LDL.LU R27, [R1+0x10c] ;  /* 0x00010c00011b7983 */ /* 0x002f280000300800 */
        /* <DEDUP_REMOVED lines=11> */
[----:B------:R-:W4:Y:S04]  /*73990*/  LDL.LU R15, [R1+0x18] ;  /* 0x00001800010f7983 */ /* 0x000f280000300800 */
[----:B------:R1:W-:Y:S04]  /*739a0*/  STS.U8 [R23+UR22+0x61c0], R12 ;  /* 0x0061c00c17007988 */ /* 0x0003e80008000016 */
[----:B0-----:R-:W4:Y:S04]  /*739b0*/  LDL.LU R16, [R1+0x14] ;  /* 0x0000140001107983 */ /* 0x001f280000300800 */
[----:B-1----:R-:W4:Y:S04]  /*739c0*/  LDL.LU R12, [R1+0x5ab8] ;  /* 0x005ab800010c7983 */ /* 0x002f280000300800 */
[----:B--2---:R0:W-:Y:S04]  /*739d0*/  STS.U8 [R23+UR22+0x6380], R19 ;  /* 0x0063801317007988 */ /* 0x0041e80008000016 */
[----:B0-----:R-:W2:Y:S04]  /*739e0*/  LDL.LU R19, [R1+0x5ab4] ;  /* 0x005ab40001137983 */ /* 0x001ea80000300800 */
[----:B---3--:R0:W-:Y:S04]  /*739f0*/  STS.U8 [R23+UR22+0x63c0], R20 ;  /* 0x0063c01417007988 */ /* 0x0081e80008000016 */
[----:B------:R-:W-:Y:S04]  /*73a00*/  STS.U8 [R23+UR22+0x6580], R24 ;  /* 0x0065801817007988 */ /* 0x000fe80008000016 */
[----:B------:R1:W-:Y:S04]  /*73a10*/  STS.U8 [R23+UR22+0x65c0], R9 ;  /* 0x0065c00917007988 */ /* 0x0003e80008000016 */
[----:B------:R3:W-:Y:S04]  /*73a20*/  STS.U8 [R23+UR22+0x6780], R10 ;  /* 0x0067800a17007988 */ /* 0x0007e80008000016 */
[----:B------:R3:W-:Y:S04]  /*73a30*/  STS.U8 [R23+UR22+0x67c0], R17 ;  /* 0x0067c01117007988 */ /* 0x0007e80008000016 */
[----:B0-----:R-:W2:Y:S04]  /*73a40*/  LDL.LU R20, [R1+0x5ab0] ;  /* 0x005ab00001147983 */ /* 0x001ea80000300800 */
[----:B-1----:R-:W2:Y:S04]  /*73a50*/  LDL.LU R9, [R1+0x2794] ;  /* 0x0027940001097983 */ /* 0x002ea80000300800 */
[----:B------:R-:W2:Y:S04]  /*73a60*/  LDL.LU R24, [R1+0x27a4] ;  /* 0x0027a40001187983 */ /* 0x000ea80000300800 */
[----:B---3--:R-:W3:Y:S04]  /*73a70*/  LDL.LU R10, [R1+0x27a0] ;  /* 0x0027a000010a7983 */ /* 0x008ee80000300800 */
[----:B------:R0:W-:Y:S04]  /*73a80*/  STS.U8 [R23+UR22+0x6980], R18 ;  /* 0x0069801217007988 */ /* 0x0001e80008000016 */
[----:B------:R-:W3:Y:S04]  /*73a90*/  LDL.LU R17, [R1+0x27ac] ;  /* 0x0027ac0001117983 */ /* 0x000ee80000300800 */
[----:B------:R1:W-:Y:S04]  /*73aa0*/  STS.U8 [R23+UR22+0x69c0], R25 ;  /* 0x0069c01917007988 */ /* 0x0003e80008000016 */
[----:B----4-:R4:W-:Y:S04]  /*73ab0*/  STS.U8 [R23+UR22+0x6b80], R26 ;  /* 0x006b801a17007988 */ /* 0x0109e80008000016 */
[----:B------:R4:W-:Y:S04]  /*73ac0*/  STS.U8 [R23+UR22+0x6bc0], R27 ;  /* 0x006bc01b17007988 */ /* 0x0009e80008000016 */
[----:B0-----:R-:W3:Y:S04]  /*73ad0*/  LDL.LU R18, [R1+0x27a8] ;  /* 0x0027a80001127983 */ /* 0x001ee80000300800 */
[----:B-1----:R-:W3:Y:S04]  /*73ae0*/  LDL.LU R25, [R1+0x27b4] ;  /* 0x0027b40001197983 */ /* 0x002ee80000300800 */
[----:B----4-:R-:W4:Y:S04]  /*73af0*/  LDL.LU R26, [R1+0x27b0] ;  /* 0x0027b000011a7983 */ /* 0x010f280000300800 */
[----:B------:R0:W-:Y:S04]  /*73b00*/  STS.U8 [R23+UR22+0x6d80], R28 ;  /* 0x006d801c17007988 */ /* 0x0001e80008000016 */
[----:B------:R-:W2:Y:S04]  /*73b10*/  LDL.LU R27, [R1+0x5aac] ;  /* 0x005aac00011b7983 */ /* 0x000ea80000300800 */
[----:B0-----:R-:W3:Y:S04]  /*73b20*/  LDL.LU R28, [R1+0x5aa8] ;  /* 0x005aa800011c7983 */ /* 0x001ee80000300800 */
[----:B------:R0:W-:Y:S04]  /*73b30*/  STS.U8 [R23+UR22+0x6dc0], R5 ;  /* 0x006dc00517007988 */ /* 0x0001e80008000016 */
[----:B0-----:R-:W4:Y:S04]  /*73b40*/  LDL R5, [R1+0xbc] ;  /* 0x0000bc0001057983 */ /* 0x001f280000100800 */
        /* <DEDUP_REMOVED lines=12> */
[----:B------:R-:W-:Y:S04]  /*73c10*/  STS.U8 [R23+UR22+0x7b80], R20 ;  /* 0x007b801417007988 */ /* 0x000fe80008000016 */
[----:B------:R-:W-:Y:S04]  /*73c20*/  STS.U8 [R23+UR22+0x7bc0], R19 ;  /* 0x007bc01317007988 */ /* 0x000fe80008000016 */
[----:B------:R-:W-:Y:S04]  /*73c30*/  STS.U8 [R23+UR22+0x7d80], R12 ;  /* 0x007d800c17007988 */ /* 0x000fe80008000016 */
[----:B------:R-:W-:Y:S04]  /*73c40*/  STS.U8 [R23+UR22+0x7dc0], R11 ;  /* 0x007dc00b17007988 */ /* 0x000fe80008000016 */
[----:B------:R-:W-:Y:S04]  /*73c50*/  STS.U8 [R23+UR22+0x7f80], R4 ;  /* 0x007f800417007988 */ /* 0x000fe80008000016 */
[----:B------:R-:W-:Y:S01]  /*73c60*/  STS.U8 [R23+UR22+0x7fc0], R9 ;  /* 0x007fc00917007988 */ /* 0x000fe20008000016 */
[----:B------:R-:W-:Y:S06]  /*73c70*/  BAR.SYNC.DEFER_BLOCKING 0x0 ;  /* 0x0000000000007b1d */ /* 0x000fec0000010000 */
[----:B----4-:R-:W0:Y:S04]  /*73c80*/  LDSM.16.M88.4 R12, [R5] ;  /* 0x00000000050c783b */ /* 0x010e280000000200 */
[----:B------:R-:W1:Y:S04]  /*73c90*/  LDSM.16.M88.4 R20, [R5+0x400] ;  /* 0x000400000514783b */ /* 0x000e680000000200 */
[----:B0-----:R-:W-:Y:S04]  /*73ca0*/  STL.64 [R1+0x2d10], R12 ;  /* 0x002d100c01007387 */ /* 0x001fe80000100a00 */
[----:B------:R0:W-:Y:S02]  /*73cb0*/  STL.64 [R1+0x2d18], R14 ;  /* 0x002d180e01007387 */ /* 0x0001e40000100a00 */
[----:B0-----:R-:W-:-:S02]  /*73cc0*/  IMAD R14, R18, 0x100, R17 ;  /* 0x00000100120e7824 */ /* 0x001fc400078e0211 */
[----:B------:R-:W0:Y:S01]  /*73cd0*/  LDSM.16.M88.4 R16, [R5+0x800] ;  /* 0x000800000510783b */ /* 0x000e220000000200 */
[----:B------:R-:W-:-:S03]  /*73ce0*/  IMAD R15, R26, 0x100, R25 ;  /* 0x000001001a0f7824 */ /* 0x000fc600078e0219 */
[----:B-1----:R-:W-:Y:S01]  /*73cf0*/  STL.64 [R1+0x2d20], R20 ;  /* 0x002d201401007387 */ /* 0x002fe20000100a00 */
[----:B------:R-:W-:-:S03]  /*73d00*/  F2FP.F16.E4M3.UNPACK_B R14, R14 ;  /* 0x0000000eff0e723e */ /* 0x000fc600020006ff */
[----:B------:R-:W-:Y:S01]  /*73d10*/  STL.64 [R1+0x2d28], R22 ;  /* 0x002d281601007387 */ /* 0x000fe20000100a00 */
[----:B------:R-:W-:-:S03]  /*73d20*/  F2FP.F16.E4M3.UNPACK_B R15, R15 ;  /* 0x0000000fff0f723e */ /* 0x000fc600020006ff */
[----:B0-----:R-:W-:Y:S04]  /*73d30*/  STL.64 [R1+0x2d30], R16 ;  /* 0x002d301001007387 */ /* 0x001fe80000100a00 */
[----:B------:R-:W-:Y:S04]  /*73d40*/  STL.64 [R1+0x2d38], R18 ;  /* 0x002d381201007387 */ /* 0x000fe80000100a00 */
[----:B------:R0:W-:Y:S02]  /*73d50*/  STL.64 [R1+0x5a90], R14 ;  /* 0x005a900e01007387 */ /* 0x0001e40000100a00 */
[----:B0-----:R-:W-:-:S05]  /*73d60*/  IMAD.MOV.U32 R15, RZ, RZ, R5 ;  /* 0x000000ffff0f7224 */ /* 0x001fca00078e0005 */
[----:B------:R-:W0:Y:S04]  /*73d70*/  LDSM.16.M88.4 R20, [R15+0xc00] ;  /* 0x000c00000f14783b */ /* 0x000e280000000200 */
[----:B------:R-:W1:Y:S01]  /*73d80*/  LDSM.16.M88.4 R16, [R15+0x1000] ;  /* 0x001000000f10783b */ /* 0x000e620000000200 */
[----:B------:R-:W-:Y:S02]  /*73d90*/  IMAD.MOV.U32 R9, RZ, RZ, R12 ;  /* 0x000000ffff097224 */ /* 0x000fe400078e000c */
[----:B------:R-:W-:Y:S02]  /*73da0*/  IMAD.MOV.U32 R8, RZ, RZ, R13 ;  /* 0x000000ffff087224 */ /* 0x000fe400078e000d */
[----:B------:R-:W-:Y:S02]  /*73db0*/  IMAD R12, R2, 0x100, R3 ;  /* 0x00000100020c7824 */ /* 0x000fe400078e0203 */
[----:B------:R-:W-:Y:S01]  /*73dc0*/  IMAD R13, R10, 0x100, R24 ;  /* 0x000001000a0d7824 */ /* 0x000fe200078e0218 */
[----:B------:R-:W2:Y:S02]  /*73dd0*/  LDSM.16.M88.4 R4, [R15+0x1400] ;  /* 0x001400000f04783b */ /* 0x000ea40000000200 */
[----:B------:R-:W-:-:S02]  /*73de0*/  F2FP.F16.E4M3.UNPACK_B R12, R12 ;  /* 0x0000000cff0c723e */ /* 0x000fc400020006ff */
[----:B------:R-:W-:-:S05]  /*73df0*/  F2FP.F16.E4M3.UNPACK_B R13, R13 ;  /* 0x0000000dff0d723e */ /* 0x000fca00020006ff */
[----:B------:R-:W-:Y:S04]  /*73e00*/  STL.64 [R1+0x5a88], R12 ;  /* 0x005a880c01007387 */ /* 0x000fe80000100a00 */
[----:B0-----:R-:W-:Y:S04]  /*73e10*/  STL.64 [R1+0x2d40], R20 ;  /* 0x002d401401007387 */ /* 0x001fe80000100a00 */
[----:B------:R-:W-:Y:S04]  /*73e20*/  STL.64 [R1+0x2d48], R22 ;  /* 0x002d481601007387 */ /* 0x000fe80000100a00 */
[----:B------:R-:W0:Y:S04]  /*73e30*/  LDSM.16.M88.4 R20, [R15+0x1800] ;  /* 0x001800000f14783b */ /* 0x000e280000000200 */
[----:B-1----:R-:W-:Y:S04]  /*73e40*/  STL.64 [R1+0x2d50], R16 ;  /* 0x002d501001007387 */ /* 0x002fe80000100a00 */
[----:B------:R-:W-:Y:S04]  /*73e50*/  STL.64 [R1+0x2d58], R18 ;  /* 0x002d581201007387 */ /* 0x000fe80000100a00 */
[----:B------:R-:W1:Y:S04]  /*73e60*/  LDSM.16.M88.4 R16, [R15+0x1c00] ;  /* 0x001c00000f10783b */ /* 0x000e680000000200 */
[----:B--2---:R-:W-:Y:S04]  /*73e70*/  STL.64 [R1+0x2d60], R4 ;  /* 0x002d600401007387 */ /* 0x004fe80000100a00 */
[----:B------:R-:W-:Y:S04]  /*73e80*/  STL.64 [R1+0x2d68], R6 ;  /* 0x002d680601007387 */ /* 0x000fe80000100a00 */
[----:B------:R-:W2:Y:S04]  /*73e90*/  LDSM.16.M88.4 R4, [R15+0x2000] ;  /* 0x002000000f04783b */ /* 0x000ea80000000200 */
        /* <DEDUP_REMOVED lines=34> */
[----:B------:R2:W-:Y:S04]  /*740c0*/  STL.64 [R1+0x2e28], R6 ;  /* 0x002e280601007387 */ /* 0x0005e80000100a00 */
[----:B0-----:R-:W-:Y:S04]  /*740d0*/  STL.64 [R1+0x2e30], R20 ;  /* 0x002e301401007387 */ /* 0x001fe80000100a00 */
[----:B------:R-:W-:Y:S04]  /*740e0*/  STL.64 [R1+0x2e38], R22 ;  /* 0x002e381601007387 */ /* 0x000fe80000100a00 */
[----:B-1----:R-:W-:Y:S01]  /*740f0*/  STL.64 [R1+0x2e40], R16 ;  /* 0x002e401001007387 */ /* 0x002fe20000100a00 */
[----:B--2---:R-:W-:-:S03]  /*74100*/  IMAD.MOV.U32 R6, RZ, RZ, R16 ;  /* 0x000000ffff067224 */ /* 0x004fc600078e0010 */
[----:B------:R-:W-:Y:S01]  /*74110*/  STL.64 [R1+0x2e48], R18 ;  /* 0x002e481201007387 */ /* 0x000fe20000100a00 */
[----:B------:R-:W-:-:S03]  /*74120*/  IMAD.MOV.U32 R7, RZ, RZ, R17 ;  /* 0x000000ffff077224 */ /* 0x000fc600078e0011 */
[----:B------:R-:W0:Y:S04]  /*74130*/  LDSM.16.M88.4 R16, [R15+0x5000] ;  /* 0x005000000f10783b */ /* 0x000e280000000200 */
[----:B0-----:R-:W-:Y:S01]  /*74140*/  STL.64 [R1+0x2e50], R16 ;  /* 0x002e501001007387 */ /* 0x001fe20000100a00 */
[----:B------:R-:W-:-:S03]  /*74150*/  IMAD.MOV.U32 R29, RZ, RZ, R16 ;  /* 0x000000ffff1d7224 */ /* 0x000fc600078e0010 */
[----:B------:R-:W-:Y:S01]  /*74160*/  STL.64 [R1+0x2e58], R18 ;  /* 0x002e581201007387 */ /* 0x000fe20000100a00 */
[----:B------:R-:W-:-:S03]  /*74170*/  IMAD.MOV.U32 R28, RZ, RZ, R17 ;  /* 0x000000ffff1c7224 */ /* 0x000fc600078e0011 */
[----:B------:R-:W0:Y:S02]  /*74180*/  LDSM.16.M88.4 R16, [R15+0x5400] ;  /* 0x005400000f10783b */ /* 0x000e240000000200 */
[----:B0-----:R-:W-:Y:S02]  /*74190*/  IMAD.MOV.U32 R5, RZ, RZ, R16 ;  /* 0x000000ffff057224 */ /* 0x001fe400078e0010 */
[----:B------:R-:W-:Y:S01]  /*741a0*/  IMAD.MOV.U32 R4, RZ, RZ, R17 ;  /* 0x000000ffff047224 */ /* 0x000fe200078e0011 */
[----:B------:R-:W-:Y:S04]  /*741b0*/  STL.64 [R1+0x2e60], R16 ;  /* 0x002e601001007387 */ /* 0x000fe80000100a00 */
[----:B------:R-:W-:Y:S04]  /*741c0*/  STL.64 [R1+0x2e68], R18 ;  /* 0x002e681201007387 */ /* 0x000fe80000100a00 */
[----:B------:R-:W-:Y:S04]  /*741d0*/  STL.64 [R1+0x5aa0], R6 ;  /* 0x005aa00601007387 */ /* 0x000fe80000100a00 */
[----:B------:R-:W0:Y:S04]  /*741e0*/  LDSM.16.M88.4 R16, [R15+0x5800] ;  /* 0x005800000f10783b */ /* 0x000e280000000200 */
[----:B------:R-:W-:Y:S04]  /*741f0*/  STL.64 [R1+0x5a98], R4 ;  /* 0x005a980401007387 */ /* 0x000fe80000100a00 */
[----:B------:R-:W1:Y:S04]  /*74200*/  LDSM.16.M88.4 R4, [R15+0x5c00] ;  /* 0x005c00000f04783b */ /* 0x000e680000000200 */
[----:B0-----:R-:W-:Y:S04]  /*74210*/  STL.64 [R1+0x2e70], R16 ;  /* 0x002e701001007387 */ /* 0x001fe80000100a00 */
[----:B------:R-:W-:Y:S04]  /*74220*/  STL.64 [R1+0x2e78], R18 ;  /* 0x002e781201007387 */ /* 0x000fe80000100a00 */
[----:B-1----:R-:W-:Y:S01]  /*74230*/  STL.64 [R1+0x2e80], R4 ;  /* 0x002e800401007387 */ /* 0x002fe20000100a00 */
[----:B------:R-:W-:-:S03]  /*74240*/  IMAD.MOV.U32 R24, RZ, RZ, R4 ;  /* 0x000000ffff187224 */ /* 0x000fc600078e0004 */
[----:B------:R-:W-:Y:S01]  /*74250*/  STL.64 [R1+0x2e88], R6 ;  /* 0x002e880601007387 */ /* 0x000fe20000100a00 */
[----:B------:R-:W-:-:S03]  /*74260*/  IMAD.MOV.U32 R25, RZ, RZ, R5 ;  /* 0x000000ffff197224 */ /* 0x000fc600078e0005 */
[----:B------:R-:W0:Y:S04]  /*74270*/  LDSM.16.M88.4 R4, [R15+0x6000] ;  /* 0x006000000f04783b */ /* 0x000e280000000200 */
[----:B0-----:R-:W-:Y:S01]  /*74280*/  STL.64 [R1+0x2e90], R4 ;  /* 0x002e900401007387 */ /* 0x001fe20000100a00 */
        /* <DEDUP_REMOVED lines=13> */
[----:B------:R-:W0:Y:S01]  /*74360*/  LDSM.16.M88.4 R4, [R15+0x6c00] ;  /* 0x006c00000f04783b */ /* 0x000e220000000200 */
[----:B------:R-:W-:Y:S02]  /*74370*/  IMAD.MOV.U32 R26, RZ, RZ, R16 ;  /* 0x000000ffff1a7224 */ /* 0x000fe400078e0010 */
[----:B------:R-:W-:Y:S01]  /*74380*/  IMAD.MOV.U32 R27, RZ, RZ, R17 ;  /* 0x000000ffff1b7224 */ /* 0x000fe200078e0011 */
[----:B0-----:R-:W-:Y:S01]  /*74390*/  STL.64 [R1+0x2ec0], R4 ;  /* 0x002ec00401007387 */ /* 0x001fe20000100a00 */
[----:B------:R-:W-:-:S03]  /*743a0*/  IMAD.MOV.U32 R16, RZ, RZ, R4 ;  /* 0x000000ffff107224 */ /* 0x000fc600078e0004 */
[----:B------:R-:W-:Y:S01]  /*743b0*/  STL.64 [R1+0x2ec8], R6 ;  /* 0x002ec80601007387 */ /* 0x000fe20000100a00 */
[----:B------:R-:W-:-:S03]  /*743c0*/  IMAD.MOV.U32 R17, RZ, RZ, R5 ;  /* 0x000000ffff117224 */ /* 0x000fc600078e0005 */
[----:B------:R-:W0:Y:S01]  /*743d0*/  LDSM.16.M88.4 R4, [R15+0x7000] ;  /* 0x007000000f04783b */ /* 0x000e220000000200 */
[----:B------:R-:W-:Y:S02]  /*743e0*/  F2FP.F16.E4M3.UNPACK_B R3, R9 ;  /* 0x00000009ff03723e */ /* 0x000fe400020006ff */
[----:B------:R-:W-:Y:S01]  /*743f0*/  F2FP.F16.E4M3.UNPACK_B R2, R8 ;  /* 0x00000008ff02723e */ /* 0x000fe200020006ff */
[----:B0-----:R-:W-:Y:S01]  /*74400*/  STL.64 [R1+0x2ed0], R4 ;  /* 0x002ed00401007387 */ /* 0x001fe20000100a00 */
[----:B------:R-:W-:-:S03]  /*74410*/  IMAD.MOV.U32 R10, RZ, RZ, R4 ;  /* 0x000000ffff0a7224 */ /* 0x000fc600078e0004 */
[----:B------:R-:W-:Y:S01]  /*74420*/  STL.64 [R1+0x2ed8], R6 ;  /* 0x002ed80601007387 */ /* 0x000fe20000100a00 */
[----:B------:R-:W-:-:S03]  /*74430*/  IMAD.MOV.U32 R11, RZ, RZ, R5 ;  /* 0x000000ffff0b7224 */ /* 0x000fc600078e0005 */
[----:B------:R-:W0:Y:S04]  /*74440*/  LDSM.16.M88.4 R4, [R15+0x7400] ;  /* 0x007400000f04783b */ /* 0x000e280000000200 */
[----:B------:R-:W-:Y:S04]  /*74450*/  STL [R1+0xa0], R3 ;  /* 0x0000a00301007387 */ /* 0x000fe80000100800 */
[----:B------:R-:W-:Y:S04]  /*74460*/  STL [R1+0xa4], R2 ;  /* 0x0000a40201007387 */ /* 0x000fe80000100800 */
[----:B0-----:R-:W-:Y:S01]  /*74470*/  STL.64 [R1+0x2ee0], R4 ;  /* 0x002ee00401007387 */ /* 0x001fe20000100a00 */
[----:B------:R-:W-:-:S03]  /*74480*/  IMAD.MOV.U32 R8, RZ, RZ, R4 ;  /* 0x000000ffff087224 */ /* 0x000fc600078e0004 */
[----:B------:R-:W-:Y:S01]  /*74490*/  STL.64 [R1+0x2ee8], R6 ;  /* 0x002ee80601007387 */ /* 0x000fe20000100a00 */
[----:B------:R-:W-:-:S03]  /*744a0*/  IMAD.MOV.U32 R9, RZ, RZ, R5 ;  /* 0x000000ffff097224 */ /* 0x000fc600078e0005 */
[----:B------:R-:W0:Y:S04]  /*744b0*/  LDSM.16.M88.4 R4, [R15+0x7800] ;  /* 0x007800000f04783b */ /* 0x000e280000000200 */
[----:B------:R-:W1:Y:S04]  /*744c0*/  LDSM.16.M88.4 R12, [R15+0x7c00] ;  /* 0x007c00000f0c783b */ /* 0x000e680000000200 */
[----:B0-----:R-:W-:Y:S04]  /*744d0*/  STL.64 [R1+0x2ef0], R4 ;  /* 0x002ef00401007387 */ /* 0x001fe80000100a00 */
[----:B------:R0:W-:Y:S01]  /*744e0*/  STL.64 [R1+0x2ef8], R6 ;  /* 0x002ef80601007387 */ /* 0x0001e20000100a00 */
[----:B------:R-:W-:-:S02]  /*744f0*/  IMAD.MOV.U32 R2, RZ, RZ, R4 ;  /* 0x000000ffff027224 */ /* 0x000fc400078e0004 */
[----:B------:R-:W-:Y:S01]  /*74500*/  IMAD.MOV.U32 R3, RZ, RZ, R5 ;  /* 0x000000ffff037224 */ /* 0x000fe200078e0005 */
[----:B0-----:R-:W2:Y:S04]  /*74510*/  LDL.LU.64 R6, [R1+0x5aa0] ;  /* 0x005aa00001067983 */ /* 0x001ea80000300a00 */
[----:B------:R-:W3:Y:S04]  /*74520*/  LDL.LU.64 R4, [R1+0x5a98] ;  /* 0x005a980001047983 */ /* 0x000ee80000300a00 */
[----:B-1----:R-:W-:Y:S04]  /*74530*/  STL.64 [R1+0x2f00], R12 ;  /* 0x002f000c01007387 */ /* 0x002fe80000100a00 */
[----:B------:R0:W-:Y:S04]  /*74540*/  STL.64 [R1+0x2f08], R14 ;  /* 0x002f080e01007387 */ /* 0x0001e80000100a00 */
[----:B0-----:R-:W4:Y:S04]  /*74550*/  LDL.LU.64 R14, [R1+0x5a90] ;  /* 0x005a9000010e7983 */ /* 0x001f280000300a00 */
[----:B------:R-:W4:Y:S04]  /*74560*/  LDL.LU.64 R12, [R1+0x5a88] ;  /* 0x005a8800010c7983 */ /* 0x000f280000300a00 */
[----:B--2---:R0:W-:Y:S04]  /*74570*/  STL.64 [R1+0xe2a0], R6 ;  /* 0x00e2a00601007387 */ /* 0x0041e80000100a00 */
[----:B0-----:R-:W2:Y:S04]  /*74580*/  LDL R6, [R1+0xa0] ;  /* 0x0000a00001067983 */ /* 0x001ea80000100800 */
[----:B------:R-:W2:Y:S04]  /*74590*/  LDL R7, [R1+0xa4] ;  /* 0x0000a40001077983 */ /* 0x000ea80000100800 */
[----:B---3--:R0:W-:Y:S04]  /*745a0*/  STL.64 [R1+0xe298], R4 ;  /* 0x00e2980401007387 */ /* 0x0081e80000100a00 */
[----:B0-----:R-:W3:Y:S04]  /*745b0*/  LDL R4, [R1+0x2d20] ;  /* 0x002d200001047983 */ /* 0x001ee80000100800 */
[----:B------:R-:W4:Y:S04]  /*745c0*/  LDL R5, [R1+0x2d24] ;  /* 0x002d240001057983 */ /* 0x000f280000100800 */
[----:B------:R0:W-:Y:S04]  /*745d0*/  STL.64 [R1+0xe290], R26 ;  /* 0x00e2901a01007387 */ /* 0x0001e80000100a00 */
[----:B0-----:R-:W2:Y:S04]  /*745e0*/  LDL R27, [R1+0x2d70] ;  /* 0x002d7000011b7983 */ /* 0x001ea80000100800 */
[----:B------:R-:W2:Y:S04]  /*745f0*/  LDL R26, [R1+0x2d74] ;  /* 0x002d7400011a7983 */ /* 0x000ea80000100800 */
[----:B------:R0:W-:Y:S04]  /*74600*/  STL.64 [R1+0xe288], R24 ;  /* 0x00e2881801007387 */ /* 0x0001e80000100a00 */
[----:B0-----:R-:W3:Y:S04]  /*74610*/  LDL R24, [R1+0x2d50] ;  /* 0x002d500001187983 */ /* 0x001ee80000100800 */
[----:B------:R-:W3:Y:S04]  /*74620*/  LDL R25, [R1+0x2d54] ;  /* 0x002d540001197983 */ /* 0x000ee80000100800 */
[----:B--2---:R0:W-:Y:S04]  /*74630*/  STL.64 [R1+0xe340], R26 ;  /* 0x00e3401a01007387 */ /* 0x0041e80000100a00 */
[----:B0-----:R-:W2:Y:S04]  /*74640*/  LDL R27, [R1+0x2d44] ;  /* 0x002d4400011b7983 */ /* 0x001ea80000100800 */
[----:B---3--:R-:W-:Y:S04]  /*74650*/  STL.64 [R1+0xe338], R24 ;  /* 0x00e3381801007387 */ /* 0x008fe80000100a00 */
[----:B------:R0:W-:Y:S04]  /*74660*/  STL.64 [R1+0xe280], R22 ;  /* 0x00e2801601007387 */ /* 0x0001e80000100a00 */
[----:B0-----:R-:W3:Y:S04]  /*74670*/  LDL R22, [R1+0x2d40] ;  /* 0x002d400001167983 */ /* 0x001ee80000100800 */
[----:B------:R-:W3:Y:S01]  /*74680*/  LDL.LU.64 R24, [R1+0xe0] ;  /* 0x0000e00001187983 */ /* 0x000ee20000300a00 */
[----:B--2---:R-:W-:-:S03]  /*74690*/  IMAD.MOV.U32 R23, RZ, RZ, R27 ;  /* 0x000000ffff177224 */ /* 0x004fc600078e001b */
[----:B------:R-:W3:Y:S04]  /*746a0*/  LDL.LU.64 R26, [R1+0xe8] ;  /* 0x0000e800011a7983 */ /* 0x000ee80000300a00 */
[----:B------:R0:W-:Y:S04]  /*746b0*/  STL.64 [R1+0xe278], R20 ;  /* 0x00e2781401007387 */ /* 0x0001e80000100a00 */
[----:B0-----:R-:W2:Y:S04]  /*746c0*/  LDL R20, [R1+0x2d30] ;  /* 0x002d300001147983 */ /* 0x001ea80000100800 */
[----:B------:R-:W2:Y:S04]  /*746d0*/  LDL R21, [R1+0x2d34] ;  /* 0x002d340001157983 */ /* 0x000ea80000100800 */
[----:B------:R-:W-:Y:S04]  /*746e0*/  STL.64 [R1+0xe260], R18 ;  /* 0x00e2601201007387 */ /* 0x000fe80000100a00 */
[----:B------:R0:W-:Y:S04]  /*746f0*/  STL.64 [R1+0xe258], R16 ;  /* 0x00e2581001007387 */ /* 0x0001e80000100a00 */
[----:B0-----:R-:W2:Y:S04]  /*74700*/  LDL.LU.64 R16, [R1+0xf0] ;  /* 0x0000f00001107983 */ /* 0x001ea80000300a00 */
[----:B------:R-:W2:Y:S04]  /*74710*/  LDL.LU.64 R18, [R1+0xf8] ;  /* 0x0000f80001127983 */ /* 0x000ea80000300a00 */
[----:B------:R-:W-:Y:S04]  /*74720*/  STL.64 [R1+0xe250], R10 ;  /* 0x00e2500a01007387 */ /* 0x000fe80000100a00 */
[----:B------:R0:W-:Y:S04]  /*74730*/  STL.64 [R1+0xe248], R8 ;  /* 0x00e2480801007387 */ /* 0x0001e80000100a00 */
[----:B0-----:R-:W2:Y:S04]  /*74740*/  LDL.LU.64 R8, [R1+0xc0] ;  /* 0x0000c00001087983 */ /* 0x001ea80000300a00 */
[----:B------:R-:W2:Y:S01]  /*74750*/  LDL.LU.64 R10, [R1+0xc8] ;  /* 0x0000c800010a7983 */ /* 0x000ea20000300a00 */
[----:B------:R-:W-:-:S02]  /*74760*/  F2FP.F16.E4M3.UNPACK_B R4, R4 ;  /* 0x00000004ff04723e */ /* 0x000fc400020006ff */
[----:B----4-:R-:W-:Y:S01]  /*74770*/  F2FP.F16.E4M3.UNPACK_B R5, R5 ;  /* 0x00000005ff05723e */ /* 0x010fe200020006ff */
[----:B------:R-:W-:Y:S04]  /*74780*/  STL [R1+0xe244], R2 ;  /* 0x00e2440201007387 */ /* 0x000fe80000100800 */
[----:B------:R-:W-:Y:S04]  /*74790*/  STL [R1+0xe240], R3 ;  /* 0x00e2400301007387 */ /* 0x000fe80000100800 */
[----:B------:R-:W-:Y:S01]  /*747a0*/  STL [R1+0x5a84], R0 ;  /* 0x005a840001007387 */ /* 0x000fe20000100800 */
[C---:B---3--:R-:W-:Y:S06]  /*747b0*/  HMMA.16816.F32 R24, R12.reuse, R4, R24 ;  /* 0x000000040c18723c */ /* 0x048fec0000001818 */
[----:B--2---:R-:W-:Y:S01]  /*747c0*/  HMMA.16816.F32 R8, R12, R6, R8 ;  /* 0x000000060c08723c */ /* 0x004fe20000001808 */
[----:B------:R-:W2:Y:S04]  /*747d0*/  LDL R6, [R1+0x2d60] ;  /* 0x002d600001067983 */ /* 0x000ea80000100800 */
[----:B------:R-:W-:-:S15]  /*747e0*/  STL [R1+0x98], R4 ;  /* 0x0000980401007387 */ /* 0x000fde0000100800 */
[----:B------:R-:W-:-:S03]  /*747f0*/  NOP ;  /* 0x0000000000007918 */ /* 0x000fc60000000000 */
[----:B------:R-:W-:Y:S04]  /*74800*/  STL.64 [R1+0x2850], R8 ;  /* 0x0028500801007387 */ /* 0x000fe80000100a00 */
[----:B------:R-:W-:Y:S04]  /*74810*/  STL.64 [R1+0x2858], R10 ;  /* 0x0028580a01007387 */ /* 0x000fe80000100a00 */
[----:B------:R-:W3:Y:S04]  /*74820*/  LDL R7, [R1+0x2d64] ;  /* 0x002d640001077983 */ /* 0x000ee80000100800 */
[----:B------:R-:W-:Y:S04]  /*74830*/  STL [R1+0x9c], R5 ;  /* 0x00009c0501007387 */ /* 0x000fe80000100800 */
[----:B------:R-:W-:Y:S04]  /*74840*/  STL.64 [R1+0x2890], R24 ;  /* 0x0028901801007387 */ /* 0x000fe80000100a00 */
[----:B------:R0:W-:Y:S04]  /*74850*/  STL.64 [R1+0x2898], R26 ;  /* 0x0028981a01007387 */ /* 0x0001e80000100a00 */
[----:B0-----:R-:W4:Y:S04]  /*74860*/  LDL.LU.64 R26, [R1+0xe340] ;  /* 0x00e34000011a7983 */ /* 0x001f280000300a00 */
[----:B------:R-:W2:Y:S01]  /*74870*/  LDL.LU.64 R24, [R1+0xe338] ;  /* 0x00e3380001187983 */ /* 0x000ea20000300a00 */
[----:B------:R-:W-:-:S02]  /*74880*/  F2FP.F16.E4M3.UNPACK_B R10, R20 ;  /* 0x00000014ff0a723e */ /* 0x000fc400020006ff */
[----:B------:R-:W-:-:S07]  /*74890*/  F2FP.F16.E4M3.UNPACK_B R11, R21 ;  /* 0x00000015ff0b723e */ /* 0x000fce00020006ff */
[----:B------:R-:W-:Y:S01]  /*748a0*/  HMMA.16816.F32 R16, R12, R10, R16 ;  /* 0x0000000a0c10723c */ /* 0x000fe20000001810 */
[----:B------:R-:W-:-:S05]  /*748b0*/  IMAD.MOV.U32 R2, RZ, RZ, R4 ;  /* 0x000000ffff027224 */ /* 0x000fca00078e0004 */
[----:B------:R-:W-:Y:S01]  /*748c0*/  STL.64 [R1+0x90], R10 ;  /* 0x0000900a01007387 */ /* 0x000fe20000100a00 */
[----:B------:R-:W-:Y:S01]  /*748d0*/  IMAD.MOV.U32 R3, RZ, RZ, R5 ;  /* 0x000000ffff037224 */ /* 0x000fe200078e0005 */
[----:B------:R-:W-:Y:S02]  /*748e0*/  F2FP.F16.E4M3.UNPACK_B R20, R22 ;  /* 0x00000016ff14723e */ /* 0x000fe400020006ff */
[----:B------:R-:W3:Y:S01]  /*748f0*/  LDL R8, [R1+0x2da0] ;  /* 0x002da00001087983 */ /* 0x000ee20000100800 */
[----:B------:R-:W-:-:S03]  /*74900*/  F2FP.F16.E4M3.UNPACK_B R21, R23 ;  /* 0x00000017ff15723e */ /* 0x000fc600020006ff */
[----:B------:R-:W3:Y:S04]  /*74910*/  LDL R9, [R1+0x2da4] ;  /* 0x002da40001097983 */ /* 0x000ee80000100800 */
[----:B------:R-:W4:Y:S04]  /*74920*/  LDL R4, [R1+0x2db0] ;  /* 0x002db00001047983 */ /* 0x000f280000100800 */
[----:B------:R-:W4:Y:S04]  /*74930*/  LDL R5, [R1+0x2db4] ;  /* 0x002db40001057983 */ /* 0x000f280000100800 */
[----:B------:R2:W-:Y:S04]  /*74940*/  STL.64 [R1+0x28b0], R16 ;  /* 0x0028b01001007387 */ /* 0x0005e80000100a00 */
[----:B------:R0:W-:Y:S04]  /*74950*/  STL.64 [R1+0x28b8], R18 ;  /* 0x0028b81201007387 */ /* 0x0001e80000100a00 */
[----:B------:R-:W-:Y:S04]  /*74960*/  STL [R1+0x88], R20 ;  /* 0x0000881401007387 */ /* 0x000fe80000100800 */
[----:B------:R-:W-:Y:S01]  /*74970*/  STL [R1+0x8c], R21 ;  /* 0x00008c1501007387 */ /* 0x000fe20000100800 */
[----:B--2---:R-:W-:-:S02]  /*74980*/  F2FP.F16.E4M3.UNPACK_B R16, R24 ;  /* 0x00000018ff10723e */ /* 0x004fc400020006ff */
[----:B------:R-:W-:-:S03]  /*74990*/  F2FP.F16.E4M3.UNPACK_B R17, R25 ;  /* 0x00000019ff11723e */ /* 0x000fc600020006ff */
[----:B------:R-:W-:Y:S04]  /*749a0*/  STL [R1+0x80], R16 ;  /* 0x0000801001007387 */ /* 0x000fe80000100800 */
[----:B0-----:R-:W2:Y:S04]  /*749b0*/  LDL R18, [R1+0x2d80] ;  /* 0x002d800001127983 */ /* 0x001ea80000100800 */
[----:B------:R-:W-:Y:S04]  /*749c0*/  STL [R1+0x84], R17 ;  /* 0x0000841101007387 */ /* 0x000fe80000100800 */
[----:B------:R-:W3:Y:S04]  /*749d0*/  LDL R10, [R1+0x2d90] ;  /* 0x002d9000010a7983 */ /* 0x000ee80000100800 */
[----:B------:R-:W3:Y:S04]  /*749e0*/  LDL R11, [R1+0x2d94] ;  /* 0x002d9400010b7983 */ /* 0x000ee80000100800 */
[----:B------:R-:W2:Y:S04]  /*749f0*/  LDL R19, [R1+0x2d84] ;  /* 0x002d840001137983 */ /* 0x000ea80000100800 */
[----:B---3--:R-:W-:Y:S04]  /*74a00*/  STL.64 [R1+0xe320], R10 ;  /* 0x00e3200a01007387 */ /* 0x008fe80000100a00 */
[----:B------:R0:W-:Y:S04]  /*74a10*/  STL.64 [R1+0xe318], R8 ;  /* 0x00e3180801007387 */ /* 0x0001e80000100a00 */
[----:B0-----:R-:W3:Y:S04]  /*74a20*/  LDL.LU.64 R8, [R1+0x140] ;  /* 0x0001400001087983 */ /* 0x001ee80000300a00 */
[----:B------:R-:W3:Y:S04]  /*74a30*/  LDL.LU.64 R10, [R1+0x148] ;  /* 0x00014800010a7983 */ /* 0x000ee80000300a00 */
[----:B------:R-:W2:Y:S04]  /*74a40*/  LDL R24, [R1+0x2dc0] ;  /* 0x002dc00001187983 */ /* 0x000ea80000100800 */
[----:B------:R-:W2:Y:S01]  /*74a50*/  LDL R25, [R1+0x2dc4] ;  /* 0x002dc40001197983 */ /* 0x000ea20000100800 */
[----:B----4-:R-:W-:-:S02]  /*74a60*/  IMAD.MOV.U32 R23, RZ, RZ, R26 ;  /* 0x000000ffff177224 */ /* 0x010fc400078e001a */
[----:B------:R-:W-:Y:S01]  /*74a70*/  IMAD.MOV.U32 R22, RZ, RZ, R27 ;  /* 0x000000ffff167224 */ /* 0x000fe200078e001b */
[----:B--2---:R0:W-:Y:S04]  /*74a80*/  STL.64 [R1+0xe2f0], R24 ;  /* 0x00e2f01801007387 */ /* 0x0041e80000100a00 */
[----:B0-----:R-:W2:Y:S04]  /*74a90*/  LDL.LU.64 R24, [R1+0x120] ;  /* 0x0001200001187983 */ /* 0x001ea80000300a00 */
[----:B------:R-:W2:Y:S01]  /*74aa0*/  LDL.LU.64 R26, [R1+0x128] ;  /* 0x00012800011a7983 */ /* 0x000ea20000300a00 */
[----:B------:R-:W-:Y:S01]  /*74ab0*/  F2FP.F16.E4M3.UNPACK_B R6, R6 ;  /* 0x00000006ff06723e */ /* 0x000fe200020006ff */
[----:B--2---:R-:W-:-:S15]  /*74ac0*/  HMMA.16816.F32 R24, R12, R20, R24 ;  /* 0x000000140c18723c */ /* 0x004fde0000001818 */
[----:B------:R-:W-:-:S08]  /*74ad0*/  NOP ;  /* 0x0000000000007918 */ /* 0x000fd00000000000 */
[----:B------:R-:W-:Y:S04]  /*74ae0*/  STL.64 [R1+0x28d0], R24 ;  /* 0x0028d01801007387 */ /* 0x000fe80000100a00 */
[----:B------:R3:W-:Y:S02]  /*74af0*/  STL.64 [R1+0x28d8], R26 ;  /* 0x0028d81a01007387 */ /* 0x0007e40000100a00 */
[----:B---3--:R-:W-:Y:S02]  /*74b00*/  HMMA.16816.F32 R24, R12, R16, R8 ;  /* 0x000000100c18723c */ /* 0x008fe40000001808 */
[----:B------:R-:W2:Y:S04]  /*74b10*/  LDL.LU.64 R8, [R1+0x170] ;  /* 0x0001700001087983 */ /* 0x000ea80000300a00 */
[----:B------:R-:W-:-:S15]  /*74b20*/  STL [R1+0x78], R6 ;  /* 0x0000780601007387 */ /* 0x000fde0000100800 */
[----:B------:R-:W-:-:S02]  /*74b30*/  NOP ;  /* 0x0000000000007918 */ /* 0x000fc40000000000 */
[----:B------:R-:W-:Y:S04]  /*74b40*/  STL.64 [R1+0x28f0], R24 ;  /* 0x0028f01801007387 */ /* 0x000fe80000100a00 */
[----:B------:R-:W-:Y:S04]  /*74b50*/  STL.64 [R1+0x28f8], R26 ;  /* 0x0028f81a01007387 */ /* 0x000fe80000100a00 */
[----:B------:R-:W3:Y:S01]  /*74b60*/  LDL.LU.64 R10, [R1+0x178] ;  /* 0x00017800010a7983 */ /* 0x000ee20000300a00 */
[----:B------:R-:W-:-:S05]  /*74b70*/  F2FP.F16.E4M3.UNPACK_B R0, R7 ;  /* 0x00000007ff00723e */ /* 0x000fca00020006ff */
[----:B------:R-:W-:Y:S04]  /*74b80*/  STL [R1+0x7c], R0 ;  /* 0x00007c0001007387 */ /* 0x000fe80000100800 */
[----:B---3--:R-:W-:Y:S04]  /*74b90*/  STL.64 [R1+0xe330], R10 ;  /* 0x00e3300a01007387 */ /* 0x008fe80000100a00 */
[----:B--2---:R0:W-:Y:S04]  /*74ba0*/  STL.64 [R1+0xe328], R8 ;  /* 0x00e3280801007387 */ /* 0x0041e80000100a00 */
[----:B0-----:R-:W2:Y:S04]  /*74bb0*/  LDL.LU.64 R8, [R1+0x150] ;  /* 0x0001500001087983 */ /* 0x001ea80000300a00 */
[----:B------:R-:W2:Y:S04]  /*74bc0*/  LDL.LU.64 R10, [R1+0x158] ;  /* 0x00015800010a7983 */ /* 0x000ea80000300a00 */
[----:B------:R-:W3:Y:S04]  /*74bd0*/  LDL.LU.64 R24, [R1+0x190] ;  /* 0x0001900001187983 */ /* 0x000ee80000300a00 */
[----:B------:R-:W4:Y:S04]  /*74be0*/  LDL.LU.64 R26, [R1+0x198] ;  /* 0x00019800011a7983 */ /* 0x000f280000300a00 */
[----:B----4-:R0:W-:Y:S04]  /*74bf0*/  STL.64 [R1+0xe300], R26 ;  /* 0x00e3001a01007387 */ /* 0x0101e80000100a00 */
[----:B---3--:R2:W-:Y:S04]  /*74c00*/  STL.64 [R1+0xe2f8], R24 ;  /* 0x00e2f81801007387 */ /* 0x0085e80000100a00 */
[----:B------:R-:W3:Y:S01]  /*74c10*/  LDL R7, [R1+0x2dd4] ;  /* 0x002dd40001077983 */ /* 0x000ee20000100800 */
[----:B0-----:R-:W-:-:S03]  /*74c20*/  IMAD.MOV.U32 R26, RZ, RZ, R6 ;  /* 0x000000ffff1a7224 */ /* 0x001fc600078e0006 */
[----:B------:R-:W3:Y:S01]  /*74c30*/  LDL R6, [R1+0x2dd0] ;  /* 0x002dd00001067983 */ /* 0x000ee20000100800 */
[----:B------:R-:W-:Y:S01]  /*74c40*/  IMAD.MOV.U32 R27, RZ, RZ, R0 ;  /* 0x000000ffff1b7224 */ /* 0x000fe200078e0000 */
[----:B------:R-:W-:Y:S02]  /*74c50*/  F2FP.F16.E4M3.UNPACK_B R16, R22 ;  /* 0x00000016ff10723e */ /* 0x000fe400020006ff */
[----:B------:R-:W-:-:S04]  /*74c60*/  F2FP.F16.E4M3.UNPACK_B R17, R23 ;  /* 0x00000017ff11723e */ /* 0x000fc800020006ff */
[----:B--2---:R-:W-:Y:S01]  /*74c70*/  HMMA.16816.F32 R24, R12, R26, R8 ;  /* 0x0000001a0c18723c */ /* 0x004fe20000001808 */
[----:B---3--:R-:W-:Y:S04]  /*74c80*/  STL.64 [R1+0xe310], R6 ;  /* 0x00e3100601007387 */ /* 0x008fe80000100a00 */
[----:B------:R0:W-:Y:S04]  /*74c90*/  STL.64 [R1+0xe308], R4 ;  /* 0x00e3080401007387 */ /* 0x0001e80000100a00 */
[----:B0-----:R-:W2:Y:S04]  /*74ca0*/  LDL.LU.64 R4, [R1+0x180] ;  /* 0x0001800001047983 */ /* 0x001ea80000300a00 */
[----:B------:R-:W2:Y:S04]  /*74cb0*/  LDL.LU.64 R6, [R1+0x188] ;  /* 0x0001880001067983 */ /* 0x000ea80000300a00 */
[----:B------:R-:W3:Y:S04]  /*74cc0*/  LDL.LU.64 R20, [R1+0x1a0] ;  /* 0x0001a00001147983 */ /* 0x000ee80000300a00 */
[----:B------:R-:W3:Y:S04]  /*74cd0*/  LDL.LU.64 R22, [R1+0x1a8] ;  /* 0x0001a80001167983 */ /* 0x000ee80000300a00 */
[----:B------:R-:W-:Y:S04]  /*74ce0*/  STL [R1+0x70], R16 ;  /* 0x0000701001007387 */ /* 0x000fe80000100800 */
[----:B------:R-:W4:Y:S04]  /*74cf0*/  LDL.LU.64 R10, [R1+0xe330] ;  /* 0x00e33000010a7983 */ /* 0x000f280000300a00 */
[----:B------:R-:W4:Y:S04]  /*74d00*/  LDL.LU.64 R8, [R1+0xe328] ;  /* 0x00e3280001087983 */ /* 0x000f280000300a00 */
[----:B------:R-:W-:Y:S04]  /*74d10*/  STL [R1+0x74], R17 ;  /* 0x0000741101007387 */ /* 0x000fe80000100800 */
[----:B------:R0:W-:Y:S02]  /*74d20*/  STL.64 [R1+0x2910], R24 ;  /* 0x0029101801007387 */ /* 0x0001e40000100a00 */
[----:B0-----:R-:W-:-:S02]  /*74d30*/  F2FP.F16.E4M3.UNPACK_B R24, R18 ;  /* 0x00000012ff18723e */ /* 0x001fc400020006ff */
[----:B------:R-:W-:Y:S01]  /*74d40*/  F2FP.F16.E4M3.UNPACK_B R25, R19 ;  /* 0x00000013ff19723e */ /* 0x000fe200020006ff */
[----:B------:R-:W-:Y:S01]  /*74d50*/  STL.64 [R1+0x2918], R26 ;  /* 0x0029181a01007387 */ /* 0x000fe20000100a00 */
[----:B----4-:R-:W-:Y:S03]  /*74d60*/  HMMA.16816.F32 R16, R12, R16, R8 ;  /* 0x000000100c10723c */ /* 0x010fe60000001808 */
[----:B------:R-:W4:Y:S04]  /*74d70*/  LDL.LU.64 R10, [R1+0xe320] ;  /* 0x00e32000010a7983 */ /* 0x000f280000300a00 */
[----:B------:R-:W3:-:S15]  /*74d80*/  LDL.LU.64 R8, [R1+0xe318] ;  /* 0x00e3180001087983 */ /* 0x000ede0000300a00 */
[----:B------:R-:W-:-:S01]  /*74d90*/  NOP ;  /* 0x0000000000007918 */ /* 0x000fc20000000000 */
[----:B------:R0:W-:Y:S04]  /*74da0*/  STL.64 [R1+0x2930], R16 ;  /* 0x0029301001007387 */ /* 0x0001e80000100a00 */
[----:B------:R1:W-:Y:S04]  /*74db0*/  STL.64 [R1+0x2938], R18 ;  /* 0x0029381201007387 */ /* 0x0003e80000100a00 */
[----:B0-----:R-:W3:Y:S04]  /*74dc0*/  LDL.LU.64 R16, [R1+0x1b0] ;  /* 0x0001b00001107983 */ /* 0x001ee80000300a00 */
[----:B------:R-:W-:Y:S04]  /*74dd0*/  STL [R1+0x68], R24 ;  /* 0x0000681801007387 */ /* 0x000fe80000100800 */
[----:B-1----:R-:W3:Y:S04]  /*74de0*/  LDL.LU.64 R18, [R1+0x1b8] ;  /* 0x0001b80001127983 */ /* 0x002ee80000300a00 */
[----:B------:R2:W-:Y:S02]  /*74df0*/  STL [R1+0x6c], R25 ;  /* 0x00006c1901007387 */ /* 0x0005e40000100800 */
[----:B--2---:R-:W-:Y:S02]  /*74e00*/  HMMA.16816.F32 R24, R12, R24, R4 ;  /* 0x000000180c18723c */ /* 0x004fe40000001804 */
[----:B------:R-:W2:Y:S04]  /*74e10*/  LDL.LU.64 R6, [R1+0xe310] ;  /* 0x00e3100001067983 */ /* 0x000ea80000300a00 */
[----:B------:R-:W2:-:S15]  /*74e20*/  LDL.LU.64 R4, [R1+0xe308] ;  /* 0x00e3080001047983 */ /* 0x000e9e0000300a00 */
[----:B------:R-:W-:-:S02]  /*74e30*/  NOP ;  /* 0x0000000000007918 */ /* 0x000fc40000000000 */
[----:B------:R-:W-:Y:S04]  /*74e40*/  STL.64 [R1+0x2950], R24 ;  /* 0x0029501801007387 */ /* 0x000fe80000100a00 */
[----:B------:R0:W-:Y:S04]  /*74e50*/  STL.64 [R1+0x2958], R26 ;  /* 0x0029581a01007387 */ /* 0x0001e80000100a00 */
[----:B0-----:R-:W3:Y:S04]  /*74e60*/  LDL.LU.64 R26, [R1+0xe300] ;  /* 0x00e30000011a7983 */ /* 0x001ee80000300a00 */
[----:B------:R-:W3:Y:S01]  /*74e70*/  LDL.LU.64 R24, [R1+0xe2f8] ;  /* 0x00e2f80001187983 */ /* 0x000ee20000300a00 */
[----:B----4-:R-:W-:-:S02]  /*74e80*/  F2FP.F16.E4M3.UNPACK_B R10, R10 ;  /* 0x0000000aff0a723e */ /* 0x010fc400020006ff */
[----:B------:R-:W-:-:S03]  /*74e90*/  F2FP.F16.E4M3.UNPACK_B R11, R11 ;  /* 0x0000000bff0b723e */ /* 0x000fc600020006ff */
[----:B------:R-:W-:Y:S04]  /*74ea0*/  STL [R1+0x60], R10 ;  /* 0x0000600a01007387 */ /* 0x000fe80000100800 */
[----:B------:R-:W-:Y:S01]  /*74eb0*/  STL [R1+0x64], R11 ;  /* 0x0000640b01007387 */ /* 0x000fe20000100800 */
[----:B---3--:R-:W-:-:S15]  /*74ec0*/  HMMA.16816.F32 R24, R12, R10, R24 ;  /* 0x0000000a0c18723c */ /* 0x008fde0000001818 */
[----:B------:R-:W-:-:S08]  /*74ed0*/  NOP ;  /* 0x0000000000007918 */ /* 0x000fd00000000000 */
[----:B------:R0:W-:Y:S04]  /*74ee0*/  STL.64 [R1+0x2970], R24 ;  /* 0x0029701801007387 */ /* 0x0001e80000100a00 */
[----:B------:R1:W-:Y:S04]  /*74ef0*/  STL.64 [R1+0x2978], R26 ;  /* 0x0029781a01007387 */ /* 0x0003e80000100a00 */
[----:B0-----:R-:W3:Y:S01]  /*74f00*/  LDL.LU.64 R24, [R1+0xe2f0] ;  /* 0x00e2f00001187983 */ /* 0x001ee20000300a00 */
[----:B------:R-:W-:Y:S02]  /*74f10*/  F2FP.F16.E4M3.UNPACK_B R8, R8 ;  /* 0x00000008ff08723e */ /* 0x000fe400020006ff */
[----:B------:R-:W-:-:S03]  /*74f20*/  F2FP.F16.E4M3.UNPACK_B R9, R9 ;  /* 0x00000009ff09723e */ /* 0x000fc600020006ff */
[----:B------:R-:W-:Y:S01]  /*74f30*/  STL [R1+0x58], R8 ;  /* 0x0000580801007387 */ /* 0x000fe20000100800 */
[----:B--2---:R-:W-:-:S03]  /*74f40*/  F2FP.F16.E4M3.UNPACK_B R4, R4 ;  /* 0x00000004ff04723e */ /* 0x004fc600020006ff */
[----:B------:R0:W-:Y:S01]  /*74f50*/  STL [R1+0x5c], R9 ;  /* 0x00005c0901007387 */ /* 0x0001e20000100800 */
[----:B------:R-:W-:-:S03]  /*74f60*/  F2FP.F16.E4M3.UNPACK_B R5, R5 ;  /* 0x00000005ff05723e */ /* 0x000fc600020006ff */
[----:B-1----:R-:W2:Y:S01]  /*74f70*/  LDL R26, [R1+0x2de0] ;  /* 0x002de000011a7983 */ /* 0x002ea20000100800 */
[C---:B0-----:R-:W-:Y:S06]  /*74f80*/  HMMA.16816.F32 R8, R12.reuse, R8, R20 ;  /* 0x000000080c08723c */ /* 0x041fec0000001814 */
[----:B------:R-:W-:Y:S06]  /*74f90*/  HMMA.16816.F32 R16, R12, R4, R16 ;  /* 0x000000040c10723c */ /* 0x000fec0000001810 */
[----:B------:R-:W-:Y:S11]  /*74fa0*/  STL [R1+0x50], R4 ;  /* 0x0000500401007387 */ /* 0x000ff60000100800 */
[----:B------:R0:W-:Y:S04]  /*74fb0*/  STL.64 [R1+0x2990], R8 ;  /* 0x0029900801007387 */ /* 0x0001e80000100a00 */
[----:B------:R3:W-:Y:S04]  /*74fc0*/  STL.64 [R1+0x2998], R10 ;  /* 0x0029980a01007387 */ /* 0x0007e80000100a00 */
[----:B------:R-:W4:Y:S04]  /*74fd0*/  LDL R27, [R1+0x2de4] ;  /* 0x002de400011b7983 */ /* 0x000f280000100800 */
[----:B------:R-:W-:Y:S04]  /*74fe0*/  STL [R1+0x54], R5 ;  /* 0x0000540501007387 */ /* 0x000fe80000100800 */
[----:B0-----:R-:W4:Y:S04]  /*74ff0*/  LDL R8, [R1+0x2df0] ;  /* 0x002df00001087983 */ /* 0x001f280000100800 */
[----:B------:R-:W4:Y:S01]  /*75000*/  LDL R9, [R1+0x2df4] ;  /* 0x002df40001097983 */ /* 0x000f220000100800 */
[----:B---3--:R-:W-:-:S02]  /*75010*/  F2FP.F16.E4M3.UNPACK_B R10, R24 ;  /* 0x00000018ff0a723e */ /* 0x008fc400020006ff */
[----:B------:R-:W-:-:S03]  /*75020*/  F2FP.F16.E4M3.UNPACK_B R11, R25 ;  /* 0x00000019ff0b723e */ /* 0x000fc600020006ff */
[----:B------:R-:W-:Y:S04]  /*75030*/  STL [R1+0x48], R10 ;  /* 0x0000480a01007387 */ /* 0x000fe80000100800 */
[----:B------:R0:W-:Y:S04]  /*75040*/  STL.64 [R1+0x29b0], R16 ;  /* 0x0029b01001007387 */ /* 0x0001e80000100a00 */
[----:B------:R-:W-:Y:S04]  /*75050*/  STL.64 [R1+0x29b8], R18 ;  /* 0x0029b81201007387 */ /* 0x000fe80000100a00 */
[----:B0-----:R-:W3:Y:S04]  /*75060*/  LDL R16, [R1+0x2e30] ;  /* 0x002e300001107983 */ /* 0x001ee80000100800 */
[----:B------:R-:W-:Y:S04]  /*75070*/  STL [R1+0x4c], R11 ;  /* 0x00004c0b01007387 */ /* 0x000fe80000100800 */
[----:B------:R-:W3:Y:S01]  /*75080*/  LDL R17, [R1+0x2e34] ;  /* 0x002e340001117983 */ /* 0x000ee20000100800 */
[----:B------:R-:W-:-:S03]  /*75090*/  IMAD.MOV.U32 R0, RZ, RZ, R5 ;  /* 0x000000ffff007224 */ /* 0x000fc600078e0005 */
[----:B---3--:R-:W-:Y:S04]  /*750a0*/  STL.64 [R1+0xe2b8], R16 ;  /* 0x00e2b81001007387 */ /* 0x008fe80000100a00 */
[----:B------:R-:W-:Y:S04]  /*750b0*/  STL [R1+0xe1e8], R0 ;  /* 0x00e1e80001007387 */ /* 0x000fe80000100800 */
[----:B------:R-:W3:Y:S04]  /*750c0*/  LDL.LU.64 R20, [R1+0x1e0] ;  /* 0x0001e00001147983 */ /* 0x000ee80000300a00 */
[----:B------:R-:W2:Y:S04]  /*750d0*/  LDL.LU.64 R22, [R1+0x1e8] ;  /* 0x0001e80001167983 */ /* 0x000ea80000300a00 */
[----:B--2---:R-:W-:Y:S04]  /*750e0*/  STL.64 [R1+0xe2d8], R22 ;  /* 0x00e2d81601007387 */ /* 0x004fe80000100a00 */
[----:B---3--:R0:W-:Y:S04]  /*750f0*/  STL.64 [R1+0xe2d0], R20 ;  /* 0x00e2d01401007387 */ /* 0x0081e80000100a00 */
[----:B0-----:R-:W2:Y:S04]  /*75100*/  LDL.LU.64 R20, [R1+0x1d0] ;  /* 0x0001d00001147983 */ /* 0x001ea80000300a00 */
[----:B------:R-:W3:Y:S04]  /*75110*/  LDL.LU.64 R22, [R1+0x1d8] ;  /* 0x0001d80001167983 */ /* 0x000ee80000300a00 */
[----:B---3--:R-:W-:Y:S04]  /*75120*/  STL.64 [R1+0xe2e8], R22 ;  /* 0x00e2e81601007387 */ /* 0x008fe80000100a00 */
[----:B--2---:R0:W-:Y:S04]  /*75130*/  STL.64 [R1+0xe2e0], R20 ;  /* 0x00e2e01401007387 */ /* 0x0041e80000100a00 */
[----:B0-----:R-:W2:Y:S04]  /*75140*/  LDL.LU.64 R20, [R1+0x1c0] ;  /* 0x0001c00001147983 */ /* 0x001ea80000300a00 */
[----:B------:R-:W2:Y:S01]  /*75150*/  LDL.LU.64 R22, [R1+0x1c8] ;  /* 0x0001c80001167983 */ /* 0x000ea20000300a00 */
[----:B------:R-:W-:-:S02]  /*75160*/  F2FP.F16.E4M3.UNPACK_B R24, R6 ;  /* 0x00000006ff18723e */ /* 0x000fc400020006ff */
[----:B------:R-:W-:-:S03]  /*75170*/  F2FP.F16.E4M3.UNPACK_B R25, R7 ;  /* 0x00000007ff19723e */ /* 0x000fc600020006ff */
[----:B------:R-:W-:Y:S04]  /*75180*/  STL [R1+0x40], R24 ;  /* 0x0000401801007387 */ /* 0x000fe80000100800 */
[----:B------:R-:W3:Y:S04]  /*75190*/  LDL R18, [R1+0x2e00] ;  /* 0x002e000001127983 */ /* 0x000ee80000100800 */
[----:B------:R-:W-:Y:S04]  /*751a0*/  STL [R1+0x44], R25 ;  /* 0x0000441901007387 */ /* 0x000fe80000100800 */
[----:B------:R-:W3:Y:S04]  /*751b0*/  LDL R19, [R1+0x2e04] ;  /* 0x002e040001137983 */ /* 0x000ee80000100800 */
[----:B------:R-:W3:Y:S04]  /*751c0*/  LDL R4, [R1+0x2e10] ;  /* 0x002e100001047983 */ /* 0x000ee80000100800 */
[----:B------:R-:W3:Y:S04]  /*751d0*/  LDL R5, [R1+0x2e14] ;  /* 0x002e140001057983 */ /* 0x000ee80000100800 */
[----:B------:R-:W3:Y:S04]  /*751e0*/  LDL R6, [R1+0x2e20] ;  /* 0x002e200001067983 */ /* 0x000ee80000100800 */
[----:B------:R-:W3:Y:S01]  /*751f0*/  LDL R7, [R1+0x2e24] ;  /* 0x002e240001077983 */ /* 0x000ee20000100800 */
[----:B--2---:R-:W-:-:S15]  /*75200*/  HMMA.16816.F32 R20, R12, R10, R20 ;  /* 0x0000000a0c14723c */ /* 0x004fde0000001814 */
[----:B------:R-:W-:-:S08]  /*75210*/  NOP ;  /* 0x0000000000007918 */ /* 0x000fd00000000000 */
[----:B------:R-:W-:Y:S04]  /*75220*/  STL.64 [R1+0x29d0], R20 ;  /* 0x0029d01401007387 */ /* 0x000fe80000100a00 */
[----:B------:R0:W-:Y:S04]  /*75230*/  STL.64 [R1+0x29d8], R22 ;  /* 0x0029d81601007387 */ /* 0x0001e80000100a00 */
[----:B0-----:R-:W2:Y:S04]  /*75240*/  LDL.LU.64 R22, [R1+0xe2e8] ;  /* 0x00e2e80001167983 */ /* 0x001ea80000300a00 */
[----:B------:R-:W2:Y:S01]  /*75250*/  LDL.LU.64 R20, [R1+0xe2e0] ;  /* 0x00e2e00001147983 */ /* 0x000ea20000300a00 */
[----:B------:R-:W-:-:S05]  /*75260*/  IMAD.MOV.U32 R0, RZ, RZ, R11 ;  /* 0x000000ffff007224 */ /* 0x000fca00078e000b */
[----:B------:R-:W-:Y:S01]  /*75270*/  STL [R1+0xe1ec], R0 ;  /* 0x00e1ec0001007387 */ /* 0x000fe20000100800 */
[----:B--2---:R-:W-:-:S15]  /*75280*/  HMMA.16816.F32 R20, R12, R24, R20 ;  /* 0x000000180c14723c */ /* 0x004fde0000001814 */
[----:B------:R-:W-:-:S08]  /*75290*/  NOP ;  /* 0x0000000000007918 */ /* 0x000fd00000000000 */
[----:B------:R-:W-:Y:S04]  /*752a0*/  STL.64 [R1+0x29f0], R20 ;  /* 0x0029f01401007387 */ /* 0x000fe80000100a00 */
[----:B------:R0:W-:Y:S04]  /*752b0*/  STL.64 [R1+0x29f8], R22 ;  /* 0x0029f81601007387 */ /* 0x0001e80000100a00 */
[----:B0-----:R-:W2:Y:S04]  /*752c0*/  LDL.LU.64 R22, [R1+0xe2d8] ;  /* 0x00e2d80001167983 */ /* 0x001ea80000300a00 */
[----:B------:R-:W2:Y:S01]  /*752d0*/  LDL.LU.64 R20, [R1+0xe2d0] ;  /* 0x00e2d00001147983 */ /* 0x000ea20000300a00 */
[----:B------:R-:W-:-:S02]  /*752e0*/  F2FP.F16.E4M3.UNPACK_B R10, R26 ;  /* 0x0000001aff0a723e */ /* 0x000fc400020006ff */
[----:B----4-:R-:W-:Y:S01]  /*752f0*/  F2FP.F16.E4M3.UNPACK_B R11, R27 ;  /* 0x0000001bff0b723e */ /* 0x010fe200020006ff */
[----:B------:R-:W-:Y:S02]  /*75300*/  IMAD.MOV.U32 R0, RZ, RZ, R25 ;  /* 0x000000ffff007224 */ /* 0x000fe400078e0019 */
[----:B------:R-:W-:Y:S01]  /*75310*/  STL [R1+0x38], R10 ;  /* 0x0000380a01007387 */ /* 0x000fe20000100800 */
[----:B------:R-:W-:-:S03]  /*75320*/  F2FP.F16.E4M3.UNPACK_B R8, R8 ;  /* 0x00000008ff08723e */ /* 0x000fc600020006ff */
[----:B------:R-:W4:Y:S04]  /*75330*/  LDL.LU.64 R24, [R1+0x1f0] ;  /* 0x0001f00001187983 */ /* 0x000f280000300a00 */
[----:B------:R-:W-:Y:S04]  /*75340*/  STL [R1+0x3c], R11 ;  /* 0x00003c0b01007387 */ /* 0x000fe80000100800 */
[----:B------:R-:W4:Y:S04]  /*75350*/  LDL.LU.64 R26, [R1+0x1f8] ;  /* 0x0001f800011a7983 */ /* 0x000f280000300a00 */
[----:B------:R-:W-:Y:S01]  /*75360*/  STL [R1+0xe1f0], R0 ;  /* 0x00e1f00001007387 */ /* 0x000fe20000100800 */
[----:B--2---:R-:W-:-:S15]  /*75370*/  HMMA.16816.F32 R20, R12, R10, R20 ;  /* 0x0000000a0c14723c */ /* 0x004fde0000001814 */
[----:B------:R-:W-:-:S08]  /*75380*/  NOP ;  /* 0x0000000000007918 */ /* 0x000fd00000000000 */
[----:B------:R0:W-:Y:S04]  /*75390*/  STL.64 [R1+0x2a10], R20 ;  /* 0x002a101401007387 */ /* 0x0001e80000100a00 */
[----:B------:R1:W-:Y:S04]  /*753a0*/  STL.64 [R1+0x2a18], R22 ;  /* 0x002a181601007387 */ /* 0x0003e80000100a00 */
[----:B0-----:R-:W2:Y:S04]  /*753b0*/  LDL.LU.64 R20, [R1+0x220] ;  /* 0x0002200001147983 */ /* 0x001ea80000300a00 */
[----:B------:R-:W-:Y:S04]  /*753c0*/  STL [R1+0x30], R8 ;  /* 0x0000300801007387 */ /* 0x000fe80000100800 */
[----:B-1----:R-:W3:Y:S01]  /*753d0*/  LDL.LU.64 R22, [R1+0x228] ;  /* 0x0002280001167983 */ /* 0x002ee20000300a00 */
[----:B------:R-:W-:-:S05]  /*753e0*/  F2FP.F16.E4M3.UNPACK_B R9, R9 ;  /* 0x00000009ff09723e */ /* 0x000fca00020006ff */
[----:B------:R-:W-:Y:S04]  /*753f0*/  STL [R1+0x34], R9 ;  /* 0x0000340901007387 */ /* 0x000fe80000100800 */
[----:B---3--:R-:W-:Y:S04]  /*75400*/  STL.64 [R1+0xe2b0], R22 ;  /* 0x00e2b01601007387 */ /* 0x008fe80000100a00 */
[----:B--2---:R0:W-:Y:S04]  /*75410*/  STL.64 [R1+0xe2a8], R20 ;  /* 0x00e2a81401007387 */ /* 0x0041e80000100a00 */
[----:B0-----:R-:W2:Y:S04]  /*75420*/  LDL.LU.64 R20, [R1+0x210] ;  /* 0x0002100001147983 */ /* 0x001ea80000300a00 */
[----:B------:R-:W3:Y:S01]  /*75430*/  LDL.LU.64 R22, [R1+0x218] ;  /* 0x0002180001167983 */ /* 0x000ee20000300a00 */
[----:B----4-:R-:W-:Y:S01]  /*75440*/  HMMA.16816.F32 R8, R12, R8, R24 ;  /* 0x000000080c08723c */ /* 0x010fe20000001818 */
[----:B------:R-:W-:-:S02]  /*75450*/  F2FP.F16.E4M3.UNPACK_B R16, R18 ;  /* 0x00000012ff10723e */ /* 0x000fc400020006ff */
[----:B------:R-:W-:Y:S01]  /*75460*/  F2FP.F16.E4M3.UNPACK_B R17, R19 ;  /* 0x00000013ff11723e */ /* 0x000fe200020006ff */
[----:B---3--:R-:W-:Y:S04]  /*75470*/  STL.64 [R1+0xe2c8], R22 ;  /* 0x00e2c81601007387 */ /* 0x008fe80000100a00 */
[----:B--2---:R0:W-:Y:S04]  /*75480*/  STL.64 [R1+0xe2c0], R20 ;  /* 0x00e2c01401007387 */ /* 0x0041e80000100a00 */
[----:B0-----:R-:W2:Y:S04]  /*75490*/  LDL.LU.64 R20, [R1+0x200] ;  /* 0x0002000001147983 */ /* 0x001ea80000300a00 */
[----:B------:R-:W2:Y:S01]  /*754a0*/  LDL.LU.64 R22, [R1+0x208] ;  /* 0x0002080001167983 */ /* 0x000ea20000300a00 */
[----:B------:R-:W-:-:S03]  /*754b0*/  F2FP.F16.E4M3.UNPACK_B R4, R4 ;  /* 0x00000004ff04723e */ /* 0x000fc600020006ff */
[----:B------:R-:W3:Y:S04]  /*754c0*/  LDL.LU.64 R24, [R1+0x230] ;  /* 0x0002300001187983 */ /* 0x000ee80000300a00 */
[----:B------:R-:W-:Y:S04]  /*754d0*/  STL [R1+0x28], R16 ;  /* 0x0000281001007387 */ /* 0x000fe80000100800 */
[----:B------:R0:W-:Y:S04]  /*754e0*/  STL.64 [R1+0x2a30], R8 ;  /* 0x002a300801007387 */ /* 0x0001e80000100a00 */
[----:B------:R1:W-:Y:S04]  /*754f0*/  STL.64 [R1+0x2a38], R10 ;  /* 0x002a380a01007387 */ /* 0x0003e80000100a00 */
[----:B------:R-:W3:Y:S04]  /*75500*/  LDL.LU.64 R26, [R1+0x238] ;  /* 0x00023800011a7983 */ /* 0x000ee80000300a00 */
[----:B------:R2:W-:Y:S04]  /*75510*/  STL [R1+0x2c], R17 ;  /* 0x00002c1101007387 */ /* 0x0005e80000100800 */
[----:B0-----:R-:W4:Y:S04]  /*75520*/  LDL.LU.64 R8, [R1+0x240] ;  /* 0x0002400001087983 */ /* 0x001f280000300a00 */
[----:B-1----:R-:W4:Y:S04]  /*75530*/  LDL.LU.64 R10, [R1+0x248] ;  /* 0x00024800010a7983 */ /* 0x002f280000300a00 */
[----:B------:R-:W-:Y:S01]  /*75540*/  STL [R1+0x20], R4 ;  /* 0x0000200401007387 */ /* 0x000fe20000100800 */
[----:B--2---:R-:W-:Y:S03]  /*75550*/  HMMA.16816.F32 R16, R12, R16, R20 ;  /* 0x000000100c10723c */ /* 0x004fe60000001814 */
[----:B------:R-:W2:Y:S04]  /*75560*/  LDL.LU.64 R22, [R1+0xe2c8] ;  /* 0x00e2c80001167983 */ /* 0x000ea80000300a00 */
[----:B------:R-:W2:Y:S01]  /*75570*/  LDL.LU.64 R20, [R1+0xe2c0] ;  /* 0x00e2c00001147983 */ /* 0x000ea20000300a00 */
[----:B------:R-:W-:-:S15]  /*75580*/  F2FP.F16.E4M3.UNPACK_B R5, R5 ;  /* 0x00000005ff05723e */ /* 0x000fde00020006ff */
[----:B------:R0:W-:Y:S04]  /*75590*/  STL.64 [R1+0x2a50], R16 ;  /* 0x002a501001007387 */ /* 0x0001e80000100a00 */
[----:B------:R1:W-:Y:S04]  /*755a0*/  STL.64 [R1+0x2a58], R18 ;  /* 0x002a581201007387 */ /* 0x0003e80000100a00 */
[----:B0-----:R-:W3:Y:S04]  /*755b0*/  LDL.LU.64 R16, [R1+0xe2b8] ;  /* 0x00e2b80001107983 */ /* 0x001ee80000300a00 */
[----:B------:R2:W-:Y:S01]  /*755c0*/  STL [R1+0x24], R5 ;  /* 0x0000240501007387 */ /* 0x0005e20000100800 */
[----:B-1----:R-:W-:-:S02]  /*755d0*/  F2FP.F16.E4M3.UNPACK_B R18, R6 ;  /* 0x00000006ff12723e */ /* 0x002fc400020006ff */
[----:B------:R-:W-:Y:S02]  /*755e0*/  F2FP.F16.E4M3.UNPACK_B R19, R7 ;  /* 0x00000007ff13723e */ /* 0x000fe400020006ff */
[----:B--2---:R-:W-:Y:S01]  /*755f0*/  HMMA.16816.F32 R4, R12, R4, R20 ;  /* 0x000000040c04723c */ /* 0x004fe20000001814 */
[----:B------:R-:W2:Y:S04]  /*75600*/  LDL.LU.64 R22, [R1+0xe2b0] ;  /* 0x00e2b00001167983 */ /* 0x000ea80000300a00 */
[----:B------:R-:W2:-:S15]  /*75610*/  LDL.LU.64 R20, [R1+0xe2a8] ;  /* 0x00e2a80001147983 */ /* 0x000e9e0000300a00 */
[----:B------:R-:W-:-:S03]  /*75620*/  NOP ;  /* 0x0000000000007918 */ /* 0x000fc60000000000 */
[----:B------:R-:W-:Y:S04]  /*75630*/  STL.64 [R1+0x2a70], R4 ;  /* 0x002a700401007387 */ /* 0x000fe80000100a00 */
[----:B------:R0:W-:Y:S04]  /*75640*/  STL.64 [R1+0x2a78], R6 ;  /* 0x002a780601007387 */ /* 0x0001e80000100a00 */
[----:B0-----:R-:W4:Y:S04]  /*75650*/  LDL.LU.64 R6, [R1+0xe2a0] ;  /* 0x00e2a00001067983 */ /* 0x001f280000300a00 */
[----:B------:R-:W4:Y:S01]  /*75660*/  LDL.LU.64 R4, [R1+0xe298] ;  /* 0x00e2980001047983 */ /* 0x000f220000300a00 */
[----:B---3--:R-:W-:-:S02]  /*75670*/  F2FP.F16.E4M3.UNPACK_B R16, R16 ;  /* 0x00000010ff10723e */ /* 0x008fc400020006ff */
[----:B------:R-:W-:Y:S01]  /*75680*/  F2FP.F16.E4M3.UNPACK_B R17, R17 ;  /* 0x00000011ff11723e */ /* 0x000fe200020006ff */
[----:B------:R-:W-:Y:S04]  /*75690*/  STL [R1+0x18], R18 ;  /* 0x0000181201007387 */ /* 0x000fe80000100800 */
[----:B------:R-:W-:Y:S01]  /*756a0*/  STL [R1+0x1c], R19 ;  /* 0x00001c1301007387 */ /* 0x000fe20000100800 */
[----:B--2---:R-:W-:-:S15]  /*756b0*/  HMMA.16816.F32 R20, R12, R18, R20 ;  /* 0x000000120c14723c */ /* 0x004fde0000001814 */
[----:B------:R-:W-:-:S08]  /*756c0*/  NOP ;  /* 0x0000000000007918 */ /* 0x000fd00000000000 */
[----:B------:R0:W-:Y:S04]  /*756d0*/  STL.64 [R1+0x2a90], R20 ;  /* 0x002a901401007387 */ /* 0x0001e80000100a00 */
[----:B------:R1:W-:Y:S01]  /*756e0*/  STL.64 [R1+0x2a98], R22 ;  /* 0x002a981601007387 */ /* 0x0003e20000100a00 */
[----:B----4-:R-:W-:-:S03]  /*756f0*/  F2FP.F16.E4M3.UNPACK_B R6, R6 ;  /* 0x00000006ff06723e */ /* 0x010fc600020006ff */
[----:B0-----:R-:W2:Y:S01]  /*75700*/  LDL.LU.64 R20, [R1+0x250] ;  /* 0x0002500001147983 */ /* 0x001ea20000300a00 */
[----:B------:R-:W-:-:S03]  /*75710*/  F2FP.F16.E4M3.UNPACK_B R7, R7 ;  /* 0x00000007ff07723e */ /* 0x000fc600020006ff */
[----:B------:R-:W-:Y:S04]  /*75720*/  STL [R1+0x10], R16 ;  /* 0x0000101001007387 */ /* 0x000fe80000100800 */
[----:B-1----:R-:W2:Y:S04]  /*75730*/  LDL.LU.64 R22, [R1+0x258] ;  /* 0x0002580001167983 */ /* 0x002ea80000300a00 */
[----:B------:R0:W-:Y:S01]  /*75740*/  STL [R1+0x14], R17 ;  /* 0x0000141101007387 */ /* 0x0001e20000100800 */
[C---:B------:R-:W-:Y:S06]  /*75750*/  HMMA.16816.F32 R8, R12.reuse, R6, R8 ;  /* 0x000000060c08723c */ /* 0x040fec0000001808 */
[----:B0-----:R-:W-:Y:S01]  /*75760*/  HMMA.16816.F32 R16, R12, R16, R24 ;  /* 0x000000100c10723c */ /* 0x001fe20000001818 */
[----:B------:R-:W3:Y:S04]  /*75770*/  LDL.LU.64 R26, [R1+0xe290] ;  /* 0x00e29000011a7983 */ /* 0x000ee80000300a00 */
[----:B------:R-:W4:-:S15]  /*75780*/  LDL.LU.64 R24, [R1+0xe288] ;  /* 0x00e2880001187983 */ /* 0x000f1e0000300a00 */
[----:B------:R-:W-:-:S03]  /*75790*/  NOP ;  /* 0x0000000000007918 */ /* 0x000fc60000000000 */
[----:B------:R0:W-:Y:S04]  /*757a0*/  STL.64 [R1+0x2ab0], R16 ;  /* 0x002ab01001007387 */ /* 0x0001e80000100a00 */
[----:B------:R-:W-:Y:S04]  /*757b0*/  STL.64 [R1+0x2ab8], R18 ;  /* 0x002ab81201007387 */ /* 0x000fe80000100a00 */
[----:B------:R-:W-:Y:S01]  /*757c0*/  STL [R1+0x8], R6 ;  /* 0x0000080601007387 */ /* 0x000fe20000100800 */
[----:B0-----:R-:W-:-:S03]  /*757d0*/  F2FP.F16.E4M3.UNPACK_B R16, R29 ;  /* 0x0000001dff10723e */ /* 0x001fc600020006ff */
[----:B------:R-:W-:Y:S01]  /*757e0*/  STL [R1+0xc], R7 ;  /* 0x00000c0701007387 */ /* 0x000fe20000100800 */
[----:B------:R-:W-:-:S03]  /*757f0*/  F2FP.F16.E4M3.UNPACK_B R17, R28 ;  /* 0x0000001cff11723e */ /* 0x000fc600020006ff */
[----:B------:R0:W-:Y:S04]  /*75800*/  STL.64 [R1+0x2ad0], R8 ;  /* 0x002ad00801007387 */ /* 0x0001e80000100a00 */
[----:B------:R1:W-:Y:S01]  /*75810*/  STL.64 [R1+0x2ad8], R10 ;  /* 0x002ad80a01007387 */ /* 0x0003e20000100a00 */
[----:B------:R-:W-:Y:S02]  /*75820*/  F2FP.F16.E4M3.UNPACK_B R29, R4 ;  /* 0x00000004ff1d723e */ /* 0x000fe400020006ff */
[----:B------:R-:W-:Y:S01]  /*75830*/  F2FP.F16.E4M3.UNPACK_B R28, R5 ;  /* 0x00000005ff1c723e */ /* 0x000fe200020006ff */
[----:B0-----:R-:W4:Y:S04]  /*75840*/  LDL.LU.64 R8, [R1+0x260] ;  /* 0x0002600001087983 */ /* 0x001f280000300a00 */
[----:B------:R-:W-:Y:S04]  /*75850*/  STL [R1], R16 ;  /* 0x0000001001007387 */ /* 0x000fe80000100800 */
[----:B-1----:R-:W4:Y:S04]  /*75860*/  LDL.LU.64 R10, [R1+0x268] ;  /* 0x00026800010a7983 */ /* 0x002f280000300a00 */
[----:B------:R-:W-:Y:S04]  /*75870*/  STL [R1+0x4], R17 ;  /* 0x0000041101007387 */ /* 0x000fe80000100800 */
[----:B------:R-:W2:Y:S04]  /*75880*/  LDL.LU R4, [R1+0x27b8] ;  /* 0x0027b80001047983 */ /* 0x000ea80000300800 */
[----:B------:R-:W2:Y:S04]  /*75890*/  LDL.LU R5, [R1+0x27c0] ;  /* 0x0027c00001057983 */ /* 0x000ea80000300800 */
[----:B------:R-:W3:Y:S04]  /*758a0*/  LDL.LU R6, [R1+0x27c8] ;  /* 0x0027c80001067983 */ /* 0x000ee80000300800 */
[----:B---3--:R-:W-:Y:S04]  /*758b0*/  STL [R1+0xe270], R6 ;  /* 0x00e2700601007387 */ /* 0x008fe80000100800 */
[----:B--2---:R0:W-:Y:S02]  /*758c0*/  STL.64 [R1+0xe268], R4 ;  /* 0x00e2680401007387 */ /* 0x0041e40000100a00 */
[----:B0-----:R-:W-:Y:S02]  /*758d0*/  HMMA.16816.F32 R4, R12, R16, R20 ;  /* 0x000000100c04723c */ /* 0x001fe40000001814 */
[----:B------:R-:W2:-:S15]  /*758e0*/  LDL.LU.64 R20, [R1+0x270] ;  /* 0x0002700001147983 */ /* 0x000e9e0000300a00 */
[----:B------:R-:W-:-:S06]  /*758f0*/  NOP ;  /* 0x0000000000007918 */ /* 0x000fcc0000000000 */
[----:B------:R0:W-:Y:S04]  /*75900*/  STL.64 [R1+0x2af0], R4 ;  /* 0x002af00401007387 */ /* 0x0001e80000100a00 */
[----:B------:R1:W-:Y:S04]  /*75910*/  STL.64 [R1+0x2af8], R6 ;  /* 0x002af80601007387 */ /* 0x0003e80000100a00 */
[----:B------:R-:W2:Y:S01]  /*75920*/  LDL.LU.64 R22, [R1+0x278] ;  /* 0x0002780001167983 */ /* 0x000ea20000300a00 */
[----:B------:R-:W-:Y:S01]  /*75930*/  F2FP.F16.E4M3.UNPACK_B R26, R26 ;  /* 0x0000001aff1a723e */ /* 0x000fe200020006ff */
[C---:B----4-:R-:W-:Y:S01]  /*75940*/  HMMA.16816.F32 R8, R12.reuse, R28, R8 ;  /* 0x0000001c0c08723c */ /* 0x050fe20000001808 */
[----:B------:R-:W-:Y:S01]  /*75950*/  F2FP.F16.E4M3.UNPACK_B R27, R27 ;  /* 0x0000001bff1b723e */ /* 0x000fe200020006ff */
[----:B------:R-:W-:Y:S01]  /*75960*/  IMAD.MOV.U32 R0, RZ, RZ, R17 ;  /* 0x000000ffff007224 */ /* 0x000fe200078e0011 */
[----:B0-----:R-:W3:Y:S04]  /*75970*/  LDL.LU.64 R4, [R1+0x280] ;  /* 0x0002800001047983 */ /* 0x001ee80000300a00 */
[----:B-1----:R-:W3:Y:S04]  /*75980*/  LDL.LU.64 R6, [R1+0x288] ;  /* 0x0002880001067983 */ /* 0x002ee80000300a00 */
[----:B------:R0:W-:Y:S04]  /*75990*/  STL [R1+0xe218], R0 ;  /* 0x00e2180001007387 */ /* 0x0001e80000100800 */
[----:B0-----:R-:W4:Y:S04]  /*759a0*/  LDL.LU R0, [R1+0x27cc] ;  /* 0x0027cc0001007983 */ /* 0x001f280000300800 */
[----:B------:R-:W4:Y:S04]  /*759b0*/  LDL.LU.64 R16, [R1+0x290] ;  /* 0x0002900001107983 */ /* 0x000f280000300a00 */
[----:B------:R-:W4:Y:S04]  /*759c0*/  LDL.LU.64 R18, [R1+0x298] ;  /* 0x0002980001127983 */ /* 0x000f280000300a00 */
[----:B------:R0:W-:Y:S04]  /*759d0*/  STL.64 [R1+0x2b10], R8 ;  /* 0x002b100801007387 */ /* 0x0001e80000100a00 */
[----:B------:R1:W-:Y:S04]  /*759e0*/  STL.64 [R1+0x2b18], R10 ;  /* 0x002b180a01007387 */ /* 0x0003e80000100a00 */
[----:B0-----:R-:W4:Y:S04]  /*759f0*/  LDL.LU.64 R8, [R1+0x2a0] ;  /* 0x0002a00001087983 */ /* 0x001f280000300a00 */
[----:B-1----:R-:W4:Y:S04]  /*75a00*/  LDL.LU.64 R10, [R1+0x2a8] ;  /* 0x0002a800010a7983 */ /* 0x002f280000300a00 */
[----:B------:R0:W-:Y:S04]  /*75a10*/  STL [R1+0xe21c], R29 ;  /* 0x00e21c1d01007387 */ /* 0x0001e80000100800 */
[----:B0-----:R-:W4:Y:S01]  /*75a20*/  LDL.LU R29, [R1+0x27c4] ;  /* 0x0027c400011d7983 */ /* 0x001f220000300800 */
[----:B--2---:R-:W-:-:S15]  /*75a30*/  HMMA.16816.F32 R20, R12, R26, R20 ;  /* 0x0000001a0c14723c */ /* 0x004fde0000001814 */
[----:B------:R-:W-:-:S08]  /*75a40*/  NOP ;  /* 0x0000000000007918 */ /* 0x000fd00000000000 */
[----:B------:R-:W-:Y:S04]  /*75a50*/  STL.64 [R1+0x2b30], R20 ;  /* 0x002b301401007387 */ /* 0x000fe80000100a00 */
[----:B------:R0:W-:Y:S04]  /*75a60*/  STL.64 [R1+0x2b38], R22 ;  /* 0x002b381601007387 */ /* 0x0001e80000100a00 */
[----:B0-----:R-:W2:Y:S04]  /*75a70*/  LDL.LU.64 R22, [R1+0xe280] ;  /* 0x00e2800001167983 */ /* 0x001ea80000300a00 */
[----:B------:R-:W4:Y:S01]  /*75a80*/  LDL.LU.64 R20, [R1+0xe278] ;  /* 0x00e2780001147983 */ /* 0x000f220000300a00 */
[----:B------:R-:W-:-:S02]  /*75a90*/  F2FP.F16.E4M3.UNPACK_B R24, R24 ;  /* 0x00000018ff18723e */ /* 0x000fc400020006ff */
[----:B------:R-:W-:-:S07]  /*75aa0*/  F2FP.F16.E4M3.UNPACK_B R25, R25 ;  /* 0x00000019ff19723e */ /* 0x000fce00020006ff */
[----:B---3--:R-:W-:-:S15]  /*75ab0*/  HMMA.16816.F32 R4, R12, R24, R4 ;  /* 0x000000180c04723c */ /* 0x008fde0000001804 */
[----:B------:R-:W-:-:S08]  /*75ac0*/  NOP ;  /* 0x0000000000007918 */ /* 0x000fd00000000000 */
[----:B------:R-:W-:Y:S04]  /*75ad0*/  STL.64 [R1+0x2b50], R4 ;  /* 0x002b500401007387 */ /* 0x000fe80000100a00 */
[----:B------:R0:W-:Y:S04]  /*75ae0*/  STL.64 [R1+0x2b58], R6 ;  /* 0x002b580601007387 */ /* 0x0001e80000100a00 */
[----:B0-----:R-:W3:Y:S04]  /*75af0*/  LDL.LU R6, [R1+0xe270] ;  /* 0x00e2700001067983 */ /* 0x001ee80000300800 */
[----:B------:R-:W3:Y:S04]  /*75b00*/  LDL.LU.64 R4, [R1+0xe268] ;  /* 0x00e2680001047983 */ /* 0x000ee80000300a00 */
[----:B------:R-:W3:Y:S04]  /*75b10*/  LDL.LU R7, [R1+0x27d0] ;  /* 0x0027d00001077983 */ /* 0x000ee80000300800 */
[----:B------:R0:W-:Y:S04]  /*75b20*/  STL.64 [R1+0xe0b8], R26 ;  /* 0x00e0b81a01007387 */ /* 0x0001e80000100a00 */
[----:B0-----:R-:W3:Y:S04]  /*75b30*/  LDL.LU R27, [R1+0x27bc] ;  /* 0x0027bc00011b7983 */ /* 0x001ee80000300800 */
[----:B------:R-:W-:Y:S01]  /*75b40*/  STL.64 [R1+0xe0b0], R24 ;  /* 0x00e0b01801007387 */ /* 0x000fe20000100a00 */
[----:B--2---:R-:W-:-:S02]  /*75b50*/  F2FP.F16.E4M3.UNPACK_B R22, R22 ;  /* 0x00000016ff16723e */ /* 0x004fc400020006ff */
[----:B------:R-:W-:Y:S02]  /*75b60*/  F2FP.F16.E4M3.UNPACK_B R23, R23 ;  /* 0x00000017ff17723e */ /* 0x000fe400020006ff */
[----:B----4-:R-:W-:Y:S02]  /*75b70*/  F2FP.F16.E4M3.UNPACK_B R20, R20 ;  /* 0x00000014ff14723e */ /* 0x010fe400020006ff */
[----:B------:R-:W-:-:S03]  /*75b80*/  F2FP.F16.E4M3.UNPACK_B R21, R21 ;  /* 0x00000015ff15723e */ /* 0x000fc600020006ff */
[C---:B------:R-:W-:Y:S06]  /*75b90*/  HMMA.16816.F32 R16, R12.reuse, R22, R16 ;  /* 0x000000160c10723c */ /* 0x040fec0000001810 */
[----:B------:R-:W-:-:S15]  /*75ba0*/  HMMA.16816.F32 R8, R12, R20, R8 ;  /* 0x000000140c08723c */ /* 0x000fde0000001808 */
[----:B------:R-:W-:-:S02]  /*75bb0*/  NOP ;  /* 0x0000000000007918 */ /* 0x000fc40000000000 */
[----:B------:R-:W-:Y:S04]  /*75bc0*/  STL.64 [R1+0x2b70], R16 ;  /* 0x002b701001007387 */ /* 0x000fe80000100a00 */
[----:B------:R0:W-:Y:S04]  /*75bd0*/  STL.64 [R1+0x2b78], R18 ;  /* 0x002b781201007387 */ /* 0x0001e80000100a00 */
[----:B0-----:R-:W2:Y:S04]  /*75be0*/  LDL.LU.64 R18, [R1+0xe260] ;  /* 0x00e2600001127983 */ /* 0x001ea80000300a00 */
[----:B------:R-:W4:Y:S04]  /*75bf0*/  LDL.LU.64 R16, [R1+0xe258] ;  /* 0x00e2580001107983 */ /* 0x000f280000300a00 */
[----:B------:R-:W-:Y:S04]  /*75c00*/  STL.64 [R1+0x2b90], R8 ;  /* 0x002b900801007387 */ /* 0x000fe80000100a00 */
[----:B------:R0:W-:Y:S04]  /*75c10*/  STL.64 [R1+0x2b98], R10 ;  /* 0x002b980a01007387 */ /* 0x0001e80000100a00 */
[----:B0-----:R-:W4:Y:S04]  /*75c20*/  LDL.LU.64 R10, [R1+0xe250] ;  /* 0x00e25000010a7983 */ /* 0x001f280000300a00 */
[----:B------:R-:W4:Y:S04]  /*75c30*/  LDL.LU.64 R8, [R1+0xe248] ;  /* 0x00e2480001087983 */ /* 0x000f280000300a00 */
[----:B------:R-:W-:Y:S04]  /*75c40*/  STL.64 [R1+0xe0a8], R22 ;  /* 0x00e0a81601007387 */ /* 0x000fe80000100a00 */
[----:B------:R0:W-:Y:S04]  /*75c50*/  STL.64 [R1+0xe0a0], R20 ;  /* 0x00e0a01401007387 */ /* 0x0001e80000100a00 */
[----:B0-----:R-:W4:Y:S04]  /*75c60*/  LDL.LU.64 R20, [R1+0x2b0] ;  /* 0x0002b00001147983 */ /* 0x001f280000300a00 */
[----:B------:R-:W4:Y:S01]  /*75c70*/  LDL.LU.64 R22, [R1+0x2b8] ;  /* 0x0002b80001167983 */ /* 0x000f220000300a00 */
[----:B---3--:R-:W-:-:S02]  /*75c80*/  IMAD R6, R6, 0x100, R0 ;  /* 0x0000010006067824 */ /* 0x008fc400078e0200 */
[----:B------:R-:W-:Y:S02]  /*75c90*/  IMAD R4, R4, 0x100, R27 ;  /* 0x0000010004047824 */ /* 0x000fe400078e021b */
[----:B------:R-:W-:Y:S01]  /*75ca0*/  IMAD R5, R5, 0x100, R29 ;  /* 0x0000010005057824 */ /* 0x000fe200078e021d */
[----:B--2---:R-:W-:Y:S02]  /*75cb0*/  F2FP.F16.E4M3.UNPACK_B R18, R18 ;  /* 0x00000012ff12723e */ /* 0x004fe400020006ff */
[----:B------:R-:W-:-:S07]  /*75cc0*/  F2FP.F16.E4M3.UNPACK_B R19, R19 ;  /* 0x00000013ff13723e */ /* 0x000fce00020006ff */
[----:B----4-:R-:W-:-:S15]  /*75cd0*/  HMMA.16816.F32 R20, R12, R18, R20 ;  /* 0x000000120c14723c */ /* 0x010fde0000001814 */
[----:B------:R-:W-:-:S08]  /*75ce0*/  NOP ;  /* 0x0000000000007918 */ /* 0x000fd00000000000 */
[----:B------:R-:W-:Y:S04]  /*75cf0*/  STL.64 [R1+0x2bb0], R20 ;  /* 0x002bb01401007387 */ /* 0x000fe80000100a00 */
[----:B------:R-:W-:Y:S04]  /*75d00*/  STL.64 [R1+0x2bb8], R22 ;  /* 0x002bb81601007387 */ /* 0x000fe80000100a00 */
[----:B------:R-:W2:Y:S04]  /*75d10*/  LDL.64 R26, [R1+0xa0] ;  /* 0x0000a000011a7983 */ /* 0x000ea80000100a00 */
[----:B------:R-:W-:Y:S04]  /*75d20*/  STL.64 [R1+0xe238], R6 ;  /* 0x00e2380601007387 */ /* 0x000fe80000100a00 */
[----:B------:R0:W-:Y:S04]  /*75d30*/  STL.64 [R1+0xe230], R4 ;  /* 0x00e2300401007387 */ /* 0x0001e80000100a00 */
[----:B0-----:R-:W3:Y:S04]  /*75d40*/  LDL.LU.64 R4, [R1+0x2c0] ;  /* 0x0002c00001047983 */ /* 0x001ee80000300a00 */
[----:B------:R-:W3:Y:S01]  /*75d50*/  LDL.LU.64 R6, [R1+0x2c8] ;  /* 0x0002c80001067983 */ /* 0x000ee20000300a00 */
[----:B------:R-:W-:-:S02]  /*75d60*/  F2FP.F16.E4M3.UNPACK_B R16, R16 ;  /* 0x00000010ff10723e */ /* 0x000fc400020006ff */
[----:B------:R-:W-:Y:S01]  /*75d70*/  F2FP.F16.E4M3.UNPACK_B R17, R17 ;  /* 0x00000011ff11723e */ /* 0x000fe200020006ff */
[----:B------:R-:W4:Y:S01]  /*75d80*/  LDL.LU.64 R20, [R1+0x2d0] ;  /* 0x0002d00001147983 */ /* 0x000f220000300a00 */
[----:B------:R-:W-:Y:S02]  /*75d90*/  IMAD.MOV.U32 R24, RZ, RZ, R2 ;  /* 0x000000ffff187224 */ /* 0x000fe400078e0002 */
[----:B------:R-:W-:Y:S01]  /*75da0*/  IMAD.MOV.U32 R25, RZ, RZ, R3 ;  /* 0x000000ffff197224 */ /* 0x000fe200078e0003 */
[----:B------:R-:W4:Y:S04]  /*75db0*/  LDL.LU.64 R22, [R1+0x2d8] ;  /* 0x0002d80001167983 */ /* 0x000f280000300a00 */
[----:B------:R-:W4:Y:S04]  /*75dc0*/  LDL.LU R2, [R1+0xe244] ;  /* 0x00e2440001027983 */ /* 0x000f280000300800 */
[----:B------:R-:W4:Y:S04]  /*75dd0*/  LDL.LU R3, [R1+0xe240] ;  /* 0x00e2400001037983 */ /* 0x000f280000300800 */
[----:B------:R-:W4:Y:S04]  /*75de0*/  LDL R29, [R1+0x2f00] ;  /* 0x002f0000011d7983 */ /* 0x000f280000100800 */
[----:B------:R-:W4:Y:S04]  /*75df0*/  LDL R0, [R1+0x2f04] ;  /* 0x002f040001007983 */ /* 0x000f280000100800 */
[----:B--2---:R0:W-:Y:S04]  /*75e00*/  STL.64 [R1+0xe200], R26 ;  /* 0x00e2001a01007387 */ /* 0x0041e80000100a00 */
[----:B0-----:R-:W2:Y:S01]  /*75e10*/  LDL.LU R27, [R1+0x27d4] ;  /* 0x0027d400011b7983 */ /* 0x001ea20000300800 */
[----:B---3--:R-:W-:Y:S03]  /*75e20*/  HMMA.16816.F32 R4, R12, R16, R4 ;  /* 0x000000100c04723c */ /* 0x008fe60000001804 */
[----:B------:R-:W-:-:S15]  /*75e30*/  STL.64 [R1+0xe1f8], R24 ;  /* 0x00e1f81801007387 */ /* 0x000fde0000100a00 */
[----:B------:R-:W-:-:S05]  /*75e40*/  NOP ;  /* 0x0000000000007918 */ /* 0x000fca0000000000 */
[----:B------:R-:W-:Y:S04]  /*75e50*/  STL.64 [R1+0x2bd0], R4 ;  /* 0x002bd00401007387 */ /* 0x000fe80000100a00 */
[----:B------:R0:W-:Y:S04]  /*75e60*/  STL.64 [R1+0x2bd8], R6 ;  /* 0x002bd80601007387 */ /* 0x0001e80000100a00 */
[----:B0-----:R-:W2:Y:S04]  /*75e70*/  LDL.LU.64 R6, [R1+0xe238] ;  /* 0x00e2380001067983 */ /* 0x001ea80000300a00 */
[----:B------:R-:W3:Y:S04]  /*75e80*/  LDL.LU.64 R4, [R1+0xe230] ;  /* 0x00e2300001047983 */ /* 0x000ee80000300a00 */
[----:B------:R-:W-:Y:S04]  /*75e90*/  STL.64 [R1+0xe090], R18 ;  /* 0x00e0901201007387 */ /* 0x000fe80000100a00 */
[----:B------:R4:W-:Y:S04]  /*75ea0*/  STL.64 [R1+0xe088], R16 ;  /* 0x00e0881001007387 */ /* 0x0009e80000100a00 */
[----:B------:R-:W3:Y:S01]  /*75eb0*/  LDL.LU.64 R24, [R1+0xbb0] ;  /* 0x000bb00001187983 */ /* 0x000ee20000300a00 */
[----:B------:R-:W-:-:S02]  /*75ec0*/  F2FP.F16.E4M3.UNPACK_B R10, R10 ;  /* 0x0000000aff0a723e */ /* 0x000fc400020006ff */
[----:B------:R-:W-:Y:S01]  /*75ed0*/  F2FP.F16.E4M3.UNPACK_B R11, R11 ;  /* 0x0000000bff0b723e */ /* 0x000fe200020006ff */
[----:B--2---:R-:W-:Y:S02]  /*75ee0*/  IMAD R7, R7, 0x100, R27 ;  /* 0x0000010007077824 */ /* 0x004fe400078e021b */
[----:B------:R-:W2:Y:S04]  /*75ef0*/  LDL.LU.64 R26, [R1+0xbb8] ;  /* 0x000bb800011a7983 */ /* 0x000ea80000300a00 */
[----:B----4-:R-:W-:-:S15]  /*75f00*/  HMMA.16816.F32 R16, R12, R10, R20 ;  /* 0x0000000a0c10723c */ /* 0x010fde0000001814 */
[----:B------:R-:W-:-:S08]  /*75f10*/  NOP ;  /* 0x0000000000007918 */ /* 0x000fd00000000000 */
[----:B------:R-:W-:Y:S04]  /*75f20*/  STL.64 [R1+0x2c10], R16 ;  /* 0x002c101001007387 */ /* 0x000fe80000100a00 */
[----:B------:R-:W-:Y:S04]  /*75f30*/  STL.64 [R1+0x2c18], R18 ;  /* 0x002c181201007387 */ /* 0x000fe80000100a00 */
[----:B--2---:R-:W-:Y:S04]  /*75f40*/  STL.64 [R1+0xe210], R26 ;  /* 0x00e2101a01007387 */ /* 0x004fe80000100a00 */
[----:B---3--:R0:W-:Y:S04]  /*75f50*/  STL.64 [R1+0xe208], R24 ;  /* 0x00e2081801007387 */ /* 0x0081e80000100a00 */
[----:B0-----:R-:W2:Y:S04]  /*75f60*/  LDL.LU.64 R24, [R1+0xc40] ;  /* 0x000c400001187983 */ /* 0x001ea80000300a00 */
[----:B------:R-:W3:Y:S01]  /*75f70*/  LDL.LU.64 R26, [R1+0xc48] ;  /* 0x000c4800011a7983 */ /* 0x000ee20000300a00 */
[----:B------:R-:W-:-:S02]  /*75f80*/  F2FP.F16.E4M3.UNPACK_B R8, R8 ;  /* 0x00000008ff08723e */ /* 0x000fc400020006ff */
[----:B------:R-:W-:Y:S01]  /*75f90*/  F2FP.F16.E4M3.UNPACK_B R9, R9 ;  /* 0x00000009ff09723e */ /* 0x000fe200020006ff */
[----:B---3--:R-:W-:Y:S04]  /*75fa0*/  STL.64 [R1+0xe228], R26 ;  /* 0x00e2281a01007387 */ /* 0x008fe80000100a00 */
[----:B--2---:R0:W-:Y:S04]  /*75fb0*/  STL.64 [R1+0xe220], R24 ;  /* 0x00e2201801007387 */ /* 0x0041e80000100a00 */
[----:B0-----:R-:W2:Y:S04]  /*75fc0*/  LDL.LU.64 R24, [R1+0xc50] ;  /* 0x000c500001187983 */ /* 0x001ea80000300a00 */
[----:B------:R-:W2:Y:S04]  /*75fd0*/  LDL.LU.64 R26, [R1+0xc58] ;  /* 0x000c5800011a7983 */ /* 0x000ea80000300a00 */
[----:B------:R-:W3:Y:S04]  /*75fe0*/  LDL.LU.64 R20, [R1+0xba0] ;  /* 0x000ba00001147983 */ /* 0x000ee80000300a00 */
[----:B------:R-:W3:Y:S04]  /*75ff0*/  LDL.LU.64 R22, [R1+0xba8] ;  /* 0x000ba80001167983 */ /* 0x000ee80000300a00 */
[----:B------:R-:W4:Y:S04]  /*76000*/  LDL.LU.64 R16, [R1+0xb90] ;  /* 0x000b900001107983 */ /* 0x000f280000300a00 */
[----:B------:R-:W4:Y:S01]  /*76010*/  LDL.LU.64 R18, [R1+0xb98] ;  /* 0x000b980001127983 */ /* 0x000f220000300a00 */
[----:B--2---:R-:W-:-:S15]  /*76020*/  HMMA.16816.F32 R24, R12, R8, R24 ;  /* 0x000000080c18723c */ /* 0x004fde0000001818 */
[----:B------:R-:W-:-:S08]  /*76030*/  NOP ;  /* 0x0000000000007918 */ /* 0x000fd00000000000 */
[----:B------:R-:W-:Y:S04]  /*76040*/  STL.64 [R1+0x2c30], R24 ;  /* 0x002c301801007387 */ /* 0x000fe80000100a00 */
[----:B------:R0:W-:Y:S04]  /*76050*/  STL.64 [R1+0x2c38], R26 ;  /* 0x002c381a01007387 */ /* 0x0001e80000100a00 */
[----:B0-----:R-:W2:Y:S04]  /*76060*/  LDL.LU.64 R26, [R1+0xe228] ;  /* 0x00e22800011a7983 */ /* 0x001ea80000300a00 */
[----:B------:R-:W2:Y:S01]  /*76070*/  LDL.LU.64 R24, [R1+0xe220] ;  /* 0x00e2200001187983 */ /* 0x000ea20000300a00 */
[----:B------:R-:W-:-:S02]  /*76080*/  F2FP.F16.E4M3.UNPACK_B R2, R2 ;  /* 0x00000002ff02723e */ /* 0x000fc400020006ff */
[----:B------:R-:W-:Y:S02]  /*76090*/  F2FP.F16.E4M3.UNPACK_B R3, R3 ;  /* 0x00000003ff03723e */ /* 0x000fe400020006ff */
[----:B------:R-:W-:Y:S02]  /*760a0*/  F2FP.F16.E4M3.UNPACK_B R29, R29 ;  /* 0x0000001dff1d723e */ /* 0x000fe400020006ff */
[----:B------:R-:W-:Y:S01]  /*760b0*/  F2FP.F16.E4M3.UNPACK_B R0, R0 ;  /* 0x00000000ff00723e */ /* 0x000fe200020006ff */
[----:B------:R-:W-:Y:S04]  /*760c0*/  STL [R1+0xe070], R9 ;  /* 0x00e0700901007387 */ /* 0x000fe80000100800 */
[----:B------:R-:W-:Y:S04]  /*760d0*/  STL [R1+0xa8], R29 ;  /* 0x0000a81d01007387 */ /* 0x000fe80000100800 */
[----:B------:R0:W-:Y:S04]  /*760e0*/  STL.64 [R1+0xe0c8], R10 ;  /* 0x00e0c80a01007387 */ /* 0x0001e80000100a00 */
[----:B------:R1:W-:Y:S01]  /*760f0*/  STL [R1+0xac], R0 ;  /* 0x0000ac0001007387 */ /* 0x0003e20000100800 */
[----:B0-----:R-:W-:-:S03]  /*76100*/  IMAD.MOV.U32 R10, RZ, RZ, R29 ;  /* 0x000000ffff0a7224 */ /* 0x001fc600078e001d */
[----:B------:R-:W4:Y:S01]  /*76110*/  LDL.LU R29, [R1+0xe21c] ;  /* 0x00e21c00011d7983 */ /* 0x000f220000300800 */
[----:B------:R-:W-:-:S03]  /*76120*/  IMAD.MOV.U32 R11, RZ, RZ, R0 ;  /* 0x000000ffff0b7224 */ /* 0x000fc600078e0000 */
[----:B-1----:R-:W4:Y:S04]  /*76130*/  LDL.LU R0, [R1+0xe218] ;  /* 0x00e2180001007983 */ /* 0x002f280000300800 */
[----:B------:R-:W-:Y:S01]  /*76140*/  STL [R1+0xe0c0], R8 ;  /* 0x00e0c00801007387 */ /* 0x000fe20000100800 */
[----:B--2---:R-:W-:-:S15]  /*76150*/  HMMA.16816.F32 R24, R12, R2, R24 ;  /* 0x000000020c18723c */ /* 0x004fde0000001818 */
[----:B------:R-:W-:-:S08]  /*76160*/  NOP ;  /* 0x0000000000007918 */ /* 0x000fd00000000000 */
[----:B------:R-:W-:Y:S04]  /*76170*/  STL.64 [R1+0x2c20], R24 ;  /* 0x002c201801007387 */ /* 0x000fe80000100a00 */
[----:B------:R0:W-:Y:S04]  /*76180*/  STL.64 [R1+0x2c28], R26 ;  /* 0x002c281a01007387 */ /* 0x0001e80000100a00 */
[----:B0-----:R-:W2:Y:S04]  /*76190*/  LDL.LU.64 R26, [R1+0xe210] ;  /* 0x00e21000011a7983 */ /* 0x001ea80000300a00 */
[----:B------:R-:W2:Y:S04]  /*761a0*/  LDL.LU.64 R24, [R1+0xe208] ;  /* 0x00e2080001187983 */ /* 0x000ea80000300a00 */
[----:B------:R0:W-:Y:S04]  /*761b0*/  STL [R1+0xe09c], R2 ;  /* 0x00e09c0201007387 */ /* 0x0001e80000100800 */
[----:B------:R1:W-:Y:S01]  /*761c0*/  STL [R1+0xe098], R3 ;  /* 0x00e0980301007387 */ /* 0x0003e20000100800 */
[----:B--2---:R-:W-:Y:S03]  /*761d0*/  HMMA.16816.F32 R12, R12, R10, R24 ;  /* 0x0000000a0c0c723c */ /* 0x004fe60000001818 */
[----:B------:R-:W3:Y:S01]  /*761e0*/  LDL.LU.64 R26, [R1+0xe200] ;  /* 0x00e20000011a7983 */ /* 0x000ee20000300a00 */
[----:B------:R-:W-:-:S02]  /*761f0*/  F2FP.F16.E4M3.UNPACK_B R4, R4 ;  /* 0x00000004ff04723e */ /* 0x000fc400020006ff */
[----:B------:R-:W-:Y:S01]  /*76200*/  F2FP.F16.E4M3.UNPACK_B R5, R5 ;  /* 0x00000005ff05723e */ /* 0x000fe200020006ff */
[----:B------:R-:W4:Y:S01]  /*76210*/  LDL.LU.64 R24, [R1+0xe1f8] ;  /* 0x00e1f80001187983 */ /* 0x000f220000300a00 */
[----:B------:R-:W-:Y:S02]  /*76220*/  F2FP.F16.E4M3.UNPACK_B R6, R6 ;  /* 0x00000006ff06723e */ /* 0x000fe400020006ff */
[----:B------:R-:W-:-:S13]  /*76230*/  F2FP.F16.E4M3.UNPACK_B R7, R7 ;  /* 0x00000007ff07723e */ /* 0x000fda00020006ff */
[----:B------:R-:W-:Y:S04]  /*76240*/  STL.64 [R1+0x2bf0], R12 ;  /* 0x002bf00c01007387 */ /* 0x000fe80000100a00 */
[----:B------:R-:W-:Y:S01]  /*76250*/  STL.64 [R1+0x2bf8], R14 ;  /* 0x002bf80e01007387 */ /* 0x000fe20000100a00 */
[----:B---3--:R-:W-:Y:S06]  /*76260*/  HMMA.16816.F32 R8, R4, R26, R20 ;  /* 0x0000001a0408723c */ /* 0x008fec0000001814 */
[----:B0-----:R-:W-:-:S02]  /*76270*/  IMAD.MOV.U32 R2, RZ, RZ, R26 ;  /* 0x000000ffff027224 */ /* 0x001fc400078e001a */
[----:B-1----:R-:W-:-:S15]  /*76280*/  IMAD.MOV.U32 R3, RZ, RZ, R27 ;  /* 0x000000ffff037224 */ /* 0x002fde00078e001b */
[----:B------:R-:W-:Y:S04]  /*76290*/  STL.64 [R1+0x2be0], R8 ;  /* 0x002be00801007387 */ /* 0x000fe80000100a00 */
[----:B------:R4:W-:Y:S04]  /*762a0*/  STL.64 [R1+0x2be8], R10 ;  /* 0x002be80a01007387 */ /* 0x0009e80000100a00 */
[----:B------:R-:W2:Y:S04]  /*762b0*/  LDL R26, [R1+0x10] ;  /* 0x00001000011a7983 */ /* 0x000ea80000100800 */
[----:B------:R-:W2:Y:S01]  /*762c0*/  LDL R27, [R1+0x14] ;  /* 0x00001400011b7983 */ /* 0x000ea20000100800 */
[----:B----4-:R-:W-:Y:S03]  /*762d0*/  HMMA.16816.F32 R8, R4, R24, R16 ;  /* 0x000000180408723c */ /* 0x010fe60000001810 */
[----:B------:R-:W3:-:S15]  /*762e0*/  LDL R24, [R1+0x18] ;  /* 0x0000180001187983 */ /* 0x000ede0000100800 */
[----:B------:R-:W-:-:S05]  /*762f0*/  NOP ;  /* 0x0000000000007918 */ /* 0x000fca0000000000 */
[----:B------:R-:W-:Y:S04]  /*76300*/  STL.64 [R1+0x2bc0], R8 ;  /* 0x002bc00801007387 */ /* 0x000fe80000100a00 */
[----:B------:R-:W-:Y:S04]  /*76310*/  STL.64 [R1+0x2bc8], R10 ;  /* 0x002bc80a01007387 */ /* 0x000fe80000100a00 */
[----:B------:R-:W3:Y:S04]  /*76320*/  LDL R25, [R1+0x1c] ;  /* 0x00001c0001197983 */ /* 0x000ee80000100800 */
[----:B--2---:R0:W-:Y:S04]  /*76330*/  STL.64 [R1+0xe0e8], R26 ;  /* 0x00e0e81a01007387 */ /* 0x0041e80000100a00 */
[----:B------:R-:W2:Y:S04]  /*76340*/  LDL R22, [R1+0x58] ;  /* 0x0000580001167983 */ /* 0x000ea80000100800 */
[----:B------:R-:W2:Y:S04]  /*76350*/  LDL R23, [R1+0x5c] ;  /* 0x00005c0001177983 */ /* 0x000ea80000100800 */
[----:B------:R-:W4:Y:S04]  /*76360*/  LDL.64 R20, [R1+0x60] ;  /* 0x0000600001147983 */ /* 0x000f280000100a00 */
[----:B0-----:R-:W3:Y:S04]  /*76370*/  LDL R26, [R1+0x20] ;  /* 0x00002000011a7983 */ /* 0x001ee80000100800 */
[----:B------:R-:W3:Y:S01]  /*76380*/  LDL R27, [R1+0x24] ;  /* 0x00002400011b7983 */ /* 0x000ee20000100800 */
[----:B------:R-:W-:-:S03]  /*76390*/  IMAD.MOV.U32 R19, RZ, RZ, R0 ;  /* 0x000000ffff137224 */ /* 0x000fc600078e0000 */
[----:B--2---:R-:W-:Y:S04]  /*763a0*/  STL.64 [R1+0xe188], R22 ;  /* 0x00e1881601007387 */ /* 0x004fe80000100a00 */
[----:B----4-:R-:W-:Y:S04]  /*763b0*/  STL.64 [R1+0xe180], R20 ;  /* 0x00e1801401007387 */ /* 0x010fe80000100a00 */
[----:B---3--:R0:W-:Y:S04]  /*763c0*/  STL.64 [R1+0xe0e0], R24 ;  /* 0x00e0e01801007387 */ /* 0x0081e80000100a00 */
[----:B------:R-:W-:Y:S04]  /*763d0*/  STL.64 [R1+0xe100], R26 ;  /* 0x00e1001a01007387 */ /* 0x000fe80000100a00 */
[----:B------:R-:W2:Y:S04]  /*763e0*/  LDL.64 R16, [R1+0x8] ;  /* 0x0000080001107983 */ /* 0x000ea80000100a00 */
[----:B------:R-:W3:Y:S04]  /*763f0*/  LDL R18, [R1] ;  /* 0x0000000001127983 */ /* 0x000ee80000100800 */
[----:B------:R-:W4:Y:S04]  /*76400*/  LDL.LU R0, [R1+0xe1f0] ;  /* 0x00e1f00001007983 */ /* 0x000f280000300800 */
[----:B0-----:R-:W2:Y:S04]  /*76410*/  LDL R24, [R1+0x28] ;  /* 0x0000280001187983 */ /* 0x001ea80000100800 */
[----:B------:R-:W2:Y:S04]  /*76420*/  LDL R25, [R1+0x2c] ;  /* 0x00002c0001197983 */ /* 0x000ea80000100800 */
[----:B------:R-:W3:Y:S04]  /*76430*/  LDL R10, [R1+0x38] ;  /* 0x00003800010a7983 */ /* 0x000ee80000100800 */
[----:B------:R-:W3:Y:S04]  /*76440*/  LDL R11, [R1+0x3c] ;  /* 0x00003c00010b7983 */ /* 0x000ee80000100800 */
[----:B------:R-:W2:Y:S01]  /*76450*/  LDL R8, [R1+0x40] ;  /* 0x0000400001087983 */ /* 0x000ea20000100800 */
[----:B----4-:R-:W-:-:S03]  /*76460*/  IMAD.MOV.U32 R9, RZ, RZ, R0 ;  /* 0x000000ffff097224 */ /* 0x010fc600078e0000 */
[----:B------:R-:W4:Y:S04]  /*76470*/  LDL.LU R0, [R1+0xe1ec] ;  /* 0x00e1ec0001007983 */ /* 0x000f280000300800 */
[----:B------:R-:W3:Y:S04]  /*76480*/  LDL.LU.64 R20, [R1+0xb30] ;  /* 0x000b300001147983 */ /* 0x000ee80000300a00 */
[----:B------:R-:W2:Y:S04]  /*76490*/  LDL.LU.64 R22, [R1+0xb38] ;  /* 0x000b380001167983 */ /* 0x000ea80000300a00 */
[----:B--2---:R0:W-:Y:S04]  /*764a0*/  STL.64 [R1+0xe198], R22 ;  /* 0x00e1981601007387 */ /* 0x0041e80000100a00 */
[----:B0-----:R-:W2:Y:S04]  /*764b0*/  LDL R22, [R1+0x70] ;  /* 0x0000700001167983 */ /* 0x001ea80000100800 */
[----:B------:R-:W2:Y:S04]  /*764c0*/  LDL R23, [R1+0x74] ;  /* 0x0000740001177983 */ /* 0x000ea80000100800 */
[----:B---3--:R0:W-:Y:S04]  /*764d0*/  STL.64 [R1+0xe190], R20 ;  /* 0x00e1901401007387 */ /* 0x0081e80000100a00 */
[----:B0-----:R-:W3:Y:S04]  /*764e0*/  LDL R20, [R1+0x78] ;  /* 0x0000780001147983 */ /* 0x001ee80000100800 */
[----:B------:R-:W3:Y:S04]  /*764f0*/  LDL R21, [R1+0x7c] ;  /* 0x00007c0001157983 */ /* 0x000ee80000100800 */
        /* <DEDUP_REMOVED lines=9> */
[----:B------:R-:W4:Y:S04]  /*76590*/  LDL.LU.64 R12, [R1+0xb10] ;  /* 0x000b1000010c7983 */ /* 0x000f280000300a00 */
[----:B------:R-:W3:Y:S04]  /*765a0*/  LDL.LU.64 R14, [R1+0xb18] ;  /* 0x000b1800010e7983 */ /* 0x000ee80000300a00 */
[----:B---3--:R-:W-:Y:S04]  /*765b0*/  STL.64 [R1+0xe1a8], R14 ;  /* 0x00e1a80e01007387 */ /* 0x008fe80000100a00 */
[----:B----4-:R0:W-:Y:S04]  /*765c0*/  STL.64 [R1+0xe1a0], R12 ;  /* 0x00e1a00c01007387 */ /* 0x0101e80000100a00 */
[----:B0-----:R-:W3:Y:S04]  /*765d0*/  LDL.LU.64 R12, [R1+0xb40] ;  /* 0x000b4000010c7983 */ /* 0x001ee80000300a00 */
[----:B------:R-:W4:Y:S04]  /*765e0*/  LDL.LU.64 R14, [R1+0xb48] ;  /* 0x000b4800010e7983 */ /* 0x000f280000300a00 */
[----:B----4-:R-:W-:Y:S04]  /*765f0*/  STL.64 [R1+0xe1c8], R14 ;  /* 0x00e1c80e01007387 */ /* 0x010fe80000100a00 */
[----:B---3--:R0:W-:Y:S04]  /*76600*/  STL.64 [R1+0xe1c0], R12 ;  /* 0x00e1c00c01007387 */ /* 0x0081e80000100a00 */
[----:B0-----:R-:W3:Y:S04]  /*76610*/  LDL.LU.64 R12, [R1+0xb60] ;  /* 0x000b6000010c7983 */ /* 0x001ee80000300a00 */
[----:B------:R-:W4:Y:S04]  /*76620*/  LDL.LU.64 R14, [R1+0xb68] ;  /* 0x000b6800010e7983 */ /* 0x000f280000300a00 */
[----:B----4-:R-:W-:Y:S04]  /*76630*/  STL.64 [R1+0xe1e0], R14 ;  /* 0x00e1e00e01007387 */ /* 0x010fe80000100a00 */
[----:B---3--:R0:W-:Y:S04]  /*76640*/  STL.64 [R1+0xe1d8], R12 ;  /* 0x00e1d80c01007387 */ /* 0x0081e80000100a00 */
[----:B0-----:R-:W3:Y:S04]  /*76650*/  LDL.LU.64 R12, [R1+0xb70] ;  /* 0x000b7000010c7983 */ /* 0x001ee80000300a00 */
[----:B------:R-:W3:Y:S04]  /*76660*/  LDL.LU.64 R14, [R1+0xb78] ;  /* 0x000b7800010e7983 */ /* 0x000ee80000300a00 */
[----:B------:R-:W-:Y:S04]  /*76670*/  STL.64 [R1+0xe138], R10 ;  /* 0x00e1380a01007387 */ /* 0x000fe80000100a00 */
[----:B------:R0:W-:Y:S04]  /*76680*/  STL.64 [R1+0xe150], R8 ;  /* 0x00e1500801007387 */ /* 0x0001e80000100a00 */
[----:B0-----:R-:W2:Y:S04]  /*76690*/  LDL.LU.64 R8, [R1+0xb80] ;  /* 0x000b800001087983 */ /* 0x001ea80000300a00 */
[----:B------:R-:W2:Y:S04]  /*766a0*/  LDL.LU.64 R10, [R1+0xb88] ;  /* 0x000b8800010a7983 */ /* 0x000ea80000300a00 */
[----:B------:R-:W4:Y:S01]  /*766b0*/  LDL.64 R26, [R1+0x30] ;  /* 0x00003000011a7983 */ /* 0x000f220000100a00 */
[C---:B--2---:R-:W-:Y:S03]  /*766c0*/  HMMA.16816.F32 R8, R4.reuse, R22, R8 ;  /* 0x000000160408723c */ /* 0x044fe60000001808 */
[----:B----4-:R-:W-:Y:S04]  /*766d0*/  STL.64 [R1+0xe130], R26 ;  /* 0x00e1301a01007387 */ /* 0x010fe80000100a00 */
[----:B------:R0:W-:Y:S04]  /*766e0*/  STL.64 [R1+0xe128], R24 ;  /* 0x00e1281801007387 */ /* 0x0001e80000100a00 */
[----:B0-----:R-:W2:Y:S04]  /*766f0*/  LDL.LU.64 R24, [R1+0xb20] ;  /* 0x000b200001187983 */ /* 0x001ea80000300a00 */
[----:B------:R-:W2:Y:S04]  /*76700*/  LDL.LU.64 R26, [R1+0xb28] ;  /* 0x000b2800011a7983 */ /* 0x000ea80000300a00 */
[----:B------:R0:W-:Y:S04]  /*76710*/  STL.64 [R1+0xe0f8], R18 ;  /* 0x00e0f81201007387 */ /* 0x0001e80000100a00 */
[----:B0-----:R-:W4:Y:S04]  /*76720*/  LDL R18, [R1+0x68] ;  /* 0x0000680001127983 */ /* 0x001f280000100800 */
[----:B------:R-:W4:Y:S04]  /*76730*/  LDL R19, [R1+0x6c] ;  /* 0x00006c0001137983 */ /* 0x000f280000100800 */
[----:B------:R-:W-:Y:S04]  /*76740*/  STL.64 [R1+0xe0f0], R16 ;  /* 0x00e0f01001007387 */ /* 0x000fe80000100a00 */
[----:B------:R-:W-:Y:S04]  /*76750*/  STL.64 [R1+0x2ba0], R8 ;  /* 0x002ba00801007387 */ /* 0x000fe80000100a00 */
[----:B------:R0:W-:Y:S04]  /*76760*/  STL.64 [R1+0x2ba8], R10 ;  /* 0x002ba80a01007387 */ /* 0x0001e80000100a00 */
[----:B0-----:R-:W2:Y:S01]  /*76770*/  LDL R10, [R1+0x48] ;  /* 0x00004800010a7983 */ /* 0x001ea20000100800 */
[----:B---3--:R-:W-:Y:S01]  /*76780*/  HMMA.16816.F32 R20, R4, R20, R12 ;  /* 0x000000140414723c */ /* 0x008fe2000000180c */
[----:B------:R-:W-:-:S02]  /*76790*/  IMAD.MOV.U32 R11, RZ, RZ, R0 ;  /* 0x000000ffff0b7224 */ /* 0x000fc400078e0000 */
[----:B------:R-:W3:Y:S04]  /*767a0*/  LDL.LU R0, [R1+0xe1e8] ;  /* 0x00e1e80001007983 */ /* 0x000ee80000300800 */
[----:B--2---:R0:W-:Y:S04]  /*767b0*/  STL.64 [R1+0xe168], R10 ;  /* 0x00e1680a01007387 */ /* 0x0041e80000100a00 */
[----:B------:R-:W2:Y:S04]  /*767c0*/  LDL.LU.64 R8, [R1+0xb50] ;  /* 0x000b500001087983 */ /* 0x000ea80000300a00 */
[----:B0-----:R-:W2:Y:S04]  /*767d0*/  LDL.LU.64 R10, [R1+0xb58] ;  /* 0x000b5800010a7983 */ /* 0x001ea80000300a00 */
[----:B------:R-:W4:Y:S04]  /*767e0*/  LDL.LU.64 R14, [R1+0xe1e0] ;  /* 0x00e1e000010e7983 */ /* 0x000f280000300a00 */
[----:B------:R-:W4:Y:S04]  /*767f0*/  LDL.LU.64 R12, [R1+0xe1d8] ;  /* 0x00e1d800010c7983 */ /* 0x000f280000300a00 */
[----:B------:R-:W-:Y:S04]  /*76800*/  STL.64 [R1+0x2b80], R20 ;  /* 0x002b801401007387 */ /* 0x000fe80000100a00 */
[----:B------:R0:W-:Y:S04]  /*76810*/  STL.64 [R1+0x2b88], R22 ;  /* 0x002b881601007387 */ /* 0x0001e80000100a00 */
[----:B0-----:R-:W4:Y:S02]  /*76820*/  LDL.LU.64 R22, [R1+0xe1d0] ;  /* 0x00e1d00001167983 */ /* 0x001f240000300a00 */
[----:B----4-:R-:W-:Y:S02]  /*76830*/  HMMA.16816.F32 R20, R4, R22, R12 ;  /* 0x000000160414723c */ /* 0x010fe4000000180c */
[----:B------:R-:W4:Y:S04]  /*76840*/  LDL.LU.64 R14, [R1+0xe1c8] ;  /* 0x00e1c800010e7983 */ /* 0x000f280000300a00 */
[----:B------:R-:W4:-:S15]  /*76850*/  LDL.LU.64 R12, [R1+0xe1c0] ;  /* 0x00e1c000010c7983 */ /* 0x000f1e0000300a00 */
[----:B------:R-:W-:-:S02]  /*76860*/  NOP ;  /* 0x0000000000007918 */ /* 0x000fc40000000000 */
[----:B------:R-:W-:Y:S04]  /*76870*/  STL.64 [R1+0x2b60], R20 ;  /* 0x002b601401007387 */ /* 0x000fe80000100a00 */
[----:B------:R0:W-:Y:S04]  /*76880*/  STL.64 [R1+0x2b68], R22 ;  /* 0x002b681601007387 */ /* 0x0001e80000100a00 */
[----:B0-----:R-:W4:Y:S04]  /*76890*/  LDL.LU.64 R22, [R1+0xe1b8] ;  /* 0x00e1b80001167983 */ /* 0x001f280000300a00 */
[----:B------:R-:W2:Y:S02]  /*768a0*/  LDL.LU.64 R20, [R1+0xe1b0] ;  /* 0x00e1b00001147983 */ /* 0x000ea40000300a00 */
[C---:B--2---:R-:W-:Y:S06]  /*768b0*/  HMMA.16816.F32 R8, R4.reuse, R20, R8 ;  /* 0x000000140408723c */ /* 0x044fec0000001808 */
[----:B----4-:R-:W-:-:S15]  /*768c0*/  HMMA.16816.F32 R20, R4, R22, R12 ;  /* 0x000000160414723c */ /* 0x010fde000000180c */
[----:B------:R-:W-:-:S02]  /*768d0*/  NOP ;  /* 0x0000000000007918 */ /* 0x000fc40000000000 */
[----:B------:R0:W-:Y:S04]  /*768e0*/  STL.64 [R1+0x2b40], R8 ;  /* 0x002b400801007387 */ /* 0x0001e80000100a00 */
[----:B------:R-:W-:Y:S04]  /*768f0*/  STL.64 [R1+0x2b48], R10 ;  /* 0x002b480a01007387 */ /* 0x000fe80000100a00 */
[----:B0-----:R-:W2:Y:S04]  /*76900*/  LDL R8, [R1+0x50] ;  /* 0x0000500001087983 */ /* 0x001ea80000100800 */
[----:B------:R-:W4:Y:S04]  /*76910*/  LDL.LU.64 R14, [R1+0xe1a8] ;  /* 0x00e1a800010e7983 */ /* 0x000f280000300a00 */
[----:B------:R-:W4:Y:S04]  /*76920*/  LDL.LU.64 R12, [R1+0xe1a0] ;  /* 0x00e1a000010c7983 */ /* 0x000f280000300a00 */
[----:B------:R-:W-:Y:S04]  /*76930*/  STL.64 [R1+0x2b20], R20 ;  /* 0x002b201401007387 */ /* 0x000fe80000100a00 */
[----:B------:R0:W-:Y:S04]  /*76940*/  STL.64 [R1+0x2b28], R22 ;  /* 0x002b281601007387 */ /* 0x0001e80000100a00 */
[----:B0-----:R-:W3:Y:S04]  /*76950*/  LDL.LU.64 R22, [R1+0xe198] ;  /* 0x00e1980001167983 */ /* 0x001ee80000300a00 */
[----:B------:R-:W3:Y:S02]  /*76960*/  LDL.LU.64 R20, [R1+0xe190] ;  /* 0x00e1900001147983 */ /* 0x000ee40000300a00 */
[----:B---3--:R-:W-:Y:S02]  /*76970*/  HMMA.16816.F32 R16, R4, R18, R20 ;  /* 0x000000120410723c */ /* 0x008fe40000001814 */
[----:B------:R-:W4:Y:S04]  /*76980*/  LDL.LU.64 R22, [R1+0xe188] ;  /* 0x00e1880001167983 */ /* 0x000f280000300a00 */
[----:B------:R-:W3:-:S15]  /*76990*/  LDL.LU.64 R20, [R1+0xe180] ;  /* 0x00e1800001147983 */ /* 0x000ede0000300a00 */
[----:B------:R-:W-:-:S02]  /*769a0*/  NOP ;  /* 0x0000000000007918 */ /* 0x000fc40000000000 */
[----:B------:R-:W-:Y:S04]  /*769b0*/  STL.64 [R1+0x2b00], R16 ;  /* 0x002b001001007387 */ /* 0x000fe80000100a00 */
[----:B------:R3:W-:Y:S01]  /*769c0*/  STL.64 [R1+0x2b08], R18 ;  /* 0x002b081201007387 */ /* 0x0007e20000100a00 */
[----:B------:R-:W-:Y:S01]  /*769d0*/  IMAD.MOV.U32 R9, RZ, RZ, R0 ;  /* 0x000000ffff097224 */ /* 0x000fe200078e0000 */
[----:B---3--:R-:W-:Y:S06]  /*769e0*/  HMMA.16816.F32 R16, R4, R20, R24 ;  /* 0x000000140410723c */ /* 0x008fec0000001818 */
[----:B------:R-:W-:-:S05]  /*769f0*/  IMAD.MOV.U32 R0, RZ, RZ, R21 ;  /* 0x000000ffff007224 */ /* 0x000fca00078e0015 */
[----:B------:R-:W-:-:S12]  /*76a00*/  STL [R1+0xe000], R0 ;  /* 0x00e0000001007387 */ /* 0x000fd80000100800 */
[----:B------:R-:W-:Y:S04]  /*76a10*/  STL.64 [R1+0x2ae0], R16 ;  /* 0x002ae01001007387 */ /* 0x000fe80000100a00 */
[----:B------:R-:W-:Y:S04]  /*76a20*/  STL.64 [R1+0x2ae8], R18 ;  /* 0x002ae81201007387 */ /* 0x000fe80000100a00 */
[----:B------:R-:W3:Y:S04]  /*76a30*/  LDL.LU.64 R24, [R1+0xad0] ;  /* 0x000ad00001187983 */ /* 0x000ee80000300a00 */
[----:B------:R-:W2:Y:S01]  /*76a40*/  LDL.LU.64 R26, [R1+0xad8] ;  /* 0x000ad800011a7983 */ /* 0x000ea20000300a00 */
[----:B----4-:R-:W-:-:S15]  /*76a50*/  HMMA.16816.F32 R12, R4, R22, R12 ;  /* 0x00000016040c723c */ /* 0x010fde000000180c */
[----:B------:R-:W-:-:S08]  /*76a60*/  NOP ;  /* 0x0000000000007918 */ /* 0x000fd00000000000 */
[----:B------:R-:W-:Y:S04]  /*76a70*/  STL.64 [R1+0x2ac0], R12 ;  /* 0x002ac00c01007387 */ /* 0x000fe80000100a00 */
[----:B------:R-:W-:Y:S04]  /*76a80*/  STL.64 [R1+0x2ac8], R14 ;  /* 0x002ac80e01007387 */ /* 0x000fe80000100a00 */
[----:B--2---:R-:W-:Y:S04]  /*76a90*/  STL.64 [R1+0xe148], R26 ;  /* 0x00e1481a01007387 */ /* 0x004fe80000100a00 */
[----:B---3--:R0:W-:Y:S04]  /*76aa0*/  STL.64 [R1+0xe140], R24 ;  /* 0x00e1401801007387 */ /* 0x0081e80000100a00 */
[----:B0-----:R-:W2:Y:S04]  /*76ab0*/  LDL.LU.64 R24, [R1+0xae0] ;  /* 0x000ae00001187983 */ /* 0x001ea80000300a00 */
[----:B------:R-:W3:Y:S04]  /*76ac0*/  LDL.LU.64 R26, [R1+0xae8] ;  /* 0x000ae800011a7983 */ /* 0x000ee80000300a00 */
[----:B---3--:R-:W-:Y:S04]  /*76ad0*/  STL.64 [R1+0xe160], R26 ;  /* 0x00e1601a01007387 */ /* 0x008fe80000100a00 */
[----:B--2---:R0:W-:Y:S04]  /*76ae0*/  STL.64 [R1+0xe158], R24 ;  /* 0x00e1581801007387 */ /* 0x0041e80000100a00 */
[----:B0-----:R-:W2:Y:S04]  /*76af0*/  LDL.LU.64 R24, [R1+0xaf0] ;  /* 0x000af00001187983 */ /* 0x001ea80000300a00 */
[----:B------:R-:W3:Y:S04]  /*76b00*/  LDL.LU.64 R26, [R1+0xaf8] ;  /* 0x000af800011a7983 */ /* 0x000ee80000300a00 */
[----:B---3--:R-:W-:Y:S04]  /*76b10*/  STL.64 [R1+0xe178], R26 ;  /* 0x00e1781a01007387 */ /* 0x008fe80000100a00 */
[----:B--2---:R0:W-:Y:S04]  /*76b20*/  STL.64 [R1+0xe170], R24 ;  /* 0x00e1701801007387 */ /* 0x0041e80000100a00 */
[----:B0-----:R-:W2:Y:S04]  /*76b30*/  LDL.LU.64 R24, [R1+0xb00] ;  /* 0x000b000001187983 */ /* 0x001ea80000300a00 */
[----:B------:R-:W2:Y:S04]  /*76b40*/  LDL.LU.64 R26, [R1+0xb08] ;  /* 0x000b0800011a7983 */ /* 0x000ea80000300a00 */
[----:B------:R-:W3:Y:S04]  /*76b50*/  LDL.LU.64 R16, [R1+0xaa0] ;  /* 0x000aa00001107983 */ /* 0x000ee80000300a00 */
[----:B------:R-:W4:Y:S04]  /*76b60*/  LDL.LU.64 R18, [R1+0xaa8] ;  /* 0x000aa80001127983 */ /* 0x000f280000300a00 */
[----:B----4-:R-:W-:Y:S04]  /*76b70*/  STL.64 [R1+0xe110], R18 ;  /* 0x00e1101201007387 */ /* 0x010fe80000100a00 */
[----:B---3--:R0:W-:Y:S04]  /*76b80*/  STL.64 [R1+0xe108], R16 ;  /* 0x00e1081001007387 */ /* 0x0081e80000100a00 */
[----:B0-----:R-:W3:Y:S04]  /*76b90*/  LDL.LU.64 R16, [R1+0xab0] ;  /* 0x000ab00001107983 */ /* 0x001ee80000300a00 */
[----:B------:R-:W4:Y:S01]  /*76ba0*/  LDL.LU.64 R18, [R1+0xab8] ;  /* 0x000ab80001127983 */ /* 0x000f220000300a00 */
[C---:B--2---:R-:W-:Y:S03]  /*76bb0*/  HMMA.16816.F32 R8, R4.reuse, R8, R24 ;  /* 0x000000080408723c */ /* 0x044fe60000001818 */
[----:B----4-:R-:W-:Y:S04]  /*76bc0*/  STL.64 [R1+0xe120], R18 ;  /* 0x00e1201201007387 */ /* 0x010fe80000100a00 */
[----:B---3--:R0:W-:Y:S04]  /*76bd0*/  STL.64 [R1+0xe118], R16 ;  /* 0x00e1181001007387 */ /* 0x0081e80000100a00 */
[----:B0-----:R-:W2:Y:S04]  /*76be0*/  LDL.LU.64 R16, [R1+0xac0] ;  /* 0x000ac00001107983 */ /* 0x001ea80000300a00 */
[----:B------:R-:W2:Y:S04]  /*76bf0*/  LDL.LU.64 R18, [R1+0xac8] ;  /* 0x000ac80001127983 */ /* 0x000ea80000300a00 */
[----:B------:R-:W3:Y:S04]  /*76c00*/  LDL.LU.64 R20, [R1+0xa90] ;  /* 0x000a900001147983 */ /* 0x000ee80000300a00 */
[----:B------:R-:W3:Y:S04]  /*76c10*/  LDL.LU.64 R22, [R1+0xa98] ;  /* 0x000a980001167983 */ /* 0x000ee80000300a00 */
[----:B------:R-:W4:Y:S04]  /*76c20*/  LDL.LU.64 R12, [R1+0xa80] ;  /* 0x000a8000010c7983 */ /* 0x000f280000300a00 */
[----:B------:R-:W4:Y:S04]  /*76c30*/  LDL.LU.64 R14, [R1+0xa88] ;  /* 0x000a8800010e7983 */ /* 0x000f280000300a00 */
[----:B------:R-:W2:Y:S04]  /*76c40*/  LDL.LU.64 R26, [R1+0xe178] ;  /* 0x00e17800011a7983 */ /* 0x000ea80000300a00 */
[----:B------:R-:W2:Y:S04]  /*76c50*/  LDL.LU.64 R24, [R1+0xe170] ;  /* 0x00e1700001187983 */ /* 0x000ea80000300a00 */
[----:B------:R-:W-:Y:S04]  /*76c60*/  STL.64 [R1+0x2aa0], R8 ;  /* 0x002aa00801007387 */ /* 0x000fe80000100a00 */
[----:B------:R0:W-:Y:S04]  /*76c70*/  STL.64 [R1+0x2aa8], R10 ;  /* 0x002aa80a01007387 */ /* 0x0001e80000100a00 */
[----:B0-----:R-:W2:Y:S02]  /*76c80*/  LDL.LU.64 R10, [R1+0xe168] ;  /* 0x00e16800010a7983 */ /* 0x001ea40000300a00 */
[----:B--2---:R-:W-:Y:S02]  /*76c90*/  HMMA.16816.F32 R8, R4, R10, R24 ;  /* 0x0000000a0408723c */ /* 0x004fe40000001818 */
[----:B------:R-:W2:Y:S04]  /*76ca0*/  LDL.LU.64 R26, [R1+0xe160] ;  /* 0x00e16000011a7983 */ /* 0x000ea80000300a00 */
[----:B------:R-:W2:-:S15]  /*76cb0*/  LDL.LU.64 R24, [R1+0xe158] ;  /* 0x00e1580001187983 */ /* 0x000e9e0000300a00 */
[----:B------:R-:W-:-:S02]  /*76cc0*/  NOP ;  /* 0x0000000000007918 */ /* 0x000fc40000000000 */
[----:B------:R0:W-:Y:S04]  /*76cd0*/  STL.64 [R1+0x2a80], R8 ;  /* 0x002a800801007387 */ /* 0x0001e80000100a00 */
[----:B------:R2:W-:Y:S04]  /*76ce0*/  STL.64 [R1+0x2a88], R10 ;  /* 0x002a880a01007387 */ /* 0x0005e80000100a00 */
[----:B0-----:R-:W2:Y:S02]  /*76cf0*/  LDL.LU.64 R8, [R1+0xe150] ;  /* 0x00e1500001087983 */ /* 0x001ea40000300a00 */
[----:B--2---:R-:W-:Y:S02]  /*76d00*/  HMMA.16816.F32 R8, R4, R8, R24 ;  /* 0x000000080408723c */ /* 0x004fe40000001818 */
[----:B------:R-:W2:Y:S04]  /*76d10*/  LDL.LU.64 R26, [R1+0xe148] ;  /* 0x00e14800011a7983 */ /* 0x000ea80000300a00 */
[----:B------:R-:W2:-:S15]  /*76d20*/  LDL.LU.64 R24, [R1+0xe140] ;  /* 0x00e1400001187983 */ /* 0x000e9e0000300a00 */
[----:B------:R-:W-:-:S02]  /*76d30*/  NOP ;  /* 0x0000000000007918 */ /* 0x000fc40000000000 */
[----:B------:R-:W-:Y:S04]  /*76d40*/  STL.64 [R1+0x2a60], R8 ;  /* 0x002a600801007387 */ /* 0x000fe80000100a00 */
[----:B------:R0:W-:Y:S04]  /*76d50*/  STL.64 [R1+0x2a68], R10 ;  /* 0x002a680a01007387 */ /* 0x0001e80000100a00 */
[----:B0-----:R-:W2:Y:S02]  /*76d60*/  LDL.LU.64 R10, [R1+0xe138] ;  /* 0x00e13800010a7983 */ /* 0x001ea40000300a00 */
[----:B--2---:R-:W-:Y:S02]  /*76d70*/  HMMA.16816.F32 R8, R4, R10, R24 ;  /* 0x0000000a0408723c */ /* 0x004fe40000001818 */
[----:B------:R-:W2:Y:S04]  /*76d80*/  LDL.LU.64 R26, [R1+0xe130] ;  /* 0x00e13000011a7983 */ /* 0x000ea80000300a00 */
[----:B------:R-:W3:-:S15]  /*76d90*/  LDL.LU.64 R24, [R1+0xe128] ;  /* 0x00e1280001187983 */ /* 0x000ede0000300a00 */
[----:B------:R-:W-:-:S02]  /*76da0*/  NOP ;  /* 0x0000000000007918 */ /* 0x000fc40000000000 */
[----:B------:R0:W-:Y:S04]  /*76db0*/  STL.64 [R1+0x2a40], R8 ;  /* 0x002a400801007387 */ /* 0x0001e80000100a00 */
[----:B------:R1:W-:Y:S04]  /*76dc0*/  STL.64 [R1+0x2a48], R10 ;  /* 0x002a480a01007387 */ /* 0x0003e80000100a00 */
[----:B0-----:R-:W4:Y:S04]  /*76dd0*/  LDL.LU.64 R8, [R1+0xa60] ;  /* 0x000a600001087983 */ /* 0x001f280000300a00 */
[----:B-1----:R-:W3:Y:S01]  /*76de0*/  LDL.LU.64 R10, [R1+0xa68] ;  /* 0x000a6800010a7983 */ /* 0x002ee20000300a00 */
[----:B--2---:R-:W-:Y:S03]  /*76df0*/  HMMA.16816.F32 R16, R4, R26, R16 ;  /* 0x0000001a0410723c */ /* 0x004fe60000001810 */
[----:B---3--:R-:W-:Y:S04]  /*76e00*/  STL.64 [R1+0xe0d8], R10 ;  /* 0x00e0d80a01007387 */ /* 0x008fe80000100a00 */
[----:B----4-:R0:W-:Y:S04]  /*76e10*/  STL.64 [R1+0xe0d0], R8 ;  /* 0x00e0d00801007387 */ /* 0x0101e80000100a00 */
[----:B0-----:R-:W2:Y:S04]  /*76e20*/  LDL.LU.64 R8, [R1+0xa70] ;  /* 0x000a700001087983 */ /* 0x001ea80000300a00 */
[----:B------:R-:W2:Y:S08]  /*76e30*/  LDL.LU.64 R10, [R1+0xa78] ;  /* 0x000a7800010a7983 */ /* 0x000eb00000300a00 */
[----:B------:R-:W-:Y:S04]  /*76e40*/  STL.64 [R1+0x2a20], R16 ;  /* 0x002a201001007387 */ /* 0x000fe80000100a00 */
[----:B------:R0:W-:Y:S04]  /*76e50*/  STL.64 [R1+0x2a28], R18 ;  /* 0x002a281201007387 */ /* 0x0001e80000100a00 */
[----:B0-----:R-:W3:Y:S04]  /*76e60*/  LDL.LU.64 R18, [R1+0xe120] ;  /* 0x00e1200001127983 */ /* 0x001ee80000300a00 */
[----:B------:R-:W3:Y:S01]  /*76e70*/  LDL.LU.64 R16, [R1+0xe118] ;  /* 0x00e1180001107983 */ /* 0x000ee20000300a00 */
[----:B------:R-:W-:-:S05]  /*76e80*/  IMAD.MOV.U32 R0, RZ, RZ, R27 ;  /* 0x000000ffff007224 */ /* 0x000fca00078e001b */
[----:B------:R-:W-:Y:S01]  /*76e90*/  STL [R1+0xe038], R0 ;  /* 0x00e0380001007387 */ /* 0x000fe20000100800 */
[----:B---3--:R-:W-:Y:S03]  /*76ea0*/  HMMA.16816.F32 R24, R4, R24, R16 ;  /* 0x000000180418723c */ /* 0x008fe60000001810 */
[----:B------:R-:W3:Y:S04]  /*76eb0*/  LDL.LU.64 R18, [R1+0xe110] ;  /* 0x00e1100001127983 */ /* 0x000ee80000300a00 */
[----:B------:R-:W3:-:S15]  /*76ec0*/  LDL.LU.64 R16, [R1+0xe108] ;  /* 0x00e1080001107983 */ /* 0x000ede0000300a00 */
[----:B------:R-:W-:-:S01]  /*76ed0*/  NOP ;  /* 0x0000000000007918 */ /* 0x000fc20000000000 */
[----:B------:R-:W-:Y:S04]  /*76ee0*/  STL.64 [R1+0x2a00], R24 ;  /* 0x002a001801007387 */ /* 0x000fe80000100a00 */
[----:B------:R0:W-:Y:S04]  /*76ef0*/  STL.64 [R1+0x2a08], R26 ;  /* 0x002a081a01007387 */ /* 0x0001e80000100a00 */
[----:B0-----:R-:W3:Y:S02]  /*76f00*/  LDL.LU.64 R26, [R1+0xe100] ;  /* 0x00e10000011a7983 */ /* 0x001ee40000300a00 */
[----:B---3--:R-:W-:Y:S02]  /*76f10*/  HMMA.16816.F32 R24, R4, R26, R16 ;  /* 0x0000001a0418723c */ /* 0x008fe40000001810 */
[----:B------:R-:W3:Y:S04]  /*76f20*/  LDL.LU.64 R18, [R1+0xe0f8] ;  /* 0x00e0f80001127983 */ /* 0x000ee80000300a00 */
[----:B------:R-:W2:-:S15]  /*76f30*/  LDL.LU.64 R16, [R1+0xe0f0] ;  /* 0x00e0f00001107983 */ /* 0x000e9e0000300a00 */
[----:B------:R-:W-:-:S02]  /*76f40*/  NOP ;  /* 0x0000000000007918 */ /* 0x000fc40000000000 */
[----:B------:R-:W-:Y:S04]  /*76f50*/  STL.64 [R1+0x29e0], R24 ;  /* 0x0029e01801007387 */ /* 0x000fe80000100a00 */
[----:B------:R0:W-:Y:S04]  /*76f60*/  STL.64 [R1+0x29e8], R26 ;  /* 0x0029e81a01007387 */ /* 0x0001e80000100a00 */
[----:B0-----:R-:W4:Y:S04]  /*76f70*/  LDL.LU.64 R26, [R1+0xe0e8] ;  /* 0x00e0e800011a7983 */ /* 0x001f280000300a00 */
[----:B------:R-:W3:Y:S01]  /*76f80*/  LDL.LU.64 R24, [R1+0xe0e0] ;  /* 0x00e0e00001187983 */ /* 0x000ee20000300a00 */
[C---:B--2---:R-:W-:Y:S06]  /*76f90*/  HMMA.16816.F32 R8, R4.reuse, R16, R8 ;  /* 0x000000100408723c */ /* 0x044fec0000001808 */
[C---:B----4-:R-:W-:Y:S06]  /*76fa0*/  HMMA.16816.F32 R12, R4.reuse, R26, R12 ;  /* 0x0000001a040c723c */ /* 0x050fec000000180c */
[----:B---3--:R-:W-:Y:S01]  /*76fb0*/  HMMA.16816.F32 R20, R4, R24, R20 ;  /* 0x000000180414723c */ /* 0x008fe20000001814 */
[----:B------:R-:W2:-:S15]  /*76fc0*/  LDL.LU.64 R24, [R1+0xa50] ;  /* 0x000a500001187983 */ /* 0x000e9e0000300a00 */
[----:B------:R-:W-:-:S07]  /*76fd0*/  NOP ;  /* 0x0000000000007918 */ /* 0x000fce0000000000 */
[----:B------:R0:W-:Y:S04]  /*76fe0*/  STL.64 [R1+0x29c0], R20 ;  /* 0x0029c01401007387 */ /* 0x0001e80000100a00 */
[----:B------:R1:W-:Y:S04]  /*76ff0*/  STL.64 [R1+0x29c8], R22 ;  /* 0x0029c81601007387 */ /* 0x0003e80000100a00 */
[----:B------:R-:W2:Y:S04]  /*77000*/  LDL.LU.64 R26, [R1+0xa58] ;  /* 0x000a5800011a7983 */ /* 0x000ea80000300a00 */
[----:B------:R3:W-:Y:S04]  /*77010*/  STL.64 [R1+0x29a0], R12 ;  /* 0x0029a00c01007387 */ /* 0x0007e80000100a00 */
[----:B------:R-:W-:Y:S04]  /*77020*/  STL.64 [R1+0x29a8], R14 ;  /* 0x0029a80e01007387 */ /* 0x000fe80000100a00 */
[----:B0-----:R-:W4:Y:S04]  /*77030*/  LDL.LU.64 R20, [R1+0xa30] ;  /* 0x000a300001147983 */ /* 0x001f280000300a00 */
[----:B-1----:R-:W4:Y:S04]  /*77040*/  LDL.LU.64 R22, [R1+0xa38] ;  /* 0x000a380001167983 */ /* 0x002f280000300a00 */
[----:B---3--:R-:W3:Y:S04]  /*77050*/  LDL.LU R12, [R1+0x27d8] ;  /* 0x0027d800010c7983 */ /* 0x008ee80000300800 */
[----:B------:R-:W-:Y:S04]  /*77060*/  STL.64 [R1+0x2980], R8 ;  /* 0x0029800801007387 */ /* 0x000fe80000100a00 */
[----:B------:R0:W-:Y:S04]  /*77070*/  STL.64 [R1+0x2988], R10 ;  /* 0x0029880a01007387 */ /* 0x0001e80000100a00 */
[----:B0-----:R-:W2:Y:S04]  /*77080*/  LDL.LU.64 R10, [R1+0xe0d8] ;  /* 0x00e0d800010a7983 */ /* 0x001ea80000300a00 */
[----:B------:R-:W2:Y:S01]  /*77090*/  LDL.LU.64 R8, [R1+0xe0d0] ;  /* 0x00e0d00001087983 */ /* 0x000ea20000300a00 */
[----:B------:R-:W-:-:S03]  /*770a0*/  IMAD.MOV.U32 R0, RZ, RZ, R17 ;  /* 0x000000ffff007224 */ /* 0x000fc600078e0011 */
[----:B------:R-:W3:Y:S04]  /*770b0*/  LDL.LU R13, [R1+0x27e0] ;  /* 0x0027e000010d7983 */ /* 0x000ee80000300800 */
[----:B------:R-:W3:Y:S01]  /*770c0*/  LDL.LU R14, [R1+0x27e8] ;  /* 0x0027e800010e7983 */ /* 0x000ee20000300800 */
[----:B--2---:R-:W-:Y:S03]  /*770d0*/  HMMA.16816.F32 R16, R4, R18, R8 ;  /* 0x000000120410723c */ /* 0x004fe60000001808 */
[----:B------:R-:W2:Y:S04]  /*770e0*/  LDL.LU.64 R10, [R1+0xe0c8] ;  /* 0x00e0c800010a7983 */ /* 0x000ea80000300a00 */
[----:B------:R-:W4:-:S15]  /*770f0*/  LDL.LU R8, [R1+0xe0c0] ;  /* 0x00e0c00001087983 */ /* 0x000f1e0000300800 */
[----:B------:R-:W-:-:S01]  /*77100*/  NOP ;  /* 0x0000000000007918 */ /* 0x000fc20000000000 */
[----:B------:R0:W-:Y:S04]  /*77110*/  STL.64 [R1+0x2960], R16 ;  /* 0x0029601001007387 */ /* 0x0001e80000100a00 */
[----:B------:R1:W-:Y:S04]  /*77120*/  STL.64 [R1+0x2968], R18 ;  /* 0x0029681201007387 */ /* 0x0003e80000100a00 */
[----:B0-----:R-:W3:Y:S04]  /*77130*/  LDL.LU.64 R16, [R1+0xa10] ;  /* 0x000a100001107983 */ /* 0x001ee80000300a00 */
[----:B-1----:R-:W3:Y:S04]  /*77140*/  LDL.LU.64 R18, [R1+0xa18] ;  /* 0x000a180001127983 */ /* 0x002ee80000300a00 */
[----:B------:R-:W4:Y:S01]  /*77150*/  LDL.LU R9, [R1+0x27f4] ;  /* 0x0027f40001097983 */ /* 0x000f220000300800 */
[C---:B------:R-:W-:Y:S03]  /*77160*/  HMMA.16816.F32 R24, R4.reuse, R28, R24 ;  /* 0x0000001c0418723c */ /* 0x040fe60000001818 */
[----:B--2---:R-:W-:Y:S04]  /*77170*/  STL.64 [R1+0xe080], R10 ;  /* 0x00e0800a01007387 */ /* 0x004fe80000100a00 */
[----:B----4-:R0:W-:Y:S04]  /*77180*/  STL.64 [R1+0xe078], R8 ;  /* 0x00e0780801007387 */ /* 0x0101e80000100a00 */
[----:B0-----:R-:W2:Y:S04]  /*77190*/  LDL.LU.64 R8, [R1+0xa40] ;  /* 0x000a400001087983 */ /* 0x001ea80000300a00 */
[----:B------:R-:W2:Y:S04]  /*771a0*/  LDL.LU.64 R10, [R1+0xa48] ;  /* 0x000a4800010a7983 */ /* 0x000ea80000300a00 */
[----:B------:R-:W4:Y:S04]  /*771b0*/  LDL.LU R15, [R1+0x27f0] ;  /* 0x0027f000010f7983 */ /* 0x000f280000300800 */
[----:B------:R-:W-:Y:S04]  /*771c0*/  STL.64 [R1+0x2940], R24 ;  /* 0x0029401801007387 */ /* 0x000fe80000100a00 */
[----:B------:R0:W-:Y:S04]  /*771d0*/  STL.64 [R1+0x2948], R26 ;  /* 0x0029481a01007387 */ /* 0x0001e80000100a00 */
[----:B0-----:R-:W2:Y:S04]  /*771e0*/  LDL.LU.64 R26, [R1+0xe0b8] ;  /* 0x00e0b800011a7983 */ /* 0x001ea80000300a00 */
[----:B------:R-:W3:Y:S01]  /*771f0*/  LDL.LU.64 R24, [R1+0xe0b0] ;  /* 0x00e0b00001187983 */ /* 0x000ee20000300a00 */
[C---:B--2---:R-:W-:Y:S06]  /*77200*/  HMMA.16816.F32 R8, R4.reuse, R26, R8 ;  /* 0x0000001a0408723c */ /* 0x044fec0000001808 */
[----:B---3--:R-:W-:-:S15]  /*77210*/  HMMA.16816.F32 R20, R4, R24, R20 ;  /* 0x000000180414723c */ /* 0x008fde0000001814 */
[----:B------:R-:W-:-:S02]  /*77220*/  NOP ;  /* 0x0000000000007918 */ /* 0x000fc40000000000 */
[----:B------:R0:W-:Y:S04]  /*77230*/  STL.64 [R1+0x2920], R8 ;  /* 0x0029200801007387 */ /* 0x0001e80000100a00 */
[----:B------:R1:W-:Y:S04]  /*77240*/  STL.64 [R1+0x2928], R10 ;  /* 0x0029280a01007387 */ /* 0x0003e80000100a00 */
[----:B0-----:R-:W2:Y:S04]  /*77250*/  LDL.LU.64 R8, [R1+0xa00] ;  /* 0x000a000001087983 */ /* 0x001ea80000300a00 */
[----:B-1----:R-:W2:Y:S04]  /*77260*/  LDL.LU.64 R10, [R1+0xa08] ;  /* 0x000a0800010a7983 */ /* 0x002ea80000300a00 */
[----:B------:R-:W-:Y:S04]  /*77270*/  STL.64 [R1+0x2900], R20 ;  /* 0x0029001401007387 */ /* 0x000fe80000100a00 */
[----:B------:R0:W-:Y:S04]  /*77280*/  STL.64 [R1+0x2908], R22 ;  /* 0x0029081601007387 */ /* 0x0001e80000100a00 */
[----:B0-----:R-:W3:Y:S04]  /*77290*/  LDL.LU.64 R22, [R1+0xe0a8] ;  /* 0x00e0a80001167983 */ /* 0x001ee80000300a00 */
[----:B------:R-:W4:Y:S04]  /*772a0*/  LDL.LU.64 R20, [R1+0xe0a0] ;  /* 0x00e0a00001147983 */ /* 0x000f280000300a00 */
[----:B------:R-:W-:Y:S04]  /*772b0*/  STL.64 [R1+0xdf30], R26 ;  /* 0x00df301a01007387 */ /* 0x000fe80000100a00 */
[----:B------:R0:W-:Y:S04]  /*772c0*/  STL.64 [R1+0xdf28], R24 ;  /* 0x00df281801007387 */ /* 0x0001e80000100a00 */
[----:B0-----:R-:W3:Y:S04]  /*772d0*/  LDL.LU.64 R24, [R1+0xa20] ;  /* 0x000a200001187983 */ /* 0x001ee80000300a00 */
[----:B------:R-:W3:Y:S02]  /*772e0*/  LDL.LU.64 R26, [R1+0xa28] ;  /* 0x000a2800011a7983 */ /* 0x000ee40000300a00 */
[----:B---3--:R-:W-:-:S15]  /*772f0*/  HMMA.16816.F32 R24, R4, R22, R24 ;  /* 0x000000160418723c */ /* 0x008fde0000001818 */
[----:B------:R-:W-:-:S08]  /*77300*/  NOP ;  /* 0x0000000000007918 */ /* 0x000fd00000000000 */
[----:B------:R0:W-:Y:S04]  /*77310*/  STL.64 [R1+0x28e0], R24 ;  /* 0x0028e01801007387 */ /* 0x0001e80000100a00 */
[----:B------:R1:W-:Y:S04]  /*77320*/  STL.64 [R1+0x28e8], R26 ;  /* 0x0028e81a01007387 */ /* 0x0003e80000100a00 */
[----:B0-----:R-:W3:Y:S01]  /*77330*/  LDL.64 R24, [R1+0xa8] ;  /* 0x0000a80001187983 */ /* 0x001ee20000100a00 */
[----:B----4-:R-:W-:Y:S01]  /*77340*/  HMMA.16816.F32 R16, R4, R20, R16 ;  /* 0x000000140410723c */ /* 0x010fe20000001810 */
[----:B-1----:R-:W-:-:S02]  /*77350*/  IMAD.MOV.U32 R26, RZ, RZ, R2 ;  /* 0x000000ffff1a7224 */ /* 0x002fc400078e0002 */
[----:B------:R-:W-:Y:S01]  /*77360*/  IMAD.MOV.U32 R27, RZ, RZ, R3 ;  /* 0x000000ffff1b7224 */ /* 0x000fe200078e0003 */
[----:B------:R-:W4:Y:S04]  /*77370*/  LDL.LU R2, [R1+0xe09c] ;  /* 0x00e09c0001027983 */ /* 0x000f280000300800 */
[----:B------:R-:W4:Y:S04]  /*77380*/  LDL.LU R3, [R1+0xe098] ;  /* 0x00e0980001037983 */ /* 0x000f280000300800 */
[----:B------:R-:W-:Y:S04]  /*77390*/  STL.64 [R1+0xe068], R26 ;  /* 0x00e0681a01007387 */ /* 0x000fe80000100a00 */
[----:B---3--:R0:W-:Y:S04]  /*773a0*/  STL.64 [R1+0xe060], R24 ;  /* 0x00e0601801007387 */ /* 0x0081e80000100a00 */
[----:B0-----:R-:W3:Y:S04]  /*773b0*/  LDL.LU.64 R24, [R1+0x9e0] ;  /* 0x0009e00001187983 */ /* 0x001ee80000300a00 */
[----:B------:R-:W3:Y:S04]  /*773c0*/  LDL.LU.64 R26, [R1+0x9e8] ;  /* 0x0009e800011a7983 */ /* 0x000ee80000300a00 */
[----:B------:R-:W-:Y:S04]  /*773d0*/  STL.64 [R1+0x28c0], R16 ;  /* 0x0028c01001007387 */ /* 0x000fe80000100a00 */
[----:B------:R0:W-:Y:S04]  /*773e0*/  STL.64 [R1+0x28c8], R18 ;  /* 0x0028c81201007387 */ /* 0x0001e80000100a00 */
[----:B0-----:R-:W2:Y:S04]  /*773f0*/  LDL.LU.64 R18, [R1+0xe090] ;  /* 0x00e0900001127983 */ /* 0x001ea80000300a00 */
[----:B------:R-:W4:Y:S04]  /*77400*/  LDL.LU.64 R16, [R1+0xe088] ;  /* 0x00e0880001107983 */ /* 0x000f280000300a00 */
[----:B------:R-:W-:Y:S04]  /*77410*/  STL.64 [R1+0xdf10], R22 ;  /* 0x00df101601007387 */ /* 0x000fe80000100a00 */
[----:B------:R0:W-:Y:S04]  /*77420*/  STL.64 [R1+0xdf08], R20 ;  /* 0x00df081401007387 */ /* 0x0001e80000100a00 */
[----:B0-----:R-:W4:Y:S04]  /*77430*/  LDL.LU.64 R20, [R1+0x9f0] ;  /* 0x0009f00001147983 */ /* 0x001f280000300a00 */
[----:B------:R-:W4:Y:S01]  /*77440*/  LDL.LU.64 R22, [R1+0x9f8] ;  /* 0x0009f80001167983 */ /* 0x000f220000300a00 */
[C---:B--2---:R-:W-:Y:S06]  /*77450*/  HMMA.16816.F32 R8, R4.reuse, R18, R8 ;  /* 0x000000120408723c */ /* 0x044fec0000001808 */
[----:B----4-:R-:W-:-:S15]  /*77460*/  HMMA.16816.F32 R20, R4, R16, R20 ;  /* 0x000000100414723c */ /* 0x010fde0000001814 */
[----:B------:R-:W-:-:S02]  /*77470*/  NOP ;  /* 0x0000000000007918 */ /* 0x000fc40000000000 */
[----:B------:R-:W-:Y:S04]  /*77480*/  STL.64 [R1+0x28a0], R8 ;  /* 0x0028a00801007387 */ /* 0x000fe80000100a00 */
[----:B------:R0:W-:Y:S04]  /*77490*/  STL.64 [R1+0x28a8], R10 ;  /* 0x0028a80a01007387 */ /* 0x0001e80000100a00 */
[----:B0-----:R-:W3:Y:S04]  /*774a0*/  LDL.LU.64 R10, [R1+0xe080] ;  /* 0x00e08000010a7983 */ /* 0x001ee80000300a00 */
[----:B------:R-:W2:Y:S04]  /*774b0*/  LDL.LU.64 R8, [R1+0xe078] ;  /* 0x00e0780001087983 */ /* 0x000ea80000300a00 */
[----:B------:R0:W-:Y:S04]  /*774c0*/  STL.64 [R1+0x2880], R20 ;  /* 0x0028801401007387 */ /* 0x0001e80000100a00 */
[----:B------:R1:W-:Y:S04]  /*774d0*/  STL.64 [R1+0x2888], R22 ;  /* 0x0028881601007387 */ /* 0x0003e80000100a00 */
[----:B0-----:R-:W4:Y:S04]  /*774e0*/  LDL.LU.64 R20, [R1+0xc30] ;  /* 0x000c300001147983 */ /* 0x001f280000300a00 */
[----:B-1----:R-:W4:Y:S04]  /*774f0*/  LDL.LU.64 R22, [R1+0xc38] ;  /* 0x000c380001167983 */ /* 0x002f280000300a00 */
[----:B------:R0:W-:Y:S04]  /*77500*/  STL.64 [R1+0xdef0], R18 ;  /* 0x00def01201007387 */ /* 0x0001e80000100a00 */
[----:B0-----:R-:W3:Y:S04]  /*77510*/  LDL.LU R19, [R1+0x27dc] ;  /* 0x0027dc0001137983 */ /* 0x001ee80000300800 */
[----:B------:R0:W-:Y:S04]  /*77520*/  STL.64 [R1+0xdee8], R16 ;  /* 0x00dee81001007387 */ /* 0x0001e80000100a00 */
[----:B0-----:R-:W4:Y:S04]  /*77530*/  LDL.LU R16, [R1+0x27e4] ;  /* 0x0027e40001107983 */ /* 0x001f280000300800 */
[----:B------:R-:W4:Y:S01]  /*77540*/  LDL.LU R17, [R1+0x27ec] ;  /* 0x0027ec0001117983 */ /* 0x000f220000300800 */
[----:B---3--:R-:W-:-:S03]  /*77550*/  IMAD R12, R12, 0x100, R19 ;  /* 0x000001000c0c7824 */ /* 0x008fc600078e0213 */
[----:B------:R-:W3:Y:S01]  /*77560*/  LDL.64 R18, [R1+0x98] ;  /* 0x0000980001127983 */ /* 0x000ee20000100a00 */
[----:B------:R-:W-:Y:S01]  /*77570*/  HMMA.16816.F32 R24, R4, R10, R24 ;  /* 0x0000000a0418723c */ /* 0x000fe20000001818 */
[----:B--2---:R-:W-:Y:S02]  /*77580*/  IMAD R15, R15, 0x100, R9 ;  /* 0x000001000f0f7824 */ /* 0x004fe400078e0209 */
[----:B----4-:R-:W-:Y:S02]  /*77590*/  IMAD R13, R13, 0x100, R16 ;  /* 0x000001000d0d7824 */ /* 0x010fe400078e0210 */
[----:B------:R-:W-:Y:S01]  /*775a0*/  IMAD R14, R14, 0x100, R17 ;  /* 0x000001000e0e7824 */ /* 0x000fe200078e0211 */
[----:B---3--:R-:W-:-:S15]  /*775b0*/  STL.64 [R1+0xe058], R18 ;  /* 0x00e0581201007387 */ /* 0x008fde0000100a00 */
[----:B------:R-:W-:-:S02]  /*775c0*/  NOP ;  /* 0x0000000000007918 */ /* 0x000fc40000000000 */
[----:B------:R0:W-:Y:S04]  /*775d0*/  STL.64 [R1+0x2870], R24 ;  /* 0x0028701801007387 */ /* 0x0001e80000100a00 */
[----:B------:R1:W-:Y:S04]  /*775e0*/  STL.64 [R1+0x2878], R26 ;  /* 0x0028781a01007387 */ /* 0x0003e80000100a00 */
[----:B0-----:R-:W2:Y:S04]  /*775f0*/  LDL.LU.64 R24, [R1+0xc20] ;  /* 0x000c200001187983 */ /* 0x001ea80000300a00 */
[----:B-1----:R-:W2:Y:S04]  /*77600*/  LDL.LU.64 R26, [R1+0xc28] ;  /* 0x000c2800011a7983 */ /* 0x002ea80000300a00 */
[----:B------:R-:W3:Y:S04]  /*77610*/  LDL.LU.64 R16, [R1+0x9d0] ;  /* 0x0009d00001107983 */ /* 0x000ee80000300a00 */
[----:B------:R-:W3:Y:S04]  /*77620*/  LDL.LU.64 R18, [R1+0x9d8] ;  /* 0x0009d80001127983 */ /* 0x000ee80000300a00 */
[----:B------:R-:W4:Y:S02]  /*77630*/  LDL.LU R9, [R1+0xe070] ;  /* 0x00e0700001097983 */ /* 0x000f240000300800 */
[----:B----4-:R-:W-:-:S15]  /*77640*/  HMMA.16816.F32 R20, R4, R8, R20 ;  /* 0x000000080414723c */ /* 0x010fde0000001814 */
[----:B------:R-:W-:-:S08]  /*77650*/  NOP ;  /* 0x0000000000007918 */ /* 0x000fd00000000000 */
[----:B------:R0:W-:Y:S04]  /*77660*/  STL.64 [R1+0x2c00], R20 ;  /* 0x002c001401007387 */ /* 0x0001e80000100a00 */
[----:B------:R-:W-:Y:S04]  /*77670*/  STL.64 [R1+0x2c08], R22 ;  /* 0x002c081601007387 */ /* 0x000fe80000100a00 */
[----:B0-----:R-:W4:Y:S04]  /*77680*/  LDL R20, [R1+0x68] ;  /* 0x0000680001147983 */ /* 0x001f280000100800 */
[----:B------:R-:W4:Y:S01]  /*77690*/  LDL R21, [R1+0x6c] ;  /* 0x00006c0001157983 */ /* 0x000f220000100800 */
[----:B--2---:R-:W-:Y:S03]  /*776a0*/  HMMA.16816.F32 R24, R4, R2, R24 ;  /* 0x000000020418723c */ /* 0x004fe60000001818 */
[----:B----4-:R0:W-:Y:S04]  /*776b0*/  STL.64 [R1+0xe040], R20 ;  /* 0x00e0401401007387 */ /* 0x0101e80000100a00 */
[----:B0-----:R-:W2:Y:S04]  /*776c0*/  LDL.LU.64 R20, [R1+0x9c0] ;  /* 0x0009c00001147983 */ /* 0x001ea80000300a00 */
[----:B------:R-:W2:Y:S04]  /*776d0*/  LDL.LU.64 R22, [R1+0x9c8] ;  /* 0x0009c80001167983 */ /* 0x000ea80000300a00 */
[----:B------:R-:W-:Y:S04]  /*776e0*/  STL [R1+0xdec4], R8 ;  /* 0x00dec40801007387 */ /* 0x000fe80000100800 */
[----:B------:R-:W-:Y:S04]  /*776f0*/  STL [R1+0xdec0], R9 ;  /* 0x00dec00901007387 */ /* 0x000fe80000100800 */
[----:B------:R-:W-:Y:S04]  /*77700*/  STL.64 [R1+0x2860], R24 ;  /* 0x0028601801007387 */ /* 0x000fe80000100a00 */
[----:B------:R0:W-:Y:S04]  /*77710*/  STL.64 [R1+0x2868], R26 ;  /* 0x0028681a01007387 */ /* 0x0001e80000100a00 */
[----:B0-----:R-:W2:Y:S04]  /*77720*/  LDL.LU.64 R26, [R1+0xe068] ;  /* 0x00e06800011a7983 */ /* 0x001ea80000300a00 */
[----:B------:R-:W3:Y:S01]  /*77730*/  LDL.LU.64 R24, [R1+0xe060] ;  /* 0x00e0600001187983 */ /* 0x000ee20000300a00 */
[----:B------:R-:W-:-:S02]  /*77740*/  F2FP.F16.E4M3.UNPACK_B R12, R12 ;  /* 0x0000000cff0c723e */ /* 0x000fc400020006ff */
[----:B------:R-:W-:Y:S02]  /*77750*/  F2FP.F16.E4M3.UNPACK_B R13, R13 ;  /* 0x0000000dff0d723e */ /* 0x000fe400020006ff */
[----:B------:R-:W-:Y:S02]  /*77760*/  F2FP.F16.E4M3.UNPACK_B R14, R14 ;  /* 0x0000000eff0e723e */ /* 0x000fe400020006ff */
[----:B------:R-:W-:Y:S01]  /*77770*/  F2FP.F16.E4M3.UNPACK_B R15, R15 ;  /* 0x0000000fff0f723e */ /* 0x000fe200020006ff */
[----:B------:R-:W-:Y:S04]  /*77780*/  STL [R1+0xdeb4], R2 ;  /* 0x00deb40201007387 */ /* 0x000fe80000100800 */
[----:B------:R-:W-:Y:S02]  /*77790*/  STL [R1+0xdeb0], R3 ;  /* 0x00deb00301007387 */ /* 0x000fe40000100800 */
[----:B--2---:R-:W-:Y:S06]  /*777a0*/  HMMA.16816.F32 R20, R12, R26, R20 ;  /* 0x0000001a0c14723c */ /* 0x004fec0000001814 */
[----:B---3--:R-:W-:Y:S01]  /*777b0*/  HMMA.16816.F32 R4, R4, R24, R16 ;  /* 0x000000180404723c */ /* 0x008fe20000001810 */
[----:B------:R-:W2:Y:S05]  /*777c0*/  LDL.LU.64 R18, [R1+0xe058] ;  /* 0x00e0580001127983 */ /* 0x000eaa0000300a00 */
[----:B------:R-:W-:-:S15]  /*777d0*/  IMAD.MOV.U32 R8, RZ, RZ, R25 ;  /* 0x000000ffff087224 */ /* 0x000fde00078e0019 */
[----:B------:R-:W-:-:S02]  /*777e0*/  NOP ;  /* 0x0000000000007918 */ /* 0x000fc40000000000 */
[----:B------:R0:W-:Y:S04]  /*777f0*/  STL.64 [R1+0x2840], R4 ;  /* 0x0028400401007387 */ /* 0x0001e80000100a00 */
[----:B------:R-:W-:Y:S04]  /*77800*/  STL.64 [R1+0x2848], R6 ;  /* 0x0028480601007387 */ /* 0x000fe80000100a00 */
[----:B------:R-:W3:Y:S04]  /*77810*/  LDL R26, [R1+0x10] ;  /* 0x00001000011a7983 */ /* 0x000ee80000100800 */
[----:B0-----:R-:W4:Y:S04]  /*77820*/  LDL R4, [R1+0x70] ;  /* 0x0000700001047983 */ /* 0x001f280000100800 */
[----:B------:R-:W4:Y:S04]  /*77830*/  LDL R5, [R1+0x74] ;  /* 0x0000740001057983 */ /* 0x000f280000100800 */
[----:B------:R-:W-:Y:S04]  /*77840*/  STL.64 [R1+0x2830], R20 ;  /* 0x0028301401007387 */ /* 0x000fe80000100a00 */
[----:B------:R0:W-:Y:S04]  /*77850*/  STL.64 [R1+0x2838], R22 ;  /* 0x0028381601007387 */ /* 0x0001e80000100a00 */
[----:B------:R-:W3:Y:S04]  /*77860*/  LDL R27, [R1+0x14] ;  /* 0x00001400011b7983 */ /* 0x000ee80000100800 */
[----:B------:R-:W2:Y:S04]  /*77870*/  LDL R24, [R1+0x18] ;  /* 0x0000180001187983 */ /* 0x000ea80000100800 */
[----:B------:R-:W2:Y:S04]  /*77880*/  LDL R25, [R1+0x1c] ;  /* 0x00001c0001197983 */ /* 0x000ea80000100800 */
[----:B0-----:R-:W4:Y:S04]  /*77890*/  LDL R22, [R1+0x90] ;  /* 0x0000900001167983 */ /* 0x001f280000100800 */
[----:B------:R-:W4:Y:S04]  /*778a0*/  LDL R23, [R1+0x94] ;  /* 0x0000940001177983 */ /* 0x000f280000100800 */
[----:B---3--:R-:W-:Y:S04]  /*778b0*/  STL.64 [R1+0xdf38], R26 ;  /* 0x00df381a01007387 */ /* 0x008fe80000100a00 */
[----:B--2---:R0:W-:Y:S04]  /*778c0*/  STL.64 [R1+0xdf48], R24 ;  /* 0x00df481801007387 */ /* 0x0041e80000100a00 */
[----:B0-----:R-:W2:Y:S04]  /*778d0*/  LDL.LU.64 R24, [R1+0x9b0] ;  /* 0x0009b00001187983 */ /* 0x001ea80000300a00 */
[----:B------:R-:W2:Y:S02]  /*778e0*/  LDL.LU.64 R26, [R1+0x9b8] ;  /* 0x0009b800011a7983 */ /* 0x000ea40000300a00 */
[----:B--2---:R-:W-:-:S15]  /*778f0*/  HMMA.16816.F32 R24, R12, R18, R24 ;  /* 0x000000120c18723c */ /* 0x004fde0000001818 */
[----:B------:R-:W-:-:S08]  /*77900*/  NOP ;  /* 0x0000000000007918 */ /* 0x000fd00000000000 */
[----:B------:R0:W-:Y:S04]  /*77910*/  STL.64 [R1+0x2820], R24 ;  /* 0x0028201801007387 */ /* 0x0001e80000100a00 */
[----:B------:R1:W-:Y:S04]  /*77920*/  STL.64 [R1+0x2828], R26 ;  /* 0x0028281a01007387 */ /* 0x0003e80000100a00 */
[----:B0-----:R-:W2:Y:S04]  /*77930*/  LDL.LU.64 R24, [R1+0x960] ;  /* 0x0009600001187983 */ /* 0x001ea80000300a00 */
[----:B-1----:R-:W3:Y:S04]  /*77940*/  LDL.LU.64 R26, [R1+0x968] ;  /* 0x00096800011a7983 */ /* 0x002ee80000300a00 */
[----:B---3--:R0:W-:Y:S04]  /*77950*/  STL.64 [R1+0xe010], R26 ;  /* 0x00e0101a01007387 */ /* 0x0081e80000100a00 */
[----:B0-----:R-:W3:Y:S04]  /*77960*/  LDL R26, [R1+0x80] ;  /* 0x00008000011a7983 */ /* 0x001ee80000100800 */
[----:B------:R-:W3:Y:S04]  /*77970*/  LDL R27, [R1+0x84] ;  /* 0x00008400011b7983 */ /* 0x000ee80000100800 */
[----:B--2---:R0:W-:Y:S04]  /*77980*/  STL.64 [R1+0xe008], R24 ;  /* 0x00e0081801007387 */ /* 0x0041e80000100a00 */
[----:B0-----:R-:W2:Y:S01]  /*77990*/  LDL.64 R24, [R1+0x88] ;  /* 0x0000880001187983 */ /* 0x001ea20000100a00 */
[----:B------:R-:W-:-:S03]  /*779a0*/  IMAD.MOV.U32 R9, RZ, RZ, R18 ;  /* 0x000000ffff097224 */ /* 0x000fc600078e0012 */
[----:B---3--:R-:W-:Y:S04]  /*779b0*/  STL.64 [R1+0xe050], R26 ;  /* 0x00e0501a01007387 */ /* 0x008fe80000100a00 */
[----:B--2---:R0:W-:Y:S04]  /*779c0*/  STL.64 [R1+0xe048], R24 ;  /* 0x00e0481801007387 */ /* 0x0041e80000100a00 */
[----:B0-----:R-:W4:Y:S04]  /*779d0*/  LDL.LU.64 R24, [R1+0x9a0] ;  /* 0x0009a00001187983 */ /* 0x001f280000300a00 */
[----:B------:R-:W4:Y:S04]  /*779e0*/  LDL.LU.64 R26, [R1+0x9a8] ;  /* 0x0009a800011a7983 */ /* 0x000f280000300a00 */
[----:B------:R-:W2:Y:S04]  /*779f0*/  LDL.LU.64 R16, [R1+0x950] ;  /* 0x0009500001107983 */ /* 0x000ea80000300a00 */
        /* <DEDUP_REMOVED lines=9> */
[----:B------:R-:W3:Y:S04]  /*77a90*/  LDL R6, [R1+0x20] ;  /* 0x0000200001067983 */ /* 0x000ee80000100800 */
[----:B------:R-:W3:Y:S01]  /*77aa0*/  LDL R7, [R1+0x24] ;  /* 0x0000240001077983 */ /* 0x000ee20000100800 */
[----:B----4-:R-:W-:Y:S03]  /*77ab0*/  HMMA.16816.F32 R20, R12, R22, R24 ;  /* 0x000000160c14723c */ /* 0x010fe60000001818 */
[----:B---3--:R0:W-:Y:S04]  /*77ac0*/  STL.64 [R1+0xdfa8], R6 ;  /* 0x00dfa80601007387 */ /* 0x0081e80000100a00 */
[----:B0-----:R-:W3:Y:S04]  /*77ad0*/  LDL R6, [R1+0x78] ;  /* 0x0000780001067983 */ /* 0x001ee80000100800 */
[----:B------:R-:W3:Y:S04]  /*77ae0*/  LDL R7, [R1+0x7c] ;  /* 0x00007c0001077983 */ /* 0x000ee80000100800 */
[----:B------:R-:W-:Y:S04]  /*77af0*/  STL.64 [R1+0xded0], R10 ;  /* 0x00ded00a01007387 */ /* 0x000fe80000100a00 */
[----:B------:R0:W-:Y:S04]  /*77b00*/  STL.64 [R1+0xdec8], R8 ;  /* 0x00dec80801007387 */ /* 0x0001e80000100a00 */
[----:B0-----:R-:W3:Y:S04]  /*77b10*/  LDL.LU.64 R8, [R1+0x970] ;  /* 0x0009700001087983 */ /* 0x001ee80000300a00 */
[----:B------:R-:W3:Y:S04]  /*77b20*/  LDL.LU.64 R10, [R1+0x978] ;  /* 0x00097800010a7983 */ /* 0x000ee80000300a00 */
[----:B------:R-:W4:Y:S04]  /*77b30*/  LDL.LU.64 R26, [R1+0xe050] ;  /* 0x00e05000011a7983 */ /* 0x000f280000300a00 */
[----:B------:R-:W2:Y:S04]  /*77b40*/  LDL.LU.64 R24, [R1+0xe048] ;  /* 0x00e0480001187983 */ /* 0x000ea80000300a00 */
[----:B------:R0:W-:Y:S04]  /*77b50*/  STL.64 [R1+0x2810], R20 ;  /* 0x0028101401007387 */ /* 0x0001e80000100a00 */
[----:B------:R1:W-:Y:S04]  /*77b60*/  STL.64 [R1+0x2818], R22 ;  /* 0x0028181601007387 */ /* 0x0003e80000100a00 */
[----:B0-----:R-:W3:Y:S04]  /*77b70*/  LDL.LU.64 R20, [R1+0xe040] ;  /* 0x00e0400001147983 */ /* 0x001ee80000300a00 */
[----:B-1----:R-:W4:Y:S01]  /*77b80*/  LDL R22, [R1+0x8] ;  /* 0x0000080001167983 */ /* 0x002f220000100800 */
[----:B------:R-:W-:-:S03]  /*77b90*/  IMAD.MOV.U32 R23, RZ, RZ, R0 ;  /* 0x000000ffff177224 */ /* 0x000fc600078e0000 */
[----:B------:R-:W3:Y:S01]  /*77ba0*/  LDL.LU R0, [R1+0xe038] ;  /* 0x00e0380001007983 */ /* 0x000ee20000300800 */
[----:B--2---:R-:W-:Y:S03]  /*77bb0*/  HMMA.16816.F32 R16, R12, R24, R16 ;  /* 0x000000180c10723c */ /* 0x004fe60000001810 */
[----:B----4-:R-:W-:-:S15]  /*77bc0*/  STL.64 [R1+0xdf40], R22 ;  /* 0x00df401601007387 */ /* 0x010fde0000100a00 */
[----:B------:R-:W-:-:S05]  /*77bd0*/  NOP ;  /* 0x0000000000007918 */ /* 0x000fca0000000000 */
[----:B------:R-:W-:Y:S04]  /*77be0*/  STL.64 [R1+0x2800], R16 ;  /* 0x0028001001007387 */ /* 0x000fe80000100a00 */
[----:B------:R0:W-:Y:S04]  /*77bf0*/  STL.64 [R1+0x2808], R18 ;  /* 0x0028081201007387 */ /* 0x0001e80000100a00 */
[----:B0-----:R-:W2:Y:S04]  /*77c00*/  LDL.LU.64 R18, [R1+0xe030] ;  /* 0x00e0300001127983 */ /* 0x001ea80000300a00 */
[----:B------:R-:W2:Y:S01]  /*77c10*/  LDL.LU.64 R16, [R1+0xe028] ;  /* 0x00e0280001107983 */ /* 0x000ea20000300a00 */
[----:B------:R-:W-:-:S02]  /*77c20*/  IMAD.MOV.U32 R2, RZ, RZ, R24 ;  /* 0x000000ffff027224 */ /* 0x000fc400078e0018 */
[----:B------:R-:W-:Y:S02]  /*77c30*/  IMAD.MOV.U32 R3, RZ, RZ, R25 ;  /* 0x000000ffff037224 */ /* 0x000fe400078e0019 */
        /* <DEDUP_REMOVED lines=8> */
[----:B---3--:R-:W-:-:S15]  /*77cc0*/  HMMA.16816.F32 R8, R12, R6, R8 ;  /* 0x000000060c08723c */ /* 0x008fde0000001808 */
[----:B------:R-:W-:-:S08]  /*77cd0*/  NOP ;  /* 0x0000000000007918 */ /* 0x000fd00000000000 */
[----:B------:R-:W-:Y:S04]  /*77ce0*/  STL.64 [R1+0x27e0], R8 ;  /* 0x0027e00801007387 */ /* 0x000fe80000100a00 */
[----:B------:R4:W-:Y:S02]  /*77cf0*/  STL.64 [R1+0x27e8], R10 ;  /* 0x0027e80a01007387 */ /* 0x0009e40000100a00 */
[C---:B----4-:R-:W-:Y:S06]  /*77d00*/  HMMA.16816.F32 R8, R12.reuse, R4, R24 ;  /* 0x000000040c08723c */ /* 0x050fec0000001818 */
[----:B--2---:R-:W-:Y:S01]  /*77d10*/  HMMA.16816.F32 R4, R12, R20, R16 ;  /* 0x000000140c04723c */ /* 0x004fe20000001810 */
[----:B------:R-:W2:-:S15]  /*77d20*/  LDL R16, [R1+0x48] ;  /* 0x0000480001107983 */ /* 0x000e9e0000100800 */
[----:B------:R-:W-:-:S01]  /*77d30*/  NOP ;  /* 0x0000000000007918 */ /* 0x000fc20000000000 */
[----:B------:R-:W-:Y:S04]  /*77d40*/  STL.64 [R1+0x27d0], R8 ;  /* 0x0027d00801007387 */ /* 0x000fe80000100a00 */
[----:B------:R-:W-:Y:S04]  /*77d50*/  STL.64 [R1+0x27d8], R10 ;  /* 0x0027d80a01007387 */ /* 0x000fe80000100a00 */
[----:B------:R-:W-:Y:S04]  /*77d60*/  STL.64 [R1+0x27c0], R4 ;  /* 0x0027c00401007387 */ /* 0x000fe80000100a00 */
[----:B------:R-:W-:Y:S04]  /*77d70*/  STL.64 [R1+0x27c8], R6 ;  /* 0x0027c80601007387 */ /* 0x000fe80000100a00 */
[----:B------:R-:W3:Y:S04]  /*77d80*/  LDL.64 R18, [R1+0x40] ;  /* 0x0000400001127983 */ /* 0x000ee80000100a00 */
[----:B------:R-:W2:Y:S04]  /*77d90*/  LDL R17, [R1+0x4c] ;  /* 0x00004c0001117983 */ /* 0x000ea80000100800 */
[----:B---3--:R0:W-:Y:S04]  /*77da0*/  STL.64 [R1+0xdfb8], R18 ;  /* 0x00dfb81201007387 */ /* 0x0081e80000100a00 */
[----:B--2---:R-:W-:Y:S04]  /*77db0*/  STL.64 [R1+0xdfb0], R16 ;  /* 0x00dfb01001007387 */ /* 0x004fe80000100a00 */
[----:B------:R-:W2:Y:S04]  /*77dc0*/  LDL.LU.64 R24, [R1+0x8c0] ;  /* 0x0008c00001187983 */ /* 0x000ea80000300a00 */
[----:B------:R-:W3:Y:S04]  /*77dd0*/  LDL.LU.64 R26, [R1+0x8c8] ;  /* 0x0008c800011a7983 */ /* 0x000ee80000300a00 */
[----:B---3--:R1:W-:Y:S04]  /*77de0*/  STL.64 [R1+0xdf58], R26 ;  /* 0x00df581a01007387 */ /* 0x0083e80000100a00 */
[----:B0-----:R-:W3:Y:S04]  /*77df0*/  LDL R18, [R1+0x50] ;  /* 0x0000500001127983 */ /* 0x001ee80000100800 */
[----:B------:R-:W3:Y:S04]  /*77e00*/  LDL R19, [R1+0x54] ;  /* 0x0000540001137983 */ /* 0x000ee80000100800 */
[----:B-1----:R-:W4:Y:S04]  /*77e10*/  LDL R26, [R1+0x28] ;  /* 0x00002800011a7983 */ /* 0x002f280000100800 */
[----:B------:R-:W4:Y:S04]  /*77e20*/  LDL R27, [R1+0x2c] ;  /* 0x00002c00011b7983 */ /* 0x000f280000100800 */
[----:B---3--:R-:W-:Y:S04]  /*77e30*/  STL.64 [R1+0xdfd0], R18 ;  /* 0x00dfd01201007387 */ /* 0x008fe80000100a00 */
[----:B--2---:R0:W-:Y:S04]  /*77e40*/  STL.64 [R1+0xdf50], R24 ;  /* 0x00df501801007387 */ /* 0x0041e80000100a00 */
[----:B0-----:R-:W2:Y:S01]  /*77e50*/  LDL R24, [R1+0x30] ;  /* 0x0000300001187983 */ /* 0x001ea20000100800 */
[----:B------:R-:W-:-:S03]  /*77e60*/  IMAD.MOV.U32 R25, RZ, RZ, R0 ;  /* 0x000000ffff197224 */ /* 0x000fc600078e0000 */
[----:B------:R-:W3:Y:S04]  /*77e70*/  LDL.LU R0, [R1+0xe000] ;  /* 0x00e0000001007983 */ /* 0x000ee80000300800 */
[----:B------:R-:W4:Y:S04]  /*77e80*/  LDL R16, [R1+0x58] ;  /* 0x0000580001107983 */ /* 0x000f280000100800 */
[----:B------:R-:W4:Y:S04]  /*77e90*/  LDL R17, [R1+0x5c] ;  /* 0x00005c0001117983 */ /* 0x000f280000100800 */
[----:B----4-:R-:W-:Y:S04]  /*77ea0*/  STL.64 [R1+0xdfe8], R16 ;  /* 0x00dfe81001007387 */ /* 0x010fe80000100a00 */
[----:B------:R0:W-:Y:S04]  /*77eb0*/  STL.64 [R1+0xdf70], R26 ;  /* 0x00df701a01007387 */ /* 0x0001e80000100a00 */
[----:B------:R-:W4:Y:S04]  /*77ec0*/  LDL R18, [R1+0x60] ;  /* 0x0000600001127983 */ /* 0x000f280000100800 */
[----:B0-----:R-:W3:Y:S04]  /*77ed0*/  LDL R26, [R1+0x38] ;  /* 0x00003800011a7983 */ /* 0x001ee80000100800 */
[----:B------:R-:W3:Y:S04]  /*77ee0*/  LDL R27, [R1+0x3c] ;  /* 0x00003c00011b7983 */ /* 0x000ee80000100800 */
[----:B------:R-:W2:Y:S04]  /*77ef0*/  LDL.LU.64 R4, [R1+0x910] ;  /* 0x0009100001047983 */ /* 0x000ea80000300a00 */
[----:B------:R-:W4:Y:S04]  /*77f00*/  LDL.LU.64 R6, [R1+0x918] ;  /* 0x0009180001067983 */ /* 0x000f280000300a00 */
[----:B----4-:R-:W-:Y:S04]  /*77f10*/  STL.64 [R1+0xdfc8], R6 ;  /* 0x00dfc80601007387 */ /* 0x010fe80000100a00 */
[----:B--2---:R0:W-:Y:S04]  /*77f20*/  STL.64 [R1+0xdfc0], R4 ;  /* 0x00dfc00401007387 */ /* 0x0041e80000100a00 */
[----:B0-----:R-:W2:Y:S04]  /*77f30*/  LDL.LU.64 R4, [R1+0x920] ;  /* 0x0009200001047983 */ /* 0x001ea80000300a00 */
        /* <DEDUP_REMOVED lines=8> */
[----:B------:R-:W2:Y:S04]  /*77fc0*/  LDL.LU.64 R6, [R1+0x948] ;  /* 0x0009480001067983 */ /* 0x000ea80000300a00 */
[----:B------:R0:W-:Y:S04]  /*77fd0*/  STL.64 [R1+0xdf88], R24 ;  /* 0x00df881801007387 */ /* 0x0001e80000100a00 */
[----:B---3--:R1:W-:Y:S04]  /*77fe0*/  STL.64 [R1+0xdfa0], R26 ;  /* 0x00dfa01a01007387 */ /* 0x0083e80000100a00 */
[----:B0-----:R-:W3:Y:S04]  /*77ff0*/  LDL.LU.64 R24, [R1+0x900] ;  /* 0x0009000001187983 */ /* 0x001ee80000300a00 */
[----:B-1----:R-:W3:Y:S04]  /*78000*/  LDL.LU.64 R26, [R1+0x908] ;  /* 0x00090800011a7983 */ /* 0x002ee80000300a00 */
[----:B------:R-:W4:Y:S04]  /*78010*/  LDL.LU.64 R20, [R1+0x8b0] ;  /* 0x0008b00001147983 */ /* 0x000f280000300a00 */
[----:B------:R-:W2:Y:S04]  /*78020*/  LDL.LU.64 R22, [R1+0x8b8] ;  /* 0x0008b80001167983 */ /* 0x000ea80000300a00 */
[----:B--2---:R-:W-:Y:S04]  /*78030*/  STL.64 [R1+0xdf68], R22 ;  /* 0x00df681601007387 */ /* 0x004fe80000100a00 */
[----:B----4-:R0:W-:Y:S04]  /*78040*/  STL.64 [R1+0xdf60], R20 ;  /* 0x00df601401007387 */ /* 0x0101e80000100a00 */
[----:B0-----:R-:W2:Y:S04]  /*78050*/  LDL.LU.64 R20, [R1+0x8d0] ;  /* 0x0008d00001147983 */ /* 0x001ea80000300a00 */
[----:B------:R-:W4:Y:S01]  /*78060*/  LDL.LU.64 R22, [R1+0x8d8] ;  /* 0x0008d80001167983 */ /* 0x000f220000300a00 */
[----:B------:R-:W-:-:S07]  /*78070*/  IMAD.MOV.U32 R19, RZ, RZ, R0 ;  /* 0x000000ffff137224 */ /* 0x000fce00078e0000 */
[C---:B------:R-:W-:Y:S01]  /*78080*/  HMMA.16816.F32 R16, R12.reuse, R18, R4 ;  /* 0x000000120c10723c */ /* 0x040fe20000001804 */
        /* <DEDUP_REMOVED lines=8> */
[----:B------:R-:W4:Y:S04]  /*78110*/  LDL.LU.64 R8, [R1+0x8a0] ;  /* 0x0008a00001087983 */ /* 0x000f280000300a00 */
[----:B------:R-:W4:Y:S04]  /*78120*/  LDL.LU.64 R10, [R1+0x8a8] ;  /* 0x0008a800010a7983 */ /* 0x000f280000300a00 */
[----:B------:R-:W3:Y:S04]  /*78130*/  LDL.LU.64 R6, [R1+0xdff8] ;  /* 0x00dff80001067983 */ /* 0x000ee80000300a00 */
[----:B------:R-:W3:Y:S04]  /*78140*/  LDL.LU.64 R4, [R1+0xdff0] ;  /* 0x00dff00001047983 */ /* 0x000ee80000300a00 */
[----:B------:R0:W-:Y:S04]  /*78150*/  STL.64 [R1+0x27b0], R16 ;  /* 0x0027b01001007387 */ /* 0x0001e80000100a00 */
[----:B------:R3:W-:Y:S04]  /*78160*/  STL.64 [R1+0x27b8], R18 ;  /* 0x0027b81201007387 */ /* 0x0007e80000100a00 */
[----:B0-----:R-:W3:Y:S02]  /*78170*/  LDL.LU.64 R16, [R1+0xdfe8] ;  /* 0x00dfe80001107983 */ /* 0x001ee40000300a00 */
[----:B---3--:R-:W-:Y:S02]  /*78180*/  HMMA.16816.F32 R16, R12, R16, R4 ;  /* 0x000000100c10723c */ /* 0x008fe40000001804 */
[----:B------:R-:W3:Y:S04]  /*78190*/  LDL.LU.64 R6, [R1+0xdfe0] ;  /* 0x00dfe00001067983 */ /* 0x000ee80000300a00 */
[----:B------:R-:W3:-:S15]  /*781a0*/  LDL.LU.64 R4, [R1+0xdfd8] ;  /* 0x00dfd80001047983 */ /* 0x000ede0000300a00 */
[----:B------:R-:W-:-:S02]  /*781b0*/  NOP ;  /* 0x0000000000007918 */ /* 0x000fc40000000000 */
[----:B------:R-:W-:Y:S04]  /*781c0*/  STL.64 [R1+0x27a0], R16 ;  /* 0x0027a01001007387 */ /* 0x000fe80000100a00 */
        /* <DEDUP_REMOVED lines=8> */
[----:B0-----:R-:W2:Y:S04]  /*78250*/  LDL.LU.64 R18, [R1+0xdfb8] ;  /* 0x00dfb80001127983 */ /* 0x001ea80000300a00 */
[----:B------:R-:W3:Y:S02]  /*78260*/  LDL.LU.64 R16, [R1+0xdfb0] ;  /* 0x00dfb00001107983 */ /* 0x000ee40000300a00 */
[C---:B---3--:R-:W-:Y:S06]  /*78270*/  HMMA.16816.F32 R4, R12.reuse, R16, R4 ;  /* 0x000000100c04723c */ /* 0x048fec0000001804 */
[----:B--2---:R-:W-:-:S15]  /*78280*/  HMMA.16816.F32 R24, R12, R18, R24 ;  /* 0x000000120c18723c */ /* 0x004fde0000001818 */
[----:B------:R-:W-:-:S02]  /*78290*/  NOP ;  /* 0x0000000000007918 */ /* 0x000fc40000000000 */
[----:B------:R-:W-:Y:S04]  /*782a0*/  STL.64 [R1+0x2780], R4 ;  /* 0x0027800401007387 */ /* 0x000fe80000100a00 */
[----:B------:R0:W-:Y:S04]  /*782b0*/  STL.64 [R1+0x2788], R6 ;  /* 0x0027880601007387 */ /* 0x0001e80000100a00 */
[----:B0-----:R-:W2:Y:S04]  /*782c0*/  LDL.LU.64 R6, [R1+0xdfa8] ;  /* 0x00dfa80001067983 */ /* 0x001ea80000300a00 */
[----:B------:R-:W3:Y:S04]  /*782d0*/  LDL.LU R4, [R1+0x2c40] ;  /* 0x002c400001047983 */ /* 0x000ee80000300800 */
[----:B------:R-:W3:Y:S04]  /*782e0*/  LDL.LU R5, [R1+0x2c48] ;  /* 0x002c480001057983 */ /* 0x000ee80000300800 */
[----:B------:R-:W-:Y:S04]  /*782f0*/  STL.64 [R1+0x2770], R24 ;  /* 0x0027701801007387 */ /* 0x000fe80000100a00 */
[----:B------:R0:W-:Y:S04]  /*78300*/  STL.64 [R1+0x2778], R26 ;  /* 0x0027781a01007387 */ /* 0x0001e80000100a00 */
[----:B0-----:R-:W4:Y:S01]  /*78310*/  LDL.LU.64 R26, [R1+0xdfa0] ;  /* 0x00dfa000011a7983 */ /* 0x001f220000300a00 */
[----:B------:R-:W-:-:S03]  /*78320*/  IMAD.MOV.U32 R0, RZ, RZ, R19 ;  /* 0x000000ffff007224 */ /* 0x000fc600078e0013 */
[----:B------:R-:W3:Y:S04]  /*78330*/  LDL.LU.64 R16, [R1+0x890] ;  /* 0x0008900001107983 */ /* 0x000ee80000300a00 */
[----:B------:R-:W3:Y:S01]  /*78340*/  LDL.LU.64 R18, [R1+0x898] ;  /* 0x0008980001127983 */ /* 0x000ee20000300a00 */
[----:B----4-:R-:W-:Y:S03]  /*78350*/  HMMA.16816.F32 R24, R12, R26, R20 ;  /* 0x0000001a0c18723c */ /* 0x010fe60000001814 */
[----:B------:R-:W4:Y:S04]  /*78360*/  LDL.LU.64 R22, [R1+0xdf98] ;  /* 0x00df980001167983 */ /* 0x000f280000300a00 */
[----:B------:R-:W4:-:S15]  /*78370*/  LDL.LU.64 R20, [R1+0xdf90] ;  /* 0x00df900001147983 */ /* 0x000f1e0000300a00 */
[----:B------:R-:W-:-:S01]  /*78380*/  NOP ;  /* 0x0000000000007918 */ /* 0x000fc20000000000 */
[----:B------:R0:W-:Y:S04]  /*78390*/  STL.64 [R1+0x2760], R24 ;  /* 0x0027601801007387 */ /* 0x0001e80000100a00 */
        /* <DEDUP_REMOVED lines=15> */
[----:B0-----:R-:W2:Y:S04]  /*78490*/  LDL.LU.64 R26, [R1+0xdf58] ;  /* 0x00df5800011a7983 */ /* 0x001ea80000300a00 */
[----:B------:R-:W2:Y:S02]  /*784a0*/  LDL.LU.64 R24, [R1+0xdf50] ;  /* 0x00df500001187983 */ /* 0x000ea40000300a00 */
[----:B--2---:R-:W-:-:S15]  /*784b0*/  HMMA.16816.F32 R24, R12, R6, R24 ;  /* 0x000000060c18723c */ /* 0x004fde0000001818 */
[----:B------:R-:W-:-:S08]  /*784c0*/  NOP ;  /* 0x0000000000007918 */ /* 0x000fd00000000000 */
[----:B------:R0:W-:Y:S04]  /*784d0*/  STL.64 [R1+0x2730], R24 ;  /* 0x0027301801007387 */ /* 0x0001e80000100a00 */
[----:B------:R4:W-:Y:S04]  /*784e0*/  STL.64 [R1+0x2738], R26 ;  /* 0x0027381a01007387 */ /* 0x0009e80000100a00 */
[----:B0-----:R-:W4:Y:S04]  /*784f0*/  LDL.LU.64 R24, [R1+0xdf48] ;  /* 0x00df480001187983 */ /* 0x001f280000300a00 */
[----:B------:R-:W2:Y:S01]  /*78500*/  LDL.LU R6, [R1+0x2c50] ;  /* 0x002c500001067983 */ /* 0x000ea20000300800 */
[----:B----4-:R-:W-:Y:S03]  /*78510*/  HMMA.16816.F32 R24, R12, R24, R20 ;  /* 0x000000180c18723c */ /* 0x010fe60000001814 */
[----:B------:R-:W3:-:S15]  /*78520*/  LDL.LU.64 R22, [R1+0xdf40] ;  /* 0x00df400001167983 */ /* 0x000ede0000300a00 */
[----:B------:R-:W-:-:S05]  /*78530*/  NOP ;  /* 0x0000000000007918 */ /* 0x000fca0000000000 */
[----:B------:R-:W-:Y:S04]  /*78540*/  STL.64 [R1+0x2720], R24 ;  /* 0x0027201801007387 */ /* 0x000fe80000100a00 */
[----:B------:R0:W-:Y:S04]  /*78550*/  STL.64 [R1+0x2728], R26 ;  /* 0x0027281a01007387 */ /* 0x0001e80000100a00 */
[----:B0-----:R-:W4:Y:S04]  /*78560*/  LDL.LU.64 R26, [R1+0xdf38] ;  /* 0x00df3800011a7983 */ /* 0x001f280000300a00 */
[----:B------:R-:W2:Y:S01]  /*78570*/  LDL.LU.64 R24, [R1+0x880] ;  /* 0x0008800001187983 */ /* 0x000ea20000300a00 */
[----:B----4-:R-:W-:Y:S03]  /*78580*/  HMMA.16816.F32 R8, R12, R26, R8 ;  /* 0x0000001a0c08723c */ /* 0x010fe60000001808 */
[----:B------:R-:W4:-:S15]  /*78590*/  LDL.LU.64 R26, [R1+0x888] ;  /* 0x00088800011a7983 */ /* 0x000f1e0000300a00 */
[----:B------:R-:W-:-:S05]  /*785a0*/  NOP ;  /* 0x0000000000007918 */ /* 0x000fca0000000000 */
[----:B------:R0:W-:Y:S04]  /*785b0*/  STL.64 [R1+0x2710], R8 ;  /* 0x0027100801007387 */ /* 0x0001e80000100a00 */
[----:B------:R1:W-:Y:S04]  /*785c0*/  STL.64 [R1+0x2718], R10 ;  /* 0x0027180a01007387 */ /* 0x0003e80000100a00 */
[----:B0-----:R-:W4:Y:S04]  /*785d0*/  LDL.LU.64 R8, [R1+0x870] ;  /* 0x0008700001087983 */ /* 0x001f280000300a00 */
[----:B-1----:R-:W4:Y:S04]  /*785e0*/  LDL.LU.64 R10, [R1+0x878] ;  /* 0x00087800010a7983 */ /* 0x002f280000300a00 */
[----:B------:R-:W2:Y:S01]  /*785f0*/  LDL.LU R7, [R1+0x2c58] ;  /* 0x002c580001077983 */ /* 0x000ea20000300800 */
[C---:B---3--:R-:W-:Y:S03]  /*78600*/  HMMA.16816.F32 R16, R12.reuse, R22, R16 ;  /* 0x000000160c10723c */ /* 0x048fe60000001810 */
[----:B--2---:R0:W-:Y:S04]  /*78610*/  STL.64 [R1+0xdee0], R6 ;  /* 0x00dee00601007387 */ /* 0x0041e80000100a00 */
[----:B0-----:R-:W4:Y:S04]  /*78620*/  LDL R6, [R1] ;  /* 0x0000000001067983 */ /* 0x001f280000100800 */
[----:B------:R-:W4:Y:S04]  /*78630*/  LDL R7, [R1+0x4] ;  /* 0x0000040001077983 */ /* 0x000f280000100800 */
[----:B------:R-:W-:Y:S04]  /*78640*/  STL.64 [R1+0xded8], R4 ;  /* 0x00ded80401007387 */ /* 0x000fe80000100a00 */
[----:B------:R-:W2:Y:S04]  /*78650*/  LDL.LU.64 R20, [R1+0x850] ;  /* 0x0008500001147983 */ /* 0x000ea80000300a00 */
[----:B------:R-:W3:Y:S04]  /*78660*/  LDL.LU.64 R22, [R1+0x858] ;  /* 0x0008580001167983 */ /* 0x000ee80000300a00 */
[----:B------:R-:W-:Y:S04]  /*78670*/  STL.64 [R1+0x2700], R16 ;  /* 0x0027001001007387 */ /* 0x000fe80000100a00 */
[----:B------:R-:W-:Y:S04]  /*78680*/  STL.64 [R1+0x2708], R18 ;  /* 0x0027081201007387 */ /* 0x000fe80000100a00 */
[----:B---3--:R-:W-:Y:S04]  /*78690*/  STL.64 [R1+0xdf20], R22 ;  /* 0x00df201601007387 */ /* 0x008fe80000100a00 */
[----:B--2---:R0:W-:Y:S04]  /*786a0*/  STL.64 [R1+0xdf18], R20 ;  /* 0x00df181401007387 */ /* 0x0041e80000100a00 */
[----:B0-----:R-:W2:Y:S04]  /*786b0*/  LDL.LU.64 R20, [R1+0x860] ;  /* 0x0008600001147983 */ /* 0x001ea80000300a00 */
[----:B------:R-:W2:Y:S04]  /*786c0*/  LDL.LU.64 R22, [R1+0x868] ;  /* 0x0008680001167983 */ /* 0x000ea80000300a00 */
[----:B------:R-:W3:Y:S04]  /*786d0*/  LDL.LU.64 R16, [R1+0x830] ;  /* 0x0008300001107983 */ /* 0x000ee80000300a00 */
[----:B------:R-:W2:Y:S01]  /*786e0*/  LDL.LU.64 R18, [R1+0x838] ;  /* 0x0008380001127983 */ /* 0x000ea20000300a00 */
[C---:B----4-:R-:W-:Y:S03]  /*786f0*/  HMMA.16816.F32 R4, R12.reuse, R6, R24 ;  /* 0x000000060c04723c */ /* 0x050fe60000001818 */
[----:B--2---:R-:W-:Y:S04]  /*78700*/  STL.64 [R1+0xdf00], R18 ;  /* 0x00df001201007387 */ /* 0x004fe80000100a00 */
[----:B---3--:R0:W-:Y:S04]  /*78710*/  STL.64 [R1+0xdef8], R16 ;  /* 0x00def81001007387 */ /* 0x0081e80000100a00 */
[----:B0-----:R-:W2:Y:S04]  /*78720*/  LDL.LU.64 R16, [R1+0x840] ;  /* 0x0008400001107983 */ /* 0x001ea80000300a00 */
[----:B------:R-:W2:Y:S04]  /*78730*/  LDL.LU.64 R18, [R1+0x848] ;  /* 0x0008480001127983 */ /* 0x000ea80000300a00 */
[----:B------:R-:W3:Y:S01]  /*78740*/  LDL.LU.64 R26, [R1+0xdf30] ;  /* 0x00df3000011a7983 */ /* 0x000ee20000300a00 */
[C---:B------:R-:W-:Y:S03]  /*78750*/  HMMA.16816.F32 R8, R12.reuse, R28, R8 ;  /* 0x0000001c0c08723c */ /* 0x040fe60000001808 */
[----:B------:R-:W4:Y:S04]  /*78760*/  LDL.LU.64 R24, [R1+0xdf28] ;  /* 0x00df280001187983 */ /* 0x000f280000300a00 */
[----:B------:R0:W-:Y:S04]  /*78770*/  STL.64 [R1+0x26f0], R4 ;  /* 0x0026f00401007387 */ /* 0x0001e80000100a00 */
[----:B------:R1:W-:Y:S04]  /*78780*/  STL.64 [R1+0x26f8], R6 ;  /* 0x0026f80601007387 */ /* 0x0003e80000100a00 */
[----:B0-----:R-:W2:Y:S04]  /*78790*/  LDL.LU.64 R4, [R1+0x820] ;  /* 0x0008200001047983 */ /* 0x001ea80000300a00 */
[----:B-1----:R-:W2:Y:S04]  /*787a0*/  LDL.LU.64 R6, [R1+0x828] ;  /* 0x0008280001067983 */ /* 0x002ea80000300a00 */
[----:B------:R0:W-:Y:S04]  /*787b0*/  STL.64 [R1+0x26e0], R8 ;  /* 0x0026e00801007387 */ /* 0x0001e80000100a00 */
[----:B------:R1:W-:Y:S04]  /*787c0*/  STL.64 [R1+0x26e8], R10 ;  /* 0x0026e80a01007387 */ /* 0x0003e80000100a00 */
[----:B0-----:R-:W2:Y:S04]  /*787d0*/  LDL.LU.64 R8, [R1+0x810] ;  /* 0x0008100001087983 */ /* 0x001ea80000300a00 */
[----:B-1----:R-:W2:Y:S04]  /*787e0*/  LDL.LU.64 R10, [R1+0x818] ;  /* 0x00081800010a7983 */ /* 0x002ea80000300a00 */
[----:B------:R0:W-:Y:S04]  /*787f0*/  STL.64 [R1+0xde68], R28 ;  /* 0x00de681c01007387 */ /* 0x0001e80000100a00 */
[----:B0-----:R-:W2:Y:S04]  /*78800*/  LDL.LU R28, [R1+0x2c44] ;  /* 0x002c4400011c7983 */ /* 0x001ea80000300800 */
[----:B------:R-:W2:Y:S01]  /*78810*/  LDL.LU R29, [R1+0x2c4c] ;  /* 0x002c4c00011d7983 */ /* 0x000ea20000300800 */
[----:B---3--:R-:W-:-:S15]  /*78820*/  HMMA.16816.F32 R20, R12, R26, R20 ;  /* 0x0000001a0c14723c */ /* 0x008fde0000001814 */
[----:B------:R-:W-:-:S08]  /*78830*/  NOP ;  /* 0x0000000000007918 */ /* 0x000fd00000000000 */
[----:B------:R-:W-:Y:S04]  /*78840*/  STL.64 [R1+0x26d0], R20 ;  /* 0x0026d01401007387 */ /* 0x000fe80000100a00 */
[----:B------:R0:W-:Y:S04]  /*78850*/  STL.64 [R1+0x26d8], R22 ;  /* 0x0026d81601007387 */ /* 0x0001e80000100a00 */
[----:B0-----:R-:W4:Y:S04]  /*78860*/  LDL.LU.64 R22, [R1+0xdf20] ;  /* 0x00df200001167983 */ /* 0x001f280000300a00 */
[----:B------:R-:W4:Y:S02]  /*78870*/  LDL.LU.64 R20, [R1+0xdf18] ;  /* 0x00df180001147983 */ /* 0x000f240000300a00 */
[----:B----4-:R-:W-:-:S15]  /*78880*/  HMMA.16816.F32 R20, R12, R24, R20 ;  /* 0x000000180c14723c */ /* 0x010fde0000001814 */
[----:B------:R-:W-:-:S08]  /*78890*/  NOP ;  /* 0x0000000000007918 */ /* 0x000fd00000000000 */
[----:B------:R-:W-:Y:S04]  /*788a0*/  STL.64 [R1+0x26c0], R20 ;  /* 0x0026c01401007387 */ /* 0x000fe80000100a00 */
[----:B------:R0:W-:Y:S04]  /*788b0*/  STL.64 [R1+0x26c8], R22 ;  /* 0x0026c81601007387 */ /* 0x0001e80000100a00 */
[----:B0-----:R-:W2:Y:S04]  /*788c0*/  LDL.LU.64 R22, [R1+0xdf10] ;  /* 0x00df100001167983 */ /* 0x001ea80000300a00 */
[----:B------:R-:W3:Y:S04]  /*788d0*/  LDL.LU.64 R20, [R1+0xdf08] ;  /* 0x00df080001147983 */ /* 0x000ee80000300a00 */
[----:B------:R0:W-:Y:S04]  /*788e0*/  STL.64 [R1+0xddb0], R26 ;  /* 0x00ddb01a01007387 */ /* 0x0001e80000100a00 */
[----:B0-----:R-:W4:Y:S04]  /*788f0*/  LDL.LU R26, [R1+0x2c54] ;  /* 0x002c5400011a7983 */ /* 0x001f280000300800 */
[----:B------:R-:W4:Y:S04]  /*78900*/  LDL.LU R27, [R1+0x2c5c] ;  /* 0x002c5c00011b7983 */ /* 0x000f280000300800 */
[----:B------:R-:W-:Y:S01]  /*78910*/  STL.64 [R1+0xdda8], R24 ;  /* 0x00dda81801007387 */ /* 0x000fe20000100a00 */
[----:B--2---:R-:W-:-:S15]  /*78920*/  HMMA.16816.F32 R16, R12, R22, R16 ;  /* 0x000000160c10723c */ /* 0x004fde0000001810 */
[----:B------:R-:W-:-:S08]  /*78930*/  NOP ;  /* 0x0000000000007918 */ /* 0x000fd00000000000 */
[----:B------:R-:W-:Y:S04]  /*78940*/  STL.64 [R1+0x26b0], R16 ;  /* 0x0026b01001007387 */ /* 0x000fe80000100a00 */
[----:B------:R0:W-:Y:S04]  /*78950*/  STL.64 [R1+0x26b8], R18 ;  /* 0x0026b81201007387 */ /* 0x0001e80000100a00 */
[----:B0-----:R-:W3:Y:S04]  /*78960*/  LDL.LU.64 R18, [R1+0xdf00] ;  /* 0x00df000001127983 */ /* 0x001ee80000300a00 */
[----:B------:R-:W3:Y:S02]  /*78970*/  LDL.LU.64 R16, [R1+0xdef8] ;  /* 0x00def80001107983 */ /* 0x000ee40000300a00 */
[----:B---3--:R-:W-:-:S15]  /*78980*/  HMMA.16816.F32 R16, R12, R20, R16 ;  /* 0x000000140c10723c */ /* 0x008fde0000001810 */
[----:B------:R-:W-:-:S08]  /*78990*/  NOP ;  /* 0x0000000000007918 */ /* 0x000fd00000000000 */
[----:B------:R-:W-:Y:S04]  /*789a0*/  STL.64 [R1+0x26a0], R16 ;  /* 0x0026a01001007387 */ /* 0x000fe80000100a00 */
[----:B------:R0:W-:Y:S04]  /*789b0*/  STL.64 [R1+0x26a8], R18 ;  /* 0x0026a81201007387 */ /* 0x0001e80000100a00 */
[----:B0-----:R-:W2:Y:S04]  /*789c0*/  LDL.LU.64 R18, [R1+0xdef0] ;  /* 0x00def00001127983 */ /* 0x001ea80000300a00 */
[----:B------:R-:W3:Y:S04]  /*789d0*/  LDL.LU.64 R16, [R1+0xdee8] ;  /* 0x00dee80001107983 */ /* 0x000ee80000300a00 */
[----:B------:R-:W-:Y:S04]  /*789e0*/  STL.64 [R1+0xddc0], R22 ;  /* 0x00ddc01601007387 */ /* 0x000fe80000100a00 */
[----:B------:R0:W-:Y:S04]  /*789f0*/  STL.64 [R1+0xddb8], R20 ;  /* 0x00ddb81401007387 */ /* 0x0001e80000100a00 */
[----:B0-----:R-:W4:Y:S04]  /*78a00*/  LDL.LU.64 R20, [R1+0x800] ;  /* 0x0008000001147983 */ /* 0x001f280000300a00 */
[----:B------:R-:W4:Y:S01]  /*78a10*/  LDL.LU.64 R22, [R1+0x808] ;  /* 0x0008080001167983 */ /* 0x000f220000300a00 */
[C---:B--2---:R-:W-:Y:S06]  /*78a20*/  HMMA.16816.F32 R4, R12.reuse, R18, R4 ;  /* 0x000000120c04723c */ /* 0x044fec0000001804 */
[----:B---3--:R-:W-:-:S15]  /*78a30*/  HMMA.16816.F32 R8, R12, R16, R8 ;  /* 0x000000100c08723c */ /* 0x008fde0000001808 */
[----:B------:R-:W-:-:S02]  /*78a40*/  NOP ;  /* 0x0000000000007918 */ /* 0x000fc40000000000 */
[----:B------:R-:W-:Y:S04]  /*78a50*/  STL.64 [R1+0x2690], R4 ;  /* 0x0026900401007387 */ /* 0x000fe80000100a00 */
[----:B------:R0:W-:Y:S04]  /*78a60*/  STL.64 [R1+0x2698], R6 ;  /* 0x0026980601007387 */ /* 0x0001e80000100a00 */
[----:B0-----:R-:W2:Y:S04]  /*78a70*/  LDL.LU.64 R6, [R1+0xdee0] ;  /* 0x00dee00001067983 */ /* 0x001ea80000300a00 */
[----:B------:R-:W3:Y:S04]  /*78a80*/  LDL.LU.64 R4, [R1+0xded8] ;  /* 0x00ded80001047983 */ /* 0x000ee80000300a00 */
[----:B------:R-:W-:Y:S04]  /*78a90*/  STL.64 [R1+0x2680], R8 ;  /* 0x0026800801007387 */ /* 0x000fe80000100a00 */
[----:B------:R0:W-:Y:S04]  /*78aa0*/  STL.64 [R1+0x2688], R10 ;  /* 0x0026880a01007387 */ /* 0x0001e80000100a00 */
[----:B0-----:R-:W4:Y:S04]  /*78ab0*/  LDL.LU.64 R10, [R1+0xded0] ;  /* 0x00ded000010a7983 */ /* 0x001f280000300a00 */
[----:B------:R-:W2:Y:S04]  /*78ac0*/  LDL.LU.64 R8, [R1+0xdec8] ;  /* 0x00dec80001087983 */ /* 0x000ea80000300a00 */
[----:B------:R-:W-:Y:S04]  /*78ad0*/  STL.64 [R1+0xdda0], R18 ;  /* 0x00dda01201007387 */ /* 0x000fe80000100a00 */
[----:B------:R4:W-:Y:S02]  /*78ae0*/  STL.64 [R1+0xdd98], R16 ;  /* 0x00dd981001007387 */ /* 0x0009e40000100a00 */
[----:B----4-:R-:W-:Y:S02]  /*78af0*/  HMMA.16816.F32 R16, R12, R10, R20 ;  /* 0x0000000a0c10723c */ /* 0x010fe40000001814 */
[----:B------:R-:W4:Y:S05]  /*78b00*/  LDL R20, [R1+0xa8] ;  /* 0x0000a80001147983 */ /* 0x000f2a0000100800 */
[----:B--2---:R-:W-:-:S02]  /*78b10*/  IMAD.MOV.U32 R21, RZ, RZ, R8 ;  /* 0x000000ffff157224 */ /* 0x004fc400078e0008 */
[----:B---3--:R-:W-:Y:S02]  /*78b20*/  IMAD R4, R4, 0x100, R28 ;  /* 0x0000010004047824 */ /* 0x008fe400078e021c */
[----:B------:R-:W-:-:S12]  /*78b30*/  IMAD.MOV.U32 R28, RZ, RZ, R9 ;  /* 0x000000ffff1c7224 */ /* 0x000fd800078e0009 */
[----:B------:R-:W-:Y:S04]  /*78b40*/  STL.64 [R1+0x2670], R16 ;  /* 0x0026701001007387 */ /* 0x000fe80000100a00 */
[----:B------:R-:W-:Y:S04]  /*78b50*/  STL.64 [R1+0x2678], R18 ;  /* 0x0026781201007387 */ /* 0x000fe80000100a00 */
[----:B------:R-:W2:Y:S04]  /*78b60*/  LDL.LU R8, [R1+0xdec4] ;  /* 0x00dec40001087983 */ /* 0x000ea80000300800 */
[----:B----4-:R0:W-:Y:S04]  /*78b70*/  STL.64 [R1+0xdeb8], R20 ;  /* 0x00deb81401007387 */ /* 0x0101e80000100a00 */
[----:B0-----:R-:W2:Y:S04]  /*78b80*/  LDL.LU.64 R20, [R1+0xc10] ;  /* 0x000c100001147983 */ /* 0x001ea80000300a00 */
[----:B------:R-:W2:Y:S04]  /*78b90*/  LDL.LU.64 R22, [R1+0xc18] ;  /* 0x000c180001167983 */ /* 0x000ea80000300a00 */
[----:B------:R-:W2:Y:S01]  /*78ba0*/  LDL.LU R9, [R1+0xdec0] ;  /* 0x00dec00001097983 */ /* 0x000ea20000300800 */
[----:B------:R-:W-:-:S03]  /*78bb0*/  IMAD R5, R5, 0x100, R29 ;  /* 0x0000010005057824 */ /* 0x000fc600078e021d */
[----:B------:R-:W3:Y:S04]  /*78bc0*/  LDL R29, [R1+0x9c] ;  /* 0x00009c00011d7983 */ /* 0x000ee80000100800 */
[----:B------:R-:W4:Y:S01]  /*78bd0*/  LDL.LU.64 R16, [R1+0xc00] ;  /* 0x000c000001107983 */ /* 0x000f220000300a00 */
[----:B------:R-:W-:-:S03]  /*78be0*/  IMAD R6, R6, 0x100, R26 ;  /* 0x0000010006067824 */ /* 0x000fc600078e021a */
[----:B------:R-:W4:Y:S01]  /*78bf0*/  LDL.LU.64 R18, [R1+0xc08] ;  /* 0x000c080001127983 */ /* 0x000f220000300a00 */
[----:B------:R-:W-:-:S03]  /*78c00*/  IMAD R7, R7, 0x100, R27 ;  /* 0x0000010007077824 */ /* 0x000fc600078e021b */
[----:B------:R-:W3:Y:S01]  /*78c10*/  LDL.64 R24, [R1+0x90] ;  /* 0x0000900001187983 */ /* 0x000ee20000100a00 */
[----:B------:R-:W-:Y:S02]  /*78c20*/  IMAD.MOV.U32 R26, RZ, RZ, R2 ;  /* 0x000000ffff1a7224 */ /* 0x000fe400078e0002 */
[----:B------:R-:W-:Y:S01]  /*78c30*/  IMAD.MOV.U32 R27, RZ, RZ, R3 ;  /* 0x000000ffff1b7224 */ /* 0x000fe200078e0003 */
[----:B--2---:R-:W-:-:S15]  /*78c40*/  HMMA.16816.F32 R20, R12, R8, R20 ;  /* 0x000000080c14723c */ /* 0x004fde0000001814 */
[----:B------:R-:W-:-:S08]  /*78c50*/  NOP ;  /* 0x0000000000007918 */ /* 0x000fd00000000000 */
[----:B------:R0:W-:Y:S04]  /*78c60*/  STL.64 [R1+0x2660], R20 ;  /* 0x0026601401007387 */ /* 0x0001e80000100a00 */
[----:B------:R-:W-:Y:S04]  /*78c70*/  STL.64 [R1+0x2668], R22 ;  /* 0x0026681601007387 */ /* 0x000fe80000100a00 */
[----:B0-----:R-:W2:Y:S04]  /*78c80*/  LDL.LU.64 R20, [R1+0xdeb8] ;  /* 0x00deb80001147983 */ /* 0x001ea80000300a00 */
[----:B------:R-:W4:Y:S04]  /*78c90*/  LDL.LU R2, [R1+0xdeb4] ;  /* 0x00deb40001027983 */ /* 0x000f280000300800 */
[----:B------:R-:W4:Y:S04]  /*78ca0*/  LDL.LU R3, [R1+0xdeb0] ;  /* 0x00deb00001037983 */ /* 0x000f280000300800 */
[----:B------:R0:W-:Y:S04]  /*78cb0*/  STL.64 [R1+0xde98], R26 ;  /* 0x00de981a01007387 */ /* 0x0001e80000100a00 */
[----:B0-----:R-:W2:Y:S04]  /*78cc0*/  LDL R26, [R1+0xa0] ;  /* 0x0000a000011a7983 */ /* 0x001ea80000100800 */
[----:B------:R-:W2:Y:S04]  /*78cd0*/  LDL R27, [R1+0xa4] ;  /* 0x0000a400011b7983 */ /* 0x000ea80000100800 */
[----:B---3--:R-:W-:Y:S04]  /*78ce0*/  STL.64 [R1+0xde90], R24 ;  /* 0x00de901801007387 */ /* 0x008fe80000100a00 */
[----:B------:R-:W-:Y:S04]  /*78cf0*/  STL.64 [R1+0xdd80], R10 ;  /* 0x00dd800a01007387 */ /* 0x000fe80000100a00 */
[----:B------:R0:W-:Y:S04]  /*78d00*/  STL.64 [R1+0xdd78], R8 ;  /* 0x00dd780801007387 */ /* 0x0001e80000100a00 */
[----:B0-----:R-:W2:Y:S04]  /*78d10*/  LDL.LU.64 R8, [R1+0x7f0] ;  /* 0x0007f00001087983 */ /* 0x001ea80000300a00 */
[----:B------:R-:W2:Y:S01]  /*78d20*/  LDL.LU.64 R10, [R1+0x7f8] ;  /* 0x0007f800010a7983 */ /* 0x000ea20000300a00 */
[----:B----4-:R-:W-:-:S15]  /*78d30*/  HMMA.16816.F32 R16, R12, R2, R16 ;  /* 0x000000020c10723c */ /* 0x010fde0000001810 */
[----:B------:R-:W-:-:S08]  /*78d40*/  NOP ;  /* 0x0000000000007918 */ /* 0x000fd00000000000 */
[----:B------:R0:W-:Y:S04]  /*78d50*/  STL.64 [R1+0x2650], R16 ;  /* 0x0026501001007387 */ /* 0x0001e80000100a00 */
[----:B------:R1:W-:Y:S04]  /*78d60*/  STL.64 [R1+0x2658], R18 ;  /* 0x0026581201007387 */ /* 0x0003e80000100a00 */
[----:B------:R-:W3:Y:S04]  /*78d70*/  LDL R22, [R1+0x68] ;  /* 0x0000680001167983 */ /* 0x000ee80000100800 */
[----:B0-----:R-:W4:Y:S04]  /*78d80*/  LDL R16, [R1+0x78] ;  /* 0x0000780001107983 */ /* 0x001f280000100800 */
[----:B-1----:R-:W3:Y:S04]  /*78d90*/  LDL.64 R18, [R1+0x80] ;  /* 0x0000800001127983 */ /* 0x002ee80000100a00 */
[----:B------:R-:W4:Y:S04]  /*78da0*/  LDL R17, [R1+0x7c] ;  /* 0x00007c0001117983 */ /* 0x000f280000100800 */
[----:B------:R-:W4:Y:S01]  /*78db0*/  LDL R23, [R1+0x6c] ;  /* 0x00006c0001177983 */ /* 0x000f220000100800 */
[----:B--2---:R-:W-:Y:S03]  /*78dc0*/  HMMA.16816.F32 R8, R12, R20, R8 ;  /* 0x000000140c08723c */ /* 0x004fe60000001808 */
[----:B---3--:R-:W-:Y:S04]  /*78dd0*/  STL.64 [R1+0xdea8], R18 ;  /* 0x00dea81201007387 */ /* 0x008fe80000100a00 */
[----:B----4-:R0:W-:Y:S04]  /*78de0*/  STL.64 [R1+0xdea0], R16 ;  /* 0x00dea01001007387 */ /* 0x0101e80000100a00 */
[----:B0-----:R-:W2:Y:S04]  /*78df0*/  LDL.LU.64 R16, [R1+0x7e0] ;  /* 0x0007e00001107983 */ /* 0x001ea80000300a00 */
[----:B------:R-:W2:Y:S04]  /*78e00*/  LDL.LU.64 R18, [R1+0x7e8] ;  /* 0x0007e80001127983 */ /* 0x000ea80000300a00 */
[----:B------:R-:W-:Y:S04]  /*78e10*/  STL [R1+0xdd60], R2 ;  /* 0x00dd600201007387 */ /* 0x000fe80000100800 */
[----:B------:R-:W-:Y:S04]  /*78e20*/  STL [R1+0xdd5c], R3 ;  /* 0x00dd5c0301007387 */ /* 0x000fe80000100800 */
[----:B------:R-:W3:Y:S04]  /*78e30*/  LDL.LU.64 R12, [R1+0x7d0] ;  /* 0x0007d000010c7983 */ /* 0x000ee80000300a00 */
[----:B------:R-:W3:Y:S04]  /*78e40*/  LDL.LU.64 R14, [R1+0x7d8] ;  /* 0x0007d800010e7983 */ /* 0x000ee80000300a00 */
[----:B------:R0:W-:Y:S04]  /*78e50*/  STL.64 [R1+0x2640], R8 ;  /* 0x0026400801007387 */ /* 0x0001e80000100a00 */
[----:B------:R1:W-:Y:S04]  /*78e60*/  STL.64 [R1+0x2648], R10 ;  /* 0x0026480a01007387 */ /* 0x0003e80000100a00 */
[----:B------:R-:W4:Y:S04]  /*78e70*/  LDL R20, [R1+0x70] ;  /* 0x0000700001147983 */ /* 0x000f280000100800 */
[----:B------:R-:W4:Y:S01]  /*78e80*/  LDL R21, [R1+0x74] ;  /* 0x0000740001157983 */ /* 0x000f220000100800 */
[----:B------:R-:W-:-:S02]  /*78e90*/  F2FP.F16.E4M3.UNPACK_B R4, R4 ;  /* 0x00000004ff04723e */ /* 0x000fc400020006ff */
[----:B------:R-:W-:Y:S01]  /*78ea0*/  F2FP.F16.E4M3.UNPACK_B R5, R5 ;  /* 0x00000005ff05723e */ /* 0x000fe200020006ff */
[----:B0-----:R-:W3:Y:S01]  /*78eb0*/  LDL.LU.64 R8, [R1+0x7b0] ;  /* 0x0007b00001087983 */ /* 0x001ee20000300a00 */
[----:B------:R-:W-:Y:S02]  /*78ec0*/  F2FP.F16.E4M3.UNPACK_B R6, R6 ;  /* 0x00000006ff06723e */ /* 0x000fe400020006ff */
[----:B------:R-:W-:Y:S01]  /*78ed0*/  F2FP.F16.E4M3.UNPACK_B R7, R7 ;  /* 0x00000007ff07723e */ /* 0x000fe200020006ff */
[----:B-1----:R-:W3:Y:S04]  /*78ee0*/  LDL.LU.64 R10, [R1+0x7b8] ;  /* 0x0007b800010a7983 */ /* 0x002ee80000300a00 */
[----:B------:R-:W-:Y:S02]  /*78ef0*/  STL.64 [R1+0xde88], R22 ;  /* 0x00de881601007387 */ /* 0x000fe40000100a00 */
[C---:B--2---:R-:W-:Y:S02]  /*78f00*/  HMMA.16816.F32 R24, R4.reuse, R26, R16 ;  /* 0x0000001a0418723c */ /* 0x044fe40000001810 */
[----:B----4-:R0:W-:Y:S04]  /*78f10*/  STL.64 [R1+0xde80], R20 ;  /* 0x00de801401007387 */ /* 0x0101e80000100a00 */
[----:B0-----:R-:W2:Y:S04]  /*78f20*/  LDL.LU.64 R20, [R1+0x7c0] ;  /* 0x0007c00001147983 */ /* 0x001ea80000300a00 */
[----:B------:R-:W2:Y:S04]  /*78f30*/  LDL.LU.64 R22, [R1+0x7c8] ;  /* 0x0007c80001167983 */ /* 0x000ea80000300a00 */
[----:B------:R-:W4:Y:S04]  /*78f40*/  LDL.LU.64 R18, [R1+0xdea8] ;  /* 0x00dea80001127983 */ /* 0x000f280000300a00 */
[----:B------:R-:W4:Y:S05]  /*78f50*/  LDL.LU.64 R16, [R1+0xdea0] ;  /* 0x00dea00001107983 */ /* 0x000f2a0000300a00 */
[----:B------:R-:W-:Y:S04]  /*78f60*/  STL.64 [R1+0x2630], R24 ;  /* 0x0026301801007387 */ /* 0x000fe80000100a00 */
[----:B------:R0:W-:Y:S04]  /*78f70*/  STL.64 [R1+0x2638], R26 ;  /* 0x0026381a01007387 */ /* 0x0001e80000100a00 */
[----:B0-----:R-:W4:Y:S04]  /*78f80*/  LDL.LU.64 R26, [R1+0xde98] ;  /* 0x00de9800011a7983 */ /* 0x001f280000300a00 */
[----:B------:R-:W2:Y:S01]  /*78f90*/  LDL.LU.64 R24, [R1+0xde90] ;  /* 0x00de900001187983 */ /* 0x000ea20000300a00 */
[----:B---3--:R-:W-:-:S15]  /*78fa0*/  HMMA.16816.F32 R12, R4, R28, R12 ;  /* 0x0000001c040c723c */ /* 0x008fde000000180c */
[----:B------:R-:W-:-:S08]  /*78fb0*/  NOP ;  /* 0x0000000000007918 */ /* 0x000fd00000000000 */
[----:B------:R0:W-:Y:S04]  /*78fc0*/  STL.64 [R1+0x2620], R12 ;  /* 0x0026200c01007387 */ /* 0x0001e80000100a00 */
[----:B------:R1:W-:Y:S04]  /*78fd0*/  STL.64 [R1+0x2628], R14 ;  /* 0x0026280e01007387 */ /* 0x0003e80000100a00 */
[----:B------:R-:W3:Y:S04]  /*78fe0*/  LDL.64 R28, [R1+0x60] ;  /* 0x00006000011c7983 */ /* 0x000ee80000100a00 */
[----:B0-----:R-:W4:Y:S04]  /*78ff0*/  LDL R12, [R1+0x58] ;  /* 0x00005800010c7983 */ /* 0x001f280000100800 */
[----:B------:R-:W4:Y:S01]  /*79000*/  LDL R13, [R1+0x5c] ;  /* 0x00005c00010d7983 */ /* 0x000f220000100800 */
[----:B--2---:R-:W-:-:S15]  /*79010*/  HMMA.16816.F32 R20, R4, R24, R20 ;  /* 0x000000180414723c */ /* 0x004fde0000001814 */
[----:B------:R-:W-:-:S08]  /*79020*/  NOP ;  /* 0x0000000000007918 */ /* 0x000fd00000000000 */
[----:B------:R0:W-:Y:S04]  /*79030*/  STL.64 [R1+0x2610], R20 ;  /* 0x0026101401007387 */ /* 0x0001e80000100a00 */
[----:B------:R2:W-:Y:S04]  /*79040*/  STL.64 [R1+0x2618], R22 ;  /* 0x0026181601007387 */ /* 0x0005e80000100a00 */
[----:B-1----:R-:W3:Y:S04]  /*79050*/  LDL R14, [R1+0x50] ;  /* 0x00005000010e7983 */ /* 0x002ee80000100800 */
[----:B------:R-:W3:Y:S04]  /*79060*/  LDL R15, [R1+0x54] ;  /* 0x00005400010f7983 */ /* 0x000ee80000100800 */
[----:B0-----:R-:W4:Y:S04]  /*79070*/  LDL.LU.64 R20, [R1+0x790] ;  /* 0x0007900001147983 */ /* 0x001f280000300a00 */
[----:B--2---:R-:W2:Y:S04]  /*79080*/  LDL.LU.64 R22, [R1+0x798] ;  /* 0x0007980001167983 */ /* 0x004ea80000300a00 */
[----:B---3--:R-:W-:Y:S04]  /*79090*/  STL.64 [R1+0xde78], R14 ;  /* 0x00de780e01007387 */ /* 0x008fe80000100a00 */
[----:B----4-:R0:W-:Y:S04]  /*790a0*/  STL.64 [R1+0xde70], R12 ;  /* 0x00de700c01007387 */ /* 0x0101e80000100a00 */
[----:B0-----:R-:W3:Y:S04]  /*790b0*/  LDL.LU.64 R12, [R1+0x7a0] ;  /* 0x0007a000010c7983 */ /* 0x001ee80000300a00 */
[----:B------:R-:W3:Y:S01]  /*790c0*/  LDL.LU.64 R14, [R1+0x7a8] ;  /* 0x0007a800010e7983 */ /* 0x000ee20000300a00 */
[----:B------:R-:W-:-:S02]  /*790d0*/  IMAD.MOV.U32 R2, RZ, RZ, R24 ;  /* 0x000000ffff027224 */ /* 0x000fc400078e0018 */
[----:B------:R-:W-:Y:S02]  /*790e0*/  IMAD.MOV.U32 R3, RZ, RZ, R25 ;  /* 0x000000ffff037224 */ /* 0x000fe400078e0019 */
[----:B------:R-:W-:Y:S01]  /*790f0*/  HMMA.16816.F32 R24, R4, R26, R8 ;  /* 0x0000001a0418723c */ /* 0x000fe20000001808 */
[----:B------:R-:W4:Y:S04]  /*79100*/  LDL.LU.64 R8, [R1+0x770] ;  /* 0x0007700001087983 */ /* 0x000f280000300a00 */
[----:B------:R-:W4:-:S15]  /*79110*/  LDL.LU.64 R10, [R1+0x778] ;  /* 0x00077800010a7983 */ /* 0x000f1e0000300a00 */
[----:B------:R-:W-:-:S03]  /*79120*/  NOP ;  /* 0x0000000000007918 */ /* 0x000fc60000000000 */
[----:B------:R0:W-:Y:S04]  /*79130*/  STL.64 [R1+0x2600], R24 ;  /* 0x0026001801007387 */ /* 0x0001e80000100a00 */
[----:B------:R1:W-:Y:S04]  /*79140*/  STL.64 [R1+0x2608], R26 ;  /* 0x0026081a01007387 */ /* 0x0003e80000100a00 */
[----:B0-----:R-:W4:Y:S04]  /*79150*/  LDL.64 R24, [R1+0x48] ;  /* 0x0000480001187983 */ /* 0x001f280000100a00 */
[----:B-1----:R-:W4:Y:S01]  /*79160*/  LDL R26, [R1+0x40] ;  /* 0x00004000011a7983 */ /* 0x002f220000100800 */
[----:B------:R-:W-:-:S02]  /*79170*/  IMAD.MOV.U32 R27, RZ, RZ, R0 ;  /* 0x000000ffff1b7224 */ /* 0x000fc400078e0000 */
[----:B------:R-:W-:Y:S01]  /*79180*/  IMAD.MOV.U32 R0, RZ, RZ, R19 ;  /* 0x000000ffff007224 */ /* 0x000fe200078e0013 */
[----:B---3--:R-:W-:Y:S01]  /*79190*/  HMMA.16816.F32 R12, R4, R18, R12 ;  /* 0x00000012040c723c */ /* 0x008fe2000000180c */
[----:B------:R-:W3:-:S15]  /*791a0*/  LDL R18, [R1] ;  /* 0x0000000001127983 */ /* 0x000ede0000100800 */
[----:B------:R-:W-:-:S07]  /*791b0*/  NOP ;  /* 0x0000000000007918 */ /* 0x000fce0000000000 */
[----:B------:R0:W-:Y:S04]  /*791c0*/  STL.64 [R1+0x25f0], R12 ;  /* 0x0025f00c01007387 */ /* 0x0001e80000100a00 */
[----:B------:R1:W-:Y:S04]  /*791d0*/  STL.64 [R1+0x25f8], R14 ;  /* 0x0025f80e01007387 */ /* 0x0003e80000100a00 */
[----:B------:R-:W3:Y:S04]  /*791e0*/  LDL R19, [R1+0x4] ;  /* 0x0000040001137983 */ /* 0x000ee80000100800 */
[----:B0-----:R-:W4:Y:S04]  /*791f0*/  LDL.LU.64 R12, [R1+0x760] ;  /* 0x00076000010c7983 */ /* 0x001f280000300a00 */
[----:B-1----:R-:W4:Y:S04]  /*79200*/  LDL.LU.64 R14, [R1+0x768] ;  /* 0x00076800010e7983 */ /* 0x002f280000300a00 */
[----:B---3--:R2:W-:Y:S02]  /*79210*/  STL.64 [R1+0xddc8], R18 ;  /* 0x00ddc81201007387 */ /* 0x0085e40000100a00 */
[----:B--2---:R-:W-:Y:S02]  /*79220*/  HMMA.16816.F32 R16, R4, R16, R20 ;  /* 0x000000100410723c */ /* 0x004fe40000001814 */
[----:B------:R-:W-:Y:S04]  /*79230*/  STL [R1+0xdd58], R0 ;  /* 0x00dd580001007387 */ /* 0x000fe80000100800 */
[----:B------:R-:W4:Y:S04]  /*79240*/  LDL.LU.64 R22, [R1+0xde88] ;  /* 0x00de880001167983 */ /* 0x000f280000300a00 */
[----:B------:R-:W2:-:S13]  /*79250*/  LDL.LU.64 R20, [R1+0xde80] ;  /* 0x00de800001147983 */ /* 0x000e9a0000300a00 */
[----:B------:R0:W-:Y:S04]  /*79260*/  STL.64 [R1+0x25e0], R16 ;  /* 0x0025e01001007387 */ /* 0x0001e80000100a00 */
[----:B------:R-:W-:Y:S04]  /*79270*/  STL.64 [R1+0x25e8], R18 ;  /* 0x0025e81201007387 */ /* 0x000fe80000100a00 */
[----:B0-----:R-:W3:Y:S04]  /*79280*/  LDL R16, [R1+0x8] ;  /* 0x0000080001107983 */ /* 0x001ee80000100800 */
[----:B------:R-:W3:Y:S04]  /*79290*/  LDL R17, [R1+0xc] ;  /* 0x00000c0001117983 */ /* 0x000ee80000100800 */
[----:B---3--:R0:W-:Y:S04]  /*792a0*/  STL.64 [R1+0xdde0], R16 ;  /* 0x00dde01001007387 */ /* 0x0081e80000100a00 */
[----:B0-----:R-:W2:Y:S04]  /*792b0*/  LDL.LU.64 R16, [R1+0x780] ;  /* 0x0007800001107983 */ /* 0x001ea80000300a00 */
[----:B------:R-:W2:Y:S01]  /*792c0*/  LDL.LU.64 R18, [R1+0x788] ;  /* 0x0007880001127983 */ /* 0x000ea20000300a00 */
[C---:B----4-:R-:W-:Y:S06]  /*792d0*/  HMMA.16816.F32 R8, R4.reuse, R22, R8 ;  /* 0x000000160408723c */ /* 0x050fec0000001808 */
[----:B--2---:R-:W-:-:S15]  /*792e0*/  HMMA.16816.F32 R16, R4, R20, R16 ;  /* 0x000000140410723c */ /* 0x004fde0000001810 */
[----:B------:R-:W-:-:S08]  /*792f0*/  NOP ;  /* 0x0000000000007918 */ /* 0x000fd00000000000 */
[----:B------:R-:W-:Y:S04]  /*79300*/  STL.64 [R1+0x25b0], R16 ;  /* 0x0025b01001007387 */ /* 0x000fe80000100a00 */
[----:B------:R0:W-:Y:S04]  /*79310*/  STL.64 [R1+0x25b8], R18 ;  /* 0x0025b81201007387 */ /* 0x0001e80000100a00 */
[----:B0-----:R-:W2:Y:S04]  /*79320*/  LDL R18, [R1+0x10] ;  /* 0x0000100001127983 */ /* 0x001ea80000100800 */
[----:B------:R0:W-:Y:S04]  /*79330*/  STL.64 [R1+0x2570], R8 ;  /* 0x0025700801007387 */ /* 0x0001e80000100a00 */
[----:B------:R1:W-:Y:S04]  /*79340*/  STL.64 [R1+0x2578], R10 ;  /* 0x0025780a01007387 */ /* 0x0003e80000100a00 */
[----:B------:R-:W2:Y:S01]  /*79350*/  LDL R19, [R1+0x14] ;  /* 0x0000140001137983 */ /* 0x000ea20000100800 */
[----:B------:R-:W-:Y:S03]  /*79360*/  HMMA.16816.F32 R12, R4, R28, R12 ;  /* 0x0000001c040c723c */ /* 0x000fe6000000180c */
[----:B------:R-:W3:Y:S04]  /*79370*/  LDL.LU.64 R20, [R1+0x730] ;  /* 0x0007300001147983 */ /* 0x000ee80000300a00 */
[----:B------:R-:W3:Y:S04]  /*79380*/  LDL.LU.64 R22, [R1+0x738] ;  /* 0x0007380001167983 */ /* 0x000ee80000300a00 */
[----:B0-----:R-:W4:Y:S04]  /*79390*/  LDL.LU.64 R8, [R1+0x720] ;  /* 0x0007200001087983 */ /* 0x001f280000300a00 */
[----:B-1----:R-:W4:Y:S04]  /*793a0*/  LDL.LU.64 R10, [R1+0x728] ;  /* 0x00072800010a7983 */ /* 0x002f280000300a00 */
[----:B--2---:R0:W-:Y:S04]  /*793b0*/  STL.64 [R1+0xddf8], R18 ;  /* 0x00ddf81201007387 */ /* 0x0041e80000100a00 */
[----:B------:R-:W2:Y:S04]  /*793c0*/  LDL.LU.64 R16, [R1+0x750] ;  /* 0x0007500001107983 */ /* 0x000ea80000300a00 */
[----:B0-----:R-:W2:Y:S04]  /*793d0*/  LDL.LU.64 R18, [R1+0x758] ;  /* 0x0007580001127983 */ /* 0x001ea80000300a00 */
[----:B------:R-:W-:Y:S04]  /*793e0*/  STL.64 [R1+0x1780], R12 ;  /* 0x0017800c01007387 */ /* 0x000fe80000100a00 */
[----:B------:R0:W-:Y:S04]  /*793f0*/  STL.64 [R1+0x1788], R14 ;  /* 0x0017880e01007387 */ /* 0x0001e80000100a00 */
[----:B0-----:R-:W3:Y:S04]  /*79400*/  LDL.LU.64 R14, [R1+0xde78] ;  /* 0x00de7800010e7983 */ /* 0x001ee80000300a00 */
[----:B------:R-:W2:Y:S01]  /*79410*/  LDL.LU.64 R12, [R1+0xde70] ;  /* 0x00de7000010c7983 */ /* 0x000ea20000300a00 */
[----:B------:R-:W-:-:S03]  /*79420*/  IMAD.MOV.U32 R0, RZ, RZ, R29 ;  /* 0x000000ffff007224 */ /* 0x000fc600078e001d */
[----:B------:R-:W4:Y:S04]  /*79430*/  LDL.LU.64 R28, [R1+0xde68] ;  /* 0x00de6800011c7983 */ /* 0x000f280000300a00 */
[----:B------:R-:W-:Y:S01]  /*79440*/  STL [R1+0xdd64], R0 ;  /* 0x00dd640001007387 */ /* 0x000fe20000100800 */
[----:B--2---:R-:W-:-:S15]  /*79450*/  HMMA.16816.F32 R16, R4, R12, R16 ;  /* 0x0000000c0410723c */ /* 0x004fde0000001810 */
[----:B------:R-:W-:-:S08]  /*79460*/  NOP ;  /* 0x0000000000007918 */ /* 0x000fd00000000000 */
[----:B------:R0:W-:Y:S04]  /*79470*/  STL.64 [R1+0x1770], R16 ;  /* 0x0017701001007387 */ /* 0x0001e80000100a00 */
[----:B------:R-:W-:Y:S04]  /*79480*/  STL.64 [R1+0x1778], R18 ;  /* 0x0017781201007387 */ /* 0x000fe80000100a00 */
[----:B0-----:R-:W2:Y:S04]  /*79490*/  LDL R16, [R1+0x18] ;  /* 0x0000180001107983 */ /* 0x001ea80000100800 */
[----:B------:R-:W2:Y:S04]  /*794a0*/  LDL R17, [R1+0x1c] ;  /* 0x00001c0001117983 */ /* 0x000ea80000100800 */
[----:B--2---:R0:W-:Y:S04]  /*794b0*/  STL.64 [R1+0xde10], R16 ;  /* 0x00de101001007387 */ /* 0x0041e80000100a00 */
[----:B0-----:R-:W3:Y:S04]  /*794c0*/  LDL.LU.64 R16, [R1+0x740] ;  /* 0x0007400001107983 */ /* 0x001ee80000300a00 */
[----:B------:R-:W3:Y:S02]  /*794d0*/  LDL.LU.64 R18, [R1+0x748] ;  /* 0x0007480001127983 */ /* 0x000ee40000300a00 */
[----:B---3--:R-:W-:Y:S02]  /*794e0*/  HMMA.16816.F32 R12, R4, R14, R16 ;  /* 0x0000000e040c723c */ /* 0x008fe40000001810 */
[----:B------:R-:W2:-:S15]  /*794f0*/  LDL R18, [R1+0x20] ;  /* 0x0000200001127983 */ /* 0x000e9e0000100800 */
[----:B------:R-:W-:-:S06]  /*79500*/  NOP ;  /* 0x0000000000007918 */ /* 0x000fcc0000000000 */
[----:B------:R-:W-:Y:S04]  /*79510*/  STL.64 [R1+0x1760], R12 ;  /* 0x0017600c01007387 */ /* 0x000fe80000100a00 */
[----:B------:R0:W-:Y:S04]  /*79520*/  STL.64 [R1+0x1768], R14 ;  /* 0x0017680e01007387 */ /* 0x0001e80000100a00 */
[----:B------:R-:W2:Y:S04]  /*79530*/  LDL R19, [R1+0x24] ;  /* 0x0000240001137983 */ /* 0x000ea80000100800 */
[----:B--2---:R-:W-:Y:S04]  /*79540*/  STL.64 [R1+0xde28], R18 ;  /* 0x00de281201007387 */ /* 0x004fe80000100a00 */
[----:B0-----:R-:W2:Y:S04]  /*79550*/  LDL.LU R14, [R1+0x2c70] ;  /* 0x002c7000010e7983 */ /* 0x001ea80000300800 */
[----:B------:R-:W2:Y:S01]  /*79560*/  LDL.LU R15, [R1+0x2c78] ;  /* 0x002c7800010f7983 */ /* 0x000ea20000300800 */
[C---:B----4-:R-:W-:Y:S03]  /*79570*/  HMMA.16816.F32 R8, R4.reuse, R26, R8 ;  /* 0x0000001a0408723c */ /* 0x050fe60000001808 */
[----:B--2---:R0:W-:Y:S03]  /*79580*/  STL.64 [R1+0xde58], R14 ;  /* 0x00de580e01007387 */ /* 0x0041e60000100a00 */
[----:B0-----:R-:W-:-:S15]  /*79590*/  HMMA.16816.F32 R12, R4, R24, R20 ;  /* 0x00000018040c723c */ /* 0x001fde0000001814 */
[----:B------:R-:W-:-:S08]  /*795a0*/  NOP ;  /* 0x0000000000007918 */ /* 0x000fd00000000000 */
[----:B------:R0:W-:Y:S04]  /*795b0*/  STL.64 [R1+0x1750], R12 ;  /* 0x0017500c01007387 */ /* 0x0001e80000100a00 */
[----:B------:R-:W-:Y:S04]  /*795c0*/  STL.64 [R1+0x1758], R14 ;  /* 0x0017580e01007387 */ /* 0x000fe80000100a00 */
[----:B------:R-:W2:Y:S04]  /*795d0*/  LDL R16, [R1+0x28] ;  /* 0x0000280001107983 */ /* 0x000ea80000100800 */
[----:B------:R-:W-:Y:S04]  /*795e0*/  STL.64 [R1+0x1740], R8 ;  /* 0x0017400801007387 */ /* 0x000fe80000100a00 */
[----:B------:R-:W-:Y:S04]  /*795f0*/  STL.64 [R1+0x1748], R10 ;  /* 0x0017480a01007387 */ /* 0x000fe80000100a00 */
[----:B------:R-:W2:Y:S04]  /*79600*/  LDL R17, [R1+0x2c] ;  /* 0x00002c0001117983 */ /* 0x000ea80000100800 */
[----:B------:R-:W3:Y:S04]  /*79610*/  LDL R18, [R1+0x30] ;  /* 0x0000300001127983 */ /* 0x000ee80000100800 */
[----:B------:R-:W3:Y:S04]  /*79620*/  LDL R19, [R1+0x34] ;  /* 0x0000340001137983 */ /* 0x000ee80000100800 */
[----:B0-----:R-:W4:Y:S04]  /*79630*/  LDL R12, [R1+0x38] ;  /* 0x00003800010c7983 */ /* 0x001f280000100800 */
[----:B------:R-:W4:Y:S04]  /*79640*/  LDL R13, [R1+0x3c] ;  /* 0x00003c00010d7983 */ /* 0x000f280000100800 */
[----:B--2---:R0:W-:Y:S04]  /*79650*/  STL.64 [R1+0xde40], R16 ;  /* 0x00de401001007387 */ /* 0x0041e80000100a00 */
[----:B---3--:R1:W-:Y:S04]  /*79660*/  STL.64 [R1+0xde60], R18 ;  /* 0x00de601201007387 */ /* 0x0083e80000100a00 */
[----:B0-----:R-:W4:Y:S04]  /*79670*/  LDL.LU.64 R16, [R1+0x710] ;  /* 0x0007100001107983 */ /* 0x001f280000300a00 */
[----:B-1----:R-:W4:Y:S04]  /*79680*/  LDL.LU.64 R18, [R1+0x718] ;  /* 0x0007180001127983 */ /* 0x002f280000300a00 */
        /* <DEDUP_REMOVED lines=21> */
[----:B------:R-:W3:Y:S01]  /*797e0*/  LDL.LU.64 R22, [R1+0x6f8] ;  /* 0x0006f80001167983 */ /* 0x000ee20000300a00 */
[----:B----4-:R-:W-:Y:S01]  /*797f0*/  HMMA.16816.F32 R12, R4, R12, R16 ;  /* 0x0000000c040c723c */ /* 0x010fe20000001810 */
[----:B------:R-:W-:-:S02]  /*79800*/  IMAD.MOV.U32 R0, RZ, RZ, R25 ;  /* 0x000000ffff007224 */ /* 0x000fc400078e0019 */
[----:B---3--:R-:W-:Y:S04]  /*79810*/  STL.64 [R1+0xde50], R22 ;  /* 0x00de501601007387 */ /* 0x008fe80000100a00 */
[----:B--2---:R0:W-:Y:S04]  /*79820*/  STL.64 [R1+0xde48], R20 ;  /* 0x00de481401007387 */ /* 0x0041e80000100a00 */
[----:B0-----:R-:W2:Y:S04]  /*79830*/  LDL.LU.64 R20, [R1+0x700] ;  /* 0x0007000001147983 */ /* 0x001ea80000300a00 */
[----:B------:R-:W2:Y:S04]  /*79840*/  LDL.LU.64 R22, [R1+0x708] ;  /* 0x0007080001167983 */ /* 0x000ea80000300a00 */
[----:B------:R-:W3:Y:S04]  /*79850*/  LDL.LU.64 R24, [R1+0x690] ;  /* 0x0006900001187983 */ /* 0x000ee80000300a00 */
[----:B------:R-:W3:Y:S04]  /*79860*/  LDL.LU.64 R26, [R1+0x698] ;  /* 0x00069800011a7983 */ /* 0x000ee80000300a00 */
[----:B------:R-:W4:Y:S04]  /*79870*/  LDL.LU.64 R8, [R1+0x670] ;  /* 0x0006700001087983 */ /* 0x000f280000300a00 */
[----:B------:R-:W4:Y:S04]  /*79880*/  LDL.LU.64 R10, [R1+0x678] ;  /* 0x00067800010a7983 */ /* 0x000f280000300a00 */
[----:B------:R-:W2:Y:S04]  /*79890*/  LDL.LU.64 R18, [R1+0xde60] ;  /* 0x00de600001127983 */ /* 0x000ea80000300a00 */
[----:B------:R-:W-:Y:S04]  /*798a0*/  STL.64 [R1+0x1730], R12 ;  /* 0x0017300c01007387 */ /* 0x000fe80000100a00 */
[----:B------:R0:W-:Y:S04]  /*798b0*/  STL.64 [R1+0x1738], R14 ;  /* 0x0017380e01007387 */ /* 0x0001e80000100a00 */
[----:B0-----:R-:W3:Y:S04]  /*798c0*/  LDL.LU.64 R14, [R1+0xde58] ;  /* 0x00de5800010e7983 */ /* 0x001ee80000300a00 */
[----:B------:R-:W4:Y:S04]  /*798d0*/  LDL.LU R12, [R1+0x2c60] ;  /* 0x002c6000010c7983 */ /* 0x000f280000300800 */
[----:B------:R-:W4:Y:S01]  /*798e0*/  LDL.LU R13, [R1+0x2c68] ;  /* 0x002c6800010d7983 */ /* 0x000f220000300800 */
[C---:B--2---:R-:W-:Y:S03]  /*798f0*/  HMMA.16816.F32 R16, R4.reuse, R18, R20 ;  /* 0x000000120410723c */ /* 0x044fe60000001814 */
[----:B---3--:R-:W-:Y:S04]  /*79900*/  STL.64 [R1+0xdd90], R14 ;  /* 0x00dd900e01007387 */ /* 0x008fe80000100a00 */
[----:B----4-:R0:W-:Y:S04]  /*79910*/  STL.64 [R1+0xdd88], R12 ;  /* 0x00dd880c01007387 */ /* 0x0101e80000100a00 */
[----:B0-----:R-:W2:Y:S04]  /*79920*/  LDL.LU.64 R12, [R1+0x680] ;  /* 0x00068000010c7983 */ /* 0x001ea80000300a00 */
[----:B------:R-:W2:Y:S04]  /*79930*/  LDL.LU.64 R14, [R1+0x688] ;  /* 0x00068800010e7983 */ /* 0x000ea80000300a00 */
        /* <DEDUP_REMOVED lines=39> */
[----:B0-----:R-:W3:Y:S01]  /*79bb0*/  LDL.LU.64 R18, [R1+0xddc8] ;  /* 0x00ddc80001127983 */ /* 0x001ee20000300a00 */
[C---:B------:R-:W-:Y:S06]  /*79bc0*/  HMMA.16816.F32 R24, R4.reuse, R28, R24 ;  /* 0x0000001c0418723c */ /* 0x040fec0000001818 */
[----:B---3--:R-:W-:Y:S01]  /*79bd0*/  HMMA.16816.F32 R16, R4, R18, R20 ;  /* 0x000000120410723c */ /* 0x008fe20000001814 */
[----:B------:R-:W3:Y:S04]  /*79be0*/  LDL.LU.64 R22, [R1+0xddc0] ;  /* 0x00ddc00001167983 */ /* 0x000ee80000300a00 */
[----:B------:R-:W4:-:S15]  /*79bf0*/  LDL.LU.64 R20, [R1+0xddb8] ;  /* 0x00ddb80001147983 */ /* 0x000f1e0000300a00 */
[----:B------:R-:W-:-:S03]  /*79c00*/  NOP ;  /* 0x0000000000007918 */ /* 0x000fc60000000000 */
[----:B------:R0:W-:Y:S04]  /*79c10*/  STL.64 [R1+0x16b0], R16 ;  /* 0x0016b01001007387 */ /* 0x0001e80000100a00 */
[----:B------:R1:W-:Y:S04]  /*79c20*/  STL.64 [R1+0x16b8], R18 ;  /* 0x0016b81201007387 */ /* 0x0003e80000100a00 */
[----:B0-----:R-:W4:Y:S04]  /*79c30*/  LDL.LU.64 R16, [R1+0x650] ;  /* 0x0006500001107983 */ /* 0x001f280000300a00 */
[----:B-1----:R-:W4:Y:S04]  /*79c40*/  LDL.LU.64 R18, [R1+0x658] ;  /* 0x0006580001127983 */ /* 0x002f280000300a00 */
        /* <DEDUP_REMOVED lines=11> */
[----:B------:R0:W-:Y:S04]  /*79d00*/  STL.64 [R1+0x1650], R8 ;  /* 0x0016500801007387 */ /* 0x0001e80000100a00 */
[----:B------:R1:W-:Y:S04]  /*79d10*/  STL.64 [R1+0x1658], R10 ;  /* 0x0016580a01007387 */ /* 0x0003e80000100a00 */
[----:B0-----:R-:W3:Y:S04]  /*79d20*/  LDL.LU.64 R8, [R1+0x630] ;  /* 0x0006300001087983 */ /* 0x001ee80000300a00 */
[----:B-1----:R-:W3:Y:S04]  /*79d30*/  LDL.LU.64 R10, [R1+0x638] ;  /* 0x00063800010a7983 */ /* 0x002ee80000300a00 */
[----:B------:R-:W-:Y:S04]  /*79d40*/  STL.64 [R1+0xdc70], R26 ;  /* 0x00dc701a01007387 */ /* 0x000fe80000100a00 */
[----:B------:R0:W-:Y:S04]  /*79d50*/  STL.64 [R1+0xdc68], R24 ;  /* 0x00dc681801007387 */ /* 0x0001e80000100a00 */
[----:B0-----:R-:W4:Y:S04]  /*79d60*/  LDL.LU.64 R24, [R1+0x660] ;  /* 0x0006600001187983 */ /* 0x001f280000300a00 */
[----:B------:R-:W4:Y:S02]  /*79d70*/  LDL.LU.64 R26, [R1+0x668] ;  /* 0x00066800011a7983 */ /* 0x000f240000300a00 */
[----:B----4-:R-:W-:-:S15]  /*79d80*/  HMMA.16816.F32 R24, R4, R22, R24 ;  /* 0x000000160418723c */ /* 0x010fde0000001818 */
[----:B------:R-:W-:-:S08]  /*79d90*/  NOP ;  /* 0x0000000000007918 */ /* 0x000fd00000000000 */
[----:B------:R0:W-:Y:S04]  /*79da0*/  STL.64 [R1+0x1630], R24 ;  /* 0x0016301801007387 */ /* 0x0001e80000100a00 */
[----:B------:R1:W-:Y:S04]  /*79db0*/  STL.64 [R1+0x1638], R26 ;  /* 0x0016381a01007387 */ /* 0x0003e80000100a00 */
[----:B0-----:R-:W4:Y:S04]  /*79dc0*/  LDL.LU.64 R24, [R1+0xbf0] ;  /* 0x000bf00001187983 */ /* 0x001f280000300a00 */
[----:B-1----:R-:W2:Y:S01]  /*79dd0*/  LDL.LU.64 R26, [R1+0xbf8] ;  /* 0x000bf800011a7983 */ /* 0x002ea20000300a00 */
[C---:B------:R-:W-:Y:S03]  /*79de0*/  HMMA.16816.F32 R16, R4.reuse, R20, R16 ;  /* 0x000000140410723c */ /* 0x040fe60000001810 */
[----:B--2---:R-:W-:Y:S04]  /*79df0*/  STL.64 [R1+0xdd70], R26 ;  /* 0x00dd701a01007387 */ /* 0x004fe80000100a00 */
[----:B----4-:R0:W-:Y:S04]  /*79e00*/  STL.64 [R1+0xdd68], R24 ;  /* 0x00dd681801007387 */ /* 0x0101e80000100a00 */
[----:B0-----:R-:W2:Y:S04]  /*79e10*/  LDL.LU.64 R24, [R1+0x620] ;  /* 0x0006200001187983 */ /* 0x001ea80000300a00 */
[----:B------:R-:W2:Y:S08]  /*79e20*/  LDL.LU.64 R26, [R1+0x628] ;  /* 0x00062800011a7983 */ /* 0x000eb00000300a00 */
[----:B------:R-:W-:Y:S04]  /*79e30*/  STL.64 [R1+0x1620], R16 ;  /* 0x0016201001007387 */ /* 0x000fe80000100a00 */
[----:B------:R0:W-:Y:S04]  /*79e40*/  STL.64 [R1+0x1628], R18 ;  /* 0x0016281201007387 */ /* 0x0001e80000100a00 */
[----:B0-----:R-:W4:Y:S04]  /*79e50*/  LDL.LU.64 R18, [R1+0xdda0] ;  /* 0x00dda00001127983 */ /* 0x001f280000300a00 */
[----:B------:R-:W3:Y:S04]  /*79e60*/  LDL.LU.64 R16, [R1+0xdd98] ;  /* 0x00dd980001107983 */ /* 0x000ee80000300a00 */
[----:B------:R0:W-:Y:S04]  /*79e70*/  STL.64 [R1+0xdc50], R22 ;  /* 0x00dc501601007387 */ /* 0x0001e80000100a00 */
[----:B0-----:R-:W2:Y:S04]  /*79e80*/  LDL.LU R22, [R1+0x2c74] ;  /* 0x002c740001167983 */ /* 0x001ea80000300800 */
[----:B------:R-:W2:Y:S04]  /*79e90*/  LDL.LU R23, [R1+0x2c7c] ;  /* 0x002c7c0001177983 */ /* 0x000ea80000300800 */
[----:B------:R0:W-:Y:S04]  /*79ea0*/  STL.64 [R1+0xdc48], R20 ;  /* 0x00dc481401007387 */ /* 0x0001e80000100a00 */
[----:B0-----:R-:W2:Y:S04]  /*79eb0*/  LDL.LU R20, [R1+0x2c64] ;  /* 0x002c640001147983 */ /* 0x001ea80000300800 */
[----:B------:R-:W2:Y:S01]  /*79ec0*/  LDL.LU R21, [R1+0x2c6c] ;  /* 0x002c6c0001157983 */ /* 0x000ea20000300800 */
[C---:B----4-:R-:W-:Y:S06]  /*79ed0*/  HMMA.16816.F32 R12, R4.reuse, R18, R12 ;  /* 0x00000012040c723c */ /* 0x050fec000000180c */
[----:B---3--:R-:W-:-:S15]  /*79ee0*/  HMMA.16816.F32 R8, R4, R16, R8 ;  /* 0x000000100408723c */ /* 0x008fde0000001808 */
[----:B------:R-:W-:-:S02]  /*79ef0*/  NOP ;  /* 0x0000000000007918 */ /* 0x000fc40000000000 */
[----:B------:R-:W-:Y:S04]  /*79f00*/  STL.64 [R1+0x1610], R12 ;  /* 0x0016100c01007387 */ /* 0x000fe80000100a00 */
[----:B------:R0:W-:Y:S04]  /*79f10*/  STL.64 [R1+0x1618], R14 ;  /* 0x0016180e01007387 */ /* 0x0001e80000100a00 */
[----:B0-----:R-:W3:Y:S04]  /*79f20*/  LDL.LU.64 R14, [R1+0xdd90] ;  /* 0x00dd9000010e7983 */ /* 0x001ee80000300a00 */
[----:B------:R-:W4:Y:S04]  /*79f30*/  LDL.LU.64 R12, [R1+0xdd88] ;  /* 0x00dd8800010c7983 */ /* 0x000f280000300a00 */
[----:B------:R-:W-:Y:S04]  /*79f40*/  STL.64 [R1+0x1600], R8 ;  /* 0x0016000801007387 */ /* 0x000fe80000100a00 */
[----:B------:R0:W-:Y:S04]  /*79f50*/  STL.64 [R1+0x1608], R10 ;  /* 0x0016080a01007387 */ /* 0x0001e80000100a00 */
[----:B0-----:R-:W2:Y:S04]  /*79f60*/  LDL.LU.64 R10, [R1+0xdd80] ;  /* 0x00dd8000010a7983 */ /* 0x001ea80000300a00 */
[----:B------:R-:W3:Y:S04]  /*79f70*/  LDL.LU.64 R8, [R1+0xdd78] ;  /* 0x00dd780001087983 */ /* 0x000ee80000300a00 */
[----:B------:R0:W-:Y:S04]  /*79f80*/  STL.64 [R1+0xdc30], R18 ;  /* 0x00dc301201007387 */ /* 0x0001e80000100a00 */
[----:B0-----:R-:W3:Y:S04]  /*79f90*/  LDL.64 R18, [R1+0xa8] ;  /* 0x0000a80001127983 */ /* 0x001ee80000100a00 */
[----:B------:R-:W-:Y:S01]  /*79fa0*/  STL.64 [R1+0xdc28], R16 ;  /* 0x00dc281001007387 */ /* 0x000fe20000100a00 */
[----:B--2---:R-:W-:-:S15]  /*79fb0*/  HMMA.16816.F32 R24, R4, R10, R24 ;  /* 0x0000000a0418723c */ /* 0x004fde0000001818 */
[----:B------:R-:W-:-:S08]  /*79fc0*/  NOP ;  /* 0x0000000000007918 */ /* 0x000fd00000000000 */
[----:B------:R-:W-:Y:S04]  /*79fd0*/  STL.64 [R1+0x15f0], R24 ;  /* 0x0015f01801007387 */ /* 0x000fe80000100a00 */
[----:B------:R0:W-:Y:S04]  /*79fe0*/  STL.64 [R1+0x15f8], R26 ;  /* 0x0015f81a01007387 */ /* 0x0001e80000100a00 */
[----:B0-----:R-:W2:Y:S04]  /*79ff0*/  LDL.LU.64 R26, [R1+0xdd70] ;  /* 0x00dd7000011a7983 */ /* 0x001ea80000300a00 */
[----:B------:R-:W2:Y:S01]  /*7a000*/  LDL.LU.64 R24, [R1+0xdd68] ;  /* 0x00dd680001187983 */ /* 0x000ea20000300a00 */
[----:B----4-:R-:W-:-:S02]  /*7a010*/  IMAD R12, R12, 0x100, R20 ;  /* 0x000001000c0c7824 */ /* 0x010fc400078e0214 */
[----:B------:R-:W-:Y:S02]  /*7a020*/  IMAD R13, R13, 0x100, R21 ;  /* 0x000001000d0d7824 */ /* 0x000fe400078e0215 */
[----:B---3--:R-:W-:Y:S02]  /*7a030*/  IMAD R14, R14, 0x100, R22 ;  /* 0x000001000e0e7824 */ /* 0x008fe400078e0216 */
[----:B------:R-:W-:Y:S02]  /*7a040*/  IMAD R15, R15, 0x100, R23 ;  /* 0x000001000f0f7824 */ /* 0x000fe400078e0217 */
[----:B--2---:R-:W-:Y:S01]  /*7a050*/  HMMA.16816.F32 R20, R4, R8, R24 ;  /* 0x000000080414723c */ /* 0x004fe20000001818 */
[----:B------:R-:W2:Y:S06]  /*7a060*/  LDL R24, [R1+0x48] ;  /* 0x0000480001187983 */ /* 0x000eac0000100800 */
[----:B------:R-:W-:-:S15]  /*7a070*/  IMAD.MOV.U32 R25, RZ, RZ, R0 ;  /* 0x000000ffff197224 */ /* 0x000fde00078e0000 */
[----:B------:R-:W-:-:S01]  /*7a080*/  NOP ;  /* 0x0000000000007918 */ /* 0x000fc20000000000 */
[----:B------:R-:W-:Y:S04]  /*7a090*/  STL.64 [R1+0x15e0], R20 ;  /* 0x0015e01401007387 */ /* 0x000fe80000100a00 */
[----:B------:R0:W-:Y:S04]  /*7a0a0*/  STL.64 [R1+0x15e8], R22 ;  /* 0x0015e81601007387 */ /* 0x0001e80000100a00 */
[----:B------:R-:W3:Y:S04]  /*7a0b0*/  LDL.LU R0, [R1+0xdd64] ;  /* 0x00dd640001007983 */ /* 0x000ee80000300800 */
[----:B0-----:R-:W4:Y:S04]  /*7a0c0*/  LDL R22, [R1+0x88] ;  /* 0x0000880001167983 */ /* 0x001f280000100800 */
[----:B------:R-:W4:Y:S01]  /*7a0d0*/  LDL R23, [R1+0x8c] ;  /* 0x00008c0001177983 */ /* 0x000f220000100800 */
[----:B------:R-:W-:-:S02]  /*7a0e0*/  IMAD.MOV.U32 R20, RZ, RZ, R2 ;  /* 0x000000ffff147224 */ /* 0x000fc400078e0002 */
[----:B------:R-:W-:Y:S01]  /*7a0f0*/  IMAD.MOV.U32 R21, RZ, RZ, R3 ;  /* 0x000000ffff157224 */ /* 0x000fe200078e0003 */
[----:B------:R-:W3:Y:S04]  /*7a100*/  LDL.LU R2, [R1+0xdd60] ;  /* 0x00dd600001027983 */ /* 0x000ee80000300800 */
[----:B------:R-:W3:Y:S04]  /*7a110*/  LDL.LU R3, [R1+0xdd5c] ;  /* 0x00dd5c0001037983 */ /* 0x000ee80000300800 */
[----:B----4-:R-:W-:Y:S04]  /*7a120*/  STL.64 [R1+0xdd40], R22 ;  /* 0x00dd401601007387 */ /* 0x010fe80000100a00 */
[----:B------:R0:W-:Y:S04]  /*7a130*/  STL.64 [R1+0xdd38], R20 ;  /* 0x00dd381401007387 */ /* 0x0001e80000100a00 */
[----:B0-----:R-:W3:Y:S04]  /*7a140*/  LDL.LU.64 R20, [R1+0xbe0] ;  /* 0x000be00001147983 */ /* 0x001ee80000300a00 */
[----:B------:R-:W3:Y:S04]  /*7a150*/  LDL.LU.64 R22, [R1+0xbe8] ;  /* 0x000be80001167983 */ /* 0x000ee80000300a00 */
[----:B------:R-:W4:Y:S04]  /*7a160*/  LDL.64 R26, [R1+0x40] ;  /* 0x00004000011a7983 */ /* 0x000f280000100a00 */
[----:B----4-:R-:W-:Y:S04]  /*7a170*/  STL.64 [R1+0xdcb0], R26 ;  /* 0x00dcb01a01007387 */ /* 0x010fe80000100a00 */
[----:B--2---:R0:W-:Y:S04]  /*7a180*/  STL.64 [R1+0xdca8], R24 ;  /* 0x00dca81801007387 */ /* 0x0041e80000100a00 */
[----:B0-----:R-:W2:Y:S04]  /*7a190*/  LDL.LU.64 R24, [R1+0x610] ;  /* 0x0006100001187983 */ /* 0x001ea80000300a00 */
[----:B------:R-:W2:Y:S01]  /*7a1a0*/  LDL.LU.64 R26, [R1+0x618] ;  /* 0x00061800011a7983 */ /* 0x000ea20000300a00 */
[----:B---3--:R-:W-:Y:S03]  /*7a1b0*/  HMMA.16816.F32 R20, R4, R2, R20 ;  /* 0x000000020414723c */ /* 0x008fe60000001814 */
[----:B------:R0:W-:Y:S04]  /*7a1c0*/  STL [R1+0xdbec], R8 ;  /* 0x00dbec0801007387 */ /* 0x0001e80000100800 */
[----:B------:R1:W-:Y:S01]  /*7a1d0*/  STL [R1+0xdbe8], R9 ;  /* 0x00dbe80901007387 */ /* 0x0003e20000100800 */
[----:B0-----:R-:W-:-:S02]  /*7a1e0*/  IMAD.MOV.U32 R8, RZ, RZ, R18 ;  /* 0x000000ffff087224 */ /* 0x001fc400078e0012 */
[----:B-1----:R-:W-:-:S13]  /*7a1f0*/  IMAD.MOV.U32 R9, RZ, RZ, R19 ;  /* 0x000000ffff097224 */ /* 0x002fda00078e0013 */
[----:B------:R-:W-:Y:S04]  /*7a200*/  STL.64 [R1+0x15d0], R20 ;  /* 0x0015d01401007387 */ /* 0x000fe80000100a00 */
[----:B------:R0:W-:Y:S04]  /*7a210*/  STL.64 [R1+0x15d8], R22 ;  /* 0x0015d81601007387 */ /* 0x0001e80000100a00 */
[----:B0-----:R-:W3:Y:S04]  /*7a220*/  LDL R22, [R1+0xa0] ;  /* 0x0000a00001167983 */ /* 0x001ee80000100800 */
[----:B------:R-:W3:Y:S04]  /*7a230*/  LDL R23, [R1+0xa4] ;  /* 0x0000a40001177983 */ /* 0x000ee80000100800 */
[----:B------:R-:W-:Y:S04]  /*7a240*/  STL [R1+0xdbdc], R2 ;  /* 0x00dbdc0201007387 */ /* 0x000fe80000100800 */
[----:B------:R0:W-:Y:S04]  /*7a250*/  STL [R1+0xdbd8], R3 ;  /* 0x00dbd80301007387 */ /* 0x0001e80000100800 */
[----:B0-----:R-:W4:Y:S01]  /*7a260*/  LDL.64 R2, [R1+0x50] ;  /* 0x0000500001027983 */ /* 0x001f220000100a00 */
[----:B--2---:R-:W-:-:S15]  /*7a270*/  HMMA.16816.F32 R4, R4, R18, R24 ;  /* 0x000000120404723c */ /* 0x004fde0000001818 */
[----:B------:R-:W-:-:S08]  /*7a280*/  NOP ;  /* 0x0000000000007918 */ /* 0x000fd00000000000 */
[----:B------:R-:W-:Y:S04]  /*7a290*/  STL.64 [R1+0x15a0], R4 ;  /* 0x0015a00401007387 */ /* 0x000fe80000100a00 */
[----:B------:R-:W-:Y:S04]  /*7a2a0*/  STL.64 [R1+0x15a8], R6 ;  /* 0x0015a80601007387 */ /* 0x000fe80000100a00 */
[----:B------:R0:W-:Y:S04]  /*7a2b0*/  STL [R1+0xdbf4], R9 ;  /* 0x00dbf40901007387 */ /* 0x0001e80000100800 */
[----:B------:R1:W-:Y:S04]  /*7a2c0*/  STL [R1+0xdbf0], R8 ;  /* 0x00dbf00801007387 */ /* 0x0003e80000100800 */
[----:B0-----:R-:W2:Y:S04]  /*7a2d0*/  LDL R9, [R1+0x5c] ;  /* 0x00005c0001097983 */ /* 0x001ea80000100800 */
[----:B-1----:R-:W2:Y:S04]  /*7a2e0*/  LDL R8, [R1+0x58] ;  /* 0x0000580001087983 */ /* 0x002ea80000100800 */
[----:B------:R-:W3:Y:S04]  /*7a2f0*/  LDL.LU.64 R24, [R1+0x5e0] ;  /* 0x0005e00001187983 */ /* 0x000ee80000300a00 */
[----:B------:R-:W4:Y:S04]  /*7a300*/  LDL.LU.64 R26, [R1+0x5e8] ;  /* 0x0005e800011a7983 */ /* 0x000f280000300a00 */
[----:B----4-:R-:W-:Y:S04]  /*7a310*/  STL.64 [R1+0xdd50], R26 ;  /* 0x00dd501a01007387 */ /* 0x010fe80000100a00 */
[----:B---3--:R0:W-:Y:S04]  /*7a320*/  STL.64 [R1+0xdd48], R24 ;  /* 0x00dd481801007387 */ /* 0x0081e80000100a00 */
[----:B0-----:R-:W3:Y:S04]  /*7a330*/  LDL.LU.64 R24, [R1+0x600] ;  /* 0x0006000001187983 */ /* 0x001ee80000300a00 */
[----:B------:R-:W3:Y:S04]  /*7a340*/  LDL.LU.64 R26, [R1+0x608] ;  /* 0x00060800011a7983 */ /* 0x000ee80000300a00 */
[----:B------:R-:W4:Y:S04]  /*7a350*/  LDL.LU.64 R4, [R1+0x5d0] ;  /* 0x0005d00001047983 */ /* 0x000f280000300a00 */
[----:B------:R-:W4:Y:S04]  /*7a360*/  LDL.LU.64 R6, [R1+0x5d8] ;  /* 0x0005d80001067983 */ /* 0x000f280000300a00 */
[----:B------:R0:W-:Y:S04]  /*7a370*/  STL.64 [R1+0xdcb8], R10 ;  /* 0x00dcb80a01007387 */ /* 0x0001e80000100a00 */
[----:B0-----:R-:W3:Y:S01]  /*7a380*/  LDL R10, [R1+0x60] ;  /* 0x00006000010a7983 */ /* 0x001ee20000100800 */
[----:B------:R-:W-:-:S03]  /*7a390*/  IMAD.MOV.U32 R11, RZ, RZ, R0 ;  /* 0x000000ffff0b7224 */ /* 0x000fc600078e0000 */
[----:B------:R-:W4:Y:S04]  /*7a3a0*/  LDL.LU R0, [R1+0xdd58] ;  /* 0x00dd580001007983 */ /* 0x000f280000300800 */
[----:B------:R-:W2:Y:S01]  /*7a3b0*/  LDL.64 R18, [R1+0x78] ;  /* 0x0000780001127983 */ /* 0x000ea20000100a00 */
[----:B------:R-:W-:Y:S02]  /*7a3c0*/  F2FP.F16.E4M3.UNPACK_B R12, R12 ;  /* 0x0000000cff0c723e */ /* 0x000fe400020006ff */
[----:B------:R-:W-:Y:S02]  /*7a3d0*/  F2FP.F16.E4M3.UNPACK_B R13, R13 ;  /* 0x0000000dff0d723e */ /* 0x000fe400020006ff */
[----:B------:R-:W-:Y:S02]  /*7a3e0*/  F2FP.F16.E4M3.UNPACK_B R14, R14 ;  /* 0x0000000eff0e723e */ /* 0x000fe400020006ff */
[----:B------:R-:W-:Y:S01]  /*7a3f0*/  F2FP.F16.E4M3.UNPACK_B R15, R15 ;  /* 0x0000000fff0f723e */ /* 0x000fe200020006ff */
[----:B--2---:R0:W-:Y:S04]  /*7a400*/  STL.64 [R1+0xdd20], R18 ;  /* 0x00dd201201007387 */ /* 0x0041e80000100a00 */
[----:B0-----:R-:W2:Y:S04]  /*7a410*/  LDL R18, [R1+0x98] ;  /* 0x0000980001127983 */ /* 0x001ea80000100800 */
[----:B------:R-:W2:Y:S04]  /*7a420*/  LDL R19, [R1+0x9c] ;  /* 0x00009c0001137983 */ /* 0x000ea80000100800 */
[----:B------:R0:W-:Y:S04]  /*7a430*/  STL.64 [R1+0xdcd0], R8 ;  /* 0x00dcd00801007387 */ /* 0x0001e80000100a00 */
[----:B0-----:R-:W4:Y:S04]  /*7a440*/  LDL.64 R8, [R1+0x68] ;  /* 0x0000680001087983 */ /* 0x001f280000100a00 */
[----:B---3--:R0:W-:Y:S01]  /*7a450*/  STL.64 [R1+0xdd00], R10 ;  /* 0x00dd000a01007387 */ /* 0x0081e20000100a00 */
[C---:B------:R-:W-:Y:S03]  /*7a460*/  HMMA.16816.F32 R20, R12.reuse, R22, R24 ;  /* 0x000000160c14723c */ /* 0x040fe60000001818 */
[----:B------:R-:W3:Y:S04]  /*7a470*/  LDL R16, [R1+0x80] ;  /* 0x0000800001107983 */ /* 0x000ee80000100800 */
[----:B0-----:R-:W2:Y:S04]  /*7a480*/  LDL R10, [R1+0x70] ;  /* 0x00007000010a7983 */ /* 0x001ea80000100800 */
[----:B------:R-:W2:Y:S04]  /*7a490*/  LDL R11, [R1+0x74] ;  /* 0x00007400010b7983 */ /* 0x000ea80000100800 */
[----:B----4-:R0:W-:Y:S04]  /*7a4a0*/  STL.64 [R1+0xdcf8], R8 ;  /* 0x00dcf80801007387 */ /* 0x0101e80000100a00 */
[----:B--2---:R1:W-:Y:S04]  /*7a4b0*/  STL.64 [R1+0xdd18], R10 ;  /* 0x00dd180a01007387 */ /* 0x0043e80000100a00 */
[----:B0-----:R-:W2:Y:S04]  /*7a4c0*/  LDL.LU.64 R8, [R1+0x5f0] ;  /* 0x0005f00001087983 */ /* 0x001ea80000300a00 */
[----:B-1----:R-:W2:Y:S04]  /*7a4d0*/  LDL.LU.64 R10, [R1+0x5f8] ;  /* 0x0005f800010a7983 */ /* 0x002ea80000300a00 */
[----:B------:R-:W4:Y:S04]  /*7a4e0*/  LDL.LU.64 R26, [R1+0xdd50] ;  /* 0x00dd5000011a7983 */ /* 0x000f280000300a00 */
[----:B------:R-:W4:Y:S04]  /*7a4f0*/  LDL.LU.64 R24, [R1+0xdd48] ;  /* 0x00dd480001187983 */ /* 0x000f280000300a00 */
[----:B------:R-:W-:Y:S04]  /*7a500*/  STL.64 [R1+0x1580], R20 ;  /* 0x0015801401007387 */ /* 0x000fe80000100a00 */
[----:B------:R0:W-:Y:S04]  /*7a510*/  STL.64 [R1+0x1588], R22 ;  /* 0x0015881601007387 */ /* 0x0001e80000100a00 */
[----:B0-----:R-:W3:Y:S04]  /*7a520*/  LDL.LU.64 R22, [R1+0xdd40] ;  /* 0x00dd400001167983 */ /* 0x001ee80000300a00 */
[----:B------:R-:W4:Y:S01]  /*7a530*/  LDL.LU.64 R20, [R1+0xdd38] ;  /* 0x00dd380001147983 */ /* 0x000f220000300a00 */
[C---:B--2---:R-:W-:Y:S06]  /*7a540*/  HMMA.16816.F32 R8, R12.reuse, R18, R8 ;  /* 0x000000120c08723c */ /* 0x044fec0000001808 */
[----:B----4-:R-:W-:-:S15]  /*7a550*/  HMMA.16816.F32 R24, R12, R20, R24 ;  /* 0x000000140c18723c */ /* 0x010fde0000001818 */
[----:B------:R-:W-:-:S02]  /*7a560*/  NOP ;  /* 0x0000000000007918 */ /* 0x000fc40000000000 */
[----:B------:R0:W-:Y:S04]  /*7a570*/  STL.64 [R1+0x1570], R8 ;  /* 0x0015700801007387 */ /* 0x0001e80000100a00 */
[----:B------:R1:W-:Y:S04]  /*7a580*/  STL.64 [R1+0x1578], R10 ;  /* 0x0015780a01007387 */ /* 0x0003e80000100a00 */
[----:B0-----:R-:W2:Y:S04]  /*7a590*/  LDL.LU.64 R8, [R1+0x5b0] ;  /* 0x0005b00001087983 */ /* 0x001ea80000300a00 */
[----:B------:R-:W-:Y:S04]  /*7a5a0*/  STL.64 [R1+0x1560], R24 ;  /* 0x0015601801007387 */ /* 0x000fe80000100a00 */
[----:B------:R-:W-:Y:S04]  /*7a5b0*/  STL.64 [R1+0x1568], R26 ;  /* 0x0015681a01007387 */ /* 0x000fe80000100a00 */
[----:B-1----:R-:W4:Y:S01]  /*7a5c0*/  LDL.LU.64 R10, [R1+0x5b8] ;  /* 0x0005b800010a7983 */ /* 0x002f220000300a00 */
[----:B---3--:R-:W-:-:S15]  /*7a5d0*/  HMMA.16816.F32 R4, R12, R22, R4 ;  /* 0x000000160c04723c */ /* 0x008fde0000001804 */
[----:B------:R-:W-:-:S08]  /*7a5e0*/  NOP ;  /* 0x0000000000007918 */ /* 0x000fd00000000000 */
[----:B------:R-:W-:Y:S04]  /*7a5f0*/  STL.64 [R1+0x1550], R4 ;  /* 0x0015500401007387 */ /* 0x000fe80000100a00 */
[----:B------:R-:W-:Y:S04]  /*7a600*/  STL.64 [R1+0x1558], R6 ;  /* 0x0015580601007387 */ /* 0x000fe80000100a00 */
[----:B----4-:R-:W-:Y:S04]  /*7a610*/  STL.64 [R1+0xdd30], R10 ;  /* 0x00dd300a01007387 */ /* 0x010fe80000100a00 */
        /* <DEDUP_REMOVED lines=12> */
[----:B------:R-:W4:Y:S01]  /*7a6e0*/  LDL.LU.64 R26, [R1+0x588] ;  /* 0x00058800011a7983 */ /* 0x000f220000300a00 */
[----:B------:R-:W-:-:S07]  /*7a6f0*/  IMAD.MOV.U32 R17, RZ, RZ, R0 ;  /* 0x000000ffff117224 */ /* 0x000fce00078e0000 */
[C---:B--2---:R-:W-:Y:S01]  /*7a700*/  HMMA.16816.F32 R16, R12.reuse, R16, R8 ;  /* 0x000000100c10723c */ /* 0x044fe20000001808 */
[----:B----4-:R-:W-:Y:S04]  /*7a710*/  STL.64 [R1+0xdcf0], R26 ;  /* 0x00dcf01a01007387 */ /* 0x010fe80000100a00 */
[----:B---3--:R0:W-:Y:S04]  /*7a720*/  STL.64 [R1+0xdce8], R24 ;  /* 0x00dce81801007387 */ /* 0x0081e80000100a00 */
[----:B0-----:R-:W2:Y:S04]  /*7a730*/  LDL.LU.64 R24, [R1+0x590] ;  /* 0x0005900001187983 */ /* 0x001ea80000300a00 */
[----:B------:R-:W3:Y:S04]  /*7a740*/  LDL.LU.64 R26, [R1+0x598] ;  /* 0x00059800011a7983 */ /* 0x000ee80000300a00 */
        /* <DEDUP_REMOVED lines=12> */
[----:B0-----:R-:W2:Y:S04]  /*7a810*/  LDL.LU.64 R18, [R1+0xdd20] ;  /* 0x00dd200001127983 */ /* 0x001ea80000300a00 */
[----:B------:R-:W3:Y:S01]  /*7a820*/  LDL.64 R16, [R1+0x38] ;  /* 0x0000380001107983 */ /* 0x000ee20000100a00 */
[----:B--2---:R-:W-:-:S15]  /*7a830*/  HMMA.16816.F32 R8, R12, R18, R8 ;  /* 0x000000120c08723c */ /* 0x004fde0000001808 */
[----:B------:R-:W-:-:S08]  /*7a840*/  NOP ;  /* 0x0000000000007918 */ /* 0x000fd00000000000 */
[----:B------:R-:W-:Y:S04]  /*7a850*/  STL.64 [R1+0x1530], R8 ;  /* 0x0015300801007387 */ /* 0x000fe80000100a00 */
[----:B------:R0:W-:Y:S04]  /*7a860*/  STL.64 [R1+0x1538], R10 ;  /* 0x0015380a01007387 */ /* 0x0001e80000100a00 */
[----:B0-----:R-:W2:Y:S01]  /*7a870*/  LDL.LU.64 R10, [R1+0xdd18] ;  /* 0x00dd1800010a7983 */ /* 0x001ea20000300a00 */
[----:B------:R-:W-:-:S03]  /*7a880*/  IMAD.MOV.U32 R0, RZ, RZ, R19 ;  /* 0x000000ffff007224 */ /* 0x000fc600078e0013 */
[----:B------:R-:W3:Y:S04]  /*7a890*/  LDL.64 R18, [R1+0x30] ;  /* 0x0000300001127983 */ /* 0x000ee80000100a00 */
[----:B------:R-:W-:Y:S01]  /*7a8a0*/  STL [R1+0xdb78], R0 ;  /* 0x00db780001007387 */ /* 0x000fe20000100800 */
[----:B--2---:R-:W-:Y:S03]  /*7a8b0*/  HMMA.16816.F32 R8, R12, R10, R24 ;  /* 0x0000000a0c08723c */ /* 0x004fe60000001818 */
[----:B------:R-:W2:Y:S04]  /*7a8c0*/  LDL.LU.64 R26, [R1+0xdd10] ;  /* 0x00dd1000011a7983 */ /* 0x000ea80000300a00 */
[----:B------:R-:W2:-:S15]  /*7a8d0*/  LDL.LU.64 R24, [R1+0xdd08] ;  /* 0x00dd080001187983 */ /* 0x000e9e0000300a00 */
[----:B------:R-:W-:-:S01]  /*7a8e0*/  NOP ;  /* 0x0000000000007918 */ /* 0x000fc20000000000 */
[----:B------:R-:W-:Y:S04]  /*7a8f0*/  STL.64 [R1+0x1520], R8 ;  /* 0x0015200801007387 */ /* 0x000fe80000100a00 */
[----:B------:R0:W-:Y:S04]  /*7a900*/  STL.64 [R1+0x1528], R10 ;  /* 0x0015280a01007387 */ /* 0x0001e80000100a00 */
[----:B0-----:R-:W4:Y:S04]  /*7a910*/  LDL.LU.64 R10, [R1+0xdd00] ;  /* 0x00dd0000010a7983 */ /* 0x001f280000300a00 */
[----:B------:R-:W2:Y:S02]  /*7a920*/  LDL.LU.64 R8, [R1+0xdcf8] ;  /* 0x00dcf80001087983 */ /* 0x000ea40000300a00 */
[----:B--2---:R-:W-:-:S15]  /*7a930*/  HMMA.16816.F32 R24, R12, R8, R24 ;  /* 0x000000080c18723c */ /* 0x004fde0000001818 */
[----:B------:R-:W-:-:S08]  /*7a940*/  NOP ;  /* 0x0000000000007918 */ /* 0x000fd00000000000 */
[----:B------:R-:W-:Y:S04]  /*7a950*/  STL.64 [R1+0x1510], R24 ;  /* 0x0015101801007387 */ /* 0x000fe80000100a00 */
[----:B------:R0:W-:Y:S04]  /*7a960*/  STL.64 [R1+0x1518], R26 ;  /* 0x0015181a01007387 */ /* 0x0001e80000100a00 */
[----:B0-----:R-:W4:Y:S04]  /*7a970*/  LDL.LU.64 R26, [R1+0xdcf0] ;  /* 0x00dcf000011a7983 */ /* 0x001f280000300a00 */
[----:B------:R-:W4:Y:S01]  /*7a980*/  LDL.LU.64 R24, [R1+0xdce8] ;  /* 0x00dce80001187983 */ /* 0x000f220000300a00 */
[----:B------:R-:W-:-:S05]  /*7a990*/  IMAD.MOV.U32 R0, RZ, RZ, R8 ;  /* 0x000000ffff007224 */ /* 0x000fca00078e0008 */
[----:B------:R-:W-:Y:S01]  /*7a9a0*/  STL [R1+0xdb7c], R0 ;  /* 0x00db7c0001007387 */ /* 0x000fe20000100800 */
[----:B----4-:R-:W-:Y:S03]  /*7a9b0*/  HMMA.16816.F32 R8, R12, R10, R24 ;  /* 0x0000000a0c08723c */ /* 0x010fe60000001818 */
[----:B------:R-:W2:Y:S04]  /*7a9c0*/  LDL.LU.64 R26, [R1+0xdce0] ;  /* 0x00dce000011a7983 */ /* 0x000ea80000300a00 */
[----:B------:R-:W2:-:S15]  /*7a9d0*/  LDL.LU.64 R24, [R1+0xdcd8] ;  /* 0x00dcd80001187983 */ /* 0x000e9e0000300a00 */
[----:B------:R-:W-:-:S01]  /*7a9e0*/  NOP ;  /* 0x0000000000007918 */ /* 0x000fc20000000000 */
        /* <DEDUP_REMOVED lines=9> */
[----:B0-----:R-:W4:Y:S01]  /*7aa80*/  LDL.LU.64 R10, [R1+0xdcb8] ;  /* 0x00dcb800010a7983 */ /* 0x001f220000300a00 */
[----:B--2---:R-:W-:-:S15]  /*7aa90*/  HMMA.16816.F32 R24, R12, R2, R24 ;  /* 0x000000020c18723c */ /* 0x004fde0000001818 */
[----:B------:R-:W-:-:S08]  /*7aaa0*/  NOP ;  /* 0x0000000000007918 */ /* 0x000fd00000000000 */
[----:B------:R-:W-:Y:S04]  /*7aab0*/  STL.64 [R1+0x14c0], R24 ;  /* 0x0014c01801007387 */ /* 0x000fe80000100a00 */
[----:B------:R0:W-:Y:S04]  /*7aac0*/  STL.64 [R1+0x14c8], R26 ;  /* 0x0014c81a01007387 */ /* 0x0001e80000100a00 */
[----:B0-----:R-:W2:Y:S04]  /*7aad0*/  LDL.LU.64 R26, [R1+0xdcb0] ;  /* 0x00dcb000011a7983 */ /* 0x001ea80000300a00 */
[----:B------:R-:W3:Y:S01]  /*7aae0*/  LDL.LU.64 R24, [R1+0xdca8] ;  /* 0x00dca80001187983 */ /* 0x000ee20000300a00 */
[----:B------:R-:W-:-:S05]  /*7aaf0*/  IMAD.MOV.U32 R0, RZ, RZ, R2 ;  /* 0x000000ffff007224 */ /* 0x000fca00078e0002 */
[----:B------:R0:W-:Y:S01]  /*7ab00*/  STL [R1+0xdb80], R0 ;  /* 0x00db800001007387 */ /* 0x0001e20000100800 */
[C---:B--2---:R-:W-:Y:S06]  /*7ab10*/  HMMA.16816.F32 R4, R12.reuse, R26, R4 ;  /* 0x0000001a0c04723c */ /* 0x044fec0000001804 */
[----:B---3--:R-:W-:Y:S01]  /*7ab20*/  HMMA.16816.F32 R20, R12, R24, R20 ;  /* 0x000000180c14723c */ /* 0x008fe20000001814 */
[----:B0-----:R-:W-:-:S15]  /*7ab30*/  IMAD.MOV.U32 R0, RZ, RZ, R27 ;  /* 0x000000ffff007224 */ /* 0x001fde00078e001b */
[----:B------:R-:W-:-:S07]  /*7ab40*/  NOP ;  /* 0x0000000000007918 */ /* 0x000fce0000000000 */
[----:B------:R-:W-:Y:S04]  /*7ab50*/  STL.64 [R1+0x14b0], R20 ;  /* 0x0014b01401007387 */ /* 0x000fe80000100a00 */
[----:B------:R0:W-:Y:S04]  /*7ab60*/  STL.64 [R1+0x14b8], R22 ;  /* 0x0014b81601007387 */ /* 0x0001e80000100a00 */
[----:B0-----:R-:W2:Y:S04]  /*7ab70*/  LDL R22, [R1+0x8] ;  /* 0x0000080001167983 */ /* 0x001ea80000100800 */
[----:B------:R-:W-:Y:S04]  /*7ab80*/  STL.64 [R1+0x14a0], R4 ;  /* 0x0014a00401007387 */ /* 0x000fe80000100a00 */
[----:B------:R0:W-:Y:S04]  /*7ab90*/  STL.64 [R1+0x14a8], R6 ;  /* 0x0014a80601007387 */ /* 0x0001e80000100a00 */
[----:B------:R-:W3:Y:S04]  /*7aba0*/  LDL.64 R26, [R1+0x18] ;  /* 0x00001800011a7983 */ /* 0x000ee80000100a00 */
[----:B------:R-:W4:Y:S04]  /*7abb0*/  LDL.64 R24, [R1+0x20] ;  /* 0x0000200001187983 */ /* 0x000f280000100a00 */
[----:B------:R-:W2:Y:S04]  /*7abc0*/  LDL R23, [R1+0xc] ;  /* 0x00000c0001177983 */ /* 0x000ea80000100800 */
[----:B------:R-:W2:Y:S04]  /*7abd0*/  LDL R20, [R1+0x10] ;  /* 0x0000100001147983 */ /* 0x000ea80000100800 */
[----:B------:R-:W2:Y:S04]  /*7abe0*/  LDL R21, [R1+0x14] ;  /* 0x0000140001157983 */ /* 0x000ea80000100800 */
[----:B0-----:R-:W2:Y:S04]  /*7abf0*/  LDL R6, [R1+0x28] ;  /* 0x0000280001067983 */ /* 0x001ea80000100800 */
[----:B------:R-:W2:Y:S04]  /*7ac00*/  LDL R7, [R1+0x2c] ;  /* 0x00002c0001077983 */ /* 0x000ea80000100800 */
[----:B---3--:R-:W-:Y:S04]  /*7ac10*/  STL.64 [R1+0xdca0], R26 ;  /* 0x00dca01a01007387 */ /* 0x008fe80000100a00 */
[----:B----4-:R0:W-:Y:S04]  /*7ac20*/  STL.64 [R1+0xdc98], R24 ;  /* 0x00dc981801007387 */ /* 0x0101e80000100a00 */
[----:B0-----:R-:W3:Y:S04]  /*7ac30*/  LDL.LU.64 R24, [R1+0x520] ;  /* 0x0005200001187983 */ /* 0x001ee80000300a00 */
[----:B------:R-:W3:Y:S04]  /*7ac40*/  LDL.LU.64 R26, [R1+0x528] ;  /* 0x00052800011a7983 */ /* 0x000ee80000300a00 */
[----:B--2---:R-:W-:Y:S04]  /*7ac50*/  STL.64 [R1+0xdc78], R22 ;  /* 0x00dc781601007387 */ /* 0x004fe80000100a00 */
[----:B------:R0:W-:Y:S04]  /*7ac60*/  STL.64 [R1+0xdc90], R20 ;  /* 0x00dc901401007387 */ /* 0x0001e80000100a00 */
[----:B0-----:R-:W2:Y:S04]  /*7ac70*/  LDL.LU.64 R20, [R1+0x530] ;  /* 0x0005300001147983 */ /* 0x001ea80000300a00 */
[----:B------:R-:W2:Y:S04]  /*7ac80*/  LDL.LU.64 R22, [R1+0x538] ;  /* 0x0005380001167983 */ /* 0x000ea80000300a00 */
[----:B------:R-:W-:Y:S01]  /*7ac90*/  STL [R1+0xdbf8], R0 ;  /* 0x00dbf80001007387 */ /* 0x000fe20000100800 */
[----:B------:R-:W-:-:S02]  /*7aca0*/  IMAD.MOV.U32 R3, RZ, RZ, R17 ;  /* 0x000000ffff037224 */ /* 0x000fc400078e0011 */
[----:B------:R-:W-:Y:S02]  /*7acb0*/  IMAD.MOV.U32 R2, RZ, RZ, R16 ;  /* 0x000000ffff027224 */ /* 0x000fe400078e0010 */
[----:B------:R-:W-:Y:S02]  /*7acc0*/  IMAD.MOV.U32 R9, RZ, RZ, R18 ;  /* 0x000000ffff097224 */ /* 0x000fe400078e0012 */
[----:B------:R-:W-:Y:S01]  /*7acd0*/  IMAD.MOV.U32 R8, RZ, RZ, R19 ;  /* 0x000000ffff087224 */ /* 0x000fe200078e0013 */
[----:B--2---:R-:W-:-:S15]  /*7ace0*/  HMMA.16816.F32 R20, R12, R16, R20 ;  /* 0x000000100c14723c */ /* 0x004fde0000001814 */
[----:B------:R-:W-:-:S08]  /*7acf0*/  NOP ;  /* 0x0000000000007918 */ /* 0x000fd00000000000 */
[----:B------:R-:W-:Y:S04]  /*7ad00*/  STL.64 [R1+0x1490], R20 ;  /* 0x0014901401007387 */ /* 0x000fe80000100a00 */
[----:B------:R3:W-:Y:S02]  /*7ad10*/  STL.64 [R1+0x1498], R22 ;  /* 0x0014981601007387 */ /* 0x0007e40000100a00 */
[----:B---3--:R-:W-:Y:S02]  /*7ad20*/  HMMA.16816.F32 R20, R12, R18, R24 ;  /* 0x000000120c14723c */ /* 0x008fe40000001818 */
[----:B------:R-:W-:Y:S04]  /*7ad30*/  STL [R1+0xdc00], R3 ;  /* 0x00dc000301007387 */ /* 0x000fe80000100800 */
[----:B------:R-:W-:-:S15]  /*7ad40*/  STL [R1+0xdbfc], R2 ;  /* 0x00dbfc0201007387 */ /* 0x000fde0000100800 */
[----:B------:R-:W-:-:S02]  /*7ad50*/  NOP ;  /* 0x0000000000007918 */ /* 0x000fc40000000000 */
[----:B------:R-:W-:Y:S04]  /*7ad60*/  STL.64 [R1+0x1480], R20 ;  /* 0x0014801401007387 */ /* 0x000fe80000100a00 */
[----:B------:R-:W-:Y:S04]  /*7ad70*/  STL.64 [R1+0x1488], R22 ;  /* 0x0014881601007387 */ /* 0x000fe80000100a00 */
[----:B------:R-:W2:Y:S04]  /*7ad80*/  LDL.LU.64 R24, [R1+0x510] ;  /* 0x0005100001187983 */ /* 0x000ea80000300a00 */
[----:B------:R-:W2:Y:S04]  /*7ad90*/  LDL.LU.64 R26, [R1+0x518] ;  /* 0x00051800011a7983 */ /* 0x000ea80000300a00 */
[----:B------:R0:W-:Y:S04]  /*7ada0*/  STL.64 [R1+0xdc10], R10 ;  /* 0x00dc100a01007387 */ /* 0x0001e80000100a00 */
[----:B0-----:R-:W3:Y:S04]  /*7adb0*/  LDL R10, [R1] ;  /* 0x00000000010a7983 */ /* 0x001ee80000100800 */
[----:B------:R-:W3:Y:S04]  /*7adc0*/  LDL R11, [R1+0x4] ;  /* 0x00000400010b7983 */ /* 0x000ee80000100800 */
[----:B------:R-:W4:Y:S04]  /*7add0*/  LDL.LU.64 R20, [R1+0x500] ;  /* 0x0005000001147983 */ /* 0x000f280000300a00 */
[----:B------:R-:W4:Y:S04]  /*7ade0*/  LDL.LU.64 R22, [R1+0x508] ;  /* 0x0005080001167983 */ /* 0x000f280000300a00 */
[----:B------:R-:W3:Y:S04]  /*7adf0*/  LDL.LU.64 R16, [R1+0x4d0] ;  /* 0x0004d00001107983 */ /* 0x000ee80000300a00 */
[----:B------:R-:W4:Y:S01]  /*7ae00*/  LDL.LU.64 R18, [R1+0x4d8] ;  /* 0x0004d80001127983 */ /* 0x000f220000300a00 */
[C---:B--2---:R-:W-:Y:S03]  /*7ae10*/  HMMA.16816.F32 R24, R12.reuse, R6, R24 ;  /* 0x000000060c18723c */ /* 0x044fe60000001818 */
[----:B----4-:R-:W-:Y:S04]  /*7ae20*/  STL.64 [R1+0xdc88], R18 ;  /* 0x00dc881201007387 */ /* 0x010fe80000100a00 */
[----:B---3--:R0:W-:Y:S04]  /*7ae30*/  STL.64 [R1+0xdc80], R16 ;  /* 0x00dc801001007387 */ /* 0x0081e80000100a00 */
[----:B0-----:R-:W2:Y:S04]  /*7ae40*/  LDL.LU.64 R16, [R1+0x4e0] ;  /* 0x0004e00001107983 */ /* 0x001ea80000300a00 */
[----:B------:R-:W2:Y:S04]  /*7ae50*/  LDL.LU.64 R18, [R1+0x4e8] ;  /* 0x0004e80001127983 */ /* 0x000ea80000300a00 */
[----:B------:R-:W-:Y:S04]  /*7ae60*/  STL.64 [R1+0xdc08], R8 ;  /* 0x00dc080801007387 */ /* 0x000fe80000100a00 */
[----:B------:R-:W3:Y:S04]  /*7ae70*/  LDL.LU R4, [R1+0x2c80] ;  /* 0x002c800001047983 */ /* 0x000ee80000300800 */
[----:B------:R-:W3:Y:S04]  /*7ae80*/  LDL.LU R5, [R1+0x2c88] ;  /* 0x002c880001057983 */ /* 0x000ee80000300800 */
[----:B------:R-:W-:Y:S04]  /*7ae90*/  STL.64 [R1+0x1460], R24 ;  /* 0x0014601801007387 */ /* 0x000fe80000100a00 */
[----:B------:R0:W-:Y:S04]  /*7aea0*/  STL.64 [R1+0x1468], R26 ;  /* 0x0014681a01007387 */ /* 0x0001e80000100a00 */
[----:B0-----:R-:W4:Y:S04]  /*7aeb0*/  LDL.LU.64 R26, [R1+0xdca0] ;  /* 0x00dca000011a7983 */ /* 0x001f280000300a00 */
[----:B------:R-:W2:Y:S04]  /*7aec0*/  LDL.LU.64 R24, [R1+0xdc98] ;  /* 0x00dc980001187983 */ /* 0x000ea80000300a00 */
[----:B------:R-:W3:Y:S04]  /*7aed0*/  LDL.LU R6, [R1+0x2c90] ;  /* 0x002c900001067983 */ /* 0x000ee80000300800 */
[----:B------:R-:W3:Y:S01]  /*7aee0*/  LDL.LU R7, [R1+0x2c98] ;  /* 0x002c980001077983 */ /* 0x000ee20000300800 */
[----:B--2---:R-:W-:Y:S03]  /*7aef0*/  HMMA.16816.F32 R20, R12, R24, R20 ;  /* 0x000000180c14723c */ /* 0x004fe60000001814 */
[----:B---3--:R-:W-:Y:S04]  /*7af00*/  STL.64 [R1+0xdc20], R6 ;  /* 0x00dc200601007387 */ /* 0x008fe80000100a00 */
[----:B------:R0:W-:Y:S04]  /*7af10*/  STL.64 [R1+0xdc18], R4 ;  /* 0x00dc180401007387 */ /* 0x0001e80000100a00 */
[----:B0-----:R-:W2:Y:S04]  /*7af20*/  LDL.LU.64 R4, [R1+0x4f0] ;  /* 0x0004f00001047983 */ /* 0x001ea80000300a00 */
[----:B------:R-:W2:Y:S08]  /*7af30*/  LDL.LU.64 R6, [R1+0x4f8] ;  /* 0x0004f80001067983 */ /* 0x000eb00000300a00 */
[----:B------:R0:W-:Y:S04]  /*7af40*/  STL.64 [R1+0x1440], R20 ;  /* 0x0014401401007387 */ /* 0x0001e80000100a00 */
[----:B------:R1:W-:Y:S04]  /*7af50*/  STL.64 [R1+0x1448], R22 ;  /* 0x0014481601007387 */ /* 0x0003e80000100a00 */
[----:B0-----:R-:W1:Y:S01]  /*7af60*/  LDL.LU.64 R20, [R1+0xdc90] ;  /* 0x00dc900001147983 */ /* 0x001e620000300a00 */
[----:B------:R-:W-:-:S02]  /*7af70*/  IMAD.MOV.U32 R2, RZ, RZ, R24 ;  /* 0x000000ffff027224 */ /* 0x000fc400078e0018 */
[----:B------:R-:W-:Y:S02]  /*7af80*/  IMAD.MOV.U32 R0, RZ, RZ, R25 ;  /* 0x000000ffff007224 */ /* 0x000fe400078e0019 */
[----:B------:R-:W3:Y:S01]  /*7af90*/  LDL.LU.64 R24, [R1+0x4c0] ;  /* 0x0004c00001187983 */ /* 0x000ee20000300a00 */
[----:B----4-:R-:W-:Y:S01]  /*7afa0*/  IMAD.MOV.U32 R3, RZ, RZ, R27 ;  /* 0x000000ffff037224 */ /* 0x010fe200078e001b */
[C---:B--2---:R-:W-:Y:S06]  /*7afb0*/  HMMA.16816.F32 R4, R12.reuse, R26, R4 ;  /* 0x0000001a0c04723c */ /* 0x044fec0000001804 */
[----:B-1----:R-:W-:-:S15]  /*7afc0*/  HMMA.16816.F32 R20, R12, R20, R16 ;  /* 0x000000140c14723c */ /* 0x002fde0000001810 */
[----:B------:R-:W-:-:S02]  /*7afd0*/  NOP ;  /* 0x0000000000007918 */ /* 0x000fc40000000000 */
[----:B------:R0:W-:Y:S04]  /*7afe0*/  STL.64 [R1+0x1410], R4 ;  /* 0x0014100401007387 */ /* 0x0001e80000100a00 */
[----:B------:R1:W-:Y:S04]  /*7aff0*/  STL.64 [R1+0x1418], R6 ;  /* 0x0014180601007387 */ /* 0x0003e80000100a00 */
[----:B------:R-:W3:Y:S04]  /*7b000*/  LDL.LU.64 R26, [R1+0x4c8] ;  /* 0x0004c800011a7983 */ /* 0x000ee80000300a00 */
[----:B0-----:R-:W2:Y:S04]  /*7b010*/  LDL.LU.64 R4, [R1+0x4b0] ;  /* 0x0004b00001047983 */ /* 0x001ea80000300a00 */
[----:B-1----:R-:W2:Y:S04]  /*7b020*/  LDL.LU.64 R6, [R1+0x4b8] ;  /* 0x0004b80001067983 */ /* 0x002ea80000300a00 */
[----:B------:R-:W4:Y:S04]  /*7b030*/  LDL.LU.64 R18, [R1+0xdc88] ;  /* 0x00dc880001127983 */ /* 0x000f280000300a00 */
[----:B------:R-:W4:Y:S04]  /*7b040*/  LDL.LU.64 R16, [R1+0xdc80] ;  /* 0x00dc800001107983 */ /* 0x000f280000300a00 */
[----:B------:R-:W-:Y:S04]  /*7b050*/  STL.64 [R1+0x1400], R20 ;  /* 0x0014001401007387 */ /* 0x000fe80000100a00 */
[----:B------:R0:W-:Y:S04]  /*7b060*/  STL.64 [R1+0x1408], R22 ;  /* 0x0014081601007387 */ /* 0x0001e80000100a00 */
[----:B0-----:R-:W4:Y:S04]  /*7b070*/  LDL.LU.64 R22, [R1+0xdc78] ;  /* 0x00dc780001167983 */ /* 0x001f280000300a00 */
[----:B------:R-:W3:Y:S01]  /*7b080*/  LDL.LU.64 R20, [R1+0x490] ;  /* 0x0004900001147983 */ /* 0x000ee20000300a00 */
[----:B----4-:R-:W-:Y:S03]  /*7b090*/  HMMA.16816.F32 R16, R12, R22, R16 ;  /* 0x000000160c10723c */ /* 0x010fe60000001810 */
[----:B------:R-:W4:-:S15]  /*7b0a0*/  LDL.LU.64 R22, [R1+0x498] ;  /* 0x0004980001167983 */ /* 0x000f1e0000300a00 */
[----:B------:R-:W-:-:S05]  /*7b0b0*/  NOP ;  /* 0x0000000000007918 */ /* 0x000fca0000000000 */
[----:B------:R-:W-:Y:S04]  /*7b0c0*/  STL.64 [R1+0x13f0], R16 ;  /* 0x0013f01001007387 */ /* 0x000fe80000100a00 */
[----:B------:R-:W-:Y:S04]  /*7b0d0*/  STL.64 [R1+0x13f8], R18 ;  /* 0x0013f81201007387 */ /* 0x000fe80000100a00 */
[----:B----4-:R-:W-:Y:S04]  /*7b0e0*/  STL.64 [R1+0xdc60], R22 ;  /* 0x00dc601601007387 */ /* 0x010fe80000100a00 */
[----:B---3--:R0:W-:Y:S04]  /*7b0f0*/  STL.64 [R1+0xdc58], R20 ;  /* 0x00dc581401007387 */ /* 0x0081e80000100a00 */
[----:B0-----:R-:W3:Y:S04]  /*7b100*/  LDL.LU.64 R20, [R1+0x4a0] ;  /* 0x0004a00001147983 */ /* 0x001ee80000300a00 */
[----:B------:R-:W3:Y:S04]  /*7b110*/  LDL.LU.64 R22, [R1+0x4a8] ;  /* 0x0004a80001167983 */ /* 0x000ee80000300a00 */
[----:B------:R-:W4:Y:S04]  /*7b120*/  LDL.LU.64 R16, [R1+0x470] ;  /* 0x0004700001107983 */ /* 0x000f280000300a00 */
[----:B------:R-:W2:Y:S01]  /*7b130*/  LDL.LU.64 R18, [R1+0x478] ;  /* 0x0004780001127983 */ /* 0x000ea20000300a00 */
[C---:B------:R-:W-:Y:S03]  /*7b140*/  HMMA.16816.F32 R8, R12.reuse, R10, R24 ;  /* 0x0000000a0c08723c */ /* 0x040fe60000001818 */
[----:B--2---:R-:W-:Y:S04]  /*7b150*/  STL.64 [R1+0xdc40], R18 ;  /* 0x00dc401201007387 */ /* 0x004fe80000100a00 */
[----:B----4-:R0:W-:Y:S04]  /*7b160*/  STL.64 [R1+0xdc38], R16 ;  /* 0x00dc381001007387 */ /* 0x0101e80000100a00 */
[----:B0-----:R-:W2:Y:S04]  /*7b170*/  LDL.LU.64 R16, [R1+0x480] ;  /* 0x0004800001107983 */ /* 0x001ea80000300a00 */
[----:B------:R-:W2:Y:S04]  /*7b180*/  LDL.LU.64 R18, [R1+0x488] ;  /* 0x0004880001127983 */ /* 0x000ea80000300a00 */
[----:B------:R-:W3:Y:S04]  /*7b190*/  LDL.LU.64 R26, [R1+0xdc70] ;  /* 0x00dc7000011a7983 */ /* 0x000ee80000300a00 */
[----:B------:R-:W4:Y:S04]  /*7b1a0*/  LDL.LU.64 R24, [R1+0xdc68] ;  /* 0x00dc680001187983 */ /* 0x000f280000300a00 */
[----:B------:R-:W-:Y:S04]  /*7b1b0*/  STL.64 [R1+0x13e0], R8 ;  /* 0x0013e00801007387 */ /* 0x000fe80000100a00 */
[----:B------:R0:W-:Y:S02]  /*7b1c0*/  STL.64 [R1+0x13e8], R10 ;  /* 0x0013e80a01007387 */ /* 0x0001e40000100a00 */
[----:B0-----:R-:W-:Y:S02]  /*7b1d0*/  HMMA.16816.F32 R8, R12, R28, R4 ;  /* 0x0000001c0c08723c */ /* 0x001fe40000001804 */
[----:B------:R-:W2:Y:S04]  /*7b1e0*/  LDL.LU.64 R4, [R1+0x460] ;  /* 0x0004600001047983 */ /* 0x000ea80000300a00 */
[----:B------:R-:W2:-:S15]  /*7b1f0*/  LDL.LU.64 R6, [R1+0x468] ;  /* 0x0004680001067983 */ /* 0x000e9e0000300a00 */
[----:B------:R-:W-:-:S02]  /*7b200*/  NOP ;  /* 0x0000000000007918 */ /* 0x000fc40000000000 */
        /* <DEDUP_REMOVED lines=50> */
[----:B------:R0:W-:Y:S04]  /*7b530*/  STL.64 [R1+0xda20], R18 ;  /* 0x00da201201007387 */ /* 0x0001e80000100a00 */
[----:B------:R-:W-:Y:S04]  /*7b540*/  STL.64 [R1+0xda18], R16 ;  /* 0x00da181001007387 */ /* 0x000fe80000100a00 */
[----:B0-----:R-:W2:Y:S01]  /*7b550*/  LDL R18, [R1+0x88] ;  /* 0x0000880001127983 */ /* 0x001ea20000100800 */
[----:B----4-:R-:W-:Y:S01]  /*7b560*/  HMMA.16816.F32 R20, R12, R10, R20 ;  /* 0x0000000a0c14723c */ /* 0x010fe20000001814 */
[----:B---3--:R-:W-:-:S02]  /*7b570*/  IMAD R4, R4, 0x100, R28 ;  /* 0x0000010004047824 */ /* 0x008fc400078e021c */
[----:B------:R-:W-:Y:S01]  /*7b580*/  IMAD R5, R5, 0x100, R29 ;  /* 0x0000010005057824 */ /* 0x000fe200078e021d */
[----:B------:R-:W3:Y:S04]  /*7b590*/  LDL R28, [R1+0x80] ;  /* 0x00008000011c7983 */ /* 0x000ee80000100800 */
[----:B------:R-:W3:-:S15]  /*7b5a0*/  LDL R29, [R1+0x84] ;  /* 0x00008400011d7983 */ /* 0x000ede0000100800 */
[----:B------:R0:W-:Y:S04]  /*7b5b0*/  STL.64 [R1+0x12e0], R20 ;  /* 0x0012e01401007387 */ /* 0x0001e80000100a00 */
[----:B------:R-:W-:Y:S04]  /*7b5c0*/  STL.64 [R1+0x12e8], R22 ;  /* 0x0012e81601007387 */ /* 0x000fe80000100a00 */
[----:B------:R-:W4:Y:S01]  /*7b5d0*/  LDL R19, [R1+0x8c] ;  /* 0x00008c0001137983 */ /* 0x000f220000100800 */
[----:B--2---:R-:W-:Y:S02]  /*7b5e0*/  IMAD R6, R6, 0x100, R26 ;  /* 0x0000010006067824 */ /* 0x004fe400078e021a */
[----:B------:R-:W-:-:S02]  /*7b5f0*/  IMAD R7, R7, 0x100, R27 ;  /* 0x0000010007077824 */ /* 0x000fc400078e021b */
[----:B------:R-:W-:Y:S01]  /*7b600*/  IMAD.MOV.U32 R27, RZ, RZ, R3 ;  /* 0x000000ffff1b7224 */ /* 0x000fe200078e0003 */
[----:B----4-:R1:W-:Y:S04]  /*7b610*/  STL.64 [R1+0xdbe0], R18 ;  /* 0x00dbe01201007387 */ /* 0x0103e80000100a00 */
[----:B------:R-:W2:Y:S01]  /*7b620*/  LDL R26, [R1+0x18] ;  /* 0x00001800011a7983 */ /* 0x000ea20000100800 */
[----:B------:R-:W-:Y:S02]  /*7b630*/  IMAD.MOV.U32 R24, RZ, RZ, R2 ;  /* 0x000000ffff187224 */ /* 0x000fe400078e0002 */
[----:B------:R-:W-:Y:S01]  /*7b640*/  IMAD.MOV.U32 R25, RZ, RZ, R0 ;  /* 0x000000ffff197224 */ /* 0x000fe200078e0000 */
[----:B------:R-:W4:Y:S01]  /*7b650*/  LDL.LU R3, [R1+0xdc00] ;  /* 0x00dc000001037983 */ /* 0x000f220000300800 */
[----:B0-----:R-:W-:-:S03]  /*7b660*/  IMAD.MOV.U32 R20, RZ, RZ, R9 ;  /* 0x000000ffff147224 */ /* 0x001fc600078e0009 */
[----:B------:R-:W3:Y:S01]  /*7b670*/  LDL.LU R2, [R1+0xdbfc] ;  /* 0x00dbfc0001027983 */ /* 0x000ee20000300800 */
[----:B------:R-:W-:-:S03]  /*7b680*/  IMAD.MOV.U32 R21, RZ, RZ, R8 ;  /* 0x000000ffff157224 */ /* 0x000fc600078e0008 */
[----:B------:R-:W4:Y:S04]  /*7b690*/  LDL.LU R0, [R1+0xdbf8] ;  /* 0x00dbf80001007983 */ /* 0x000f280000300800 */
[----:B------:R-:W3:Y:S04]  /*7b6a0*/  LDL.LU R9, [R1+0xdbf4] ;  /* 0x00dbf40001097983 */ /* 0x000ee80000300800 */
[----:B------:R-:W4:Y:S04]  /*7b6b0*/  LDL.LU R8, [R1+0xdbf0] ;  /* 0x00dbf00001087983 */ /* 0x000f280000300800 */
[----:B------:R-:W3:Y:S04]  /*7b6c0*/  LDL.LU.64 R16, [R1+0xbd0] ;  /* 0x000bd00001107983 */ /* 0x000ee80000300a00 */
[----:B-1----:R-:W3:Y:S04]  /*7b6d0*/  LDL.LU.64 R18, [R1+0xbd8] ;  /* 0x000bd80001127983 */ /* 0x002ee80000300a00 */
[----:B--2---:R-:W-:Y:S04]  /*7b6e0*/  STL.64 [R1+0xda98], R26 ;  /* 0x00da981a01007387 */ /* 0x004fe80000100a00 */
[----:B------:R0:W-:Y:S04]  /*7b6f0*/  STL.64 [R1+0xda90], R24 ;  /* 0x00da901801007387 */ /* 0x0001e80000100a00 */
[----:B0-----:R-:W2:Y:S04]  /*7b700*/  LDL.LU.64 R24, [R1+0x3e0] ;  /* 0x0003e00001187983 */ /* 0x001ea80000300a00 */
[----:B------:R-:W4:Y:S04]  /*7b710*/  LDL.LU.64 R26, [R1+0x3e8] ;  /* 0x0003e800011a7983 */ /* 0x000f280000300a00 */
[----:B----4-:R-:W-:Y:S04]  /*7b720*/  STL.64 [R1+0xdb90], R26 ;  /* 0x00db901a01007387 */ /* 0x010fe80000100a00 */
[----:B--2---:R0:W-:Y:S04]  /*7b730*/  STL.64 [R1+0xdb88], R24 ;  /* 0x00db881801007387 */ /* 0x0041e80000100a00 */
[----:B0-----:R-:W2:Y:S04]  /*7b740*/  LDL.LU.64 R24, [R1+0x410] ;  /* 0x0004100001187983 */ /* 0x001ea80000300a00 */
[----:B------:R-:W4:Y:S04]  /*7b750*/  LDL.LU.64 R26, [R1+0x418] ;  /* 0x00041800011a7983 */ /* 0x000f280000300a00 */
[----:B----4-:R0:W-:Y:S04]  /*7b760*/  STL.64 [R1+0xdba0], R26 ;  /* 0x00dba01a01007387 */ /* 0x0101e80000100a00 */
[----:B0-----:R-:W4:Y:S04]  /*7b770*/  LDL R26, [R1+0xa0] ;  /* 0x0000a000011a7983 */ /* 0x001f280000100800 */
[----:B------:R-:W4:Y:S04]  /*7b780*/  LDL R27, [R1+0xa4] ;  /* 0x0000a400011b7983 */ /* 0x000f280000100800 */
[----:B--2---:R0:W-:Y:S02]  /*7b790*/  STL.64 [R1+0xdb98], R24 ;  /* 0x00db981801007387 */ /* 0x0041e40000100a00 */
[----:B0-----:R-:W-:-:S02]  /*7b7a0*/  IMAD.MOV.U32 R24, RZ, RZ, R8 ;  /* 0x000000ffff187224 */ /* 0x001fc400078e0008 */
[----:B---3--:R-:W-:Y:S01]  /*7b7b0*/  IMAD.MOV.U32 R25, RZ, RZ, R9 ;  /* 0x000000ffff197224 */ /* 0x008fe200078e0009 */
[----:B------:R-:W2:Y:S04]  /*7b7c0*/  LDL.LU R8, [R1+0xdbec] ;  /* 0x00dbec0001087983 */ /* 0x000ea80000300800 */
[----:B------:R-:W2:Y:S04]  /*7b7d0*/  LDL.LU R9, [R1+0xdbe8] ;  /* 0x00dbe80001097983 */ /* 0x000ea80000300800 */
[----:B----4-:R-:W-:Y:S04]  /*7b7e0*/  STL.64 [R1+0xdbd0], R26 ;  /* 0x00dbd01a01007387 */ /* 0x010fe80000100a00 */
[----:B------:R0:W-:Y:S04]  /*7b7f0*/  STL.64 [R1+0xdbc8], R24 ;  /* 0x00dbc81801007387 */ /* 0x0001e80000100a00 */
[----:B0-----:R-:W3:Y:S04]  /*7b800*/  LDL.LU.64 R24, [R1+0xbc0] ;  /* 0x000bc00001187983 */ /* 0x001ee80000300a00 */
[----:B------:R-:W3:Y:S04]  /*7b810*/  LDL.LU.64 R26, [R1+0xbc8] ;  /* 0x000bc800011a7983 */ /* 0x000ee80000300a00 */
[----:B------:R-:W4:Y:S04]  /*7b820*/  LDL.64 R22, [R1+0x28] ;  /* 0x0000280001167983 */ /* 0x000f280000100a00 */
[----:B----4-:R-:W-:Y:S04]  /*7b830*/  STL.64 [R1+0xdaa0], R22 ;  /* 0x00daa01601007387 */ /* 0x010fe80000100a00 */
[----:B------:R0:W-:Y:S04]  /*7b840*/  STL.64 [R1+0xdab8], R20 ;  /* 0x00dab81401007387 */ /* 0x0001e80000100a00 */
[----:B0-----:R-:W4:Y:S04]  /*7b850*/  LDL.LU.64 R20, [R1+0x3f0] ;  /* 0x0003f00001147983 */ /* 0x001f280000300a00 */
[----:B------:R-:W3:Y:S01]  /*7b860*/  LDL.LU.64 R22, [R1+0x3f8] ;  /* 0x0003f80001167983 */ /* 0x000ee20000300a00 */
[----:B--2---:R-:W-:Y:S03]  /*7b870*/  HMMA.16816.F32 R16, R12, R8, R16 ;  /* 0x000000080c10723c */ /* 0x004fe60000001810 */
[----:B---3--:R-:W-:Y:S04]  /*7b880*/  STL.64 [R1+0xdbb0], R22 ;  /* 0x00dbb01601007387 */ /* 0x008fe80000100a00 */
[----:B----4-:R0:W-:Y:S04]  /*7b890*/  STL.64 [R1+0xdba8], R20 ;  /* 0x00dba81401007387 */ /* 0x0101e80000100a00 */
[----:B0-----:R-:W2:Y:S04]  /*7b8a0*/  LDL.LU.64 R20, [R1+0x420] ;  /* 0x0004200001147983 */ /* 0x001ea80000300a00 */
[----:B------:R-:W3:Y:S04]  /*7b8b0*/  LDL.LU.64 R22, [R1+0x428] ;  /* 0x0004280001167983 */ /* 0x000ee80000300a00 */
[----:B---3--:R-:W-:Y:S04]  /*7b8c0*/  STL.64 [R1+0xdbc0], R22 ;  /* 0x00dbc01601007387 */ /* 0x008fe80000100a00 */
[----:B--2---:R0:W-:Y:S04]  /*7b8d0*/  STL.64 [R1+0xdbb8], R20 ;  /* 0x00dbb81401007387 */ /* 0x0041e80000100a00 */
[----:B0-----:R-:W2:Y:S04]  /*7b8e0*/  LDL.LU.64 R20, [R1+0x430] ;  /* 0x0004300001147983 */ /* 0x001ea80000300a00 */
[----:B------:R-:W2:Y:S04]  /*7b8f0*/  LDL.LU.64 R22, [R1+0x438] ;  /* 0x0004380001167983 */ /* 0x000ea80000300a00 */
[----:B------:R0:W-:Y:S04]  /*7b900*/  STL.64 [R1+0x12d0], R16 ;  /* 0x0012d01001007387 */ /* 0x0001e80000100a00 */
[----:B------:R1:W-:Y:S01]  /*7b910*/  STL.64 [R1+0x12d8], R18 ;  /* 0x0012d81201007387 */ /* 0x0003e20000100a00 */
[----:B0-----:R-:W-:-:S02]  /*7b920*/  IMAD.MOV.U32 R16, RZ, RZ, R2 ;  /* 0x000000ffff107224 */ /* 0x001fc400078e0002 */
[----:B------:R-:W-:Y:S01]  /*7b930*/  IMAD.MOV.U32 R17, RZ, RZ, R3 ;  /* 0x000000ffff117224 */ /* 0x000fe200078e0003 */
[----:B-1----:R-:W3:Y:S04]  /*7b940*/  LDL.LU.64 R18, [R1+0xdbe0] ;  /* 0x00dbe00001127983 */ /* 0x002ee80000300a00 */
[----:B------:R-:W4:Y:S04]  /*7b950*/  LDL.LU R2, [R1+0xdbdc] ;  /* 0x00dbdc0001027983 */ /* 0x000f280000300800 */
[----:B------:R-:W4:Y:S04]  /*7b960*/  LDL.LU R3, [R1+0xdbd8] ;  /* 0x00dbd80001037983 */ /* 0x000f280000300800 */
[----:B------:R0:W-:Y:S04]  /*7b970*/  STL.64 [R1+0xdb10], R16 ;  /* 0x00db101001007387 */ /* 0x0001e80000100a00 */
[----:B0-----:R-:W3:Y:S04]  /*7b980*/  LDL R16, [R1+0x90] ;  /* 0x0000900001107983 */ /* 0x001ee80000100800 */
[----:B------:R-:W3:Y:S04]  /*7b990*/  LDL R17, [R1+0x94] ;  /* 0x0000940001117983 */ /* 0x000ee80000100800 */
[----:B------:R-:W-:Y:S04]  /*7b9a0*/  STL.64 [R1+0xda10], R10 ;  /* 0x00da100a01007387 */ /* 0x000fe80000100a00 */
[----:B------:R0:W-:Y:S04]  /*7b9b0*/  STL.64 [R1+0xda08], R8 ;  /* 0x00da080801007387 */ /* 0x0001e80000100a00 */
[----:B0-----:R-:W3:Y:S04]  /*7b9c0*/  LDL.LU.64 R8, [R1+0x400] ;  /* 0x0004000001087983 */ /* 0x001ee80000300a00 */
[----:B------:R-:W3:Y:S01]  /*7b9d0*/  LDL.LU.64 R10, [R1+0x408] ;  /* 0x00040800010a7983 */ /* 0x000ee20000300a00 */
[----:B----4-:R-:W-:-:S15]  /*7b9e0*/  HMMA.16816.F32 R24, R12, R2, R24 ;  /* 0x000000020c18723c */ /* 0x010fde0000001818 */
[----:B------:R-:W-:-:S08]  /*7b9f0*/  NOP ;  /* 0x0000000000007918 */ /* 0x000fd00000000000 */
[----:B------:R-:W-:Y:S04]  /*7ba00*/  STL.64 [R1+0x12b0], R24 ;  /* 0x0012b01801007387 */ /* 0x000fe80000100a00 */
[----:B------:R0:W-:Y:S04]  /*7ba10*/  STL.64 [R1+0x12b8], R26 ;  /* 0x0012b81a01007387 */ /* 0x0001e80000100a00 */
[----:B0-----:R-:W4:Y:S04]  /*7ba20*/  LDL.LU.64 R26, [R1+0xdbd0] ;  /* 0x00dbd000011a7983 */ /* 0x001f280000300a00 */
[----:B------:R-:W2:Y:S01]  /*7ba30*/  LDL.LU.64 R24, [R1+0xdbc8] ;  /* 0x00dbc80001187983 */ /* 0x000ea20000300a00 */
[----:B------:R-:W-:-:S02]  /*7ba40*/  F2FP.F16.E4M3.UNPACK_B R4, R4 ;  /* 0x00000004ff04723e */ /* 0x000fc400020006ff */
[----:B------:R-:W-:Y:S02]  /*7ba50*/  F2FP.F16.E4M3.UNPACK_B R5, R5 ;  /* 0x00000005ff05723e */ /* 0x000fe400020006ff */
[----:B------:R-:W-:Y:S01]  /*7ba60*/  F2FP.F16.E4M3.UNPACK_B R6, R6 ;  /* 0x00000006ff06723e */ /* 0x000fe200020006ff */
[----:B--2---:R-:W-:Y:S01]  /*7ba70*/  HMMA.16816.F32 R12, R12, R24, R20 ;  /* 0x000000180c0c723c */ /* 0x004fe20000001814 */
[----:B------:R-:W4:Y:S04]  /*7ba80*/  LDL.LU.64 R22, [R1+0xdbc0] ;  /* 0x00dbc00001167983 */ /* 0x000f280000300a00 */
[----:B------:R-:W4:Y:S01]  /*7ba90*/  LDL.LU.64 R20, [R1+0xdbb8] ;  /* 0x00dbb80001147983 */ /* 0x000f220000300a00 */
[----:B------:R-:W-:-:S15]  /*7baa0*/  F2FP.F16.E4M3.UNPACK_B R7, R7 ;  /* 0x00000007ff07723e */ /* 0x000fde00020006ff */
[----:B------:R-:W-:-:S02]  /*7bab0*/  NOP ;  /* 0x0000000000007918 */ /* 0x000fc40000000000 */
[----:B------:R-:W-:Y:S04]  /*7bac0*/  STL.64 [R1+0x1250], R12 ;  /* 0x0012500c01007387 */ /* 0x000fe80000100a00 */
[----:B------:R0:W-:Y:S04]  /*7bad0*/  STL.64 [R1+0x1258], R14 ;  /* 0x0012580e01007387 */ /* 0x0001e80000100a00 */
[----:B0-----:R-:W2:Y:S04]  /*7bae0*/  LDL R14, [R1+0x98] ;  /* 0x00009800010e7983 */ /* 0x001ea80000100800 */
[----:B------:R-:W2:Y:S01]  /*7baf0*/  LDL R15, [R1+0x9c] ;  /* 0x00009c00010f7983 */ /* 0x000ea20000100800 */
[----:B----4-:R-:W-:Y:S03]  /*7bb00*/  HMMA.16816.F32 R24, R4, R26, R20 ;  /* 0x0000001a0418723c */ /* 0x010fe60000001814 */
[----:B------:R-:W4:Y:S04]  /*7bb10*/  LDL.LU.64 R22, [R1+0xdbb0] ;  /* 0x00dbb00001167983 */ /* 0x000f280000300a00 */
[----:B------:R-:W4:-:S15]  /*7bb20*/  LDL.LU.64 R20, [R1+0xdba8] ;  /* 0x00dba80001147983 */ /* 0x000f1e0000300a00 */
[----:B------:R-:W-:-:S01]  /*7bb30*/  NOP ;  /* 0x0000000000007918 */ /* 0x000fc20000000000 */
[----:B------:R-:W-:Y:S04]  /*7bb40*/  STL.64 [R1+0x1240], R24 ;  /* 0x0012401801007387 */ /* 0x000fe80000100a00 */
[----:B------:R0:W-:Y:S04]  /*7bb50*/  STL.64 [R1+0x1248], R26 ;  /* 0x0012481a01007387 */ /* 0x0001e80000100a00 */
[----:B0-----:R-:W2:Y:S04]  /*7bb60*/  LDL.LU.64 R26, [R1+0xdba0] ;  /* 0x00dba000011a7983 */ /* 0x001ea80000300a00 */
[----:B------:R-:W2:Y:S01]  /*7bb70*/  LDL.LU.64 R24, [R1+0xdb98] ;  /* 0x00db980001187983 */ /* 0x000ea20000300a00 */
[C---:B---3--:R-:W-:Y:S06]  /*7bb80*/  HMMA.16816.F32 R8, R4.reuse, R16, R8 ;  /* 0x000000100408723c */ /* 0x048fec0000001808 */
[----:B--2---:R-:W-:Y:S01]  /*7bb90*/  HMMA.16816.F32 R12, R4, R14, R24 ;  /* 0x0000000e040c723c */ /* 0x004fe20000001818 */
[----:B------:R-:W2:Y:S04]  /*7bba0*/  LDL.LU.64 R26, [R1+0xdb90] ;  /* 0x00db9000011a7983 */ /* 0x000ea80000300a00 */
[----:B------:R-:W2:-:S15]  /*7bbb0*/  LDL.LU.64 R24, [R1+0xdb88] ;  /* 0x00db880001187983 */ /* 0x000e9e0000300a00 */
[----:B------:R-:W-:-:S03]  /*7bbc0*/  NOP ;  /* 0x0000000000007918 */ /* 0x000fc60000000000 */
[----:B------:R-:W-:Y:S04]  /*7bbd0*/  STL.64 [R1+0x1230], R12 ;  /* 0x0012300c01007387 */ /* 0x000fe80000100a00 */
[----:B------:R4:W-:Y:S02]  /*7bbe0*/  STL.64 [R1+0x1238], R14 ;  /* 0x0012380e01007387 */ /* 0x0009e40000100a00 */
[----:B----4-:R-:W-:Y:S02]  /*7bbf0*/  HMMA.16816.F32 R12, R4, R18, R20 ;  /* 0x00000012040c723c */ /* 0x010fe40000001814 */
[----:B------:R-:W-:Y:S04]  /*7bc00*/  STL.64 [R1+0x11f0], R8 ;  /* 0x0011f00801007387 */ /* 0x000fe80000100a00 */
[----:B------:R2:W-:Y:S04]  /*7bc10*/  STL.64 [R1+0x11f8], R10 ;  /* 0x0011f80a01007387 */ /* 0x0005e80000100a00 */
[----:B------:R-:W3:-:S13]  /*7bc20*/  LDL.LU.64 R20, [R1+0x350] ;  /* 0x0003500001147983 */ /* 0x000eda0000300a00 */
[----:B------:R-:W-:Y:S04]  /*7bc30*/  STL.64 [R1+0x11d0], R12 ;  /* 0x0011d00c01007387 */ /* 0x000fe80000100a00 */
[----:B------:R-:W-:Y:S04]  /*7bc40*/  STL.64 [R1+0x11d8], R14 ;  /* 0x0011d80e01007387 */ /* 0x000fe80000100a00 */
[----:B------:R-:W4:Y:S01]  /*7bc50*/  LDL.LU.64 R22, [R1+0x358] ;  /* 0x0003580001167983 */ /* 0x000f220000300a00 */
[----:B--2---:R-:W-:-:S15]  /*7bc60*/  HMMA.16816.F32 R8, R4, R28, R24 ;  /* 0x0000001c0408723c */ /* 0x004fde0000001818 */
[----:B------:R-:W-:-:S08]  /*7bc70*/  NOP ;  /* 0x0000000000007918 */ /* 0x000fd00000000000 */
[----:B------:R-:W-:Y:S04]  /*7bc80*/  STL.64 [R1+0x11c0], R8 ;  /* 0x0011c00801007387 */ /* 0x000fe80000100a00 */
[----:B------:R-:W-:Y:S04]  /*7bc90*/  STL.64 [R1+0x11c8], R10 ;  /* 0x0011c80a01007387 */ /* 0x000fe80000100a00 */
[----:B----4-:R0:W-:Y:S04]  /*7bca0*/  STL.64 [R1+0xdac8], R22 ;  /* 0x00dac81601007387 */ /* 0x0101e80000100a00 */
[----:B0-----:R-:W2:Y:S01]  /*7bcb0*/  LDL R22, [R1+0x40] ;  /* 0x0000400001167983 */ /* 0x001ea20000100800 */
[----:B------:R-:W-:-:S03]  /*7bcc0*/  IMAD.MOV.U32 R23, RZ, RZ, R0 ;  /* 0x000000ffff177224 */ /* 0x000fc600078e0000 */
[----:B------:R-:W4:Y:S04]  /*7bcd0*/  LDL.LU R0, [R1+0xdb80] ;  /* 0x00db800001007983 */ /* 0x000f280000300800 */
[----:B---3--:R0:W-:Y:S04]  /*7bce0*/  STL.64 [R1+0xdac0], R20 ;  /* 0x00dac01401007387 */ /* 0x0081e80000100a00 */
[----:B------:R-:W3:Y:S04]  /*7bcf0*/  LDL R28, [R1+0x58] ;  /* 0x00005800011c7983 */ /* 0x000ee80000100800 */
[----:B------:R-:W3:Y:S04]  /*7bd00*/  LDL R29, [R1+0x5c] ;  /* 0x00005c00011d7983 */ /* 0x000ee80000100800 */
[----:B0-----:R-:W3:Y:S04]  /*7bd10*/  LDL R20, [R1+0x48] ;  /* 0x0000480001147983 */ /* 0x001ee80000100800 */
[----:B------:R-:W3:Y:S04]  /*7bd20*/  LDL R21, [R1+0x4c] ;  /* 0x00004c0001157983 */ /* 0x000ee80000100800 */
[----:B--2---:R4:W-:Y:S02]  /*7bd30*/  STL.64 [R1+0xdae0], R22 ;  /* 0x00dae01601007387 */ /* 0x0049e40000100a00 */
[----:B----4-:R-:W-:-:S02]  /*7bd40*/  IMAD.MOV.U32 R22, RZ, RZ, R0 ;  /* 0x000000ffff167224 */ /* 0x010fc400078e0000 */
[----:B------:R-:W2:Y:S04]  /*7bd50*/  LDL.LU R0, [R1+0xdb7c] ;  /* 0x00db7c0001007983 */ /* 0x000ea80000300800 */
[----:B------:R-:W4:Y:S04]  /*7bd60*/  LDL R23, [R1+0x54] ;  /* 0x0000540001177983 */ /* 0x000f280000100800 */
[----:B------:R-:W3:Y:S04]  /*7bd70*/  LDL.LU.64 R16, [R1+0x390] ;  /* 0x0003900001107983 */ /* 0x000ee80000300a00 */
[----:B------:R-:W2:Y:S04]  /*7bd80*/  LDL.LU.64 R18, [R1+0x398] ;  /* 0x0003980001127983 */ /* 0x000ea80000300a00 */
[----:B--2---:R0:W-:Y:S04]  /*7bd90*/  STL.64 [R1+0xdb20], R18 ;  /* 0x00db201201007387 */ /* 0x0041e80000100a00 */
[----:B0-----:R-:W2:Y:S04]  /*7bda0*/  LDL R18, [R1+0x60] ;  /* 0x0000600001127983 */ /* 0x001ea80000100800 */
[----:B------:R-:W2:Y:S04]  /*7bdb0*/  LDL R19, [R1+0x64] ;  /* 0x0000640001137983 */ /* 0x000ea80000100800 */
[----:B---3--:R0:W-:Y:S02]  /*7bdc0*/  STL.64 [R1+0xdb18], R16 ;  /* 0x00db181001007387 */ /* 0x0081e40000100a00 */
[----:B0-----:R-:W-:-:S02]  /*7bdd0*/  IMAD.MOV.U32 R16, RZ, RZ, R0 ;  /* 0x000000ffff107224 */ /* 0x001fc400078e0000 */
[----:B------:R-:W3:Y:S04]  /*7bde0*/  LDL.LU R0, [R1+0xdb78] ;  /* 0x00db780001007983 */ /* 0x000ee80000300800 */
[----:B------:R-:W4:Y:S04]  /*7bdf0*/  LDL R17, [R1+0x6c] ;  /* 0x00006c0001117983 */ /* 0x000f280000100800 */
[----:B--2---:R0:W-:Y:S04]  /*7be00*/  STL.64 [R1+0xdb30], R18 ;  /* 0x00db301201007387 */ /* 0x0041e80000100a00 */
[----:B0-----:R-:W2:Y:S04]  /*7be10*/  LDL R18, [R1+0x70] ;  /* 0x0000700001127983 */ /* 0x001ea80000100800 */
[----:B------:R-:W2:Y:S04]  /*7be20*/  LDL R19, [R1+0x74] ;  /* 0x0000740001137983 */ /* 0x000ea80000100800 */
[----:B----4-:R0:W-:Y:S04]  /*7be30*/  STL.64 [R1+0xdb48], R16 ;  /* 0x00db481001007387 */ /* 0x0101e80000100a00 */
[----:B0-----:R-:W4:Y:S04]  /*7be40*/  LDL R16, [R1+0x78] ;  /* 0x0000780001107983 */ /* 0x001f280000100800 */
[----:B--2---:R-:W-:Y:S04]  /*7be50*/  STL.64 [R1+0xdb60], R18 ;  /* 0x00db601201007387 */ /* 0x004fe80000100a00 */
[----:B------:R0:W-:Y:S04]  /*7be60*/  STL.64 [R1+0xdaf8], R20 ;  /* 0x00daf81401007387 */ /* 0x0001e80000100a00 */
[----:B------:R1:W-:Y:S04]  /*7be70*/  STL.64 [R1+0xdb28], R22 ;  /* 0x00db281601007387 */ /* 0x0003e80000100a00 */
[----:B0-----:R-:W2:Y:S04]  /*7be80*/  LDL.LU.64 R20, [R1+0x3a0] ;  /* 0x0003a00001147983 */ /* 0x001ea80000300a00 */
[----:B-1----:R-:W3:Y:S04]  /*7be90*/  LDL.LU.64 R22, [R1+0x3a8] ;  /* 0x0003a80001167983 */ /* 0x002ee80000300a00 */
        /* <DEDUP_REMOVED lines=22> */
[----:B------:R-:W-:-:S07]  /*7c000*/  IMAD.MOV.U32 R17, RZ, RZ, R0 ;  /* 0x000000ffff117224 */ /* 0x000fce00078e0000 */
[C---:B----4-:R-:W-:Y:S01]  /*7c010*/  HMMA.16816.F32 R16, R4.reuse, R16, R20 ;  /* 0x000000100410723c */ /* 0x050fe20000001814 */
        /* <DEDUP_REMOVED lines=32> */
[----:B------:R-:W2:-:S15]  /*7c220*/  LDL.LU.64 R22, [R1+0xdb28] ;  /* 0x00db280001167983 */ /* 0x000e9e0000300a00 */
[----:B------:R-:W-:-:S06]  /*7c230*/  NOP ;  /* 0x0000000000007918 */ /* 0x000fcc0000000000 */
[----:B------:R-:W-:Y:S04]  /*7c240*/  STL.64 [R1+0x1160], R16 ;  /* 0x0011601001007387 */ /* 0x000fe80000100a00 */
[----:B------:R0:W-:Y:S04]  /*7c250*/  STL.64 [R1+0x1168], R18 ;  /* 0x0011681201007387 */ /* 0x0001e80000100a00 */
[----:B0-----:R-:W3:Y:S04]  /*7c260*/  LDL.LU.64 R18, [R1+0xdb20] ;  /* 0x00db200001127983 */ /* 0x001ee80000300a00 */
[----:B------:R-:W3:Y:S01]  /*7c270*/  LDL.LU.64 R16, [R1+0xdb18] ;  /* 0x00db180001107983 */ /* 0x000ee20000300a00 */
[C---:B--2---:R-:W-:Y:S06]  /*7c280*/  HMMA.16816.F32 R20, R4.reuse, R22, R24 ;  /* 0x000000160414723c */ /* 0x044fec0000001818 */
[----:B---3--:R-:W-:-:S15]  /*7c290*/  HMMA.16816.F32 R16, R4, R28, R16 ;  /* 0x0000001c0410723c */ /* 0x008fde0000001810 */
[----:B------:R-:W-:-:S08]  /*7c2a0*/  NOP ;  /* 0x0000000000007918 */ /* 0x000fd00000000000 */
[----:B------:R0:W-:Y:S04]  /*7c2b0*/  STL.64 [R1+0x1130], R16 ;  /* 0x0011301001007387 */ /* 0x0001e80000100a00 */
[----:B------:R1:W-:Y:S04]  /*7c2c0*/  STL.64 [R1+0x1138], R18 ;  /* 0x0011381201007387 */ /* 0x0003e80000100a00 */
[----:B0-----:R-:W2:Y:S04]  /*7c2d0*/  LDL.LU.64 R16, [R1+0xdb10] ;  /* 0x00db100001107983 */ /* 0x001ea80000300a00 */
[----:B-1----:R-:W3:Y:S04]  /*7c2e0*/  LDL.64 R18, [R1+0x10] ;  /* 0x0000100001127983 */ /* 0x002ee80000100a00 */
[----:B------:R-:W3:Y:S04]  /*7c2f0*/  LDL.64 R28, [R1] ;  /* 0x00000000011c7983 */ /* 0x000ee80000100a00 */
[----:B------:R-:W4:Y:S04]  /*7c300*/  LDL.LU.64 R26, [R1+0xdb08] ;  /* 0x00db0800011a7983 */ /* 0x000f280000300a00 */
[----:B------:R-:W4:Y:S04]  /*7c310*/  LDL.LU.64 R24, [R1+0xdb00] ;  /* 0x00db000001187983 */ /* 0x000f280000300a00 */
        /* <DEDUP_REMOVED lines=22> */
[----:B0-----:R-:W4:Y:S02]  /*7c480*/  LDL.LU.64 R20, [R1+0xdab8] ;  /* 0x00dab80001147983 */ /* 0x001f240000300a00 */
[----:B----4-:R-:W-:Y:S02]  /*7c490*/  HMMA.16816.F32 R20, R4, R20, R24 ;  /* 0x000000140414723c */ /* 0x010fe40000001818 */
[----:B------:R-:W2:Y:S04]  /*7c4a0*/  LDL.LU.64 R26, [R1+0xdab0] ;  /* 0x00dab000011a7983 */ /* 0x000ea80000300a00 */
[----:B------:R-:W2:-:S15]  /*7c4b0*/  LDL.LU.64 R24, [R1+0xdaa8] ;  /* 0x00daa80001187983 */ /* 0x000e9e0000300a00 */
[----:B------:R-:W-:-:S02]  /*7c4c0*/  NOP ;  /* 0x0000000000007918 */ /* 0x000fc40000000000 */
[----:B------:R-:W-:Y:S04]  /*7c4d0*/  STL.64 [R1+0xc20], R20 ;  /* 0x000c201401007387 */ /* 0x000fe80000100a00 */
[----:B------:R0:W-:Y:S04]  /*7c4e0*/  STL.64 [R1+0xc28], R22 ;  /* 0x000c281601007387 */ /* 0x0001e80000100a00 */
[----:B0-----:R-:W2:Y:S02]  /*7c4f0*/  LDL.LU.64 R22, [R1+0xdaa0] ;  /* 0x00daa00001167983 */ /* 0x001ea40000300a00 */
[----:B--2---:R-:W-:-:S15]  /*7c500*/  HMMA.16816.F32 R24, R4, R22, R24 ;  /* 0x000000160418723c */ /* 0x004fde0000001818 */
[----:B------:R-:W-:-:S08]  /*7c510*/  NOP ;  /* 0x0000000000007918 */ /* 0x000fd00000000000 */
[----:B------:R-:W-:Y:S04]  /*7c520*/  STL.64 [R1+0xc00], R24 ;  /* 0x000c001801007387 */ /* 0x000fe80000100a00 */
[----:B------:R0:W-:Y:S04]  /*7c530*/  STL.64 [R1+0xc08], R26 ;  /* 0x000c081a01007387 */ /* 0x0001e80000100a00 */
[----:B0-----:R-:W2:Y:S04]  /*7c540*/  LDL.LU.64 R26, [R1+0xda98] ;  /* 0x00da9800011a7983 */ /* 0x001ea80000300a00 */
[----:B------:R-:W4:Y:S01]  /*7c550*/  LDL.LU.64 R24, [R1+0xda90] ;  /* 0x00da900001187983 */ /* 0x000f220000300a00 */
[----:B------:R-:W-:-:S05]  /*7c560*/  IMAD.MOV.U32 R0, RZ, RZ, R23 ;  /* 0x000000ffff007224 */ /* 0x000fca00078e0017 */
[----:B------:R-:W-:Y:S01]  /*7c570*/  STL [R1+0xd9a0], R0 ;  /* 0x00d9a00001007387 */ /* 0x000fe20000100800 */
[C---:B----4-:R-:W-:Y:S06]  /*7c580*/  HMMA.16816.F32 R20, R4.reuse, R24, R12 ;  /* 0x000000180414723c */ /* 0x050fec000000180c */
[----:B--2---:R-:W-:Y:S01]  /*7c590*/  HMMA.16816.F32 R12, R4, R26, R8 ;  /* 0x0000001a040c723c */ /* 0x004fe20000001808 */
[----:B------:R-:W3:-:S15]  /*7c5a0*/  LDL.LU.64 R8, [R1+0x300] ;  /* 0x0003000001087983 */ /* 0x000ede0000300a00 */
[----:B------:R-:W-:-:S01]  /*7c5b0*/  NOP ;  /* 0x0000000000007918 */ /* 0x000fc20000000000 */
[----:B------:R-:W-:Y:S04]  /*7c5c0*/  STL.64 [R1+0xbf0], R20 ;  /* 0x000bf01401007387 */ /* 0x000fe80000100a00 */
[----:B------:R-:W-:Y:S04]  /*7c5d0*/  STL.64 [R1+0xbf8], R22 ;  /* 0x000bf81601007387 */ /* 0x000fe80000100a00 */
[----:B------:R-:W3:Y:S04]  /*7c5e0*/  LDL.LU.64 R10, [R1+0x308] ;  /* 0x00030800010a7983 */ /* 0x000ee80000300a00 */
[----:B------:R-:W-:Y:S04]  /*7c5f0*/  STL.64 [R1+0xbe0], R12 ;  /* 0x000be00c01007387 */ /* 0x000fe80000100a00 */
[----:B------:R-:W-:Y:S04]  /*7c600*/  STL.64 [R1+0xbe8], R14 ;  /* 0x000be80e01007387 */ /* 0x000fe80000100a00 */
[----:B------:R-:W2:Y:S04]  /*7c610*/  LDL.LU.64 R24, [R1+0xc60] ;  /* 0x000c600001187983 */ /* 0x000ea80000300a00 */
        /* <DEDUP_REMOVED lines=8> */
[----:B--2---:R-:W-:Y:S04]  /*7c6a0*/  STL.64 [R1+0xda70], R24 ;  /* 0x00da701801007387 */ /* 0x004fe80000100a00 */
[----:B------:R-:W2:Y:S04]  /*7c6b0*/  LDL.LU.64 R20, [R1+0xc90] ;  /* 0x000c900001147983 */ /* 0x000ea80000300a00 */
[----:B------:R-:W3:Y:S04]  /*7c6c0*/  LDL.LU.64 R22, [R1+0xc98] ;  /* 0x000c980001167983 */ /* 0x000ee80000300a00 */
[----:B---3--:R-:W-:Y:S04]  /*7c6d0*/  STL.64 [R1+0xda40], R22 ;  /* 0x00da401601007387 */ /* 0x008fe80000100a00 */
[----:B--2---:R0:W-:Y:S04]  /*7c6e0*/  STL.64 [R1+0xda38], R20 ;  /* 0x00da381401007387 */ /* 0x0041e80000100a00 */
[----:B0-----:R-:W2:Y:S04]  /*7c6f0*/  LDL.LU.64 R20, [R1+0xc80] ;  /* 0x000c800001147983 */ /* 0x001ea80000300a00 */
[----:B------:R-:W3:Y:S01]  /*7c700*/  LDL.LU.64 R22, [R1+0xc88] ;  /* 0x000c880001167983 */ /* 0x000ee20000300a00 */
[----:B------:R-:W-:Y:S03]  /*7c710*/  HMMA.16816.F32 R8, R4, R18, R8 ;  /* 0x000000120408723c */ /* 0x000fe60000001808 */
[----:B---3--:R-:W-:Y:S04]  /*7c720*/  STL.64 [R1+0xda88], R22 ;  /* 0x00da881601007387 */ /* 0x008fe80000100a00 */
[----:B--2---:R0:W-:Y:S04]  /*7c730*/  STL.64 [R1+0xda80], R20 ;  /* 0x00da801401007387 */ /* 0x0041e80000100a00 */
[----:B0-----:R-:W4:Y:S04]  /*7c740*/  LDL.LU.64 R20, [R1+0x2f0] ;  /* 0x0002f00001147983 */ /* 0x001f280000300a00 */
[----:B------:R-:W4:Y:S01]  /*7c750*/  LDL.LU.64 R22, [R1+0x2f8] ;  /* 0x0002f80001167983 */ /* 0x000f220000300a00 */
[----:B------:R-:W-:-:S03]  /*7c760*/  IMAD.MOV.U32 R0, RZ, RZ, R19 ;  /* 0x000000ffff007224 */ /* 0x000fc600078e0013 */
[----:B------:R-:W2:Y:S04]  /*7c770*/  LDL.LU.64 R16, [R1+0xcb0] ;  /* 0x000cb00001107983 */ /* 0x000ea80000300a00 */
[----:B------:R0:W-:Y:S04]  /*7c780*/  STL.64 [R1+0xba0], R8 ;  /* 0x000ba00801007387 */ /* 0x0001e80000100a00 */
[----:B------:R1:W-:Y:S04]  /*7c790*/  STL.64 [R1+0xba8], R10 ;  /* 0x000ba80a01007387 */ /* 0x0003e80000100a00 */
[----:B------:R-:W2:Y:S04]  /*7c7a0*/  LDL.LU.64 R18, [R1+0xcb8] ;  /* 0x000cb80001127983 */ /* 0x000ea80000300a00 */
[----:B0-----:R-:W3:Y:S04]  /*7c7b0*/  LDL.LU.64 R8, [R1+0xcc0] ;  /* 0x000cc00001087983 */ /* 0x001ee80000300a00 */
[----:B-1----:R-:W3:Y:S04]  /*7c7c0*/  LDL.LU.64 R10, [R1+0xcc8] ;  /* 0x000cc800010a7983 */ /* 0x002ee80000300a00 */
[----:B------:R-:W3:Y:S04]  /*7c7d0*/  LDL.LU R12, [R1+0x2ca0] ;  /* 0x002ca000010c7983 */ /* 0x000ee80000300800 */
[----:B------:R-:W3:Y:S04]  /*7c7e0*/  LDL.LU R13, [R1+0x2ca8] ;  /* 0x002ca800010d7983 */ /* 0x000ee80000300800 */
[----:B------:R-:W3:Y:S04]  /*7c7f0*/  LDL.LU R14, [R1+0x2cb0] ;  /* 0x002cb000010e7983 */ /* 0x000ee80000300800 */
[----:B------:R-:W3:Y:S04]  /*7c800*/  LDL.LU R15, [R1+0x2cb8] ;  /* 0x002cb800010f7983 */ /* 0x000ee80000300800 */
[----:B------:R-:W-:Y:S01]  /*7c810*/  STL [R1+0xd9c8], R0 ;  /* 0x00d9c80001007387 */ /* 0x000fe20000100800 */
        /* <DEDUP_REMOVED lines=8> */
[----:B------:R-:W-:Y:S01]  /*7c8a0*/  IMAD.MOV.U32 R0, RZ, RZ, R29 ;  /* 0x000000ffff007224 */ /* 0x000fe200078e001d */
[----:B--2---:R-:W-:-:S15]  /*7c8b0*/  HMMA.16816.F32 R24, R4, R28, R24 ;  /* 0x0000001c0418723c */ /* 0x004fde0000001818 */
[----:B------:R-:W-:-:S08]  /*7c8c0*/  NOP ;  /* 0x0000000000007918 */ /* 0x000fd00000000000 */
[----:B------:R-:W-:Y:S04]  /*7c8d0*/  STL.64 [R1+0xac0], R24 ;  /* 0x000ac01801007387 */ /* 0x000fe80000100a00 */
[----:B------:R0:W-:Y:S04]  /*7c8e0*/  STL.64 [R1+0xac8], R26 ;  /* 0x000ac81a01007387 */ /* 0x0001e80000100a00 */
[----:B0-----:R-:W2:Y:S04]  /*7c8f0*/  LDL.LU.64 R26, [R1+0xda68] ;  /* 0x00da6800011a7983 */ /* 0x001ea80000300a00 */
[----:B------:R-:W2:Y:S04]  /*7c900*/  LDL.LU.64 R24, [R1+0xda60] ;  /* 0x00da600001187983 */ /* 0x000ea80000300a00 */
[----:B------:R-:W2:Y:S02]  /*7c910*/  LDL.LU.64 R28, [R1+0xda58] ;  /* 0x00da5800011c7983 */ /* 0x000ea40000300a00 */
[----:B--2---:R-:W-:-:S15]  /*7c920*/  HMMA.16816.F32 R24, R4, R28, R24 ;  /* 0x0000001c0418723c */ /* 0x004fde0000001818 */
[----:B------:R-:W-:-:S08]  /*7c930*/  NOP ;  /* 0x0000000000007918 */ /* 0x000fd00000000000 */
[----:B------:R-:W-:Y:S04]  /*7c940*/  STL.64 [R1+0xab0], R24 ;  /* 0x000ab01801007387 */ /* 0x000fe80000100a00 */
[----:B------:R0:W-:Y:S04]  /*7c950*/  STL.64 [R1+0xab8], R26 ;  /* 0x000ab81a01007387 */ /* 0x0001e80000100a00 */
[----:B0-----:R-:W4:Y:S04]  /*7c960*/  LDL.LU.64 R26, [R1+0xda50] ;  /* 0x00da5000011a7983 */ /* 0x001f280000300a00 */
[----:B------:R-:W2:Y:S01]  /*7c970*/  LDL.LU.64 R24, [R1+0xda48] ;  /* 0x00da480001187983 */ /* 0x000ea20000300a00 */
[----:B----4-:R-:W-:-:S15]  /*7c980*/  HMMA.16816.F32 R20, R4, R26, R20 ;  /* 0x0000001a0414723c */ /* 0x010fde0000001814 */
[----:B------:R-:W-:-:S08]  /*7c990*/  NOP ;  /* 0x0000000000007918 */ /* 0x000fd00000000000 */
[----:B------:R-:W-:Y:S04]  /*7c9a0*/  STL.64 [R1+0xaa0], R20 ;  /* 0x000aa01401007387 */ /* 0x000fe80000100a00 */
[----:B------:R0:W-:Y:S04]  /*7c9b0*/  STL.64 [R1+0xaa8], R22 ;  /* 0x000aa81601007387 */ /* 0x0001e80000100a00 */
[----:B0-----:R-:W2:Y:S04]  /*7c9c0*/  LDL.LU.64 R22, [R1+0xda40] ;  /* 0x00da400001167983 */ /* 0x001ea80000300a00 */
[----:B------:R-:W2:Y:S02]  /*7c9d0*/  LDL.LU.64 R20, [R1+0xda38] ;  /* 0x00da380001147983 */ /* 0x000ea40000300a00 */
[----:B--2---:R-:W-:-:S15]  /*7c9e0*/  HMMA.16816.F32 R20, R4, R24, R20 ;  /* 0x000000180414723c */ /* 0x004fde0000001814 */
[----:B------:R-:W-:-:S08]  /*7c9f0*/  NOP ;  /* 0x0000000000007918 */ /* 0x000fd00000000000 */
[----:B------:R-:W-:Y:S04]  /*7ca00*/  STL.64 [R1+0xa90], R20 ;  /* 0x000a901401007387 */ /* 0x000fe80000100a00 */
[----:B------:R0:W-:Y:S04]  /*7ca10*/  STL.64 [R1+0xa98], R22 ;  /* 0x000a981601007387 */ /* 0x0001e80000100a00 */
[----:B0-----:R-:W2:Y:S04]  /*7ca20*/  LDL.LU.64 R22, [R1+0xda30] ;  /* 0x00da300001167983 */ /* 0x001ea80000300a00 */
[----:B------:R-:W3:Y:S04]  /*7ca30*/  LDL.LU.64 R20, [R1+0xda28] ;  /* 0x00da280001147983 */ /* 0x000ee80000300a00 */
[----:B------:R0:W-:Y:S04]  /*7ca40*/  STL.64 [R1+0xd8b8], R26 ;  /* 0x00d8b81a01007387 */ /* 0x0001e80000100a00 */
[----:B0-----:R-:W4:Y:S04]  /*7ca50*/  LDL.64 R26, [R1+0xa8] ;  /* 0x0000a800011a7983 */ /* 0x001f280000100a00 */
[----:B------:R0:W-:Y:S01]  /*7ca60*/  STL.64 [R1+0xd8b0], R24 ;  /* 0x00d8b01801007387 */ /* 0x0001e20000100a00 */
[C---:B--2---:R-:W-:Y:S06]  /*7ca70*/  HMMA.16816.F32 R16, R4.reuse, R22, R16 ;  /* 0x000000160410723c */ /* 0x044fec0000001810 */
[C---:B---3--:R-:W-:Y:S01]  /*7ca80*/  HMMA.16816.F32 R8, R4.reuse, R20, R8 ;  /* 0x000000140408723c */ /* 0x048fe20000001808 */
[----:B----4-:R1:W-:Y:S04]  /*7ca90*/  STL.64 [R1+0xd9e8], R26 ;  /* 0x00d9e81a01007387 */ /* 0x0103e80000100a00 */
[----:B0-----:R-:W2:Y:S04]  /*7caa0*/  LDL.LU.64 R24, [R1+0xcd0] ;  /* 0x000cd00001187983 */ /* 0x001ea80000300a00 */
[----:B-1----:R-:W2:Y:S08]  /*7cab0*/  LDL.LU.64 R26, [R1+0xcd8] ;  /* 0x000cd800011a7983 */ /* 0x002eb00000300a00 */
[----:B------:R-:W-:Y:S04]  /*7cac0*/  STL.64 [R1+0xa80], R16 ;  /* 0x000a801001007387 */ /* 0x000fe80000100a00 */
[----:B------:R0:W-:Y:S04]  /*7cad0*/  STL.64 [R1+0xa88], R18 ;  /* 0x000a881201007387 */ /* 0x0001e80000100a00 */
[----:B0-----:R-:W2:Y:S04]  /*7cae0*/  LDL.LU.64 R18, [R1+0xda20] ;  /* 0x00da200001127983 */ /* 0x001ea80000300a00 */
[----:B------:R-:W3:Y:S04]  /*7caf0*/  LDL.LU.64 R16, [R1+0xda18] ;  /* 0x00da180001107983 */ /* 0x000ee80000300a00 */
[----:B------:R0:W-:Y:S04]  /*7cb00*/  STL.64 [R1+0xa70], R8 ;  /* 0x000a700801007387 */ /* 0x0001e80000100a00 */
[----:B------:R1:W-:Y:S04]  /*7cb10*/  STL.64 [R1+0xa78], R10 ;  /* 0x000a780a01007387 */ /* 0x0003e80000100a00 */
[----:B0-----:R-:W3:Y:S04]  /*7cb20*/  LDL.LU.64 R8, [R1+0xce0] ;  /* 0x000ce00001087983 */ /* 0x001ee80000300a00 */
[----:B-1----:R-:W3:Y:S04]  /*7cb30*/  LDL.LU.64 R10, [R1+0xce8] ;  /* 0x000ce800010a7983 */ /* 0x002ee80000300a00 */
[----:B------:R0:W-:Y:S04]  /*7cb40*/  STL.64 [R1+0xd8a0], R22 ;  /* 0x00d8a01601007387 */ /* 0x0001e80000100a00 */
[----:B0-----:R-:W4:Y:S04]  /*7cb50*/  LDL.LU R22, [R1+0x2cb4] ;  /* 0x002cb40001167983 */ /* 0x001f280000300800 */
[----:B------:R-:W4:Y:S04]  /*7cb60*/  LDL.LU R23, [R1+0x2cbc] ;  /* 0x002cbc0001177983 */ /* 0x000f280000300800 */
[----:B------:R0:W-:Y:S01]  /*7cb70*/  STL.64 [R1+0xd898], R20 ;  /* 0x00d8981401007387 */ /* 0x0001e20000100a00 */
[----:B--2---:R-:W-:Y:S03]  /*7cb80*/  HMMA.16816.F32 R24, R4, R18, R24 ;  /* 0x000000120418723c */ /* 0x004fe60000001818 */
[----:B----4-:R1:W-:Y:S04]  /*7cb90*/  STL.64 [R1+0xda00], R22 ;  /* 0x00da001601007387 */ /* 0x0103e80000100a00 */
[----:B0-----:R-:W2:Y:S04]  /*7cba0*/  LDL.LU.64 R20, [R1+0xcf0] ;  /* 0x000cf00001147983 */ /* 0x001ea80000300a00 */
[----:B-1----:R-:W2:-:S12]  /*7cbb0*/  LDL.LU.64 R22, [R1+0xcf8] ;  /* 0x000cf80001167983 */ /* 0x002e980000300a00 */
[----:B------:R0:W-:Y:S04]  /*7cbc0*/  STL.64 [R1+0xa60], R24 ;  /* 0x000a601801007387 */ /* 0x0001e80000100a00 */
[----:B------:R1:W-:Y:S04]  /*7cbd0*/  STL.64 [R1+0xa68], R26 ;  /* 0x000a681a01007387 */ /* 0x0003e80000100a00 */
[----:B0-----:R-:W4:Y:S04]  /*7cbe0*/  LDL.LU.64 R24, [R1+0xd30] ;  /* 0x000d300001187983 */ /* 0x001f280000300a00 */
[----:B-1----:R-:W2:Y:S01]  /*7cbf0*/  LDL.LU.64 R26, [R1+0xd38] ;  /* 0x000d3800011a7983 */ /* 0x002ea20000300a00 */
[C---:B---3--:R-:W-:Y:S03]  /*7cc00*/  HMMA.16816.F32 R8, R4.reuse, R16, R8 ;  /* 0x000000100408723c */ /* 0x048fe60000001808 */
[----:B--2---:R-:W-:Y:S04]  /*7cc10*/  STL.64 [R1+0xd9f8], R26 ;  /* 0x00d9f81a01007387 */ /* 0x004fe80000100a00 */
[----:B----4-:R0:W-:Y:S04]  /*7cc20*/  STL.64 [R1+0xd9f0], R24 ;  /* 0x00d9f01801007387 */ /* 0x0101e80000100a00 */
[----:B0-----:R-:W2:Y:S04]  /*7cc30*/  LDL.LU.64 R24, [R1+0xd10] ;  /* 0x000d100001187983 */ /* 0x001ea80000300a00 */
[----:B------:R-:W2:Y:S04]  /*7cc40*/  LDL.LU.64 R26, [R1+0xd18] ;  /* 0x000d1800011a7983 */ /* 0x000ea80000300a00 */
[----:B------:R0:W-:Y:S04]  /*7cc50*/  STL [R1+0xd884], R18 ;  /* 0x00d8841201007387 */ /* 0x0001e80000100800 */
[----:B0-----:R-:W3:Y:S04]  /*7cc60*/  LDL.LU R18, [R1+0x2cac] ;  /* 0x002cac0001127983 */ /* 0x001ee80000300800 */
[----:B------:R0:W-:Y:S04]  /*7cc70*/  STL [R1+0xd880], R19 ;  /* 0x00d8801301007387 */ /* 0x0001e80000100800 */
[----:B0-----:R-:W4:Y:S04]  /*7cc80*/  LDL.LU R19, [R1+0x2ca4] ;  /* 0x002ca40001137983 */ /* 0x001f280000300800 */
[----:B------:R-:W-:Y:S04]  /*7cc90*/  STL.64 [R1+0xa50], R8 ;  /* 0x000a500801007387 */ /* 0x000fe80000100a00 */
[----:B------:R0:W-:Y:S04]  /*7cca0*/  STL.64 [R1+0xa58], R10 ;  /* 0x000a580a01007387 */ /* 0x0001e80000100a00 */
[----:B0-----:R-:W2:Y:S04]  /*7ccb0*/  LDL.LU.64 R10, [R1+0xda10] ;  /* 0x00da1000010a7983 */ /* 0x001ea80000300a00 */
[----:B------:R-:W3:Y:S01]  /*7ccc0*/  LDL.LU.64 R8, [R1+0xda08] ;  /* 0x00da080001087983 */ /* 0x000ee20000300a00 */
[----:B--2---:R-:W-:-:S15]  /*7ccd0*/  HMMA.16816.F32 R20, R4, R10, R20 ;  /* 0x0000000a0414723c */ /* 0x004fde0000001814 */
[----:B------:R-:W-:-:S08]  /*7cce0*/  NOP ;  /* 0x0000000000007918 */ /* 0x000fd00000000000 */
[----:B------:R-:W-:Y:S04]  /*7ccf0*/  STL.64 [R1+0xa40], R20 ;  /* 0x000a401401007387 */ /* 0x000fe80000100a00 */
[----:B------:R0:W-:Y:S04]  /*7cd00*/  STL.64 [R1+0xa48], R22 ;  /* 0x000a481601007387 */ /* 0x0001e80000100a00 */
[----:B0-----:R-:W2:Y:S01]  /*7cd10*/  LDL.LU.64 R22, [R1+0xda00] ;  /* 0x00da000001167983 */ /* 0x001ea20000300a00 */
[----:B---3--:R-:W-:Y:S01]  /*7cd20*/  HMMA.16816.F32 R24, R4, R8, R24 ;  /* 0x000000080418723c */ /* 0x008fe20000001818 */
[----:B----4-:R-:W-:-:S02]  /*7cd30*/  IMAD R12, R12, 0x100, R19 ;  /* 0x000001000c0c7824 */ /* 0x010fc400078e0213 */
[----:B------:R-:W-:Y:S01]  /*7cd40*/  IMAD R13, R13, 0x100, R18 ;  /* 0x000001000d0d7824 */ /* 0x000fe200078e0212 */
[----:B------:R-:W-:Y:S04]  /*7cd50*/  STL [R1+0xd864], R11 ;  /* 0x00d8640b01007387 */ /* 0x000fe80000100800 */
[----:B------:R-:W3:Y:S01]  /*7cd60*/  LDL.64 R18, [R1+0xa0] ;  /* 0x0000a00001127983 */ /* 0x000ee20000100a00 */
[----:B--2---:R-:W-:Y:S02]  /*7cd70*/  IMAD R14, R14, 0x100, R22 ;  /* 0x000001000e0e7824 */ /* 0x004fe400078e0216 */
[----:B------:R-:W-:Y:S02]  /*7cd80*/  IMAD R15, R15, 0x100, R23 ;  /* 0x000001000f0f7824 */ /* 0x000fe400078e0217 */
[----:B------:R-:W2:Y:S10]  /*7cd90*/  LDL.64 R22, [R1+0x98] ;  /* 0x0000980001167983 */ /* 0x000eb40000100a00 */
[----:B------:R-:W-:Y:S04]  /*7cda0*/  STL.64 [R1+0xb80], R24 ;  /* 0x000b801801007387 */ /* 0x000fe80000100a00 */
[----:B------:R0:W-:Y:S04]  /*7cdb0*/  STL.64 [R1+0xb88], R26 ;  /* 0x000b881a01007387 */ /* 0x0001e80000100a00 */
[----:B0-----:R-:W4:Y:S04]  /*7cdc0*/  LDL.LU.64 R26, [R1+0xd9f8] ;  /* 0x00d9f800011a7983 */ /* 0x001f280000300a00 */
[----:B------:R-:W4:Y:S04]  /*7cdd0*/  LDL.LU.64 R24, [R1+0xd9f0] ;  /* 0x00d9f00001187983 */ /* 0x000f280000300a00 */
[----:B------:R-:W-:Y:S01]  /*7cde0*/  STL [R1+0xd860], R9 ;  /* 0x00d8600901007387 */ /* 0x000fe20000100800 */
[----:B----4-:R-:W-:-:S15]  /*7cdf0*/  HMMA.16816.F32 R24, R4, R2, R24 ;  /* 0x000000020418723c */ /* 0x010fde0000001818 */
[----:B------:R-:W-:-:S08]  /*7ce00*/  NOP ;  /* 0x0000000000007918 */ /* 0x000fd00000000000 */
[----:B------:R-:W-:Y:S04]  /*7ce10*/  STL.64 [R1+0xb70], R24 ;  /* 0x000b701801007387 */ /* 0x000fe80000100a00 */
[----:B------:R0:W-:Y:S04]  /*7ce20*/  STL.64 [R1+0xb78], R26 ;  /* 0x000b781a01007387 */ /* 0x0001e80000100a00 */
[----:B0-----:R-:W4:Y:S04]  /*7ce30*/  LDL.LU.64 R26, [R1+0xd9e8] ;  /* 0x00d9e800011a7983 */ /* 0x001f280000300a00 */
[----:B------:R-:W3:Y:S04]  /*7ce40*/  LDL R20, [R1+0x90] ;  /* 0x0000900001147983 */ /* 0x000ee80000100800 */
[----:B------:R-:W3:Y:S04]  /*7ce50*/  LDL R21, [R1+0x94] ;  /* 0x0000940001157983 */ /* 0x000ee80000100800 */
[----:B--2---:R-:W-:Y:S04]  /*7ce60*/  STL.64 [R1+0xd9e0], R22 ;  /* 0x00d9e01601007387 */ /* 0x004fe80000100a00 */
[----:B---3--:R0:W-:Y:S04]  /*7ce70*/  STL.64 [R1+0xd9d8], R20 ;  /* 0x00d9d81401007387 */ /* 0x0081e80000100a00 */
[----:B0-----:R-:W4:Y:S04]  /*7ce80*/  LDL.LU.64 R20, [R1+0xd20] ;  /* 0x000d200001147983 */ /* 0x001f280000300a00 */
[----:B------:R-:W4:Y:S04]  /*7ce90*/  LDL.LU.64 R22, [R1+0xd28] ;  /* 0x000d280001167983 */ /* 0x000f280000300a00 */
[----:B------:R-:W-:Y:S04]  /*7cea0*/  STL [R1+0xd87c], R2 ;  /* 0x00d87c0201007387 */ /* 0x000fe80000100800 */
[----:B------:R-:W-:Y:S01]  /*7ceb0*/  STL [R1+0xd878], R3 ;  /* 0x00d8780301007387 */ /* 0x000fe20000100800 */
[----:B----4-:R-:W-:-:S15]  /*7cec0*/  HMMA.16816.F32 R4, R4, R26, R20 ;  /* 0x0000001a0404723c */ /* 0x010fde0000001814 */
[----:B------:R-:W-:-:S08]  /*7ced0*/  NOP ;  /* 0x0000000000007918 */ /* 0x000fd00000000000 */
[----:B------:R-:W-:Y:S04]  /*7cee0*/  STL.64 [R1+0xa30], R4 ;  /* 0x000a300401007387 */ /* 0x000fe80000100a00 */
[----:B------:R0:W-:Y:S04]  /*7cef0*/  STL.64 [R1+0xa38], R6 ;  /* 0x000a380601007387 */ /* 0x0001e80000100a00 */
[----:B------:R-:W2:Y:S04]  /*7cf00*/  LDL.LU.64 R20, [R1+0xd50] ;  /* 0x000d500001147983 */ /* 0x000ea80000300a00 */
[----:B------:R-:W2:Y:S04]  /*7cf10*/  LDL.LU.64 R22, [R1+0xd58] ;  /* 0x000d580001167983 */ /* 0x000ea80000300a00 */
[----:B0-----:R-:W3:Y:S04]  /*7cf20*/  LDL R6, [R1+0x68] ;  /* 0x0000680001067983 */ /* 0x001ee80000100800 */
[----:B------:R-:W3:Y:S04]  /*7cf30*/  LDL R7, [R1+0x6c] ;  /* 0x00006c0001077983 */ /* 0x000ee80000100800 */
[----:B------:R-:W4:Y:S04]  /*7cf40*/  LDL R4, [R1+0x70] ;  /* 0x0000700001047983 */ /* 0x000f280000100800 */
[----:B------:R-:W4:Y:S01]  /*7cf50*/  LDL R5, [R1+0x74] ;  /* 0x0000740001057983 */ /* 0x000f220000100800 */
[----:B------:R-:W-:-:S02]  /*7cf60*/  IMAD.MOV.U32 R11, RZ, RZ, R26 ;  /* 0x000000ffff0b7224 */ /* 0x000fc400078e001a */
[----:B------:R-:W-:Y:S01]  /*7cf70*/  IMAD.MOV.U32 R9, RZ, RZ, R27 ;  /* 0x000000ffff097224 */ /* 0x000fe200078e001b */
[----:B------:R-:W2:Y:S04]  /*7cf80*/  LDL R24, [R1+0x80] ;  /* 0x0000800001187983 */ /* 0x000ea80000100800 */
[----:B------:R-:W2:Y:S04]  /*7cf90*/  LDL R25, [R1+0x84] ;  /* 0x0000840001197983 */ /* 0x000ea80000100800 */
[----:B------:R-:W2:Y:S01]  /*7cfa0*/  LDL.64 R26, [R1+0x88] ;  /* 0x00008800011a7983 */ /* 0x000ea20000100a00 */
[----:B------:R-:W-:-:S03]  /*7cfb0*/  F2FP.F16.E4M3.UNPACK_B R12, R12 ;  /* 0x0000000cff0c723e */ /* 0x000fc600020006ff */
[----:B---3--:R-:W-:Y:S04]  /*7cfc0*/  STL.64 [R1+0xd9b0], R6 ;  /* 0x00d9b00601007387 */ /* 0x008fe80000100a00 */
[----:B----4-:R0:W-:Y:S04]  /*7cfd0*/  STL.64 [R1+0xd9a8], R4 ;  /* 0x00d9a80401007387 */ /* 0x0101e80000100a00 */
[----:B0-----:R-:W3:Y:S04]  /*7cfe0*/  LDL.LU.64 R4, [R1+0xd70] ;  /* 0x000d700001047983 */ /* 0x001ee80000300a00 */
[----:B------:R-:W3:Y:S04]  /*7cff0*/  LDL.LU.64 R6, [R1+0xd78] ;  /* 0x000d780001067983 */ /* 0x000ee80000300a00 */
[----:B------:R0:W-:Y:S04]  /*7d000*/  STL.64 [R1+0xd870], R10 ;  /* 0x00d8700a01007387 */ /* 0x0001e80000100a00 */
[----:B0-----:R-:W4:Y:S04]  /*7d010*/  LDL R10, [R1+0x78] ;  /* 0x00007800010a7983 */ /* 0x001f280000100800 */
[----:B------:R-:W4:Y:S01]  /*7d020*/  LDL R11, [R1+0x7c] ;  /* 0x00007c00010b7983 */ /* 0x000f220000100800 */
[----:B------:R-:W-:-:S02]  /*7d030*/  F2FP.F16.E4M3.UNPACK_B R13, R13 ;  /* 0x0000000dff0d723e */ /* 0x000fc400020006ff */
[----:B------:R-:W-:Y:S02]  /*7d040*/  F2FP.F16.E4M3.UNPACK_B R14, R14 ;  /* 0x0000000eff0e723e */ /* 0x000fe400020006ff */
[----:B------:R-:W-:-:S07]  /*7d050*/  F2FP.F16.E4M3.UNPACK_B R15, R15 ;  /* 0x0000000fff0f723e */ /* 0x000fce00020006ff */
[----:B--2---:R-:W-:Y:S01]  /*7d060*/  HMMA.16816.F32 R20, R12, R18, R20 ;  /* 0x000000120c14723c */ /* 0x004fe20000001814 */
[----:B------:R0:W-:Y:S04]  /*7d070*/  STL.64 [R1+0xd868], R8 ;  /* 0x00d8680801007387 */ /* 0x0001e80000100a00 */
[----:B----4-:R1:W-:Y:S04]  /*7d080*/  STL.64 [R1+0xd9d0], R10 ;  /* 0x00d9d00a01007387 */ /* 0x0103e80000100a00 */
[----:B0-----:R-:W2:Y:S04]  /*7d090*/  LDL.LU.64 R8, [R1+0xd60] ;  /* 0x000d600001087983 */ /* 0x001ea80000300a00 */
[----:B-1----:R-:W2:Y:S10]  /*7d0a0*/  LDL.LU.64 R10, [R1+0xd68] ;  /* 0x000d6800010a7983 */ /* 0x002eb40000300a00 */
[----:B------:R-:W-:Y:S04]  /*7d0b0*/  STL.64 [R1+0xa20], R20 ;  /* 0x000a201401007387 */ /* 0x000fe80000100a00 */
[----:B------:R0:W-:Y:S04]  /*7d0c0*/  STL.64 [R1+0xa28], R22 ;  /* 0x000a281601007387 */ /* 0x0001e80000100a00 */
[----:B0-----:R-:W2:Y:S04]  /*7d0d0*/  LDL.LU.64 R22, [R1+0xd9e0] ;  /* 0x00d9e00001167983 */ /* 0x001ea80000300a00 */
[----:B------:R-:W3:Y:S01]  /*7d0e0*/  LDL.LU.64 R20, [R1+0xd9d8] ;  /* 0x00d9d80001147983 */ /* 0x000ee20000300a00 */
[----:B------:R-:W-:-:S02]  /*7d0f0*/  IMAD.MOV.U32 R2, RZ, RZ, R18 ;  /* 0x000000ffff027224 */ /* 0x000fc400078e0012 */
[----:B------:R-:W-:Y:S01]  /*7d100*/  IMAD.MOV.U32 R3, RZ, RZ, R19 ;  /* 0x000000ffff037224 */ /* 0x000fe200078e0013 */
[C---:B--2---:R-:W-:Y:S06]  /*7d110*/  HMMA.16816.F32 R8, R12.reuse, R22, R8 ;  /* 0x000000160c08723c */ /* 0x044fec0000001808 */
[----:B---3--:R-:W-:Y:S01]  /*7d120*/  HMMA.16816.F32 R4, R12, R20, R4 ;  /* 0x000000140c04723c */ /* 0x008fe20000001804 */
[----:B------:R-:W-:Y:S02]  /*7d130*/  IMAD.MOV.U32 R18, RZ, RZ, R22 ;  /* 0x000000ffff127224 */ /* 0x000fe400078e0016 */
[----:B------:R-:W-:-:S14]  /*7d140*/  IMAD.MOV.U32 R19, RZ, RZ, R23 ;  /* 0x000000ffff137224 */ /* 0x000fdc00078e0017 */
[----:B------:R0:W-:Y:S04]  /*7d150*/  STL.64 [R1+0xa10], R8 ;  /* 0x000a100801007387 */ /* 0x0001e80000100a00 */
[----:B------:R1:W-:Y:S04]  /*7d160*/  STL.64 [R1+0xa18], R10 ;  /* 0x000a180a01007387 */ /* 0x0003e80000100a00 */
[----:B0-----:R-:W2:Y:S04]  /*7d170*/  LDL.LU.64 R8, [R1+0xd80] ;  /* 0x000d800001087983 */ /* 0x001ea80000300a00 */
[----:B-1----:R-:W2:Y:S04]  /*7d180*/  LDL.LU.64 R10, [R1+0xd88] ;  /* 0x000d8800010a7983 */ /* 0x002ea80000300a00 */
[----:B------:R-:W3:Y:S04]  /*7d190*/  LDL.64 R22, [R1+0x30] ;  /* 0x0000300001167983 */ /* 0x000ee80000100a00 */
[----:B------:R-:W-:Y:S04]  /*7d1a0*/  STL.64 [R1+0xd890], R18 ;  /* 0x00d8901201007387 */ /* 0x000fe80000100a00 */
[----:B------:R-:W-:Y:S04]  /*7d1b0*/  STL.64 [R1+0xd888], R16 ;  /* 0x00d8881001007387 */ /* 0x000fe80000100a00 */
[----:B------:R-:W4:Y:S04]  /*7d1c0*/  LDL R20, [R1+0x38] ;  /* 0x0000380001147983 */ /* 0x000f280000100800 */
[----:B------:R0:W-:Y:S04]  /*7d1d0*/  STL.64 [R1+0xa00], R4 ;  /* 0x000a000401007387 */ /* 0x0001e80000100a00 */
[----:B------:R1:W-:Y:S04]  /*7d1e0*/  STL.64 [R1+0xa08], R6 ;  /* 0x000a080601007387 */ /* 0x0003e80000100a00 */
[----:B------:R-:W4:Y:S04]  /*7d1f0*/  LDL R21, [R1+0x3c] ;  /* 0x00003c0001157983 */ /* 0x000f280000100800 */
[----:B0-----:R-:W2:Y:S04]  /*7d200*/  LDL.LU.64 R4, [R1+0xdb0] ;  /* 0x000db00001047983 */ /* 0x001ea80000300a00 */
[----:B-1----:R-:W3:Y:S04]  /*7d210*/  LDL.LU.64 R6, [R1+0xdb8] ;  /* 0x000db80001067983 */ /* 0x002ee80000300a00 */
[----:B---3--:R-:W-:Y:S04]  /*7d220*/  STL.64 [R1+0xd9c0], R6 ;  /* 0x00d9c00601007387 */ /* 0x008fe80000100a00 */
[----:B--2---:R0:W-:Y:S04]  /*7d230*/  STL.64 [R1+0xd9b8], R4 ;  /* 0x00d9b80401007387 */ /* 0x0041e80000100a00 */
[----:B0-----:R-:W2:Y:S04]  /*7d240*/  LDL.LU.64 R4, [R1+0xda0] ;  /* 0x000da00001047983 */ /* 0x001ea80000300a00 */
[----:B------:R-:W2:Y:S01]  /*7d250*/  LDL.LU.64 R6, [R1+0xda8] ;  /* 0x000da80001067983 */ /* 0x000ea20000300a00 */
[----:B------:R-:W-:Y:S03]  /*7d260*/  HMMA.16816.F32 R8, R12, R26, R8 ;  /* 0x0000001a0c08723c */ /* 0x000fe60000001808 */
[----:B------:R-:W3:Y:S04]  /*7d270*/  LDL.LU.64 R16, [R1+0xdd0] ;  /* 0x000dd00001107983 */ /* 0x000ee80000300a00 */
[----:B------:R-:W3:Y:S04]  /*7d280*/  LDL.LU.64 R18, [R1+0xdd8] ;  /* 0x000dd80001127983 */ /* 0x000ee80000300a00 */
[----:B------:R-:W-:Y:S04]  /*7d290*/  STL.64 [R1+0xd940], R22 ;  /* 0x00d9401601007387 */ /* 0x000fe80000100a00 */
[----:B----4-:R0:W-:Y:S04]  /*7d2a0*/  STL.64 [R1+0xd938], R20 ;  /* 0x00d9381401007387 */ /* 0x0101e80000100a00 */
[----:B0-----:R-:W4:Y:S04]  /*7d2b0*/  LDL.LU.64 R20, [R1+0xdc0] ;  /* 0x000dc00001147983 */ /* 0x001f280000300a00 */
[----:B------:R-:W4:Y:S04]  /*7d2c0*/  LDL.LU.64 R22, [R1+0xdc8] ;  /* 0x000dc80001167983 */ /* 0x000f280000300a00 */
[----:B------:R0:W-:Y:S04]  /*7d2d0*/  STL.64 [R1+0x9f0], R8 ;  /* 0x0009f00801007387 */ /* 0x0001e80000100a00 */
[----:B------:R1:W-:Y:S01]  /*7d2e0*/  STL.64 [R1+0x9f8], R10 ;  /* 0x0009f80a01007387 */ /* 0x0003e20000100a00 */
[----:B0-----:R-:W-:-:S02]  /*7d2f0*/  IMAD.MOV.U32 R9, RZ, RZ, R26 ;  /* 0x000000ffff097224 */ /* 0x001fc400078e001a */
[----:B------:R-:W-:Y:S01]  /*7d300*/  IMAD.MOV.U32 R8, RZ, RZ, R27 ;  /* 0x000000ffff087224 */ /* 0x000fe200078e001b */
[----:B-1----:R-:W3:Y:S01]  /*7d310*/  LDL.LU.64 R10, [R1+0xd9d0] ;  /* 0x00d9d000010a7983 */ /* 0x002ee20000300a00 */
[----:B------:R-:W-:-:S03]  /*7d320*/  IMAD.MOV.U32 R27, RZ, RZ, R0 ;  /* 0x000000ffff1b7224 */ /* 0x000fc600078e0000 */
[----:B------:R-:W4:Y:S04]  /*7d330*/  LDL R26, [R1] ;  /* 0x00000000011a7983 */ /* 0x000f280000100800 */
[----:B------:R-:W3:Y:S04]  /*7d340*/  LDL.LU R0, [R1+0xd9c8] ;  /* 0x00d9c80001007983 */ /* 0x000ee80000300800 */
[----:B------:R-:W-:Y:S01]  /*7d350*/  STL.64 [R1+0xd8a8], R8 ;  /* 0x00d8a80801007387 */ /* 0x000fe20000100a00 */
[----:B--2---:R-:W-:-:S15]  /*7d360*/  HMMA.16816.F32 R4, R12, R24, R4 ;  /* 0x000000180c04723c */ /* 0x004fde0000001804 */
[----:B------:R-:W-:-:S08]  /*7d370*/  NOP ;  /* 0x0000000000007918 */ /* 0x000fd00000000000 */
[----:B------:R-:W-:Y:S04]  /*7d380*/  STL.64 [R1+0x9e0], R4 ;  /* 0x0009e00401007387 */ /* 0x000fe80000100a00 */
[----:B------:R0:W-:Y:S04]  /*7d390*/  STL.64 [R1+0x9e8], R6 ;  /* 0x0009e80601007387 */ /* 0x0001e80000100a00 */
[----:B0-----:R-:W3:Y:S04]  /*7d3a0*/  LDL.LU.64 R6, [R1+0xd9c0] ;  /* 0x00d9c00001067983 */ /* 0x001ee80000300a00 */
[----:B------:R-:W3:Y:S04]  /*7d3b0*/  LDL.LU.64 R4, [R1+0xd9b8] ;  /* 0x00d9b80001047983 */ /* 0x000ee80000300a00 */
[----:B------:R-:W2:Y:S04]  /*7d3c0*/  LDL.64 R24, [R1+0x8] ;  /* 0x0000080001187983 */ /* 0x000ea80000100a00 */
[----:B----4-:R-:W-:Y:S01]  /*7d3d0*/  STL.64 [R1+0xd8e8], R26 ;  /* 0x00d8e81a01007387 */ /* 0x010fe20000100a00 */
[C---:B---3--:R-:W-:Y:S03]  /*7d3e0*/  HMMA.16816.F32 R8, R12.reuse, R10, R4 ;  /* 0x0000000a0c08723c */ /* 0x048fe60000001804 */
[----:B--2---:R0:W-:Y:S04]  /*7d3f0*/  STL.64 [R1+0xd8e0], R24 ;  /* 0x00d8e01801007387 */ /* 0x0041e80000100a00 */
[----:B0-----:R-:W2:Y:S04]  /*7d400*/  LDL R24, [R1+0x40] ;  /* 0x0000400001187983 */ /* 0x001ea80000100800 */
[----:B------:R-:W2:Y:S04]  /*7d410*/  LDL R25, [R1+0x44] ;  /* 0x0000440001197983 */ /* 0x000ea80000100800 */
[----:B------:R-:W3:Y:S04]  /*7d420*/  LDL.LU.64 R6, [R1+0xd9b0] ;  /* 0x00d9b00001067983 */ /* 0x000ee80000300a00 */
[----:B------:R-:W4:Y:S04]  /*7d430*/  LDL.LU.64 R4, [R1+0xd9a8] ;  /* 0x00d9a80001047983 */ /* 0x000f280000300a00 */
[----:B------:R-:W-:Y:S04]  /*7d440*/  STL.64 [R1+0x9d0], R8 ;  /* 0x0009d00801007387 */ /* 0x000fe80000100a00 */
[----:B------:R4:W-:Y:S02]  /*7d450*/  STL.64 [R1+0x9d8], R10 ;  /* 0x0009d80a01007387 */ /* 0x0009e40000100a00 */
[----:B----4-:R-:W-:Y:S02]  /*7d460*/  HMMA.16816.F32 R8, R12, R4, R20 ;  /* 0x000000040c08723c */ /* 0x010fe40000001814 */
[----:B------:R-:W4:-:S15]  /*7d470*/  LDL.LU.64 R20, [R1+0xe30] ;  /* 0x000e300001147983 */ /* 0x000f1e0000300a00 */
[----:B------:R-:W-:-:S06]  /*7d480*/  NOP ;  /* 0x0000000000007918 */ /* 0x000fcc0000000000 */
[----:B------:R-:W-:Y:S04]  /*7d490*/  STL.64 [R1+0x9c0], R8 ;  /* 0x0009c00801007387 */ /* 0x000fe80000100a00 */
[----:B------:R-:W-:Y:S04]  /*7d4a0*/  STL.64 [R1+0x9c8], R10 ;  /* 0x0009c80a01007387 */ /* 0x000fe80000100a00 */
[----:B------:R-:W2:Y:S01]  /*7d4b0*/  LDL.LU.64 R22, [R1+0xe38] ;  /* 0x000e380001167983 */ /* 0x000ea20000300a00 */
[----:B---3--:R-:W-:-:S15]  /*7d4c0*/  HMMA.16816.F32 R4, R12, R6, R16 ;  /* 0x000000060c04723c */ /* 0x008fde0000001810 */
[----:B------:R-:W-:-:S08]  /*7d4d0*/  NOP ;  /* 0x0000000000007918 */ /* 0x000fd00000000000 */
[----:B------:R-:W-:Y:S04]  /*7d4e0*/  STL.64 [R1+0x9b0], R4 ;  /* 0x0009b00401007387 */ /* 0x000fe80000100a00 */
[----:B------:R-:W-:Y:S04]  /*7d4f0*/  STL.64 [R1+0x9b8], R6 ;  /* 0x0009b80601007387 */ /* 0x000fe80000100a00 */
[----:B--2---:R0:W-:Y:S04]  /*7d500*/  STL.64 [R1+0xd950], R22 ;  /* 0x00d9501601007387 */ /* 0x0041e80000100a00 */
[----:B0-----:R-:W2:Y:S04]  /*7d510*/  LDL R22, [R1+0x48] ;  /* 0x0000480001167983 */ /* 0x001ea80000100800 */
[----:B------:R-:W2:Y:S04]  /*7d520*/  LDL R23, [R1+0x4c] ;  /* 0x00004c0001177983 */ /* 0x000ea80000100800 */
[----:B----4-:R0:W-:Y:S04]  /*7d530*/  STL.64 [R1+0xd948], R20 ;  /* 0x00d9481401007387 */ /* 0x0101e80000100a00 */
        /* <DEDUP_REMOVED lines=8> */
[----:B--2---:R-:W-:Y:S04]  /*7d5c0*/  STL.64 [R1+0xd988], R22 ;  /* 0x00d9881601007387 */ /* 0x004fe80000100a00 */
        /* <DEDUP_REMOVED lines=12> */
[----:B0-----:R-:W3:Y:S04]  /*7d690*/  LDL.LU.64 R8, [R1+0xde0] ;  /* 0x000de00001087983 */ /* 0x001ee80000300a00 */
[----:B------:R-:W3:Y:S04]  /*7d6a0*/  LDL.LU.64 R10, [R1+0xde8] ;  /* 0x000de800010a7983 */ /* 0x000ee80000300a00 */
[----:B------:R-:W2:Y:S04]  /*7d6b0*/  LDL.LU.64 R4, [R1+0xe50] ;  /* 0x000e500001047983 */ /* 0x000ea80000300a00 */
[----:B------:R-:W2:Y:S04]  /*7d6c0*/  LDL.LU.64 R6, [R1+0xe58] ;  /* 0x000e580001067983 */ /* 0x000ea80000300a00 */
[----:B------:R-:W4:Y:S01]  /*7d6d0*/  LDL.64 R18, [R1+0x18] ;  /* 0x0000180001127983 */ /* 0x000f220000100a00 */
[----:B------:R-:W-:-:S03]  /*7d6e0*/  IMAD.MOV.U32 R27, RZ, RZ, R0 ;  /* 0x000000ffff1b7224 */ /* 0x000fc600078e0000 */
[----:B----4-:R-:W-:Y:S04]  /*7d6f0*/  STL.64 [R1+0xd908], R18 ;  /* 0x00d9081201007387 */ /* 0x010fe80000100a00 */
[----:B------:R-:W4:Y:S04]  /*7d700*/  LDL R26, [R1+0x10] ;  /* 0x00001000011a7983 */ /* 0x000f280000100800 */
[----:B------:R-:W2:Y:S04]  /*7d710*/  LDL.LU R0, [R1+0xd9a0] ;  /* 0x00d9a00001007983 */ /* 0x000ea80000300800 */
[----:B------:R-:W4:Y:S04]  /*7d720*/  LDL R16, [R1+0x20] ;  /* 0x0000200001107983 */ /* 0x000f280000100800 */
[----:B------:R-:W4:Y:S01]  /*7d730*/  LDL R17, [R1+0x24] ;  /* 0x0000240001117983 */ /* 0x000f220000100800 */
[C---:B---3--:R-:W-:Y:S03]  /*7d740*/  HMMA.16816.F32 R20, R12.reuse, R20, R8 ;  /* 0x000000140c14723c */ /* 0x048fe60000001808 */
[----:B----4-:R0:W-:Y:S04]  /*7d750*/  STL.64 [R1+0xd920], R16 ;  /* 0x00d9201001007387 */ /* 0x0101e80000100a00 */
[----:B0-----:R-:W3:Y:S04]  /*7d760*/  LDL.LU.64 R16, [R1+0xe00] ;  /* 0x000e000001107983 */ /* 0x001ee80000300a00 */
[----:B------:R-:W3:Y:S04]  /*7d770*/  LDL.LU.64 R18, [R1+0xe08] ;  /* 0x000e080001127983 */ /* 0x000ee80000300a00 */
[----:B------:R-:W-:Y:S04]  /*7d780*/  STL.64 [R1+0xd900], R26 ;  /* 0x00d9001a01007387 */ /* 0x000fe80000100a00 */
        /* <DEDUP_REMOVED lines=12> */
[----:B------:R-:W3:Y:S02]  /*7d850*/  LDL.LU.64 R20, [R1+0xd968] ;  /* 0x00d9680001147983 */ /* 0x000ee40000300a00 */
[C---:B---3--:R-:W-:Y:S06]  /*7d860*/  HMMA.16816.F32 R16, R12.reuse, R20, R16 ;  /* 0x000000140c10723c */ /* 0x048fec0000001810 */
[----:B----4-:R-:W-:-:S15]  /*7d870*/  HMMA.16816.F32 R20, R12, R22, R8 ;  /* 0x000000160c14723c */ /* 0x010fde0000001808 */
[----:B------:R-:W-:-:S02]  /*7d880*/  NOP ;  /* 0x0000000000007918 */ /* 0x000fc40000000000 */
[----:B------:R-:W-:Y:S04]  /*7d890*/  STL.64 [R1+0x980], R16 ;  /* 0x0009801001007387 */ /* 0x000fe80000100a00 */
[----:B------:R0:W-:Y:S04]  /*7d8a0*/  STL.64 [R1+0x988], R18 ;  /* 0x0009881201007387 */ /* 0x0001e80000100a00 */
[----:B0-----:R-:W3:Y:S04]  /*7d8b0*/  LDL R18, [R1+0x28] ;  /* 0x0000280001127983 */ /* 0x001ee80000100800 */
[----:B------:R-:W4:Y:S04]  /*7d8c0*/  LDL.LU.64 R10, [R1+0xd960] ;  /* 0x00d96000010a7983 */ /* 0x000f280000300a00 */
[----:B------:R-:W4:Y:S04]  /*7d8d0*/  LDL.LU.64 R8, [R1+0xd958] ;  /* 0x00d9580001087983 */ /* 0x000f280000300a00 */
[----:B------:R-:W-:Y:S04]  /*7d8e0*/  STL.64 [R1+0x970], R20 ;  /* 0x0009701401007387 */ /* 0x000fe80000100a00 */
[----:B------:R0:W-:Y:S04]  /*7d8f0*/  STL.64 [R1+0x978], R22 ;  /* 0x0009781601007387 */ /* 0x0001e80000100a00 */
[----:B0-----:R-:W2:Y:S04]  /*7d900*/  LDL.LU.64 R22, [R1+0xd950] ;  /* 0x00d9500001167983 */ /* 0x001ea80000300a00 */
[----:B------:R-:W2:Y:S02]  /*7d910*/  LDL.LU.64 R20, [R1+0xd948] ;  /* 0x00d9480001147983 */ /* 0x000ea40000300a00 */
[----:B--2---:R-:W-:Y:S02]  /*7d920*/  HMMA.16816.F32 R24, R12, R24, R20 ;  /* 0x000000180c18723c */ /* 0x004fe40000001814 */
[----:B------:R-:W2:Y:S04]  /*7d930*/  LDL.LU.64 R22, [R1+0xd940] ;  /* 0x00d9400001167983 */ /* 0x000ea80000300a00 */
[----:B------:R-:W4:-:S15]  /*7d940*/  LDL.LU.64 R20, [R1+0xd938] ;  /* 0x00d9380001147983 */ /* 0x000f1e0000300a00 */
[----:B------:R-:W-:-:S02]  /*7d950*/  NOP ;  /* 0x0000000000007918 */ /* 0x000fc40000000000 */
[----:B------:R0:W-:Y:S04]  /*7d960*/  STL.64 [R1+0x960], R24 ;  /* 0x0009601801007387 */ /* 0x0001e80000100a00 */
[----:B------:R1:W-:Y:S01]  /*7d970*/  STL.64 [R1+0x968], R26 ;  /* 0x0009681a01007387 */ /* 0x0003e20000100a00 */
[C---:B--2---:R-:W-:Y:S06]  /*7d980*/  HMMA.16816.F32 R4, R12.reuse, R22, R4 ;  /* 0x000000160c04723c */ /* 0x044fec0000001804 */
[----:B----4-:R-:W-:-:S15]  /*7d990*/  HMMA.16816.F32 R8, R12, R20, R8 ;  /* 0x000000140c08723c */ /* 0x010fde0000001808 */
[----:B------:R-:W-:-:S08]  /*7d9a0*/  NOP ;  /* 0x0000000000007918 */ /* 0x000fd00000000000 */
[----:B------:R-:W-:Y:S04]  /*7d9b0*/  STL.64 [R1+0x950], R8 ;  /* 0x0009500801007387 */ /* 0x000fe80000100a00 */
[----:B------:R-:W-:Y:S04]  /*7d9c0*/  STL.64 [R1+0x958], R10 ;  /* 0x0009580a01007387 */ /* 0x000fe80000100a00 */
[----:B0-----:R-:W2:Y:S04]  /*7d9d0*/  LDL.LU.64 R24, [R1+0xe90] ;  /* 0x000e900001187983 */ /* 0x001ea80000300a00 */
[----:B------:R-:W-:Y:S04]  /*7d9e0*/  STL.64 [R1+0x940], R4 ;  /* 0x0009400401007387 */ /* 0x000fe80000100a00 */
[----:B------:R-:W-:Y:S04]  /*7d9f0*/  STL.64 [R1+0x948], R6 ;  /* 0x0009480601007387 */ /* 0x000fe80000100a00 */
[----:B-1----:R-:W4:Y:S04]  /*7da00*/  LDL.LU.64 R26, [R1+0xe98] ;  /* 0x000e9800011a7983 */ /* 0x002f280000300a00 */
        /* <DEDUP_REMOVED lines=9> */
[----:B------:R-:W4:Y:S04]  /*7daa0*/  LDL.LU.64 R6, [R1+0xed8] ;  /* 0x000ed80001067983 */ /* 0x000f280000300a00 */
[----:B----4-:R-:W-:Y:S04]  /*7dab0*/  STL.64 [R1+0xd8c8], R6 ;  /* 0x00d8c80601007387 */ /* 0x010fe80000100a00 */
[----:B--2---:R0:W-:Y:S04]  /*7dac0*/  STL.64 [R1+0xd8c0], R4 ;  /* 0x00d8c00401007387 */ /* 0x0041e80000100a00 */
[----:B0-----:R-:W2:Y:S04]  /*7dad0*/  LDL.LU.64 R4, [R1+0xec0] ;  /* 0x000ec00001047983 */ /* 0x001ea80000300a00 */
[----:B------:R-:W4:Y:S01]  /*7dae0*/  LDL.LU.64 R6, [R1+0xec8] ;  /* 0x000ec80001067983 */ /* 0x000f220000300a00 */
[----:B------:R-:W-:-:S07]  /*7daf0*/  IMAD.MOV.U32 R19, RZ, RZ, R0 ;  /* 0x000000ffff137224 */ /* 0x000fce00078e0000 */
[----:B---3--:R-:W-:Y:S01]  /*7db00*/  HMMA.16816.F32 R16, R12, R18, R24 ;  /* 0x000000120c10723c */ /* 0x008fe20000001818 */
[----:B----4-:R-:W-:Y:S04]  /*7db10*/  STL.64 [R1+0xd8d8], R6 ;  /* 0x00d8d80601007387 */ /* 0x010fe80000100a00 */
[----:B--2---:R0:W-:Y:S04]  /*7db20*/  STL.64 [R1+0xd8d0], R4 ;  /* 0x00d8d00401007387 */ /* 0x0041e80000100a00 */
[----:B0-----:R-:W2:Y:S04]  /*7db30*/  LDL.LU.64 R4, [R1+0xeb0] ;  /* 0x000eb00001047983 */ /* 0x001ea80000300a00 */
[----:B------:R-:W3:Y:S01]  /*7db40*/  LDL.LU.64 R6, [R1+0xeb8] ;  /* 0x000eb80001067983 */ /* 0x000ee20000300a00 */
[----:B------:R-:W-:-:S03]  /*7db50*/  IMAD.MOV.U32 R0, RZ, RZ, R23 ;  /* 0x000000ffff007224 */ /* 0x000fc600078e0017 */
        /* <DEDUP_REMOVED lines=8> */
[----:B------:R-:W-:Y:S04]  /*7dbe0*/  STL [R1+0xd800], R0 ;  /* 0x00d8000001007387 */ /* 0x000fe80000100800 */
[----:B------:R-:W2:Y:S04]  /*7dbf0*/  LDL.LU.64 R26, [R1+0xd930] ;  /* 0x00d93000011a7983 */ /* 0x000ea80000300a00 */
[----:B------:R-:W2:Y:S04]  /*7dc00*/  LDL.LU.64 R24, [R1+0xd928] ;  /* 0x00d9280001187983 */ /* 0x000ea80000300a00 */
        /* <DEDUP_REMOVED lines=14> */
[----:B0-----:R-:W2:Y:S01]  /*7dcf0*/  LDL.LU.64 R26, [R1+0xd900] ;  /* 0x00d90000011a7983 */ /* 0x001ea20000300a00 */
[----:B------:R-:W-:-:S03]  /*7dd00*/  IMAD.MOV.U32 R0, RZ, RZ, R19 ;  /* 0x000000ffff007224 */ /* 0x000fc600078e0013 */
[----:B------:R-:W4:Y:S04]  /*7dd10*/  LDL.LU.64 R16, [R1+0xf00] ;  /* 0x000f000001107983 */ /* 0x000f280000300a00 */
[----:B------:R-:W4:Y:S04]  /*7dd20*/  LDL.LU.64 R18, [R1+0xf08] ;  /* 0x000f080001127983 */ /* 0x000f280000300a00 */
[----:B------:R-:W-:Y:S01]  /*7dd30*/  STL [R1+0xd804], R0 ;  /* 0x00d8040001007387 */ /* 0x000fe20000100800 */
[----:B--2---:R-:W-:Y:S03]  /*7dd40*/  HMMA.16816.F32 R24, R12, R26, R4 ;  /* 0x0000001a0c18723c */ /* 0x004fe60000001804 */
[----:B------:R-:W2:Y:S04]  /*7dd50*/  LDL.LU.64 R6, [R1+0xd8f8] ;  /* 0x00d8f80001067983 */ /* 0x000ea80000300a00 */
[----:B------:R-:W2:-:S15]  /*7dd60*/  LDL.LU.64 R4, [R1+0xd8f0] ;  /* 0x00d8f00001047983 */ /* 0x000e9e0000300a00 */
[----:B------:R-:W-:-:S01]  /*7dd70*/  NOP ;  /* 0x0000000000007918 */ /* 0x000fc20000000000 */
[----:B------:R-:W-:Y:S04]  /*7dd80*/  STL.64 [R1+0x900], R24 ;  /* 0x0009001801007387 */ /* 0x000fe80000100a00 */
[----:B------:R0:W-:Y:S04]  /*7dd90*/  STL.64 [R1+0x908], R26 ;  /* 0x0009081a01007387 */ /* 0x0001e80000100a00 */
[----:B0-----:R-:W3:Y:S04]  /*7dda0*/  LDL.LU.64 R26, [R1+0xd8e8] ;  /* 0x00d8e800011a7983 */ /* 0x001ee80000300a00 */
[----:B------:R-:W2:Y:S02]  /*7ddb0*/  LDL.LU.64 R24, [R1+0xd8e0] ;  /* 0x00d8e00001187983 */ /* 0x000ea40000300a00 */
[----:B--2---:R-:W-:-:S15]  /*7ddc0*/  HMMA.16816.F32 R4, R12, R24, R4 ;  /* 0x000000180c04723c */ /* 0x004fde0000001804 */
[----:B------:R-:W-:-:S08]  /*7ddd0*/  NOP ;  /* 0x0000000000007918 */ /* 0x000fd00000000000 */
[----:B------:R-:W-:Y:S04]  /*7dde0*/  STL.64 [R1+0x8f0], R4 ;  /* 0x0008f00401007387 */ /* 0x000fe80000100a00 */
[----:B------:R0:W-:Y:S04]  /*7ddf0*/  STL.64 [R1+0x8f8], R6 ;  /* 0x0008f80601007387 */ /* 0x0001e80000100a00 */
[----:B0-----:R-:W3:Y:S04]  /*7de00*/  LDL.LU.64 R6, [R1+0xd8d8] ;  /* 0x00d8d80001067983 */ /* 0x001ee80000300a00 */
[----:B------:R-:W3:Y:S01]  /*7de10*/  LDL.LU.64 R4, [R1+0xd8d0] ;  /* 0x00d8d00001047983 */ /* 0x000ee20000300a00 */
[----:B------:R-:W-:-:S02]  /*7de20*/  IMAD.MOV.U32 R0, RZ, RZ, R25 ;  /* 0x000000ffff007224 */ /* 0x000fc400078e0019 */
[----:B---3--:R-:W-:Y:S01]  /*7de30*/  HMMA.16816.F32 R24, R12, R26, R4 ;  /* 0x0000001a0c18723c */ /* 0x008fe20000001804 */
[----:B------:R-:W2:Y:S04]  /*7de40*/  LDL.LU.64 R6, [R1+0xd8c8] ;  /* 0x00d8c80001067983 */ /* 0x000ea80000300a00 */
[----:B------:R-:W2:-:S15]  /*7de50*/  LDL.LU.64 R4, [R1+0xd8c0] ;  /* 0x00d8c00001047983 */ /* 0x000e9e0000300a00 */
[----:B------:R-:W-:-:S03]  /*7de60*/  NOP ;  /* 0x0000000000007918 */ /* 0x000fc60000000000 */
[----:B------:R-:W-:Y:S04]  /*7de70*/  STL.64 [R1+0x8e0], R24 ;  /* 0x0008e01801007387 */ /* 0x000fe80000100a00 */
[----:B------:R0:W-:Y:S04]  /*7de80*/  STL.64 [R1+0x8e8], R26 ;  /* 0x0008e81a01007387 */ /* 0x0001e80000100a00 */
[----:B0-----:R-:W3:Y:S04]  /*7de90*/  LDL.LU.64 R26, [R1+0xd8b8] ;  /* 0x00d8b800011a7983 */ /* 0x001ee80000300a00 */
[----:B------:R-:W4:Y:S01]  /*7dea0*/  LDL.LU.64 R24, [R1+0xd8b0] ;  /* 0x00d8b00001187983 */ /* 0x000f220000300a00 */
[C---:B--2---:R-:W-:Y:S06]  /*7deb0*/  HMMA.16816.F32 R4, R12.reuse, R28, R4 ;  /* 0x0000001c0c04723c */ /* 0x044fec0000001804 */
[C---:B---3--:R-:W-:Y:S06]  /*7dec0*/  HMMA.16816.F32 R8, R12.reuse, R26, R8 ;  /* 0x0000001a0c08723c */ /* 0x048fec0000001808 */
[C---:B----4-:R-:W-:Y:S11]  /*7ded0*/  HMMA.16816.F32 R20, R12.reuse, R24, R20 ;  /* 0x000000180c14723c */ /* 0x050ff60000001814 */
[----:B------:R-:W-:Y:S04]  /*7dee0*/  STL.64 [R1+0x8d0], R4 ;  /* 0x0008d00401007387 */ /* 0x000fe80000100a00 */
[----:B------:R0:W-:Y:S04]  /*7def0*/  STL.64 [R1+0x8d8], R6 ;  /* 0x0008d80601007387 */ /* 0x0001e80000100a00 */
[----:B0-----:R-:W2:Y:S04]  /*7df00*/  LDL.LU R6, [R1+0x2cd0] ;  /* 0x002cd00001067983 */ /* 0x001ea80000300800 */
[----:B------:R-:W3:Y:S04]  /*7df10*/  LDL.LU R7, [R1+0x2cd8] ;  /* 0x002cd80001077983 */ /* 0x000ee80000300800 */
[----:B------:R0:W-:Y:S04]  /*7df20*/  STL.64 [R1+0x8c0], R8 ;  /* 0x0008c00801007387 */ /* 0x0001e80000100a00 */
[----:B------:R-:W-:Y:S04]  /*7df30*/  STL.64 [R1+0x8c8], R10 ;  /* 0x0008c80a01007387 */ /* 0x000fe80000100a00 */
[----:B0-----:R-:W4:Y:S04]  /*7df40*/  LDL.LU.64 R8, [R1+0xd8a8] ;  /* 0x00d8a80001087983 */ /* 0x001f280000300a00 */
[----:B------:R-:W-:Y:S04]  /*7df50*/  STL.64 [R1+0x8b0], R20 ;  /* 0x0008b01401007387 */ /* 0x000fe80000100a00 */
[----:B------:R0:W-:Y:S04]  /*7df60*/  STL.64 [R1+0x8b8], R22 ;  /* 0x0008b81601007387 */ /* 0x0001e80000100a00 */
[----:B0-----:R-:W2:Y:S04]  /*7df70*/  LDL.LU.64 R22, [R1+0xd8a0] ;  /* 0x00d8a00001167983 */ /* 0x001ea80000300a00 */
[----:B------:R-:W3:Y:S04]  /*7df80*/  LDL.LU.64 R20, [R1+0xd898] ;  /* 0x00d8980001147983 */ /* 0x000ee80000300a00 */
[----:B------:R-:W4:Y:S04]  /*7df90*/  LDL.LU R4, [R1+0x2cc0] ;  /* 0x002cc00001047983 */ /* 0x000f280000300800 */
[----:B------:R-:W4:Y:S04]  /*7dfa0*/  LDL.LU R5, [R1+0x2cc8] ;  /* 0x002cc80001057983 */ /* 0x000f280000300800 */
[----:B------:R-:W-:Y:S04]  /*7dfb0*/  STL.64 [R1+0xd728], R26 ;  /* 0x00d7281a01007387 */ /* 0x000fe80000100a00 */
[----:B------:R0:W-:Y:S04]  /*7dfc0*/  STL.64 [R1+0xd720], R24 ;  /* 0x00d7201801007387 */ /* 0x0001e80000100a00 */
[----:B0-----:R-:W3:Y:S04]  /*7dfd0*/  LDL.LU.64 R24, [R1+0xf10] ;  /* 0x000f100001187983 */ /* 0x001ee80000300a00 */
[----:B------:R-:W3:Y:S01]  /*7dfe0*/  LDL.LU.64 R26, [R1+0xf18] ;  /* 0x000f1800011a7983 */ /* 0x000ee20000300a00 */
[----:B--2---:R-:W-:-:S15]  /*7dff0*/  HMMA.16816.F32 R16, R12, R22, R16 ;  /* 0x000000160c10723c */ /* 0x004fde0000001810 */
[----:B------:R-:W-:-:S08]  /*7e000*/  NOP ;  /* 0x0000000000007918 */ /* 0x000fd00000000000 */
[----:B------:R-:W-:Y:S04]  /*7e010*/  STL.64 [R1+0x8a0], R16 ;  /* 0x0008a01001007387 */ /* 0x000fe80000100a00 */
[----:B------:R0:W-:Y:S04]  /*7e020*/  STL.64 [R1+0x8a8], R18 ;  /* 0x0008a81201007387 */ /* 0x0001e80000100a00 */
[----:B0-----:R-:W2:Y:S01]  /*7e030*/  LDL.LU.64 R18, [R1+0xd890] ;  /* 0x00d8900001127983 */ /* 0x001ea20000300a00 */
[----:B---3--:R-:W-:Y:S03]  /*7e040*/  HMMA.16816.F32 R24, R12, R20, R24 ;  /* 0x000000140c18723c */ /* 0x008fe60000001818 */
[----:B------:R-:W3:Y:S04]  /*7e050*/  LDL.LU.64 R16, [R1+0xd888] ;  /* 0x00d8880001107983 */ /* 0x000ee80000300a00 */
[----:B------:R4:W-:Y:S02]  /*7e060*/  STL.64 [R1+0xd708], R22 ;  /* 0x00d7081601007387 */ /* 0x0009e40000100a00 */
[----:B----4-:R-:W-:-:S02]  /*7e070*/  IMAD.MOV.U32 R22, RZ, RZ, R9 ;  /* 0x000000ffff167224 */ /* 0x010fc400078e0009 */
[----:B------:R-:W-:-:S12]  /*7e080*/  IMAD.MOV.U32 R23, RZ, RZ, R8 ;  /* 0x000000ffff177224 */ /* 0x000fd800078e0008 */
[----:B------:R-:W-:Y:S04]  /*7e090*/  STL.64 [R1+0x890], R24 ;  /* 0x0008901801007387 */ /* 0x000fe80000100a00 */
[----:B------:R-:W-:Y:S04]  /*7e0a0*/  STL.64 [R1+0x898], R26 ;  /* 0x0008981a01007387 */ /* 0x000fe80000100a00 */
[----:B------:R-:W3:Y:S04]  /*7e0b0*/  LDL.LU.64 R8, [R1+0xf30] ;  /* 0x000f300001087983 */ /* 0x000ee80000300a00 */
[----:B------:R-:W3:Y:S04]  /*7e0c0*/  LDL.LU.64 R10, [R1+0xf38] ;  /* 0x000f3800010a7983 */ /* 0x000ee80000300a00 */
[----:B------:R0:W-:Y:S04]  /*7e0d0*/  STL.64 [R1+0xd700], R20 ;  /* 0x00d7001401007387 */ /* 0x0001e80000100a00 */
[----:B0-----:R-:W4:Y:S04]  /*7e0e0*/  LDL.64 R20, [R1+0x90] ;  /* 0x0000900001147983 */ /* 0x001f280000100a00 */
[----:B------:R2:W-:Y:S02]  /*7e0f0*/  STL.64 [R1+0xd810], R22 ;  /* 0x00d8101601007387 */ /* 0x0005e40000100a00 */
[----:B--2---:R-:W-:-:S02]  /*7e100*/  IMAD.MOV.U32 R22, RZ, RZ, R18 ;  /* 0x000000ffff167224 */ /* 0x004fc400078e0012 */
[----:B------:R-:W2:Y:S01]  /*7e110*/  LDL.LU R18, [R1+0xd884] ;  /* 0x00d8840001127983 */ /* 0x000ea20000300800 */
[----:B------:R-:W-:-:S03]  /*7e120*/  IMAD.MOV.U32 R23, RZ, RZ, R19 ;  /* 0x000000ffff177224 */ /* 0x000fc600078e0013 */
[----:B------:R-:W2:Y:S04]  /*7e130*/  LDL.LU R19, [R1+0xd880] ;  /* 0x00d8800001137983 */ /* 0x000ea80000300800 */
[----:B------:R-:W3:Y:S04]  /*7e140*/  LDL.LU.64 R24, [R1+0xf50] ;  /* 0x000f500001187983 */ /* 0x000ee80000300a00 */
[----:B------:R-:W4:Y:S04]  /*7e150*/  LDL.LU.64 R26, [R1+0xf58] ;  /* 0x000f5800011a7983 */ /* 0x000f280000300a00 */
[----:B----4-:R-:W-:Y:S04]  /*7e160*/  STL.64 [R1+0xd858], R26 ;  /* 0x00d8581a01007387 */ /* 0x010fe80000100a00 */
[----:B---3--:R0:W-:Y:S04]  /*7e170*/  STL.64 [R1+0xd850], R24 ;  /* 0x00d8501801007387 */ /* 0x0081e80000100a00 */
[----:B0-----:R-:W3:Y:S04]  /*7e180*/  LDL.LU.64 R24, [R1+0xf40] ;  /* 0x000f400001187983 */ /* 0x001ee80000300a00 */
[----:B------:R-:W3:Y:S04]  /*7e190*/  LDL.LU.64 R26, [R1+0xf48] ;  /* 0x000f4800011a7983 */ /* 0x000ee80000300a00 */
[----:B------:R0:W-:Y:S04]  /*7e1a0*/  STL.64 [R1+0xd808], R20 ;  /* 0x00d8081401007387 */ /* 0x0001e80000100a00 */
[----:B------:R1:W-:Y:S04]  /*7e1b0*/  STL.64 [R1+0xd828], R22 ;  /* 0x00d8281601007387 */ /* 0x0003e80000100a00 */
[----:B0-----:R-:W2:Y:S04]  /*7e1c0*/  LDL.LU.64 R20, [R1+0xf20] ;  /* 0x000f200001147983 */ /* 0x001ea80000300a00 */
[----:B-1----:R-:W2:Y:S01]  /*7e1d0*/  LDL.LU.64 R22, [R1+0xf28] ;  /* 0x000f280001167983 */ /* 0x002ea20000300a00 */
[C---:B------:R-:W-:Y:S06]  /*7e1e0*/  HMMA.16816.F32 R8, R12.reuse, R16, R8 ;  /* 0x000000100c08723c */ /* 0x040fec0000001808 */
[----:B--2---:R-:W-:-:S15]  /*7e1f0*/  HMMA.16816.F32 R20, R12, R18, R20 ;  /* 0x000000120c14723c */ /* 0x004fde0000001814 */
[----:B------:R-:W-:-:S08]  /*7e200*/  NOP ;  /* 0x0000000000007918 */ /* 0x000fd00000000000 */
[----:B------:R0:W-:Y:S04]  /*7e210*/  STL.64 [R1+0x880], R20 ;  /* 0x0008801401007387 */ /* 0x0001e80000100a00 */
[----:B------:R-:W-:Y:S01]  /*7e220*/  STL.64 [R1+0x888], R22 ;  /* 0x0008881601007387 */ /* 0x000fe20000100a00 */
[----:B0-----:R-:W-:-:S03]  /*7e230*/  IMAD.MOV.U32 R20, RZ, RZ, R2 ;  /* 0x000000ffff147224 */ /* 0x001fc600078e0002 */
[----:B------:R-:W2:Y:S01]  /*7e240*/  LDL.LU R2, [R1+0xd87c] ;  /* 0x00d87c0001027983 */ /* 0x000ea20000300800 */
[----:B------:R-:W-:-:S03]  /*7e250*/  IMAD.MOV.U32 R21, RZ, RZ, R3 ;  /* 0x000000ffff157224 */ /* 0x000fc600078e0003 */
[----:B------:R-:W2:Y:S04]  /*7e260*/  LDL.LU R3, [R1+0xd878] ;  /* 0x00d8780001037983 */ /* 0x000ea80000300800 */
[----:B------:R-:W-:Y:S04]  /*7e270*/  STL.64 [R1+0x870], R8 ;  /* 0x0008700801007387 */ /* 0x000fe80000100a00 */
[----:B------:R0:W-:Y:S04]  /*7e280*/  STL.64 [R1+0x878], R10 ;  /* 0x0008780a01007387 */ /* 0x0001e80000100a00 */
[----:B0-----:R-:W4:Y:S04]  /*7e290*/  LDL.LU.64 R10, [R1+0xd870] ;  /* 0x00d87000010a7983 */ /* 0x001f280000300a00 */
[----:B------:R-:W3:Y:S01]  /*7e2a0*/  LDL.LU.64 R8, [R1+0xd868] ;  /* 0x00d8680001087983 */ /* 0x000ee20000300a00 */
[----:B----4-:R-:W-:-:S03]  /*7e2b0*/  IMAD.MOV.U32 R22, RZ, RZ, R11 ;  /* 0x000000ffff167224 */ /* 0x010fc600078e000b */
[----:B------:R-:W4:Y:S01]  /*7e2c0*/  LDL.LU R11, [R1+0xd864] ;  /* 0x00d86400010b7983 */ /* 0x000f220000300800 */
[----:B---3--:R-:W-:-:S03]  /*7e2d0*/  IMAD.MOV.U32 R23, RZ, RZ, R9 ;  /* 0x000000ffff177224 */ /* 0x008fc600078e0009 */
[----:B------:R-:W3:Y:S04]  /*7e2e0*/  LDL.LU R9, [R1+0xd860] ;  /* 0x00d8600001097983 */ /* 0x000ee80000300800 */
[----:B------:R0:W-:Y:S04]  /*7e2f0*/  STL.64 [R1+0xd6e8], R18 ;  /* 0x00d6e81201007387 */ /* 0x0001e80000100a00 */
[----:B0-----:R-:W2:Y:S04]  /*7e300*/  LDL.LU R18, [R1+0x2cd4] ;  /* 0x002cd40001127983 */ /* 0x001ea80000300800 */
[----:B------:R-:W3:Y:S04]  /*7e310*/  LDL.LU R19, [R1+0x2cdc] ;  /* 0x002cdc0001137983 */ /* 0x000ee80000300800 */
[----:B------:R0:W-:Y:S04]  /*7e320*/  STL.64 [R1+0xd6e0], R16 ;  /* 0x00d6e01001007387 */ /* 0x0001e80000100a00 */
[----:B0-----:R-:W2:Y:S04]  /*7e330*/  LDL.LU R16, [R1+0x2cc4] ;  /* 0x002cc40001107983 */ /* 0x001ea80000300800 */
[----:B------:R-:W3:Y:S01]  /*7e340*/  LDL.LU R17, [R1+0x2ccc] ;  /* 0x002ccc0001117983 */ /* 0x000ee20000300800 */
[----:B----4-:R-:W-:-:S15]  /*7e350*/  HMMA.16816.F32 R24, R12, R10, R24 ;  /* 0x0000000a0c18723c */ /* 0x010fde0000001818 */
[----:B------:R-:W-:-:S08]  /*7e360*/  NOP ;  /* 0x0000000000007918 */ /* 0x000fd00000000000 */
[----:B------:R-:W-:Y:S04]  /*7e370*/  STL.64 [R1+0x860], R24 ;  /* 0x0008601801007387 */ /* 0x000fe80000100a00 */
[----:B------:R0:W-:Y:S04]  /*7e380*/  STL.64 [R1+0x868], R26 ;  /* 0x0008681a01007387 */ /* 0x0001e80000100a00 */
[----:B0-----:R-:W4:Y:S04]  /*7e390*/  LDL.LU.64 R26, [R1+0xd858] ;  /* 0x00d85800011a7983 */ /* 0x001f280000300a00 */
[----:B------:R-:W4:Y:S01]  /*7e3a0*/  LDL.LU.64 R24, [R1+0xd850] ;  /* 0x00d8500001187983 */ /* 0x000f220000300a00 */
[----:B--2---:R-:W-:-:S02]  /*7e3b0*/  IMAD R4, R4, 0x100, R16 ;  /* 0x0000010004047824 */ /* 0x004fc400078e0210 */
[----:B---3--:R-:W-:Y:S02]  /*7e3c0*/  IMAD R5, R5, 0x100, R17 ;  /* 0x0000010005057824 */ /* 0x008fe400078e0211 */
[----:B------:R-:W-:Y:S02]  /*7e3d0*/  IMAD R6, R6, 0x100, R18 ;  /* 0x0000010006067824 */ /* 0x000fe400078e0212 */
[----:B------:R-:W-:Y:S02]  /*7e3e0*/  IMAD R7, R7, 0x100, R19 ;  /* 0x0000010007077824 */ /* 0x000fe400078e0213 */
[----:B----4-:R-:W-:Y:S01]  /*7e3f0*/  HMMA.16816.F32 R16, R12, R8, R24 ;  /* 0x000000080c10723c */ /* 0x010fe20000001818 */
[----:B------:R-:W2:Y:S04]  /*7e400*/  LDL.LU.64 R24, [R1+0xf70] ;  /* 0x000f700001187983 */ /* 0x000ea80000300a00 */
[----:B------:R-:W2:-:S15]  /*7e410*/  LDL.LU.64 R26, [R1+0xf78] ;  /* 0x000f7800011a7983 */ /* 0x000e9e0000300a00 */
[----:B------:R-:W-:-:S03]  /*7e420*/  NOP ;  /* 0x0000000000007918 */ /* 0x000fc60000000000 */
[----:B------:R0:W-:Y:S04]  /*7e430*/  STL.64 [R1+0xb60], R16 ;  /* 0x000b601001007387 */ /* 0x0001e80000100a00 */
[----:B------:R1:W-:Y:S04]  /*7e440*/  STL.64 [R1+0xb68], R18 ;  /* 0x000b681201007387 */ /* 0x0003e80000100a00 */
[----:B0-----:R-:W3:Y:S04]  /*7e450*/  LDL.LU.64 R16, [R1+0xfb0] ;  /* 0x000fb00001107983 */ /* 0x001ee80000300a00 */
[----:B-1----:R-:W4:Y:S04]  /*7e460*/  LDL.LU.64 R18, [R1+0xfb8] ;  /* 0x000fb80001127983 */ /* 0x002f280000300a00 */
        /* <DEDUP_REMOVED lines=13> */
[----:B------:R-:W-:Y:S04]  /*7e540*/  STL [R1+0xd6b4], R8 ;  /* 0x00d6b40801007387 */ /* 0x000fe80000100800 */
[----:B------:R-:W-:Y:S04]  /*7e550*/  STL [R1+0xd6b0], R9 ;  /* 0x00d6b00901007387 */ /* 0x000fe80000100800 */
[----:B------:R0:W-:Y:S04]  /*7e560*/  STL.64 [R1+0xb50], R24 ;  /* 0x000b501801007387 */ /* 0x0001e80000100a00 */
[----:B------:R1:W-:Y:S04]  /*7e570*/  STL.64 [R1+0xb58], R26 ;  /* 0x000b581a01007387 */ /* 0x0003e80000100a00 */
[----:B0-----:R-:W3:Y:S04]  /*7e580*/  LDL.64 R24, [R1+0x80] ;  /* 0x0000800001187983 */ /* 0x001ee80000100a00 */
[----:B-1----:R-:W4:Y:S04]  /*7e590*/  LDL R26, [R1+0x78] ;  /* 0x00007800011a7983 */ /* 0x002f280000100800 */
[----:B------:R-:W4:Y:S04]  /*7e5a0*/  LDL R27, [R1+0x7c] ;  /* 0x00007c00011b7983 */ /* 0x000f280000100800 */
[----:B------:R-:W-:Y:S04]  /*7e5b0*/  STL [R1+0xd6bc], R2 ;  /* 0x00d6bc0201007387 */ /* 0x000fe80000100800 */
[----:B------:R-:W-:Y:S01]  /*7e5c0*/  STL [R1+0xd6b8], R3 ;  /* 0x00d6b80301007387 */ /* 0x000fe20000100800 */
[----:B--2---:R-:W-:Y:S03]  /*7e5d0*/  HMMA.16816.F32 R12, R12, R22, R16 ;  /* 0x000000160c0c723c */ /* 0x004fe60000001810 */
[----:B------:R-:W2:Y:S04]  /*7e5e0*/  LDL.LU.64 R18, [R1+0xd848] ;  /* 0x00d8480001127983 */ /* 0x000ea80000300a00 */
[----:B------:R-:W2:Y:S01]  /*7e5f0*/  LDL.LU.64 R16, [R1+0xd840] ;  /* 0x00d8400001107983 */ /* 0x000ea20000300a00 */
[----:B------:R-:W-:-:S02]  /*7e600*/  F2FP.F16.E4M3.UNPACK_B R4, R4 ;  /* 0x00000004ff04723e */ /* 0x000fc400020006ff */
[----:B------:R-:W-:Y:S02]  /*7e610*/  F2FP.F16.E4M3.UNPACK_B R5, R5 ;  /* 0x00000005ff05723e */ /* 0x000fe400020006ff */
[----:B------:R-:W-:Y:S02]  /*7e620*/  F2FP.F16.E4M3.UNPACK_B R6, R6 ;  /* 0x00000006ff06723e */ /* 0x000fe400020006ff */
[----:B------:R-:W-:-:S09]  /*7e630*/  F2FP.F16.E4M3.UNPACK_B R7, R7 ;  /* 0x00000007ff07723e */ /* 0x000fd200020006ff */
[----:B------:R0:W-:Y:S04]  /*7e640*/  STL.64 [R1+0x850], R12 ;  /* 0x0008500c01007387 */ /* 0x0001e80000100a00 */
[----:B------:R1:W-:Y:S04]  /*7e650*/  STL.64 [R1+0x858], R14 ;  /* 0x0008580e01007387 */ /* 0x0003e80000100a00 */
[----:B0-----:R-:W3:Y:S04]  /*7e660*/  LDL.LU.64 R12, [R1+0xfa0] ;  /* 0x000fa000010c7983 */ /* 0x001ee80000300a00 */
[----:B-1----:R-:W3:Y:S01]  /*7e670*/  LDL.LU.64 R14, [R1+0xfa8] ;  /* 0x000fa800010e7983 */ /* 0x002ee20000300a00 */
[----:B--2---:R-:W-:Y:S03]  /*7e680*/  HMMA.16816.F32 R20, R4, R20, R16 ;  /* 0x000000140414723c */ /* 0x004fe60000001810 */
[----:B------:R-:W2:Y:S04]  /*7e690*/  LDL.LU.64 R18, [R1+0xd838] ;  /* 0x00d8380001127983 */ /* 0x000ea80000300a00 */
[----:B------:R-:W2:-:S15]  /*7e6a0*/  LDL.LU.64 R16, [R1+0xd830] ;  /* 0x00d8300001107983 */ /* 0x000e9e0000300a00 */
[----:B------:R-:W-:-:S01]  /*7e6b0*/  NOP ;  /* 0x0000000000007918 */ /* 0x000fc20000000000 */
[----:B------:R-:W-:Y:S04]  /*7e6c0*/  STL.64 [R1+0x840], R20 ;  /* 0x0008401401007387 */ /* 0x000fe80000100a00 */
        /* <DEDUP_REMOVED lines=8> */
[----:B0-----:R-:W2:Y:S04]  /*7e750*/  LDL.LU.64 R22, [R1+0xd810] ;  /* 0x00d8100001167983 */ /* 0x001ea80000300a00 */
[----:B------:R-:W3:Y:S02]  /*7e760*/  LDL.LU.64 R20, [R1+0xd808] ;  /* 0x00d8080001147983 */ /* 0x000ee40000300a00 */
[----:B---3--:R-:W-:Y:S06]  /*7e770*/  HMMA.16816.F32 R12, R4, R20, R12 ;  /* 0x00000014040c723c */ /* 0x008fec000000180c */
[----:B------:R-:W-:-:S02]  /*7e780*/  IMAD.MOV.U32 R8, RZ, RZ, R20 ;  /* 0x000000ffff087224 */ /* 0x000fc400078e0014 */
[----:B------:R-:W-:-:S15]  /*7e790*/  IMAD.MOV.U32 R9, RZ, RZ, R21 ;  /* 0x000000ffff097224 */ /* 0x000fde00078e0015 */
[----:B------:R0:W-:Y:S04]  /*7e7a0*/  STL.64 [R1+0x820], R12 ;  /* 0x0008200c01007387 */ /* 0x0001e80000100a00 */
[----:B------:R1:W-:Y:S04]  /*7e7b0*/  STL.64 [R1+0x828], R14 ;  /* 0x0008280e01007387 */ /* 0x0003e80000100a00 */
[----:B------:R-:W-:Y:S04]  /*7e7c0*/  STL.64 [R1+0xd6c8], R10 ;  /* 0x00d6c80a01007387 */ /* 0x000fe80000100a00 */
[----:B------:R2:W-:Y:S04]  /*7e7d0*/  STL.64 [R1+0xd6c0], R8 ;  /* 0x00d6c00801007387 */ /* 0x0005e80000100a00 */
[----:B0-----:R-:W3:Y:S04]  /*7e7e0*/  LDL.LU.64 R12, [R1+0xfc0] ;  /* 0x000fc000010c7983 */ /* 0x001ee80000300a00 */
[----:B-1----:R-:W3:Y:S01]  /*7e7f0*/  LDL.LU.64 R14, [R1+0xfc8] ;  /* 0x000fc800010e7983 */ /* 0x002ee20000300a00 */
[----:B--2---:R-:W-:Y:S07]  /*7e800*/  HMMA.16816.F32 R8, R4, R22, R16 ;  /* 0x000000160408723c */ /* 0x004fee0000001810 */
[----:B------:R-:W-:-:S15]  /*7e810*/  IMAD.MOV.U32 R23, RZ, RZ, R0 ;  /* 0x000000ffff177224 */ /* 0x000fde00078e0000 */
[----:B------:R-:W-:-:S01]  /*7e820*/  NOP ;  /* 0x0000000000007918 */ /* 0x000fc20000000000 */
[----:B------:R0:W-:Y:S04]  /*7e830*/  STL.64 [R1+0x810], R8 ;  /* 0x0008100801007387 */ /* 0x0001e80000100a00 */
[----:B------:R1:W-:Y:S04]  /*7e840*/  STL.64 [R1+0x818], R10 ;  /* 0x0008180a01007387 */ /* 0x0003e80000100a00 */
[----:B------:R-:W2:Y:S04]  /*7e850*/  LDL R22, [R1+0x8] ;  /* 0x0000080001167983 */ /* 0x000ea80000100800 */
[----:B------:R-:W2:Y:S04]  /*7e860*/  LDL.LU R0, [R1+0xd804] ;  /* 0x00d8040001007983 */ /* 0x000ea80000300800 */
[----:B------:R-:W2:Y:S04]  /*7e870*/  LDL R16, [R1+0x58] ;  /* 0x0000580001107983 */ /* 0x000ea80000100800 */
[----:B------:R-:W2:Y:S04]  /*7e880*/  LDL R17, [R1+0x5c] ;  /* 0x00005c0001117983 */ /* 0x000ea80000100800 */
[----:B0-----:R-:W4:Y:S04]  /*7e890*/  LDL.LU.64 R8, [R1+0xfd0] ;  /* 0x000fd00001087983 */ /* 0x001f280000300a00 */
[----:B-1----:R-:W4:Y:S04]  /*7e8a0*/  LDL.LU.64 R10, [R1+0xfd8] ;  /* 0x000fd800010a7983 */ /* 0x002f280000300a00 */
[----:B------:R-:W2:Y:S04]  /*7e8b0*/  LDL R18, [R1+0x50] ;  /* 0x0000500001127983 */ /* 0x000ea80000100800 */
[----:B------:R-:W2:Y:S04]  /*7e8c0*/  LDL R19, [R1+0x54] ;  /* 0x0000540001137983 */ /* 0x000ea80000100800 */
[----:B------:R-:W2:Y:S04]  /*7e8d0*/  LDL R20, [R1+0x10] ;  /* 0x0000100001147983 */ /* 0x000ea80000100800 */
[----:B------:R-:W2:Y:S01]  /*7e8e0*/  LDL R21, [R1+0x14] ;  /* 0x0000140001157983 */ /* 0x000ea20000100800 */
[C---:B---3--:R-:W-:Y:S06]  /*7e8f0*/  HMMA.16816.F32 R12, R4.reuse, R24, R12 ;  /* 0x00000018040c723c */ /* 0x048fec000000180c */
[----:B----4-:R-:W-:Y:S01]  /*7e900*/  HMMA.16816.F32 R8, R4, R26, R8 ;  /* 0x0000001a0408723c */ /* 0x010fe20000001808 */
[----:B--2---:R0:W-:Y:S04]  /*7e910*/  STL.64 [R1+0xd7d8], R18 ;  /* 0x00d7d81201007387 */ /* 0x0041e80000100a00 */
[----:B0-----:R-:W2:Y:S04]  /*7e920*/  LDL R18, [R1+0x68] ;  /* 0x0000680001127983 */ /* 0x001ea80000100800 */
[----:B------:R-:W2:Y:S04]  /*7e930*/  LDL R19, [R1+0x6c] ;  /* 0x00006c0001137983 */ /* 0x000ea80000100800 */
[----:B------:R0:W-:Y:S04]  /*7e940*/  STL.64 [R1+0xd7d0], R16 ;  /* 0x00d7d01001007387 */ /* 0x0001e80000100a00 */
[----:B0-----:R-:W3:Y:S04]  /*7e950*/  LDL.64 R16, [R1+0x70] ;  /* 0x0000700001107983 */ /* 0x001ee80000100a00 */
[----:B------:R-:W-:Y:S04]  /*7e960*/  STL.64 [R1+0xd730], R22 ;  /* 0x00d7301601007387 */ /* 0x000fe80000100a00 */
[----:B------:R0:W-:Y:S04]  /*7e970*/  STL.64 [R1+0xd748], R20 ;  /* 0x00d7481401007387 */ /* 0x0001e80000100a00 */
[----:B0-----:R-:W4:Y:S04]  /*7e980*/  LDL R20, [R1+0x60] ;  /* 0x0000600001147983 */ /* 0x001f280000100800 */
[----:B------:R-:W4:Y:S04]  /*7e990*/  LDL R21, [R1+0x64] ;  /* 0x0000640001157983 */ /* 0x000f280000100800 */
[----:B------:R0:W-:Y:S04]  /*7e9a0*/  STL.64 [R1+0x800], R12 ;  /* 0x0008000c01007387 */ /* 0x0001e80000100a00 */
[----:B------:R1:W-:Y:S04]  /*7e9b0*/  STL.64 [R1+0x808], R14 ;  /* 0x0008080e01007387 */ /* 0x0003e80000100a00 */
[----:B------:R-:W2:Y:S04]  /*7e9c0*/  LDL R26, [R1+0x20] ;  /* 0x00002000011a7983 */ /* 0x000ea80000100800 */
[----:B------:R-:W-:Y:S04]  /*7e9d0*/  STL.64 [R1+0x7f0], R8 ;  /* 0x0007f00801007387 */ /* 0x000fe80000100a00 */
[----:B------:R-:W-:Y:S04]  /*7e9e0*/  STL.64 [R1+0x7f8], R10 ;  /* 0x0007f80a01007387 */ /* 0x000fe80000100a00 */
[----:B------:R-:W2:Y:S01]  /*7e9f0*/  LDL R27, [R1+0x24] ;  /* 0x00002400011b7983 */ /* 0x000ea20000100800 */
[----:B------:R-:W-:-:S03]  /*7ea00*/  IMAD.MOV.U32 R23, RZ, RZ, R0 ;  /* 0x000000ffff177224 */ /* 0x000fc600078e0000 */
[----:B--2---:R-:W-:Y:S04]  /*7ea10*/  STL.64 [R1+0xd760], R26 ;  /* 0x00d7601a01007387 */ /* 0x004fe80000100a00 */
[----:B------:R-:W2:Y:S04]  /*7ea20*/  LDL R22, [R1+0x18] ;  /* 0x0000180001167983 */ /* 0x000ea80000100800 */
[----:B------:R-:W3:Y:S04]  /*7ea30*/  LDL.LU R0, [R1+0xd800] ;  /* 0x00d8000001007983 */ /* 0x000ee80000300800 */
[----:B0-----:R-:W4:Y:S04]  /*7ea40*/  LDL.LU.64 R12, [R1+0x1010] ;  /* 0x00101000010c7983 */ /* 0x001f280000300a00 */
[----:B-1----:R-:W2:Y:S04]  /*7ea50*/  LDL.LU.64 R14, [R1+0x1018] ;  /* 0x00101800010e7983 */ /* 0x002ea80000300a00 */
[----:B--2---:R-:W-:Y:S04]  /*7ea60*/  STL.64 [R1+0xd7e8], R14 ;  /* 0x00d7e80e01007387 */ /* 0x004fe80000100a00 */
[----:B----4-:R0:W-:Y:S04]  /*7ea70*/  STL.64 [R1+0xd7e0], R12 ;  /* 0x00d7e00c01007387 */ /* 0x0101e80000100a00 */
[----:B0-----:R-:W2:Y:S04]  /*7ea80*/  LDL.LU.64 R12, [R1+0xff0] ;  /* 0x000ff000010c7983 */ /* 0x001ea80000300a00 */
[----:B------:R-:W4:Y:S01]  /*7ea90*/  LDL.LU.64 R14, [R1+0xff8] ;  /* 0x000ff800010e7983 */ /* 0x000f220000300a00 */
[----:B------:R-:W-:-:S02]  /*7eaa0*/  IMAD.MOV.U32 R2, RZ, RZ, R24 ;  /* 0x000000ffff027224 */ /* 0x000fc400078e0018 */
[----:B------:R-:W-:Y:S01]  /*7eab0*/  IMAD.MOV.U32 R3, RZ, RZ, R25 ;  /* 0x000000ffff037224 */ /* 0x000fe200078e0019 */
[----:B----4-:R-:W-:Y:S04]  /*7eac0*/  STL.64 [R1+0xd7f8], R14 ;  /* 0x00d7f80e01007387 */ /* 0x010fe80000100a00 */
[----:B--2---:R0:W-:Y:S04]  /*7ead0*/  STL.64 [R1+0xd7f0], R12 ;  /* 0x00d7f00c01007387 */ /* 0x0041e80000100a00 */
[----:B0-----:R-:W2:Y:S04]  /*7eae0*/  LDL.LU.64 R12, [R1+0xfe0] ;  /* 0x000fe000010c7983 */ /* 0x001ea80000300a00 */
[----:B------:R-:W2:Y:S04]  /*7eaf0*/  LDL.LU.64 R14, [R1+0xfe8] ;  /* 0x000fe800010e7983 */ /* 0x000ea80000300a00 */
[----:B------:R-:W-:Y:S04]  /*7eb00*/  STL.64 [R1+0xd768], R22 ;  /* 0x00d7681601007387 */ /* 0x000fe80000100a00 */
[----:B------:R-:W4:Y:S04]  /*7eb10*/  LDL R24, [R1+0x28] ;  /* 0x0000280001187983 */ /* 0x000f280000100800 */
[----:B------:R-:W4:Y:S04]  /*7eb20*/  LDL R25, [R1+0x2c] ;  /* 0x00002c0001197983 */ /* 0x000f280000100800 */
[----:B------:R-:W4:Y:S04]  /*7eb30*/  LDL.LU.64 R8, [R1+0x1020] ;  /* 0x0010200001087983 */ /* 0x000f280000300a00 */
[----:B------:R-:W4:Y:S04]  /*7eb40*/  LDL.LU.64 R10, [R1+0x1028] ;  /* 0x00102800010a7983 */ /* 0x000f280000300a00 */
[----:B------:R-:W4:Y:S01]  /*7eb50*/  LDL R26, [R1+0x30] ;  /* 0x00003000011a7983 */ /* 0x000f220000100800 */
[----:B---3--:R-:W-:Y:S01]  /*7eb60*/  IMAD.MOV.U32 R27, RZ, RZ, R0 ;  /* 0x000000ffff1b7224 */ /* 0x008fe200078e0000 */
[C---:B--2---:R-:W-:Y:S02]  /*7eb70*/  HMMA.16816.F32 R12, R4.reuse, R16, R12 ;  /* 0x00000010040c723c */ /* 0x044fe4000000180c */
[----:B----4-:R0:W-:Y:S04]  /*7eb80*/  STL.64 [R1+0xd770], R24 ;  /* 0x00d7701801007387 */ /* 0x0101e80000100a00 */
[----:B------:R1:W-:Y:S04]  /*7eb90*/  STL.64 [R1+0xd788], R26 ;  /* 0x00d7881a01007387 */ /* 0x0003e80000100a00 */
[----:B0-----:R-:W2:Y:S04]  /*7eba0*/  LDL.LU.64 R24, [R1+0x1000] ;  /* 0x0010000001187983 */ /* 0x001ea80000300a00 */
[----:B-1----:R-:W2:Y:S09]  /*7ebb0*/  LDL.LU.64 R26, [R1+0x1008] ;  /* 0x00100800011a7983 */ /* 0x002eb20000300a00 */
[----:B------:R-:W-:Y:S04]  /*7ebc0*/  STL.64 [R1+0x7e0], R12 ;  /* 0x0007e00c01007387 */ /* 0x000fe80000100a00 */
[----:B------:R0:W-:Y:S04]  /*7ebd0*/  STL.64 [R1+0x7e8], R14 ;  /* 0x0007e80e01007387 */ /* 0x0001e80000100a00 */
[----:B0-----:R-:W3:Y:S04]  /*7ebe0*/  LDL.LU.64 R14, [R1+0xd7f8] ;  /* 0x00d7f800010e7983 */ /* 0x001ee80000300a00 */
[----:B------:R-:W3:Y:S01]  /*7ebf0*/  LDL.LU.64 R12, [R1+0xd7f0] ;  /* 0x00d7f000010c7983 */ /* 0x000ee20000300a00 */
[----:B------:R-:W-:Y:S01]  /*7ec00*/  IMAD.MOV.U32 R0, RZ, RZ, R17 ;  /* 0x000000ffff007224 */ /* 0x000fe200078e0011 */
[C---:B--2---:R-:W-:Y:S06]  /*7ec10*/  HMMA.16816.F32 R20, R4.reuse, R20, R24 ;  /* 0x000000140414723c */ /* 0x044fec0000001818 */
[----:B---3--:R-:W-:Y:S01]  /*7ec20*/  HMMA.16816.F32 R16, R4, R18, R12 ;  /* 0x000000120410723c */ /* 0x008fe2000000180c */
[----:B------:R-:W2:Y:S04]  /*7ec30*/  LDL.LU.64 R14, [R1+0xd7e8] ;  /* 0x00d7e800010e7983 */ /* 0x000ea80000300a00 */
[----:B------:R-:W2:-:S15]  /*7ec40*/  LDL.LU.64 R12, [R1+0xd7e0] ;  /* 0x00d7e000010c7983 */ /* 0x000e9e0000300a00 */
[----:B------:R-:W-:-:S03]  /*7ec50*/  NOP ;  /* 0x0000000000007918 */ /* 0x000fc60000000000 */
[----:B------:R-:W-:Y:S04]  /*7ec60*/  STL.64 [R1+0x7d0], R16 ;  /* 0x0007d01001007387 */ /* 0x000fe80000100a00 */
[----:B------:R0:W-:Y:S04]  /*7ec70*/  STL.64 [R1+0x7d8], R18 ;  /* 0x0007d81201007387 */ /* 0x0001e80000100a00 */
[----:B0-----:R-:W3:Y:S04]  /*7ec80*/  LDL.LU.64 R18, [R1+0xd7d8] ;  /* 0x00d7d80001127983 */ /* 0x001ee80000300a00 */
[----:B------:R-:W2:Y:S04]  /*7ec90*/  LDL.LU.64 R16, [R1+0xd7d0] ;  /* 0x00d7d00001107983 */ /* 0x000ea80000300a00 */
[----:B------:R-:W4:Y:S04]  /*7eca0*/  LDL R24, [R1+0x38] ;  /* 0x0000380001187983 */ /* 0x000f280000100800 */
[----:B------:R-:W-:Y:S04]  /*7ecb0*/  STL.64 [R1+0x7c0], R20 ;  /* 0x0007c01401007387 */ /* 0x000fe80000100a00 */
[----:B------:R-:W-:Y:S04]  /*7ecc0*/  STL.64 [R1+0x7c8], R22 ;  /* 0x0007c81601007387 */ /* 0x000fe80000100a00 */
[----:B------:R-:W4:Y:S01]  /*7ecd0*/  LDL R25, [R1+0x3c] ;  /* 0x00003c0001197983 */ /* 0x000f220000100800 */
[----:B--2---:R-:W-:Y:S03]  /*7ece0*/  HMMA.16816.F32 R12, R4, R16, R12 ;  /* 0x00000010040c723c */ /* 0x004fe6000000180c */
[----:B----4-:R-:W-:Y:S04]  /*7ecf0*/  STL.64 [R1+0xd7a0], R24 ;  /* 0x00d7a01801007387 */ /* 0x010fe80000100a00 */
[----:B------:R-:W2:-:S15]  /*7ed00*/  LDL R26, [R1+0x40] ;  /* 0x00004000011a7983 */ /* 0x000e9e0000100800 */
[----:B------:R-:W-:-:S01]  /*7ed10*/  NOP ;  /* 0x0000000000007918 */ /* 0x000fc20000000000 */
[----:B------:R-:W-:Y:S04]  /*7ed20*/  STL.64 [R1+0x7b0], R12 ;  /* 0x0007b00c01007387 */ /* 0x000fe80000100a00 */
[----:B------:R0:W-:Y:S04]  /*7ed30*/  STL.64 [R1+0x7b8], R14 ;  /* 0x0007b80e01007387 */ /* 0x0001e80000100a00 */
[----:B------:R-:W2:Y:S01]  /*7ed40*/  LDL R27, [R1+0x44] ;  /* 0x00004400011b7983 */ /* 0x000ea20000100800 */
[C---:B---3--:R-:W-:Y:S03]  /*7ed50*/  HMMA.16816.F32 R8, R4.reuse, R18, R8 ;  /* 0x000000120408723c */ /* 0x048fe60000001808 */
[----:B--2---:R-:W-:Y:S04]  /*7ed60*/  STL.64 [R1+0xd7b8], R26 ;  /* 0x00d7b81a01007387 */ /* 0x004fe80000100a00 */
[----:B0-----:R-:W2:Y:S04]  /*7ed70*/  LDL.LU R14, [R1+0x2cf0] ;  /* 0x002cf000010e7983 */ /* 0x001ea80000300800 */
[----:B------:R-:W2:Y:S04]  /*7ed80*/  LDL.LU R15, [R1+0x2cf8] ;  /* 0x002cf800010f7983 */ /* 0x000ea80000300800 */
[----:B------:R-:W3:Y:S08]  /*7ed90*/  LDL R24, [R1+0x48] ;  /* 0x0000480001187983 */ /* 0x000ef00000100800 */
[----:B------:R-:W-:Y:S04]  /*7eda0*/  STL.64 [R1+0x7a0], R8 ;  /* 0x0007a00801007387 */ /* 0x000fe80000100a00 */
[----:B------:R-:W-:Y:S04]  /*7edb0*/  STL.64 [R1+0x7a8], R10 ;  /* 0x0007a80a01007387 */ /* 0x000fe80000100a00 */
[----:B------:R-:W3:Y:S04]  /*7edc0*/  LDL R25, [R1+0x4c] ;  /* 0x00004c0001197983 */ /* 0x000ee80000100800 */
[----:B------:R-:W4:Y:S04]  /*7edd0*/  LDL.LU.64 R20, [R1+0x1070] ;  /* 0x0010700001147983 */ /* 0x000f280000300a00 */
[----:B------:R-:W2:Y:S04]  /*7ede0*/  LDL.LU.64 R22, [R1+0x1078] ;  /* 0x0010780001167983 */ /* 0x000ea80000300a00 */
[----:B--2---:R-:W-:Y:S04]  /*7edf0*/  STL.64 [R1+0xd780], R22 ;  /* 0x00d7801601007387 */ /* 0x004fe80000100a00 */
[----:B----4-:R0:W-:Y:S04]  /*7ee00*/  STL.64 [R1+0xd778], R20 ;  /* 0x00d7781401007387 */ /* 0x0101e80000100a00 */
        /* <DEDUP_REMOVED lines=16> */
[----:B------:R-:W4:Y:S04]  /*7ef10*/  LDL.LU.64 R16, [R1+0x10b0] ;  /* 0x0010b00001107983 */ /* 0x000f280000300a00 */
[----:B------:R-:W3:Y:S04]  /*7ef20*/  LDL.LU.64 R18, [R1+0x10b8] ;  /* 0x0010b80001127983 */ /* 0x000ee80000300a00 */
[----:B---3--:R-:W-:Y:S04]  /*7ef30*/  STL.64 [R1+0xd740], R18 ;  /* 0x00d7401201007387 */ /* 0x008fe80000100a00 */
[----:B----4-:R0:W-:Y:S04]  /*7ef40*/  STL.64 [R1+0xd738], R16 ;  /* 0x00d7381001007387 */ /* 0x0101e80000100a00 */
[----:B0-----:R-:W3:Y:S04]  /*7ef50*/  LDL.LU.64 R16, [R1+0x10a0] ;  /* 0x0010a00001107983 */ /* 0x001ee80000300a00 */
[----:B------:R-:W4:Y:S01]  /*7ef60*/  LDL.LU.64 R18, [R1+0x10a8] ;  /* 0x0010a80001127983 */ /* 0x000f220000300a00 */
[C---:B------:R-:W-:Y:S03]  /*7ef70*/  HMMA.16816.F32 R24, R4.reuse, R24, R20 ;  /* 0x000000180418723c */ /* 0x040fe60000001814 */
[----:B----4-:R-:W-:Y:S04]  /*7ef80*/  STL.64 [R1+0xd758], R18 ;  /* 0x00d7581201007387 */ /* 0x010fe80000100a00 */
[----:B---3--:R0:W-:Y:S04]  /*7ef90*/  STL.64 [R1+0xd750], R16 ;  /* 0x00d7501001007387 */ /* 0x0081e80000100a00 */
[----:B0-----:R-:W3:Y:S04]  /*7efa0*/  LDL.LU.64 R16, [R1+0x1090] ;  /* 0x0010900001107983 */ /* 0x001ee80000300a00 */
[----:B------:R-:W3:Y:S04]  /*7efb0*/  LDL.LU.64 R18, [R1+0x1098] ;  /* 0x0010980001127983 */ /* 0x000ee80000300a00 */
[----:B------:R-:W4:Y:S04]  /*7efc0*/  LDL.LU R12, [R1+0x2ce0] ;  /* 0x002ce000010c7983 */ /* 0x000f280000300800 */
[----:B------:R-:W4:Y:S04]  /*7efd0*/  LDL.LU R13, [R1+0x2ce8] ;  /* 0x002ce800010d7983 */ /* 0x000f280000300800 */
[----:B------:R0:W-:Y:S04]  /*7efe0*/  STL.64 [R1+0xd6d8], R14 ;  /* 0x00d6d80e01007387 */ /* 0x0001e80000100a00 */
[----:B0-----:R-:W2:Y:S04]  /*7eff0*/  LDL R14, [R1] ;  /* 0x00000000010e7983 */ /* 0x001ea80000100800 */
[----:B------:R-:W2:Y:S04]  /*7f000*/  LDL R15, [R1+0x4] ;  /* 0x00000400010f7983 */ /* 0x000ea80000100800 */
[----:B----4-:R-:W-:Y:S04]  /*7f010*/  STL.64 [R1+0xd6d0], R12 ;  /* 0x00d6d00c01007387 */ /* 0x010fe80000100a00 */
        /* <DEDUP_REMOVED lines=27> */
[----:B------:R-:W3:-:S15]  /*7f1d0*/  LDL.LU.64 R22, [R1+0xd768] ;  /* 0x00d7680001167983 */ /* 0x000ede0000300a00 */
[----:B------:R-:W-:-:S06]  /*7f1e0*/  NOP ;  /* 0x0000000000007918 */ /* 0x000fcc0000000000 */
[----:B------:R-:W-:Y:S04]  /*7f1f0*/  STL.64 [R1+0x750], R24 ;  /* 0x0007501801007387 */ /* 0x000fe80000100a00 */
[----:B------:R0:W-:Y:S04]  /*7f200*/  STL.64 [R1+0x758], R26 ;  /* 0x0007581a01007387 */ /* 0x0001e80000100a00 */
[----:B0-----:R-:W2:Y:S04]  /*7f210*/  LDL.LU.64 R26, [R1+0xd760] ;  /* 0x00d76000011a7983 */ /* 0x001ea80000300a00 */
[----:B------:R-:W4:Y:S01]  /*7f220*/  LDL.LU.64 R24, [R1+0x10c0] ;  /* 0x0010c00001187983 */ /* 0x000f220000300a00 */
[C---:B---3--:R-:W-:Y:S06]  /*7f230*/  HMMA.16816.F32 R20, R4.reuse, R22, R16 ;  /* 0x000000160414723c */ /* 0x048fec0000001810 */
[----:B--2---:R-:W-:Y:S01]  /*7f240*/  HMMA.16816.F32 R8, R4, R26, R8 ;  /* 0x0000001a0408723c */ /* 0x004fe20000001808 */
[----:B------:R-:W4:-:S15]  /*7f250*/  LDL.LU.64 R26, [R1+0x10c8] ;  /* 0x0010c800011a7983 */ /* 0x000f1e0000300a00 */
[----:B------:R-:W-:-:S07]  /*7f260*/  NOP ;  /* 0x0000000000007918 */ /* 0x000fce0000000000 */
[----:B------:R0:W-:Y:S04]  /*7f270*/  STL.64 [R1+0x740], R8 ;  /* 0x0007400801007387 */ /* 0x0001e80000100a00 */
[----:B------:R1:W-:Y:S04]  /*7f280*/  STL.64 [R1+0x748], R10 ;  /* 0x0007480a01007387 */ /* 0x0003e80000100a00 */
[----:B0-----:R-:W2:Y:S04]  /*7f290*/  LDL.LU.64 R8, [R1+0x10d0] ;  /* 0x0010d00001087983 */ /* 0x001ea80000300a00 */
[----:B-1----:R-:W2:Y:S04]  /*7f2a0*/  LDL.LU.64 R10, [R1+0x10d8] ;  /* 0x0010d800010a7983 */ /* 0x002ea80000300a00 */
        /* <DEDUP_REMOVED lines=11> */
[----:B0-----:R-:W3:Y:S04]  /*7f360*/  LDL.LU.64 R22, [R1+0xd730] ;  /* 0x00d7300001167983 */ /* 0x001ee80000300a00 */
[----:B------:R-:W4:Y:S01]  /*7f370*/  LDL.LU.64 R20, [R1+0x1110] ;  /* 0x0011100001147983 */ /* 0x000f220000300a00 */
[----:B---3--:R-:W-:Y:S03]  /*7f380*/  HMMA.16816.F32 R16, R4, R22, R16 ;  /* 0x000000160410723c */ /* 0x008fe60000001810 */
[----:B------:R-:W3:-:S15]  /*7f390*/  LDL.LU.64 R22, [R1+0x1118] ;  /* 0x0011180001167983 */ /* 0x000ede0000300a00 */
[----:B------:R-:W-:-:S05]  /*7f3a0*/  NOP ;  /* 0x0000000000007918 */ /* 0x000fca0000000000 */
[----:B------:R-:W-:Y:S04]  /*7f3b0*/  STL.64 [R1+0x710], R16 ;  /* 0x0007101001007387 */ /* 0x000fe80000100a00 */
[----:B------:R-:W-:Y:S04]  /*7f3c0*/  STL.64 [R1+0x718], R18 ;  /* 0x0007181201007387 */ /* 0x000fe80000100a00 */
[----:B---3--:R-:W-:Y:S04]  /*7f3d0*/  STL.64 [R1+0xd718], R22 ;  /* 0x00d7181601007387 */ /* 0x008fe80000100a00 */
[----:B----4-:R0:W-:Y:S04]  /*7f3e0*/  STL.64 [R1+0xd710], R20 ;  /* 0x00d7101401007387 */ /* 0x0101e80000100a00 */
[----:B0-----:R-:W3:Y:S04]  /*7f3f0*/  LDL.LU.64 R20, [R1+0x10e0] ;  /* 0x0010e00001147983 */ /* 0x001ee80000300a00 */
[----:B------:R-:W3:Y:S04]  /*7f400*/  LDL.LU.64 R22, [R1+0x10e8] ;  /* 0x0010e80001167983 */ /* 0x000ee80000300a00 */
[----:B------:R-:W4:Y:S04]  /*7f410*/  LDL.LU.64 R16, [R1+0x1140] ;  /* 0x0011400001107983 */ /* 0x000f280000300a00 */
[----:B------:R-:W3:Y:S01]  /*7f420*/  LDL.LU.64 R18, [R1+0x1148] ;  /* 0x0011480001127983 */ /* 0x000ee20000300a00 */
[C---:B------:R-:W-:Y:S06]  /*7f430*/  HMMA.16816.F32 R12, R4.reuse, R14, R24 ;  /* 0x0000000e040c723c */ /* 0x040fec0000001818 */
[C---:B--2---:R-:W-:Y:S01]  /*7f440*/  HMMA.16816.F32 R8, R4.reuse, R28, R8 ;  /* 0x0000001c0408723c */ /* 0x044fe20000001808 */
[----:B---3--:R-:W-:Y:S04]  /*7f450*/  STL.64 [R1+0xd6f8], R18 ;  /* 0x00d6f81201007387 */ /* 0x008fe80000100a00 */
[----:B----4-:R0:W-:Y:S04]  /*7f460*/  STL.64 [R1+0xd6f0], R16 ;  /* 0x00d6f01001007387 */ /* 0x0101e80000100a00 */
[----:B0-----:R-:W2:Y:S04]  /*7f470*/  LDL.LU.64 R16, [R1+0x1120] ;  /* 0x0011200001107983 */ /* 0x001ea80000300a00 */
[----:B------:R-:W2:Y:S04]  /*7f480*/  LDL.LU.64 R18, [R1+0x1128] ;  /* 0x0011280001127983 */ /* 0x000ea80000300a00 */
[----:B------:R-:W3:Y:S04]  /*7f490*/  LDL.LU.64 R26, [R1+0xd728] ;  /* 0x00d72800011a7983 */ /* 0x000ee80000300a00 */
        /* <DEDUP_REMOVED lines=40> */
[----:B------:R-:W4:Y:S04]  /*7f720*/  LDL.64 R24, [R1+0xa0] ;  /* 0x0000a00001187983 */ /* 0x000f280000100a00 */
        /* <DEDUP_REMOVED lines=14> */
[----:B------:R-:W3:Y:S04]  /*7f810*/  LDL.LU.64 R8, [R1+0xd6c0] ;  /* 0x00d6c00001087983 */ /* 0x000ee80000300a00 */
[----:B------:R-:W-:Y:S04]  /*7f820*/  STL.64 [R1+0xd550], R18 ;  /* 0x00d5501201007387 */ /* 0x000fe80000100a00 */
[----:B------:R4:W-:Y:S02]  /*7f830*/  STL.64 [R1+0xd548], R16 ;  /* 0x00d5481001007387 */ /* 0x0009e40000100a00 */
[----:B----4-:R-:W-:Y:S01]  /*7f840*/  HMMA.16816.F32 R16, R4, R10, R20 ;  /* 0x0000000a0410723c */ /* 0x010fe20000001814 */
[----:B--2---:R-:W-:-:S02]  /*7f850*/  IMAD R14, R14, 0x100, R28 ;  /* 0x000001000e0e7824 */ /* 0x004fc400078e021c */
[----:B------:R-:W-:-:S04]  /*7f860*/  IMAD R15, R15, 0x100, R29 ;  /* 0x000001000f0f7824 */ /* 0x000fc800078e021d */
[----:B------:R-:W-:Y:S02]  /*7f870*/  IMAD.MOV.U32 R20, RZ, RZ, R2 ;  /* 0x000000ffff147224 */ /* 0x000fe400078e0002 */
[----:B------:R-:W-:-:S14]  /*7f880*/  IMAD.MOV.U32 R21, RZ, RZ, R3 ;  /* 0x000000ffff157224 */ /* 0x000fdc00078e0003 */
[----:B------:R0:W-:Y:S04]  /*7f890*/  STL.64 [R1+0x680], R16 ;  /* 0x0006801001007387 */ /* 0x0001e80000100a00 */
[----:B------:R1:W-:Y:S04]  /*7f8a0*/  STL.64 [R1+0x688], R18 ;  /* 0x0006881201007387 */ /* 0x0003e80000100a00 */
[----:B------:R-:W2:Y:S04]  /*7f8b0*/  LDL.64 R28, [R1+0x88] ;  /* 0x00008800011c7983 */ /* 0x000ea80000100a00 */
[----:B------:R-:W4:Y:S04]  /*7f8c0*/  LDL.LU R2, [R1+0xd6bc] ;  /* 0x00d6bc0001027983 */ /* 0x000f280000300800 */
[----:B------:R-:W4:Y:S04]  /*7f8d0*/  LDL.LU R3, [R1+0xd6b8] ;  /* 0x00d6b80001037983 */ /* 0x000f280000300800 */
[----:B0-----:R-:W3:Y:S04]  /*7f8e0*/  LDL.LU.64 R16, [R1+0x1220] ;  /* 0x0012200001107983 */ /* 0x001ee80000300a00 */
[----:B-1----:R-:W2:Y:S04]  /*7f8f0*/  LDL.LU.64 R18, [R1+0x1228] ;  /* 0x0012280001127983 */ /* 0x002ea80000300a00 */
[----:B--2---:R-:W-:Y:S04]  /*7f900*/  STL.64 [R1+0xd688], R18 ;  /* 0x00d6881201007387 */ /* 0x004fe80000100a00 */
[----:B---3--:R0:W-:Y:S04]  /*7f910*/  STL.64 [R1+0xd680], R16 ;  /* 0x00d6801001007387 */ /* 0x0081e80000100a00 */
[----:B0-----:R-:W2:Y:S04]  /*7f920*/  LDL.LU.64 R16, [R1+0x1200] ;  /* 0x0012000001107983 */ /* 0x001ea80000300a00 */
[----:B------:R-:W3:Y:S04]  /*7f930*/  LDL.LU.64 R18, [R1+0x1208] ;  /* 0x0012080001127983 */ /* 0x000ee80000300a00 */
[----:B---3--:R-:W-:Y:S04]  /*7f940*/  STL.64 [R1+0xd698], R18 ;  /* 0x00d6981201007387 */ /* 0x008fe80000100a00 */
[----:B--2---:R0:W-:Y:S04]  /*7f950*/  STL.64 [R1+0xd690], R16 ;  /* 0x00d6901001007387 */ /* 0x0041e80000100a00 */
[----:B0-----:R-:W2:Y:S04]  /*7f960*/  LDL.LU.64 R16, [R1+0x1210] ;  /* 0x0012100001107983 */ /* 0x001ea80000300a00 */
[----:B------:R-:W3:Y:S01]  /*7f970*/  LDL.LU.64 R18, [R1+0x1218] ;  /* 0x0012180001127983 */ /* 0x000ee20000300a00 */
[----:B------:R-:W-:-:S02]  /*7f980*/  IMAD R12, R12, 0x100, R26 ;  /* 0x000001000c0c7824 */ /* 0x000fc400078e021a */
[----:B------:R-:W-:Y:S02]  /*7f990*/  IMAD R13, R13, 0x100, R27 ;  /* 0x000001000d0d7824 */ /* 0x000fe400078e021b */
[----:B------:R-:W-:Y:S02]  /*7f9a0*/  IMAD.MOV.U32 R26, RZ, RZ, R8 ;  /* 0x000000ffff1a7224 */ /* 0x000fe400078e0008 */
[----:B------:R-:W-:Y:S01]  /*7f9b0*/  IMAD.MOV.U32 R27, RZ, RZ, R9 ;  /* 0x000000ffff1b7224 */ /* 0x000fe200078e0009 */
[----:B---3--:R-:W-:Y:S04]  /*7f9c0*/  STL.64 [R1+0xd6a8], R18 ;  /* 0x00d6a81201007387 */ /* 0x008fe80000100a00 */
[----:B--2---:R0:W-:Y:S04]  /*7f9d0*/  STL.64 [R1+0xd6a0], R16 ;  /* 0x00d6a01001007387 */ /* 0x0041e80000100a00 */
[----:B0-----:R-:W2:Y:S04]  /*7f9e0*/  LDL.LU.64 R16, [R1+0x11e0] ;  /* 0x0011e00001107983 */ /* 0x001ea80000300a00 */
[----:B------:R-:W2:Y:S04]  /*7f9f0*/  LDL.LU.64 R18, [R1+0x11e8] ;  /* 0x0011e80001127983 */ /* 0x000ea80000300a00 */
[----:B------:R-:W2:Y:S04]  /*7fa00*/  LDL.LU R8, [R1+0xd6b4] ;  /* 0x00d6b40001087983 */ /* 0x000ea80000300800 */
[----:B------:R-:W2:Y:S04]  /*7fa10*/  LDL.LU R9, [R1+0xd6b0] ;  /* 0x00d6b00001097983 */ /* 0x000ea80000300800 */
[----:B------:R-:W3:Y:S01]  /*7fa20*/  LDL.64 R22, [R1+0x78] ;  /* 0x0000780001167983 */ /* 0x000ee20000100a00 */
[C---:B--2---:R-:W-:Y:S03]  /*7fa30*/  HMMA.16816.F32 R16, R4.reuse, R8, R16 ;  /* 0x000000080410723c */ /* 0x044fe60000001810 */
[----:B---3--:R0:W-:Y:S04]  /*7fa40*/  STL.64 [R1+0xd648], R22 ;  /* 0x00d6481601007387 */ /* 0x0081e80000100a00 */
[----:B0-----:R-:W2:Y:S04]  /*7fa50*/  LDL R22, [R1+0xa8] ;  /* 0x0000a80001167983 */ /* 0x001ea80000100800 */
[----:B------:R-:W2:Y:S04]  /*7fa60*/  LDL R23, [R1+0xac] ;  /* 0x0000ac0001177983 */ /* 0x000ea80000100800 */
[----:B------:R-:W-:Y:S08]  /*7fa70*/  STL.64 [R1+0xd640], R20 ;  /* 0x00d6401401007387 */ /* 0x000ff00000100a00 */
[----:B------:R-:W-:Y:S04]  /*7fa80*/  STL.64 [R1+0xb40], R16 ;  /* 0x000b401001007387 */ /* 0x000fe80000100a00 */
[----:B------:R0:W-:Y:S04]  /*7fa90*/  STL.64 [R1+0xb48], R18 ;  /* 0x000b481201007387 */ /* 0x0001e80000100a00 */
        /* <DEDUP_REMOVED lines=8> */
[----:B0-----:R-:W2:Y:S04]  /*7fb20*/  LDL.LU.64 R18, [R1+0xd698] ;  /* 0x00d6980001127983 */ /* 0x001ea80000300a00 */
[----:B------:R-:W2:Y:S04]  /*7fb30*/  LDL.LU.64 R16, [R1+0xd690] ;  /* 0x00d6900001107983 */ /* 0x000ea80000300a00 */
[----:B------:R-:W-:Y:S04]  /*7fb40*/  STL [R1+0xd4f0], R2 ;  /* 0x00d4f00201007387 */ /* 0x000fe80000100800 */
[----:B------:R-:W-:Y:S01]  /*7fb50*/  STL [R1+0xd4ec], R3 ;  /* 0x00d4ec0301007387 */ /* 0x000fe20000100800 */
[----:B------:R-:W-:-:S02]  /*7fb60*/  F2FP.F16.E4M3.UNPACK_B R12, R12 ;  /* 0x0000000cff0c723e */ /* 0x000fc400020006ff */
[----:B------:R-:W-:Y:S02]  /*7fb70*/  F2FP.F16.E4M3.UNPACK_B R13, R13 ;  /* 0x0000000dff0d723e */ /* 0x000fe400020006ff */
[----:B------:R-:W-:Y:S01]  /*7fb80*/  F2FP.F16.E4M3.UNPACK_B R14, R14 ;  /* 0x0000000eff0e723e */ /* 0x000fe200020006ff */
[----:B--2---:R-:W-:Y:S01]  /*7fb90*/  HMMA.16816.F32 R20, R4, R22, R16 ;  /* 0x000000160414723c */ /* 0x004fe20000001810 */
[----:B------:R-:W2:Y:S04]  /*7fba0*/  LDL.LU.64 R18, [R1+0xd688] ;  /* 0x00d6880001127983 */ /* 0x000ea80000300a00 */
[----:B------:R-:W2:Y:S01]  /*7fbb0*/  LDL.LU.64 R16, [R1+0xd680] ;  /* 0x00d6800001107983 */ /* 0x000ea20000300a00 */
[----:B------:R-:W-:-:S15]  /*7fbc0*/  F2FP.F16.E4M3.UNPACK_B R15, R15 ;  /* 0x0000000fff0f723e */ /* 0x000fde00020006ff */
[----:B------:R-:W-:-:S02]  /*7fbd0*/  NOP ;  /* 0x0000000000007918 */ /* 0x000fc40000000000 */
[----:B------:R0:W-:Y:S04]  /*7fbe0*/  STL.64 [R1+0x670], R20 ;  /* 0x0006701401007387 */ /* 0x0001e80000100a00 */
[----:B------:R1:W-:Y:S01]  /*7fbf0*/  STL.64 [R1+0x678], R22 ;  /* 0x0006781601007387 */ /* 0x0003e20000100a00 */
[----:B--2---:R-:W-:-:S15]  /*7fc00*/  HMMA.16816.F32 R4, R12, R24, R16 ;  /* 0x000000180c04723c */ /* 0x004fde0000001810 */
[----:B------:R-:W-:-:S08]  /*7fc10*/  NOP ;  /* 0x0000000000007918 */ /* 0x000fd00000000000 */
[----:B------:R-:W-:Y:S04]  /*7fc20*/  STL.64 [R1+0x660], R4 ;  /* 0x0006600401007387 */ /* 0x000fe80000100a00 */
[----:B------:R-:W-:Y:S04]  /*7fc30*/  STL.64 [R1+0x668], R6 ;  /* 0x0006680601007387 */ /* 0x000fe80000100a00 */
[----:B0-----:R-:W2:Y:S04]  /*7fc40*/  LDL.LU.64 R20, [R1+0x1280] ;  /* 0x0012800001147983 */ /* 0x001ea80000300a00 */
[----:B-1----:R-:W3:Y:S04]  /*7fc50*/  LDL.LU.64 R22, [R1+0x1288] ;  /* 0x0012880001167983 */ /* 0x002ee80000300a00 */
[----:B---3--:R-:W-:Y:S04]  /*7fc60*/  STL.64 [R1+0xd658], R22 ;  /* 0x00d6581601007387 */ /* 0x008fe80000100a00 */
[----:B--2---:R0:W-:Y:S04]  /*7fc70*/  STL.64 [R1+0xd650], R20 ;  /* 0x00d6501401007387 */ /* 0x0041e80000100a00 */
[----:B0-----:R-:W2:Y:S04]  /*7fc80*/  LDL.LU.64 R20, [R1+0x1270] ;  /* 0x0012700001147983 */ /* 0x001ea80000300a00 */
[----:B------:R-:W3:Y:S04]  /*7fc90*/  LDL.LU.64 R22, [R1+0x1278] ;  /* 0x0012780001167983 */ /* 0x000ee80000300a00 */
        /* <DEDUP_REMOVED lines=8> */
[----:B0-----:R-:W3:Y:S04]  /*7fd20*/  LDL.LU.64 R16, [R1+0x1260] ;  /* 0x0012600001107983 */ /* 0x001ee80000300a00 */
[----:B------:R-:W3:Y:S04]  /*7fd30*/  LDL.LU.64 R18, [R1+0x1268] ;  /* 0x0012680001127983 */ /* 0x000ee80000300a00 */
[----:B------:R-:W2:Y:S01]  /*7fd40*/  LDL.64 R6, [R1+0x50] ;  /* 0x0000500001067983 */ /* 0x000ea20000100a00 */
[----:B------:R-:W-:-:S02]  /*7fd50*/  IMAD.MOV.U32 R8, RZ, RZ, R24 ;  /* 0x000000ffff087224 */ /* 0x000fc400078e0018 */
[----:B------:R-:W-:Y:S01]  /*7fd60*/  IMAD.MOV.U32 R9, RZ, RZ, R25 ;  /* 0x000000ffff097224 */ /* 0x000fe200078e0019 */
[----:B------:R-:W4:Y:S04]  /*7fd70*/  LDL R24, [R1+0x70] ;  /* 0x0000700001187983 */ /* 0x000f280000100800 */
[----:B------:R-:W4:Y:S01]  /*7fd80*/  LDL.64 R2, [R1+0x58] ;  /* 0x0000580001027983 */ /* 0x000f220000100a00 */
[C---:B---3--:R-:W-:Y:S03]  /*7fd90*/  HMMA.16816.F32 R20, R12.reuse, R22, R16 ;  /* 0x000000160c14723c */ /* 0x048fe60000001810 */
[----:B--2---:R0:W-:Y:S04]  /*7fda0*/  STL.64 [R1+0xd600], R6 ;  /* 0x00d6000601007387 */ /* 0x0041e80000100a00 */
[----:B------:R-:W2:Y:S04]  /*7fdb0*/  LDL.LU.64 R4, [R1+0x1290] ;  /* 0x0012900001047983 */ /* 0x000ea80000300a00 */
[----:B0-----:R-:W2:Y:S04]  /*7fdc0*/  LDL.LU.64 R6, [R1+0x1298] ;  /* 0x0012980001067983 */ /* 0x001ea80000300a00 */
[----:B------:R-:W-:Y:S04]  /*7fdd0*/  STL [R1+0xd50c], R9 ;  /* 0x00d50c0901007387 */ /* 0x000fe80000100800 */
[----:B------:R-:W-:Y:S04]  /*7fde0*/  STL [R1+0xd508], R8 ;  /* 0x00d5080801007387 */ /* 0x000fe80000100800 */
[----:B------:R-:W3:Y:S04]  /*7fdf0*/  LDL.LU.64 R18, [R1+0xd678] ;  /* 0x00d6780001127983 */ /* 0x000ee80000300a00 */
[----:B------:R-:W3:Y:S04]  /*7fe00*/  LDL.LU.64 R16, [R1+0xd670] ;  /* 0x00d6700001107983 */ /* 0x000ee80000300a00 */
        /* <DEDUP_REMOVED lines=8> */
[----:B0-----:R-:W4:Y:S04]  /*7fe90*/  LDL.LU.64 R22, [R1+0xd658] ;  /* 0x00d6580001167983 */ /* 0x001f280000300a00 */
[----:B------:R-:W4:Y:S04]  /*7fea0*/  LDL.LU.64 R20, [R1+0xd650] ;  /* 0x00d6500001147983 */ /* 0x000f280000300a00 */
[----:B------:R-:W3:Y:S01]  /*7feb0*/  LDL.64 R26, [R1+0x48] ;  /* 0x00004800011a7983 */ /* 0x000ee20000100a00 */
[----:B----4-:R-:W-:-:S15]  /*7fec0*/  HMMA.16816.F32 R20, R12, R28, R20 ;  /* 0x0000001c0c14723c */ /* 0x010fde0000001814 */
[----:B------:R-:W-:-:S08]  /*7fed0*/  NOP ;  /* 0x0000000000007918 */ /* 0x000fd00000000000 */
[----:B------:R-:W-:Y:S04]  /*7fee0*/  STL.64 [R1+0x630], R20 ;  /* 0x0006301401007387 */ /* 0x000fe80000100a00 */
[----:B------:R0:W-:Y:S04]  /*7fef0*/  STL.64 [R1+0x638], R22 ;  /* 0x0006381601007387 */ /* 0x0001e80000100a00 */
[----:B0-----:R-:W3:Y:S04]  /*7ff00*/  LDL.LU.64 R22, [R1+0xd648] ;  /* 0x00d6480001167983 */ /* 0x001ee80000300a00 */
[----:B------:R-:W2:Y:S01]  /*7ff10*/  LDL.LU.64 R20, [R1+0xd640] ;  /* 0x00d6400001147983 */ /* 0x000ea20000300a00 */
[----:B------:R-:W-:-:S02]  /*7ff20*/  IMAD.MOV.U32 R9, RZ, RZ, R28 ;  /* 0x000000ffff097224 */ /* 0x000fc400078e001c */
[----:B------:R-:W-:Y:S02]  /*7ff30*/  IMAD.MOV.U32 R8, RZ, RZ, R29 ;  /* 0x000000ffff087224 */ /* 0x000fe400078e001d */
[----:B------:R-:W4:Y:S04]  /*7ff40*/  LDL.LU.64 R28, [R1+0xd638] ;  /* 0x00d63800011c7983 */ /* 0x000f280000300a00 */
[----:B------:R-:W-:Y:S04]  /*7ff50*/  STL [R1+0xd518], R9 ;  /* 0x00d5180901007387 */ /* 0x000fe80000100800 */
[----:B------:R-:W-:Y:S01]  /*7ff60*/  STL [R1+0xd514], R8 ;  /* 0x00d5140801007387 */ /* 0x000fe20000100800 */
[----:B--2---:R-:W-:-:S15]  /*7ff70*/  HMMA.16816.F32 R4, R12, R20, R4 ;  /* 0x000000140c04723c */ /* 0x004fde0000001804 */
[----:B------:R-:W-:-:S08]  /*7ff80*/  NOP ;  /* 0x0000000000007918 */ /* 0x000fd00000000000 */
[----:B------:R-:W-:Y:S04]  /*7ff90*/  STL.64 [R1+0x620], R4 ;  /* 0x0006200401007387 */ /* 0x000fe80000100a00 */
[----:B------:R3:W-:Y:S02]  /*7ffa0*/  STL.64 [R1+0x628], R6 ;  /* 0x0006280601007387 */ /* 0x0007e40000100a00 */
[----:B---3--:R-:W-:Y:S02]  /*7ffb0*/  HMMA.16816.F32 R4, R12, R22, R16 ;  /* 0x000000160c04723c */ /* 0x008fe40000001810 */
[----:B------:R-:W2:-:S15]  /*7ffc0*/  LDL.LU.64 R16, [R1+0x12c0] ;  /* 0x0012c00001107983 */ /* 0x000e9e0000300a00 */
[----:B------:R-:W-:-:S06]  /*7ffd0*/  NOP ;  /* 0x0000000000007918 */ /* 0x000fcc0000000000 */
[----:B------:R0:W-:Y:S04]  /*7ffe0*/  STL.64 [R1+0x610], R4 ;  /* 0x0006100401007387 */ /* 0x0001e80000100a00 */
[----:B------:R1:W-:Y:S04]  /*7fff0*/  STL.64 [R1+0x618], R6 ;  /* 0x0006180601007387 */ /* 0x0003e80000100a00 */
[----:B------:R-:W2:Y:S04]  /*80000*/  LDL.LU.64 R18, [R1+0x12c8] ;  /* 0x0012c80001127983 */ /* 0x000ea80000300a00 */
[----:B0-----:R-:W3:Y:S04]  /*80010*/  LDL.LU.64 R4, [R1+0x1340] ;  /* 0x0013400001047983 */ /* 0x001ee80000300a00 */
[----:B-1----:R-:W4:Y:S04]  /*80020*/  LDL.LU.64 R6, [R1+0x1348] ;  /* 0x0013480001067983 */ /* 0x002f280000300a00 */
[----:B----4-:R0:W-:Y:S04]  /*80030*/  STL.64 [R1+0xd610], R6 ;  /* 0x00d6100601007387 */ /* 0x0101e80000100a00 */
[----:B0-----:R-:W4:Y:S04]  /*80040*/  LDL R6, [R1+0x60] ;  /* 0x0000600001067983 */ /* 0x001f280000100800 */
[----:B------:R-:W4:Y:S04]  /*80050*/  LDL R7, [R1+0x64] ;  /* 0x0000640001077983 */ /* 0x000f280000100800 */
[----:B---3--:R0:W-:Y:S04]  /*80060*/  STL.64 [R1+0xd608], R4 ;  /* 0x00d6080401007387 */ /* 0x0081e80000100a00 */
[----:B------:R-:W3:Y:S04]  /*80070*/  LDL.64 R8, [R1+0x40] ;  /* 0x0000400001087983 */ /* 0x000ee80000100a00 */
[----:B0-----:R-:W4:Y:S04]  /*80080*/  LDL.64 R4, [R1+0x68] ;  /* 0x0000680001047983 */ /* 0x001f280000100a00 */
[----:B------:R-:W-:Y:S04]  /*80090*/  STL.64 [R1+0xd620], R10 ;  /* 0x00d6200a01007387 */ /* 0x000fe80000100a00 */
[----:B---3--:R0:W-:Y:S04]  /*800a0*/  STL.64 [R1+0xd618], R8 ;  /* 0x00d6180801007387 */ /* 0x0081e80000100a00 */
[----:B0-----:R-:W3:Y:S04]  /*800b0*/  LDL.LU.64 R8, [R1+0x1320] ;  /* 0x0013200001087983 */ /* 0x001ee80000300a00 */
[----:B------:R-:W4:Y:S01]  /*800c0*/  LDL.LU.64 R10, [R1+0x1328] ;  /* 0x00132800010a7983 */ /* 0x000f220000300a00 */
[----:B------:R-:W-:-:S02]  /*800d0*/  IMAD.MOV.U32 R25, RZ, RZ, R0 ;  /* 0x000000ffff197224 */ /* 0x000fc400078e0000 */
[----:B------:R-:W-:-:S05]  /*800e0*/  IMAD.MOV.U32 R0, RZ, RZ, R23 ;  /* 0x000000ffff007224 */ /* 0x000fca00078e0017 */
[C---:B--2---:R-:W-:Y:S01]  /*800f0*/  HMMA.16816.F32 R20, R12.reuse, R24, R16 ;  /* 0x000000180c14723c */ /* 0x044fe20000001810 */
[----:B----4-:R-:W-:Y:S04]  /*80100*/  STL.64 [R1+0xd630], R10 ;  /* 0x00d6300a01007387 */ /* 0x010fe80000100a00 */
[----:B---3--:R0:W-:Y:S04]  /*80110*/  STL.64 [R1+0xd628], R8 ;  /* 0x00d6280801007387 */ /* 0x0081e80000100a00 */
[----:B0-----:R-:W2:Y:S04]  /*80120*/  LDL.LU.64 R8, [R1+0x1300] ;  /* 0x0013000001087983 */ /* 0x001ea80000300a00 */
[----:B------:R-:W2:Y:S04]  /*80130*/  LDL.LU.64 R10, [R1+0x1308] ;  /* 0x00130800010a7983 */ /* 0x000ea80000300a00 */
[----:B------:R-:W-:Y:S04]  /*80140*/  STL [R1+0xd4a0], R0 ;  /* 0x00d4a00001007387 */ /* 0x000fe80000100800 */
[----:B------:R-:W3:Y:S04]  /*80150*/  LDL.LU.64 R16, [R1+0x1380] ;  /* 0x0013800001107983 */ /* 0x000ee80000300a00 */
[----:B------:R-:W3:Y:S04]  /*80160*/  LDL.LU.64 R18, [R1+0x1388] ;  /* 0x0013880001127983 */ /* 0x000ee80000300a00 */
[----:B------:R0:W-:Y:S04]  /*80170*/  STL.64 [R1+0x600], R20 ;  /* 0x0006001401007387 */ /* 0x0001e80000100a00 */
[----:B------:R1:W-:Y:S04]  /*80180*/  STL.64 [R1+0x608], R22 ;  /* 0x0006081601007387 */ /* 0x0003e80000100a00 */
[----:B0-----:R-:W4:Y:S04]  /*80190*/  LDL.64 R20, [R1+0x38] ;  /* 0x0000380001147983 */ /* 0x001f280000100a00 */
[----:B-1----:R-:W3:Y:S01]  /*801a0*/  LDL.64 R22, [R1+0x30] ;  /* 0x0000300001167983 */ /* 0x002ee20000100a00 */
[----:B--2---:R-:W-:Y:S03]  /*801b0*/  HMMA.16816.F32 R8, R12, R4, R8 ;  /* 0x000000040c08723c */ /* 0x004fe60000001808 */
[----:B---3--:R-:W-:Y:S04]  /*801c0*/  STL.64 [R1+0xd5f8], R22 ;  /* 0x00d5f81601007387 */ /* 0x008fe80000100a00 */
[----:B----4-:R0:W-:Y:S04]  /*801d0*/  STL.64 [R1+0xd5f0], R20 ;  /* 0x00d5f01401007387 */ /* 0x0101e80000100a00 */
[----:B0-----:R-:W2:Y:S04]  /*801e0*/  LDL.LU.64 R20, [R1+0x1360] ;  /* 0x0013600001147983 */ /* 0x001ea80000300a00 */
[----:B------:R-:W2:Y:S04]  /*801f0*/  LDL.LU.64 R22, [R1+0x1368] ;  /* 0x0013680001167983 */ /* 0x000ea80000300a00 */
[----:B------:R-:W3:Y:S04]  /*80200*/  LDL.64 R24, [R1+0x28] ;  /* 0x0000280001187983 */ /* 0x000ee80000100a00 */
[----:B------:R-:W-:Y:S04]  /*80210*/  STL.64 [R1+0x5f0], R8 ;  /* 0x0005f00801007387 */ /* 0x000fe80000100a00 */
[----:B------:R0:W-:Y:S04]  /*80220*/  STL.64 [R1+0x5f8], R10 ;  /* 0x0005f80a01007387 */ /* 0x0001e80000100a00 */
[----:B0-----:R-:W4:Y:S04]  /*80230*/  LDL.LU.64 R10, [R1+0xd630] ;  /* 0x00d63000010a7983 */ /* 0x001f280000300a00 */
[----:B------:R-:W4:Y:S01]  /*80240*/  LDL.LU.64 R8, [R1+0xd628] ;  /* 0x00d6280001087983 */ /* 0x000f220000300a00 */
[----:B------:R-:W-:-:S05]  /*80250*/  IMAD.MOV.U32 R0, RZ, RZ, R5 ;  /* 0x000000ffff007224 */ /* 0x000fca00078e0005 */
[----:B------:R-:W-:Y:S01]  /*80260*/  STL [R1+0xd4e8], R0 ;  /* 0x00d4e80001007387 */ /* 0x000fe20000100800 */
[----:B----4-:R-:W-:Y:S03]  /*80270*/  HMMA.16816.F32 R4, R12, R6, R8 ;  /* 0x000000060c04723c */ /* 0x010fe60000001808 */
[----:B------:R-:W4:Y:S04]  /*80280*/  LDL.LU.64 R10, [R1+0xd620] ;  /* 0x00d62000010a7983 */ /* 0x000f280000300a00 */
[----:B------:R-:W3:-:S15]  /*80290*/  LDL.LU.64 R8, [R1+0xd618] ;  /* 0x00d6180001087983 */ /* 0x000ede0000300a00 */
[----:B------:R-:W-:-:S01]  /*802a0*/  NOP ;  /* 0x0000000000007918 */ /* 0x000fc20000000000 */
        /* <DEDUP_REMOVED lines=8> */
[----:B0-----:R-:W2:Y:S01]  /*80330*/  LDL.LU.64 R6, [R1+0xd600] ;  /* 0x00d6000001067983 */ /* 0x001ea20000300a00 */
[----:B------:R-:W-:Y:S01]  /*80340*/  IMAD.MOV.U32 R0, RZ, RZ, R3 ;  /* 0x000000ffff007224 */ /* 0x000fe200078e0003 */
[C---:B------:R-:W-:Y:S04]  /*80350*/  HMMA.16816.F32 R16, R12.reuse, R26, R16 ;  /* 0x0000001a0c10723c */ /* 0x040fe80000001810 */
[----:B------:R-:W-:Y:S02]  /*80360*/  STL [R1+0xd4f4], R0 ;  /* 0x00d4f40001007387 */ /* 0x000fe40000100800 */
[----:B--2---:R-:W-:Y:S06]  /*80370*/  HMMA.16816.F32 R20, R12, R6, R20 ;  /* 0x000000060c14723c */ /* 0x004fec0000001814 */
[----:B------:R-:W-:-:S02]  /*80380*/  IMAD.MOV.U32 R3, RZ, RZ, R7 ;  /* 0x000000ffff037224 */ /* 0x000fc400078e0007 */
[----:B------:R-:W-:-:S15]  /*80390*/  IMAD.MOV.U32 R2, RZ, RZ, R6 ;  /* 0x000000ffff027224 */ /* 0x000fde00078e0006 */
[----:B------:R0:W-:Y:S04]  /*803a0*/  STL.64 [R1+0x5c0], R20 ;  /* 0x0005c01401007387 */ /* 0x0001e80000100a00 */
[----:B------:R1:W-:Y:S04]  /*803b0*/  STL.64 [R1+0x5c8], R22 ;  /* 0x0005c81601007387 */ /* 0x0003e80000100a00 */
[----:B0-----:R-:W3:Y:S04]  /*803c0*/  LDL.LU.64 R20, [R1+0x1390] ;  /* 0x0013900001147983 */ /* 0x001ee80000300a00 */
[----:B-1----:R-:W3:Y:S04]  /*803d0*/  LDL.LU.64 R22, [R1+0x1398] ;  /* 0x0013980001167983 */ /* 0x002ee80000300a00 */
[----:B------:R-:W2:Y:S04]  /*803e0*/  LDL.LU.64 R4, [R1+0x13b0] ;  /* 0x0013b00001047983 */ /* 0x000ea80000300a00 */
[----:B------:R-:W2:Y:S04]  /*803f0*/  LDL.LU.64 R6, [R1+0x13b8] ;  /* 0x0013b80001067983 */ /* 0x000ea80000300a00 */
[----:B------:R-:W-:Y:S04]  /*80400*/  STL [R1+0xd504], R3 ;  /* 0x00d5040301007387 */ /* 0x000fe80000100800 */
[----:B------:R-:W-:Y:S04]  /*80410*/  STL [R1+0xd500], R2 ;  /* 0x00d5000201007387 */ /* 0x000fe80000100800 */
[----:B------:R0:W-:Y:S04]  /*80420*/  STL.64 [R1+0x5b0], R16 ;  /* 0x0005b01001007387 */ /* 0x0001e80000100a00 */
[----:B------:R1:W-:Y:S04]  /*80430*/  STL.64 [R1+0x5b8], R18 ;  /* 0x0005b81201007387 */ /* 0x0003e80000100a00 */
[----:B0-----:R-:W4:Y:S04]  /*80440*/  LDL.LU.64 R16, [R1+0x1420] ;  /* 0x0014200001107983 */ /* 0x001f280000300a00 */
[----:B-1----:R-:W2:Y:S01]  /*80450*/  LDL.LU.64 R18, [R1+0x1428] ;  /* 0x0014280001127983 */ /* 0x002ea20000300a00 */
[----:B------:R-:W-:Y:S01]  /*80460*/  IMAD.MOV.U32 R0, RZ, RZ, R27 ;  /* 0x000000ffff007224 */ /* 0x000fe200078e001b */
[----:B---3--:R-:W-:Y:S02]  /*80470*/  HMMA.16816.F32 R20, R12, R8, R20 ;  /* 0x000000080c14723c */ /* 0x008fe40000001814 */
[----:B--2---:R-:W-:Y:S04]  /*80480*/  STL.64 [R1+0xd5e8], R18 ;  /* 0x00d5e81201007387 */ /* 0x004fe80000100a00 */
[----:B----4-:R0:W-:Y:S04]  /*80490*/  STL.64 [R1+0xd5e0], R16 ;  /* 0x00d5e01001007387 */ /* 0x0101e80000100a00 */
[----:B0-----:R-:W2:Y:S04]  /*804a0*/  LDL.LU.64 R16, [R1+0x13c0] ;  /* 0x0013c00001107983 */ /* 0x001ea80000300a00 */
[----:B------:R-:W2:Y:S04]  /*804b0*/  LDL.LU.64 R18, [R1+0x13c8] ;  /* 0x0013c80001127983 */ /* 0x000ea80000300a00 */
[----:B------:R-:W3:Y:S04]  /*804c0*/  LDL R26, [R1+0x20] ;  /* 0x00002000011a7983 */ /* 0x000ee80000100800 */
[----:B------:R-:W3:Y:S04]  /*804d0*/  LDL R27, [R1+0x24] ;  /* 0x00002400011b7983 */ /* 0x000ee80000100800 */
[----:B------:R-:W-:Y:S04]  /*804e0*/  STL [R1+0xd510], R0 ;  /* 0x00d5100001007387 */ /* 0x000fe80000100800 */
[----:B------:R-:W-:Y:S04]  /*804f0*/  STL.64 [R1+0x5a0], R20 ;  /* 0x0005a01401007387 */ /* 0x000fe80000100a00 */
[----:B------:R0:W-:Y:S04]  /*80500*/  STL.64 [R1+0x5a8], R22 ;  /* 0x0005a81601007387 */ /* 0x0001e80000100a00 */
[----:B0-----:R-:W2:Y:S04]  /*80510*/  LDL.LU.64 R22, [R1+0xd5f8] ;  /* 0x00d5f80001167983 */ /* 0x001ea80000300a00 */
[----:B------:R-:W4:Y:S01]  /*80520*/  LDL.LU.64 R20, [R1+0xd5f0] ;  /* 0x00d5f00001147983 */ /* 0x000f220000300a00 */
[----:B------:R-:W-:-:S02]  /*80530*/  IMAD.MOV.U32 R2, RZ, RZ, R9 ;  /* 0x000000ffff027224 */ /* 0x000fc400078e0009 */
[----:B------:R-:W-:-:S03]  /*80540*/  IMAD.MOV.U32 R3, RZ, RZ, R8 ;  /* 0x000000ffff037224 */ /* 0x000fc600078e0008 */
[----:B------:R-:W-:Y:S04]  /*80550*/  STL [R1+0xd520], R2 ;  /* 0x00d5200201007387 */ /* 0x000fe80000100800 */
[----:B------:R-:W-:Y:S01]  /*80560*/  STL [R1+0xd51c], R3 ;  /* 0x00d51c0301007387 */ /* 0x000fe20000100800 */
[C---:B----4-:R-:W-:Y:S06]  /*80570*/  HMMA.16816.F32 R4, R12.reuse, R20, R4 ;  /* 0x000000140c04723c */ /* 0x050fec0000001804 */
[----:B--2---:R-:W-:Y:S01]  /*80580*/  HMMA.16816.F32 R16, R12, R22, R16 ;  /* 0x000000160c10723c */ /* 0x004fe20000001810 */
[----:B------:R-:W-:-:S15]  /*80590*/  IMAD.MOV.U32 R8, RZ, RZ, R20 ;  /* 0x000000ffff087224 */ /* 0x000fde00078e0014 */
[----:B------:R-:W-:-:S01]  /*805a0*/  NOP ;  /* 0x0000000000007918 */ /* 0x000fc20000000000 */
[----:B------:R0:W-:Y:S04]  /*805b0*/  STL.64 [R1+0x590], R4 ;  /* 0x0005900401007387 */ /* 0x0001e80000100a00 */
[----:B------:R-:W-:Y:S04]  /*805c0*/  STL.64 [R1+0x598], R6 ;  /* 0x0005980601007387 */ /* 0x000fe80000100a00 */
[----:B0-----:R-:W2:Y:S04]  /*805d0*/  LDL.LU R4, [R1+0x2f40] ;  /* 0x002f400001047983 */ /* 0x001ea80000300800 */
[----:B------:R-:W2:Y:S04]  /*805e0*/  LDL.LU R5, [R1+0x2f48] ;  /* 0x002f480001057983 */ /* 0x000ea80000300800 */
[----:B------:R-:W-:Y:S04]  /*805f0*/  STL [R1+0xd524], R8 ;  /* 0x00d5240801007387 */ /* 0x000fe80000100800 */
        /* <DEDUP_REMOVED lines=8> */
[----:B0-----:R-:W3:Y:S04]  /*80680*/  LDL.LU.64 R16, [R1+0x1430] ;  /* 0x0014300001107983 */ /* 0x001ee80000300a00 */
[----:B-1----:R-:W3:Y:S04]  /*80690*/  LDL.LU.64 R18, [R1+0x1438] ;  /* 0x0014380001127983 */ /* 0x002ee80000300a00 */
[----:B------:R0:W-:Y:S04]  /*806a0*/  STL.64 [R1+0xd530], R10 ;  /* 0x00d5300a01007387 */ /* 0x0001e80000100a00 */
[----:B0-----:R-:W4:Y:S04]  /*806b0*/  LDL R10, [R1] ;  /* 0x00000000010a7983 */ /* 0x001f280000100800 */
[----:B------:R-:W4:Y:S01]  /*806c0*/  LDL R11, [R1+0x4] ;  /* 0x00000400010b7983 */ /* 0x000f220000100800 */
[----:B------:R-:W-:-:S02]  /*806d0*/  IMAD.MOV.U32 R9, RZ, RZ, R23 ;  /* 0x000000ffff097224 */ /* 0x000fc400078e0017 */
[----:B------:R-:W-:-:S05]  /*806e0*/  IMAD.MOV.U32 R8, RZ, RZ, R24 ;  /* 0x000000ffff087224 */ /* 0x000fca00078e0018 */
[----:B------:R0:W-:Y:S04]  /*806f0*/  STL.64 [R1+0xd528], R8 ;  /* 0x00d5280801007387 */ /* 0x0001e80000100a00 */
[----:B0-----:R-:W2:Y:S04]  /*80700*/  LDL R8, [R1+0x8] ;  /* 0x0000080001087983 */ /* 0x001ea80000100800 */
[----:B------:R-:W2:Y:S04]  /*80710*/  LDL R9, [R1+0xc] ;  /* 0x00000c0001097983 */ /* 0x000ea80000100800 */
[----:B----4-:R0:W-:Y:S04]  /*80720*/  STL.64 [R1+0xd598], R10 ;  /* 0x00d5980a01007387 */ /* 0x0101e80000100a00 */
[----:B0-----:R-:W4:Y:S04]  /*80730*/  LDL R10, [R1+0x10] ;  /* 0x00001000010a7983 */ /* 0x001f280000100800 */
[----:B------:R-:W4:Y:S01]  /*80740*/  LDL R11, [R1+0x14] ;  /* 0x00001400010b7983 */ /* 0x000f220000100800 */
[----:B------:R-:W-:Y:S01]  /*80750*/  IMAD.MOV.U32 R2, RZ, RZ, R25 ;  /* 0x000000ffff027224 */ /* 0x000fe200078e0019 */
[----:B---3--:R-:W-:Y:S02]  /*80760*/  HMMA.16816.F32 R16, R12, R26, R16 ;  /* 0x0000001a0c10723c */ /* 0x008fe40000001810 */
[----:B--2---:R0:W-:Y:S04]  /*80770*/  STL.64 [R1+0xd5b0], R8 ;  /* 0x00d5b00801007387 */ /* 0x0041e80000100a00 */
[----:B0-----:R-:W2:Y:S04]  /*80780*/  LDL R8, [R1+0x18] ;  /* 0x0000180001087983 */ /* 0x001ea80000100800 */
[----:B------:R-:W2:Y:S04]  /*80790*/  LDL R9, [R1+0x1c] ;  /* 0x00001c0001097983 */ /* 0x000ea80000100800 */
[----:B----4-:R-:W-:Y:S04]  /*807a0*/  STL.64 [R1+0xd5c8], R10 ;  /* 0x00d5c80a01007387 */ /* 0x010fe80000100a00 */
[----:B------:R-:W3:Y:S04]  /*807b0*/  LDL.LU R6, [R1+0x2f50] ;  /* 0x002f500001067983 */ /* 0x000ee80000300800 */
[----:B------:R-:W4:Y:S04]  /*807c0*/  LDL.LU.64 R24, [R1+0x1590] ;  /* 0x0015900001187983 */ /* 0x000f280000300a00 */
[----:B------:R-:W2:Y:S04]  /*807d0*/  LDL.LU.64 R26, [R1+0x1598] ;  /* 0x00159800011a7983 */ /* 0x000ea80000300a00 */
[----:B------:R-:W-:Y:S04]  /*807e0*/  STL.64 [R1+0x560], R16 ;  /* 0x0005601001007387 */ /* 0x000fe80000100a00 */
[----:B------:R-:W-:Y:S04]  /*807f0*/  STL.64 [R1+0x568], R18 ;  /* 0x0005681201007387 */ /* 0x000fe80000100a00 */
[----:B--2---:R-:W-:Y:S04]  /*80800*/  STL.64 [R1+0xd5a8], R26 ;  /* 0x00d5a81a01007387 */ /* 0x004fe80000100a00 */
[----:B----4-:R0:W-:Y:S04]  /*80810*/  STL.64 [R1+0xd5a0], R24 ;  /* 0x00d5a01801007387 */ /* 0x0101e80000100a00 */
[----:B0-----:R-:W2:Y:S04]  /*80820*/  LDL.LU.64 R24, [R1+0x14f0] ;  /* 0x0014f00001187983 */ /* 0x001ea80000300a00 */
[----:B------:R-:W4:Y:S04]  /*80830*/  LDL.LU.64 R26, [R1+0x14f8] ;  /* 0x0014f800011a7983 */ /* 0x000f280000300a00 */
[----:B----4-:R-:W-:Y:S04]  /*80840*/  STL.64 [R1+0xd5c0], R26 ;  /* 0x00d5c01a01007387 */ /* 0x010fe80000100a00 */
[----:B--2---:R0:W-:Y:S04]  /*80850*/  STL.64 [R1+0xd5b8], R24 ;  /* 0x00d5b81801007387 */ /* 0x0041e80000100a00 */
        /* <DEDUP_REMOVED lines=8> */
[----:B------:R-:W4:Y:S04]  /*808e0*/  LDL.LU.64 R20, [R1+0x15c0] ;  /* 0x0015c00001147983 */ /* 0x000f280000300a00 */
[----:B------:R-:W3:Y:S04]  /*808f0*/  LDL.LU.64 R22, [R1+0x15c8] ;  /* 0x0015c80001167983 */ /* 0x000ee80000300a00 */
[----:B---3--:R-:W-:Y:S04]  /*80900*/  STL.64 [R1+0xd580], R22 ;  /* 0x00d5801601007387 */ /* 0x008fe80000100a00 */
[----:B----4-:R0:W-:Y:S04]  /*80910*/  STL.64 [R1+0xd578], R20 ;  /* 0x00d5781401007387 */ /* 0x0101e80000100a00 */
[----:B0-----:R-:W3:Y:S04]  /*80920*/  LDL.LU.64 R20, [R1+0x15b0] ;  /* 0x0015b00001147983 */ /* 0x001ee80000300a00 */
[----:B------:R-:W3:Y:S04]  /*80930*/  LDL.LU.64 R22, [R1+0x15b8] ;  /* 0x0015b80001167983 */ /* 0x000ee80000300a00 */
[----:B------:R-:W4:Y:S04]  /*80940*/  LDL.LU.64 R16, [R1+0x1660] ;  /* 0x0016600001107983 */ /* 0x000f280000300a00 */
[----:B------:R-:W3:Y:S01]  /*80950*/  LDL.LU.64 R18, [R1+0x1668] ;  /* 0x0016680001127983 */ /* 0x000ee20000300a00 */
[C---:B--2---:R-:W-:Y:S03]  /*80960*/  HMMA.16816.F32 R8, R12.reuse, R8, R24 ;  /* 0x000000080c08723c */ /* 0x044fe60000001818 */
[----:B---3--:R-:W-:Y:S04]  /*80970*/  STL.64 [R1+0xd560], R18 ;  /* 0x00d5601201007387 */ /* 0x008fe80000100a00 */
[----:B----4-:R0:W-:Y:S04]  /*80980*/  STL.64 [R1+0xd558], R16 ;  /* 0x00d5581001007387 */ /* 0x0101e80000100a00 */
[----:B0-----:R-:W2:Y:S04]  /*80990*/  LDL.LU.64 R16, [R1+0x1640] ;  /* 0x0016400001107983 */ /* 0x001ea80000300a00 */
[----:B------:R-:W2:Y:S04]  /*809a0*/  LDL.LU.64 R18, [R1+0x1648] ;  /* 0x0016480001127983 */ /* 0x000ea80000300a00 */
[----:B------:R-:W3:Y:S04]  /*809b0*/  LDL.LU R7, [R1+0x2f58] ;  /* 0x002f580001077983 */ /* 0x000ee80000300800 */
[----:B---3--:R-:W-:Y:S04]  /*809c0*/  STL.64 [R1+0xd540], R6 ;  /* 0x00d5400601007387 */ /* 0x008fe80000100a00 */
[----:B------:R0:W-:Y:S04]  /*809d0*/  STL.64 [R1+0xd538], R4 ;  /* 0x00d5380401007387 */ /* 0x0001e80000100a00 */
[----:B0-----:R-:W3:Y:S04]  /*809e0*/  LDL.LU.64 R4, [R1+0x1500] ;  /* 0x0015000001047983 */ /* 0x001ee80000300a00 */
[----:B------:R-:W3:Y:S04]  /*809f0*/  LDL.LU.64 R6, [R1+0x1508] ;  /* 0x0015080001067983 */ /* 0x000ee80000300a00 */
        /* <DEDUP_REMOVED lines=18> */
[----:B0-----:R-:W3:Y:S01]  /*80b20*/  LDL.LU.64 R10, [R1+0xd598] ;  /* 0x00d59800010a7983 */ /* 0x001ee20000300a00 */
[C---:B----4-:R-:W-:Y:S06]  /*80b30*/  HMMA.16816.F32 R24, R12.reuse, R28, R24 ;  /* 0x0000001c0c18723c */ /* 0x050fec0000001818 */
[----:B---3--:R-:W-:Y:S01]  /*80b40*/  HMMA.16816.F32 R8, R12, R10, R4 ;  /* 0x0000000a0c08723c */ /* 0x008fe20000001804 */
[----:B------:R-:W3:Y:S04]  /*80b50*/  LDL.LU.64 R4, [R1+0x1670] ;  /* 0x0016700001047983 */ /* 0x000ee80000300a00 */
[----:B------:R-:W3:-:S15]  /*80b60*/  LDL.LU.64 R6, [R1+0x1678] ;  /* 0x0016780001067983 */ /* 0x000ede0000300a00 */
        /* <DEDUP_REMOVED lines=36> */
[----:B------:R-:W4:Y:S04]  /*80db0*/  LDL.LU.64 R16, [R1+0xd548] ;  /* 0x00d5480001107983 */ /* 0x000f280000300a00 */
[----:B------:R0:W-:Y:S04]  /*80dc0*/  STL.64 [R1+0xd328], R22 ;  /* 0x00d3281601007387 */ /* 0x0001e80000100a00 */
[----:B0-----:R-:W3:Y:S04]  /*80dd0*/  LDL.LU R22, [R1+0x2f54] ;  /* 0x002f540001167983 */ /* 0x001ee80000300800 */
[----:B------:R-:W3:Y:S04]  /*80de0*/  LDL.LU R23, [R1+0x2f5c] ;  /* 0x002f5c0001177983 */ /* 0x000ee80000300800 */
[----:B------:R0:W-:Y:S04]  /*80df0*/  STL.64 [R1+0xd320], R20 ;  /* 0x00d3201401007387 */ /* 0x0001e80000100a00 */
[----:B0-----:R-:W3:Y:S04]  /*80e00*/  LDL.LU R20, [R1+0x2f44] ;  /* 0x002f440001147983 */ /* 0x001ee80000300800 */
[----:B------:R-:W3:Y:S01]  /*80e10*/  LDL.LU R21, [R1+0x2f4c] ;  /* 0x002f4c0001157983 */ /* 0x000ee20000300800 */
[C---:B--2---:R-:W-:Y:S06]  /*80e20*/  HMMA.16816.F32 R4, R12.reuse, R18, R4 ;  /* 0x000000120c04723c */ /* 0x044fec0000001804 */
[----:B----4-:R-:W-:-:S15]  /*80e30*/  HMMA.16816.F32 R8, R12, R16, R8 ;  /* 0x000000100c08723c */ /* 0x010fde0000001808 */
        /* <DEDUP_REMOVED lines=11> */
[----:B----4-:R-:W-:Y:S07]  /*80ef0*/  HMMA.16816.F32 R16, R12, R10, R24 ;  /* 0x0000000a0c10723c */ /* 0x010fee0000001818 */
[----:B--2---:R-:W-:-:S02]  /*80f00*/  IMAD.MOV.U32 R26, RZ, RZ, R8 ;  /* 0x000000ffff1a7224 */ /* 0x004fc400078e0008 */
[----:B------:R-:W2:Y:S01]  /*80f10*/  LDL.LU R8, [R1+0xd524] ;  /* 0x00d5240001087983 */ /* 0x000ea20000300800 */
[----:B------:R-:W-:Y:S02]  /*80f20*/  IMAD.MOV.U32 R27, RZ, RZ, R2 ;  /* 0x000000ffff1b7224 */ /* 0x000fe400078e0002 */
[----:B------:R-:W-:Y:S02]  /*80f30*/  IMAD.MOV.U32 R24, RZ, RZ, R3 ;  /* 0x000000ffff187224 */ /* 0x000fe400078e0003 */
[----:B------:R-:W-:-:S09]  /*80f40*/  IMAD.MOV.U32 R25, RZ, RZ, R9 ;  /* 0x000000ffff197224 */ /* 0x000fd200078e0009 */
[----:B------:R-:W-:Y:S04]  /*80f50*/  STL.64 [R1+0x4a0], R16 ;  /* 0x0004a01001007387 */ /* 0x000fe80000100a00 */
[----:B------:R-:W-:Y:S04]  /*80f60*/  STL.64 [R1+0x4a8], R18 ;  /* 0x0004a81201007387 */ /* 0x000fe80000100a00 */
[----:B------:R-:W4:Y:S04]  /*80f70*/  LDL.LU R2, [R1+0xd520] ;  /* 0x00d5200001027983 */ /* 0x000f280000300800 */
[----:B------:R-:W4:Y:S04]  /*80f80*/  LDL.LU R3, [R1+0xd51c] ;  /* 0x00d51c0001037983 */ /* 0x000f280000300800 */
[----:B------:R-:W4:Y:S04]  /*80f90*/  LDL.LU R9, [R1+0xd518] ;  /* 0x00d5180001097983 */ /* 0x000f280000300800 */
[----:B------:R0:W-:Y:S04]  /*80fa0*/  STL.64 [R1+0xd3c8], R26 ;  /* 0x00d3c81a01007387 */ /* 0x0001e80000100a00 */
[----:B------:R-:W-:Y:S04]  /*80fb0*/  STL.64 [R1+0xd3c0], R24 ;  /* 0x00d3c01801007387 */ /* 0x000fe80000100a00 */
[----:B------:R-:W-:Y:S01]  /*80fc0*/  STL [R1+0xd2e8], R11 ;  /* 0x00d2e80b01007387 */ /* 0x000fe20000100800 */
[----:B---3--:R-:W-:-:S02]  /*80fd0*/  IMAD R4, R4, 0x100, R20 ;  /* 0x0000010004047824 */ /* 0x008fc400078e0214 */
[----:B------:R-:W-:Y:S02]  /*80fe0*/  IMAD R5, R5, 0x100, R21 ;  /* 0x0000010005057824 */ /* 0x000fe400078e0215 */
[----:B0-----:R-:W-:Y:S02]  /*80ff0*/  IMAD.MOV.U32 R27, RZ, RZ, R0 ;  /* 0x000000ffff1b7224 */ /* 0x001fe400078e0000 */
[----:B--2---:R-:W-:Y:S02]  /*81000*/  IMAD.MOV.U32 R26, RZ, RZ, R8 ;  /* 0x000000ffff1a7224 */ /* 0x004fe400078e0008 */
[----:B------:R-:W2:Y:S04]  /*81010*/  LDL.LU R8, [R1+0xd514] ;  /* 0x00d5140001087983 */ /* 0x000ea80000300800 */
[----:B------:R-:W3:Y:S04]  /*81020*/  LDL.LU R0, [R1+0xd510] ;  /* 0x00d5100001007983 */ /* 0x000ee80000300800 */
[----:B------:R-:W3:Y:S04]  /*81030*/  LDL R20, [R1+0x90] ;  /* 0x0000900001147983 */ /* 0x000ee80000100800 */
[----:B------:R-:W3:Y:S01]  /*81040*/  LDL R21, [R1+0x94] ;  /* 0x0000940001157983 */ /* 0x000ee20000100800 */
[----:B------:R-:W-:-:S03]  /*81050*/  IMAD R6, R6, 0x100, R22 ;  /* 0x0000010006067824 */ /* 0x000fc600078e0216 */
[----:B------:R-:W3:Y:S01]  /*81060*/  LDL.LU.64 R16, [R1+0x1790] ;  /* 0x0017900001107983 */ /* 0x000ee20000300a00 */
[----:B------:R-:W-:-:S03]  /*81070*/  IMAD R7, R7, 0x100, R23 ;  /* 0x0000010007077824 */ /* 0x000fc600078e0217 */
[----:B------:R-:W3:Y:S01]  /*81080*/  LDL.LU.64 R18, [R1+0x1798] ;  /* 0x0017980001127983 */ /* 0x000ee20000300a00 */
[----:B----4-:R-:W-:-:S03]  /*81090*/  IMAD.MOV.U32 R22, RZ, RZ, R9 ;  /* 0x000000ffff167224 */ /* 0x010fc600078e0009 */
[----:B------:R-:W4:Y:S01]  /*810a0*/  LDL.LU R9, [R1+0xd50c] ;  /* 0x00d50c0001097983 */ /* 0x000f220000300800 */
[----:B--2---:R-:W-:-:S03]  /*810b0*/  IMAD.MOV.U32 R23, RZ, RZ, R8 ;  /* 0x000000ffff177224 */ /* 0x004fc600078e0008 */
[----:B------:R-:W2:Y:S04]  /*810c0*/  LDL.LU R8, [R1+0xd508] ;  /* 0x00d5080001087983 */ /* 0x000ea80000300800 */
[----:B------:R-:W-:Y:S04]  /*810d0*/  STL.64 [R1+0xd4b0], R22 ;  /* 0x00d4b01601007387 */ /* 0x000fe80000100a00 */
[----:B---3--:R0:W-:Y:S04]  /*810e0*/  STL.64 [R1+0xd4a8], R20 ;  /* 0x00d4a81401007387 */ /* 0x0081e80000100a00 */
[----:B0-----:R-:W3:Y:S04]  /*810f0*/  LDL R20, [R1+0xa8] ;  /* 0x0000a80001147983 */ /* 0x001ee80000100800 */
[----:B------:R-:W3:Y:S01]  /*81100*/  LDL R21, [R1+0xac] ;  /* 0x0000ac0001157983 */ /* 0x000ee20000100800 */
[----:B------:R-:W-:-:S03]  /*81110*/  IMAD.MOV.U32 R24, RZ, RZ, R3 ;  /* 0x000000ffff187224 */ /* 0x000fc600078e0003 */
[----:B------:R-:W3:Y:S01]  /*81120*/  LDL.LU R3, [R1+0xd504] ;  /* 0x00d5040001037983 */ /* 0x000ee20000300800 */
[----:B------:R-:W-:Y:S02]  /*81130*/  IMAD.MOV.U32 R25, RZ, RZ, R2 ;  /* 0x000000ffff197224 */ /* 0x000fe400078e0002 */
[----:B----4-:R-:W-:Y:S01]  /*81140*/  IMAD.MOV.U32 R23, RZ, RZ, R9 ;  /* 0x000000ffff177224 */ /* 0x010fe200078e0009 */
[----:B------:R-:W4:Y:S01]  /*81150*/  LDL.LU R2, [R1+0xd500] ;  /* 0x00d5000001027983 */ /* 0x000f220000300800 */
[----:B--2---:R-:W-:-:S03]  /*81160*/  IMAD.MOV.U32 R22, RZ, RZ, R8 ;  /* 0x000000ffff167224 */ /* 0x004fc600078e0008 */
[----:B------:R-:W2:Y:S04]  /*81170*/  LDL.LU R8, [R1+0xd4fc] ;  /* 0x00d4fc0001087983 */ /* 0x000ea80000300800 */
[----:B------:R-:W2:Y:S04]  /*81180*/  LDL.LU R9, [R1+0xd4f8] ;  /* 0x00d4f80001097983 */ /* 0x000ea80000300800 */
[----:B------:R-:W-:Y:S04]  /*81190*/  STL.64 [R1+0xd4e0], R22 ;  /* 0x00d4e01601007387 */ /* 0x000fe80000100a00 */
[----:B---3--:R-:W-:Y:S04]  /*811a0*/  STL.64 [R1+0xd4d8], R20 ;  /* 0x00d4d81401007387 */ /* 0x008fe80000100a00 */
[----:B------:R0:W-:Y:S04]  /*811b0*/  STL.64 [R1+0xd3e8], R26 ;  /* 0x00d3e81a01007387 */ /* 0x0001e80000100a00 */
[----:B0-----:R-:W3:Y:S01]  /*811c0*/  LDL R26, [R1+0x48] ;  /* 0x00004800011a7983 */ /* 0x001ee20000100800 */
[----:B------:R-:W-:-:S03]  /*811d0*/  IMAD.MOV.U32 R27, RZ, RZ, R0 ;  /* 0x000000ffff1b7224 */ /* 0x000fc600078e0000 */
[----:B------:R-:W3:Y:S04]  /*811e0*/  LDL.LU R0, [R1+0xd4f4] ;  /* 0x00d4f40001007983 */ /* 0x000ee80000300800 */
[----:B------:R4:W-:Y:S02]  /*811f0*/  STL.64 [R1+0xd3e0], R24 ;  /* 0x00d3e01801007387 */ /* 0x0009e40000100a00 */
[----:B----4-:R-:W-:Y:S02]  /*81200*/  IMAD.MOV.U32 R24, RZ, RZ, R2 ;  /* 0x000000ffff187224 */ /* 0x010fe400078e0002 */
[----:B------:R-:W-:Y:S01]  /*81210*/  IMAD.MOV.U32 R25, RZ, RZ, R3 ;  /* 0x000000ffff197224 */ /* 0x000fe200078e0003 */
[----:B--2---:R-:W-:Y:S01]  /*81220*/  HMMA.16816.F32 R16, R12, R8, R16 ;  /* 0x000000080c10723c */ /* 0x004fe20000001810 */
[----:B---3--:R-:W-:Y:S04]  /*81230*/  STL.64 [R1+0xd400], R26 ;  /* 0x00d4001a01007387 */ /* 0x008fe80000100a00 */
[----:B------:R-:W2:Y:S04]  /*81240*/  LDL.LU.64 R20, [R1+0x17b0] ;  /* 0x0017b00001147983 */ /* 0x000ea80000300a00 */
[----:B------:R-:W2:-:S14]  /*81250*/  LDL.LU.64 R22, [R1+0x17b8] ;  /* 0x0017b80001167983 */ /* 0x000e9c0000300a00 */
[----:B------:R0:W-:Y:S04]  /*81260*/  STL.64 [R1+0xb20], R16 ;  /* 0x000b201001007387 */ /* 0x0001e80000100a00 */
[----:B------:R1:W-:Y:S04]  /*81270*/  STL.64 [R1+0xb28], R18 ;  /* 0x000b281201007387 */ /* 0x0003e80000100a00 */
[----:B------:R-:W2:Y:S04]  /*81280*/  LDL.LU R2, [R1+0xd4f0] ;  /* 0x00d4f00001027983 */ /* 0x000ea80000300800 */
[----:B------:R-:W2:Y:S04]  /*81290*/  LDL.LU R3, [R1+0xd4ec] ;  /* 0x00d4ec0001037983 */ /* 0x000ea80000300800 */
[----:B0-----:R-:W3:Y:S04]  /*812a0*/  LDL.LU.64 R16, [R1+0x1800] ;  /* 0x0018000001107983 */ /* 0x001ee80000300a00 */
[----:B-1----:R-:W4:Y:S04]  /*812b0*/  LDL.LU.64 R18, [R1+0x1808] ;  /* 0x0018080001127983 */ /* 0x002f280000300a00 */
[----:B----4-:R-:W-:Y:S04]  /*812c0*/  STL.64 [R1+0xd4c0], R18 ;  /* 0x00d4c01201007387 */ /* 0x010fe80000100a00 */
[----:B---3--:R0:W-:Y:S04]  /*812d0*/  STL.64 [R1+0xd4b8], R16 ;  /* 0x00d4b81001007387 */ /* 0x0081e80000100a00 */
[----:B0-----:R-:W3:Y:S04]  /*812e0*/  LDL.LU.64 R16, [R1+0x17c0] ;  /* 0x0017c00001107983 */ /* 0x001ee80000300a00 */
[----:B------:R-:W4:Y:S01]  /*812f0*/  LDL.LU.64 R18, [R1+0x17c8] ;  /* 0x0017c80001127983 */ /* 0x000f220000300a00 */
[----:B--2---:R-:W-:Y:S01]  /*81300*/  HMMA.16816.F32 R20, R12, R2, R20 ;  /* 0x000000020c14723c */ /* 0x004fe20000001814 */
[----:B------:R-:W-:-:S02]  /*81310*/  IMAD.MOV.U32 R27, RZ, RZ, R0 ;  /* 0x000000ffff1b7224 */ /* 0x000fc400078e0000 */
[----:B----4-:R-:W-:Y:S04]  /*81320*/  STL.64 [R1+0xd4d0], R18 ;  /* 0x00d4d01201007387 */ /* 0x010fe80000100a00 */
[----:B---3--:R0:W-:Y:S04]  /*81330*/  STL.64 [R1+0xd4c8], R16 ;  /* 0x00d4c81001007387 */ /* 0x0081e80000100a00 */
[----:B0-----:R-:W2:Y:S04]  /*81340*/  LDL.LU.64 R16, [R1+0x17a0] ;  /* 0x0017a00001107983 */ /* 0x001ea80000300a00 */
[----:B------:R-:W2:Y:S04]  /*81350*/  LDL.LU.64 R18, [R1+0x17a8] ;  /* 0x0017a80001127983 */ /* 0x000ea80000300a00 */
[----:B------:R-:W3:Y:S04]  /*81360*/  LDL R26, [R1+0x58] ;  /* 0x00005800011a7983 */ /* 0x000ee80000100800 */
[----:B------:R-:W4:Y:S04]  /*81370*/  LDL.LU R0, [R1+0xd4e8] ;  /* 0x00d4e80001007983 */ /* 0x000f280000300800 */
[----:B------:R-:W-:Y:S04]  /*81380*/  STL.64 [R1+0xd418], R24 ;  /* 0x00d4181801007387 */ /* 0x000fe80000100a00 */
[----:B------:R-:W-:Y:S04]  /*81390*/  STL [R1+0xd3d8], R10 ;  /* 0x00d3d80a01007387 */ /* 0x000fe80000100800 */
[----:B------:R0:W-:Y:S04]  /*813a0*/  STL.64 [R1+0xd3d0], R8 ;  /* 0x00d3d00801007387 */ /* 0x0001e80000100a00 */
[----:B0-----:R-:W4:Y:S04]  /*813b0*/  LDL.LU.64 R8, [R1+0x17f0] ;  /* 0x0017f00001087983 */ /* 0x001f280000300a00 */
[----:B------:R-:W4:Y:S04]  /*813c0*/  LDL.LU.64 R10, [R1+0x17f8] ;  /* 0x0017f800010a7983 */ /* 0x000f280000300a00 */
[----:B------:R-:W-:Y:S04]  /*813d0*/  STL.64 [R1+0xb10], R20 ;  /* 0x000b101401007387 */ /* 0x000fe80000100a00 */
[----:B------:R0:W-:Y:S04]  /*813e0*/  STL.64 [R1+0xb18], R22 ;  /* 0x000b181601007387 */ /* 0x0001e80000100a00 */
[----:B0-----:R-:W4:Y:S04]  /*813f0*/  LDL.LU.64 R22, [R1+0xd4e0] ;  /* 0x00d4e00001167983 */ /* 0x001f280000300a00 */
[----:B------:R-:W2:Y:S02]  /*81400*/  LDL.LU.64 R20, [R1+0xd4d8] ;  /* 0x00d4d80001147983 */ /* 0x000ea40000300a00 */
[----:B--2---:R-:W-:Y:S02]  /*81410*/  HMMA.16816.F32 R12, R12, R20, R16 ;  /* 0x000000140c0c723c */ /* 0x004fe40000001810 */
[----:B------:R-:W4:Y:S04]  /*81420*/  LDL.LU.64 R18, [R1+0xd4d0] ;  /* 0x00d4d00001127983 */ /* 0x000f280000300a00 */
[----:B------:R-:W4:-:S15]  /*81430*/  LDL.LU.64 R16, [R1+0xd4c8] ;  /* 0x00d4c80001107983 */ /* 0x000f1e0000300a00 */
[----:B------:R-:W-:-:S02]  /*81440*/  NOP ;  /* 0x0000000000007918 */ /* 0x000fc40000000000 */
[----:B------:R-:W-:Y:S04]  /*81450*/  STL.64 [R1+0x490], R12 ;  /* 0x0004900c01007387 */ /* 0x000fe80000100a00 */
[----:B------:R0:W-:Y:S04]  /*81460*/  STL.64 [R1+0x498], R14 ;  /* 0x0004980e01007387 */ /* 0x0001e80000100a00 */
[----:B------:R-:W2:Y:S04]  /*81470*/  LDL.64 R24, [R1+0x60] ;  /* 0x0000600001187983 */ /* 0x000ea80000100a00 */
[----:B0-----:R-:W4:Y:S04]  /*81480*/  LDL R14, [R1+0x98] ;  /* 0x00009800010e7983 */ /* 0x001f280000100800 */
[----:B------:R-:W4:Y:S04]  /*81490*/  LDL R15, [R1+0x9c] ;  /* 0x00009c00010f7983 */ /* 0x000f280000100800 */
[----:B---3--:R-:W-:Y:S01]  /*814a0*/  STL.64 [R1+0xd448], R26 ;  /* 0x00d4481a01007387 */ /* 0x008fe20000100a00 */
[----:B------:R-:W-:-:S02]  /*814b0*/  F2FP.F16.E4M3.UNPACK_B R4, R4 ;  /* 0x00000004ff04723e */ /* 0x000fc400020006ff */
[----:B------:R-:W-:Y:S02]  /*814c0*/  F2FP.F16.E4M3.UNPACK_B R5, R5 ;  /* 0x00000005ff05723e */ /* 0x000fe400020006ff */
[----:B------:R-:W-:Y:S02]  /*814d0*/  F2FP.F16.E4M3.UNPACK_B R6, R6 ;  /* 0x00000006ff06723e */ /* 0x000fe400020006ff */
[----:B------:R-:W-:Y:S01]  /*814e0*/  F2FP.F16.E4M3.UNPACK_B R7, R7 ;  /* 0x00000007ff07723e */ /* 0x000fe200020006ff */
[----:B--2---:R0:W-:Y:S04]  /*814f0*/  STL.64 [R1+0xd440], R24 ;  /* 0x00d4401801007387 */ /* 0x0041e80000100a00 */
[----:B0-----:R-:W2:Y:S04]  /*81500*/  LDL.LU.64 R24, [R1+0x17d0] ;  /* 0x0017d00001187983 */ /* 0x001ea80000300a00 */
[----:B------:R-:W2:Y:S01]  /*81510*/  LDL.LU.64 R26, [R1+0x17d8] ;  /* 0x0017d800011a7983 */ /* 0x000ea20000300a00 */
[----:B----4-:R-:W-:Y:S03]  /*81520*/  HMMA.16816.F32 R20, R4, R22, R16 ;  /* 0x000000160414723c */ /* 0x010fe60000001810 */
[----:B------:R-:W3:Y:S04]  /*81530*/  LDL.LU.64 R18, [R1+0xd4c0] ;  /* 0x00d4c00001127983 */ /* 0x000ee80000300a00 */
[----:B------:R-:W3:-:S15]  /*81540*/  LDL.LU.64 R16, [R1+0xd4b8] ;  /* 0x00d4b80001107983 */ /* 0x000ede0000300a00 */
[----:B------:R-:W-:-:S01]  /*81550*/  NOP ;  /* 0x0000000000007918 */ /* 0x000fc20000000000 */
[----:B------:R-:W-:Y:S04]  /*81560*/  STL.64 [R1+0x480], R20 ;  /* 0x0004801401007387 */ /* 0x000fe80000100a00 */
[----:B------:R0:W-:Y:S04]  /*81570*/  STL.64 [R1+0x488], R22 ;  /* 0x0004881601007387 */ /* 0x0001e80000100a00 */
[----:B0-----:R-:W3:Y:S04]  /*81580*/  LDL.LU.64 R22, [R1+0xd4b0] ;  /* 0x00d4b00001167983 */ /* 0x001ee80000300a00 */
[----:B------:R-:W4:Y:S01]  /*81590*/  LDL.LU.64 R20, [R1+0xd4a8] ;  /* 0x00d4a80001147983 */ /* 0x000f220000300a00 */
[C---:B--2---:R-:W-:Y:S03]  /*815a0*/  HMMA.16816.F32 R12, R4.reuse, R14, R24 ;  /* 0x0000000e040c723c */ /* 0x044fe60000001818 */
[----:B------:R-:W2:Y:S03]  /*815b0*/  LDL R26, [R1+0x68] ;  /* 0x00006800011a7983 */ /* 0x000ea60000100800 */
[----:B----4-:R-:W-:-:S15]  /*815c0*/  HMMA.16816.F32 R8, R4, R20, R8 ;  /* 0x000000140408723c */ /* 0x010fde0000001808 */
[----:B------:R-:W-:-:S02]  /*815d0*/  NOP ;  /* 0x0000000000007918 */ /* 0x000fc40000000000 */
[----:B------:R-:W-:Y:S04]  /*815e0*/  STL.64 [R1+0x470], R12 ;  /* 0x0004700c01007387 */ /* 0x000fe80000100a00 */
[----:B------:R-:W-:Y:S01]  /*815f0*/  STL.64 [R1+0x478], R14 ;  /* 0x0004780e01007387 */ /* 0x000fe20000100a00 */
[----:B------:R-:W-:-:S03]  /*81600*/  IMAD.MOV.U32 R27, RZ, RZ, R0 ;  /* 0x000000ffff1b7224 */ /* 0x000fc600078e0000 */
[----:B------:R-:W-:Y:S04]  /*81610*/  STL.64 [R1+0x460], R8 ;  /* 0x0004600801007387 */ /* 0x000fe80000100a00 */
[----:B------:R3:W-:Y:S04]  /*81620*/  STL.64 [R1+0x468], R10 ;  /* 0x0004680a01007387 */ /* 0x0007e80000100a00 */
[----:B------:R-:W4:Y:S01]  /*81630*/  LDL.LU R0, [R1+0xd4a0] ;  /* 0x00d4a00001007983 */ /* 0x000f220000300800 */
[----:B---3--:R-:W-:Y:S03]  /*81640*/  HMMA.16816.F32 R8, R4, R22, R16 ;  /* 0x000000160408723c */ /* 0x008fe60000001810 */
[----:B--2---:R0:W-:Y:S04]  /*81650*/  STL.64 [R1+0xd460], R26 ;  /* 0x00d4601a01007387 */ /* 0x0041e80000100a00 */
[----:B------:R-:W2:-:S15]  /*81660*/  LDL R24, [R1+0x70] ;  /* 0x0000700001187983 */ /* 0x000e9e0000100800 */
[----:B------:R-:W-:-:S01]  /*81670*/  NOP ;  /* 0x0000000000007918 */ /* 0x000fc20000000000 */
[----:B------:R-:W-:Y:S04]  /*81680*/  STL.64 [R1+0x450], R8 ;  /* 0x0004500801007387 */ /* 0x000fe80000100a00 */
[----:B------:R-:W-:Y:S04]  /*81690*/  STL.64 [R1+0x458], R10 ;  /* 0x0004580a01007387 */ /* 0x000fe80000100a00 */
[----:B------:R-:W2:Y:S04]  /*816a0*/  LDL R25, [R1+0x74] ;  /* 0x0000740001197983 */ /* 0x000ea80000100800 */
[----:B0-----:R-:W3:Y:S04]  /*816b0*/  LDL R26, [R1+0x78] ;  /* 0x00007800011a7983 */ /* 0x001ee80000100800 */
[----:B--2---:R0:W-:Y:S04]  /*816c0*/  STL.64 [R1+0xd478], R24 ;  /* 0x00d4781801007387 */ /* 0x0041e80000100a00 */
[----:B0-----:R-:W2:Y:S04]  /*816d0*/  LDL.64 R24, [R1+0x80] ;  /* 0x0000800001187983 */ /* 0x001ea80000100a00 */
        /* <DEDUP_REMOVED lines=46> */
[----:B------:R-:W-:-:S02]  /*819c0*/  IMAD.MOV.U32 R27, RZ, RZ, R0 ;  /* 0x000000ffff1b7224 */ /* 0x000fc400078e0000 */
[----:B------:R-:W-:-:S05]  /*819d0*/  IMAD.MOV.U32 R0, RZ, RZ, R25 ;  /* 0x000000ffff007224 */ /* 0x000fca00078e0019 */
[----:B------:R-:W-:Y:S01]  /*819e0*/  STL [R1+0xd2d0], R0 ;  /* 0x00d2d00001007387 */ /* 0x000fe20000100800 */
[----:B--2---:R-:W-:Y:S03]  /*819f0*/  HMMA.16816.F32 R24, R4, R26, R12 ;  /* 0x0000001a0418723c */ /* 0x004fe6000000180c */
        /* <DEDUP_REMOVED lines=50> */
[C---:B--2---:R-:W-:Y:S06]  /*81d20*/  HMMA.16816.F32 R12, R4.reuse, R24, R12 ;  /* 0x00000018040c723c */ /* 0x044fec000000180c */
[----:B---3--:R-:W-:-:S15]  /*81d30*/  HMMA.16816.F32 R24, R4, R26, R8 ;  /* 0x0000001a0418723c */ /* 0x008fde0000001808 */
[----:B------:R-:W-:-:S02]  /*81d40*/  NOP ;  /* 0x0000000000007918 */ /* 0x000fc40000000000 */
[----:B------:R-:W-:Y:S04]  /*81d50*/  STL.64 [R1+0x3c0], R12 ;  /* 0x0003c00c01007387 */ /* 0x000fe80000100a00 */
[----:B------:R0:W-:Y:S04]  /*81d60*/  STL.64 [R1+0x3c8], R14 ;  /* 0x0003c80e01007387 */ /* 0x0001e80000100a00 */
[----:B0-----:R-:W2:Y:S04]  /*81d70*/  LDL.LU R14, [R1+0x2f70] ;  /* 0x002f7000010e7983 */ /* 0x001ea80000300800 */
[----:B------:R-:W3:Y:S04]  /*81d80*/  LDL.LU R15, [R1+0x2f78] ;  /* 0x002f7800010f7983 */ /* 0x000ee80000300800 */
[----:B------:R-:W2:Y:S04]  /*81d90*/  LDL.LU R10, [R1+0xd3d8] ;  /* 0x00d3d800010a7983 */ /* 0x000ea80000300800 */
[----:B------:R-:W3:Y:S04]  /*81da0*/  LDL.LU.64 R8, [R1+0xd3d0] ;  /* 0x00d3d00001087983 */ /* 0x000ee80000300a00 */
[----:B------:R-:W-:Y:S04]  /*81db0*/  STL.64 [R1+0x3b0], R24 ;  /* 0x0003b01801007387 */ /* 0x000fe80000100a00 */
[----:B------:R0:W-:Y:S04]  /*81dc0*/  STL.64 [R1+0x3b8], R26 ;  /* 0x0003b81a01007387 */ /* 0x0001e80000100a00 */
[----:B0-----:R-:W2:Y:S04]  /*81dd0*/  LDL.LU.64 R26, [R1+0xd3c8] ;  /* 0x00d3c800011a7983 */ /* 0x001ea80000300a00 */
[----:B------:R-:W4:Y:S02]  /*81de0*/  LDL.LU.64 R24, [R1+0xd3c0] ;  /* 0x00d3c00001187983 */ /* 0x000f240000300a00 */
[C---:B----4-:R-:W-:Y:S02]  /*81df0*/  HMMA.16816.F32 R20, R4.reuse, R24, R20 ;  /* 0x000000180414723c */ /* 0x050fe40000001814 */
[----:B------:R-:W4:Y:S04]  /*81e00*/  LDL.LU.64 R24, [R1+0x19e0] ;  /* 0x0019e00001187983 */ /* 0x000f280000300a00 */
[----:B--2---:R-:W-:-:S15]  /*81e10*/  HMMA.16816.F32 R16, R4, R26, R16 ;  /* 0x0000001a0410723c */ /* 0x004fde0000001810 */
[----:B------:R-:W-:-:S02]  /*81e20*/  NOP ;  /* 0x0000000000007918 */ /* 0x000fc40000000000 */
[----:B------:R-:W-:Y:S04]  /*81e30*/  STL.64 [R1+0x3a0], R20 ;  /* 0x0003a01401007387 */ /* 0x000fe80000100a00 */
[----:B------:R-:W-:Y:S04]  /*81e40*/  STL.64 [R1+0x3a8], R22 ;  /* 0x0003a81601007387 */ /* 0x000fe80000100a00 */
[----:B------:R-:W2:Y:S04]  /*81e50*/  LDL.LU.64 R26, [R1+0x19e8] ;  /* 0x0019e800011a7983 */ /* 0x000ea80000300a00 */
[----:B------:R-:W-:Y:S04]  /*81e60*/  STL.64 [R1+0x390], R16 ;  /* 0x0003901001007387 */ /* 0x000fe80000100a00 */
[----:B------:R-:W-:Y:S04]  /*81e70*/  STL.64 [R1+0x398], R18 ;  /* 0x0003981201007387 */ /* 0x000fe80000100a00 */
[----:B--2---:R0:W-:Y:S04]  /*81e80*/  STL.64 [R1+0xd358], R26 ;  /* 0x00d3581a01007387 */ /* 0x0041e80000100a00 */
[----:B0-----:R-:W2:Y:S04]  /*81e90*/  LDL R26, [R1] ;  /* 0x00000000011a7983 */ /* 0x001ea80000100800 */
[----:B------:R-:W2:Y:S04]  /*81ea0*/  LDL R27, [R1+0x4] ;  /* 0x00000400011b7983 */ /* 0x000ea80000100800 */
[----:B----4-:R0:W-:Y:S04]  /*81eb0*/  STL.64 [R1+0xd350], R24 ;  /* 0x00d3501801007387 */ /* 0x0101e80000100a00 */
[----:B0-----:R-:W4:Y:S04]  /*81ec0*/  LDL R24, [R1+0x8] ;  /* 0x0000080001187983 */ /* 0x001f280000100800 */
[----:B------:R-:W4:Y:S04]  /*81ed0*/  LDL R25, [R1+0xc] ;  /* 0x00000c0001197983 */ /* 0x000f280000100800 */
[----:B--2---:R0:W-:Y:S04]  /*81ee0*/  STL.64 [R1+0xd370], R26 ;  /* 0x00d3701a01007387 */ /* 0x0041e80000100a00 */
[----:B0-----:R-:W2:Y:S04]  /*81ef0*/  LDL R26, [R1+0x10] ;  /* 0x00001000011a7983 */ /* 0x001ea80000100800 */
[----:B------:R-:W2:Y:S04]  /*81f00*/  LDL R27, [R1+0x14] ;  /* 0x00001400011b7983 */ /* 0x000ea80000100800 */
[----:B--2---:R0:W-:Y:S04]  /*81f10*/  STL.64 [R1+0xd390], R26 ;  /* 0x00d3901a01007387 */ /* 0x0041e80000100a00 */
[----:B0-----:R-:W2:Y:S04]  /*81f20*/  LDL R26, [R1+0x18] ;  /* 0x00001800011a7983 */ /* 0x001ea80000100800 */
[----:B------:R-:W2:Y:S04]  /*81f30*/  LDL R27, [R1+0x1c] ;  /* 0x00001c00011b7983 */ /* 0x000ea80000100800 */
        /* <DEDUP_REMOVED lines=31> */
[----:B------:R-:W2:Y:S04]  /*82130*/  LDL.LU.64 R18, [R1+0x1a58] ;  /* 0x001a580001127983 */ /* 0x000ea80000300a00 */
[----:B------:R-:W3:Y:S04]  /*82140*/  LDL.LU R12, [R1+0x2f60] ;  /* 0x002f6000010c7983 */ /* 0x000ee80000300800 */
[----:B------:R-:W2:Y:S01]  /*82150*/  LDL.LU R11, [R1+0x2f6c] ;  /* 0x002f6c00010b7983 */ /* 0x000ea20000300800 */
[C---:B----4-:R-:W-:Y:S03]  /*82160*/  HMMA.16816.F32 R24, R4.reuse, R24, R20 ;  /* 0x000000180418723c */ /* 0x050fe60000001814 */
[----:B--2---:R-:W-:Y:S04]  /*82170*/  STL.64 [R1+0xd2f8], R10 ;  /* 0x00d2f80a01007387 */ /* 0x004fe80000100a00 */
[----:B------:R0:W-:Y:S04]  /*82180*/  STL.64 [R1+0xd2f0], R8 ;  /* 0x00d2f00801007387 */ /* 0x0001e80000100a00 */
[----:B0-----:R-:W2:Y:S04]  /*82190*/  LDL.LU.64 R8, [R1+0x19b0] ;  /* 0x0019b00001087983 */ /* 0x001ea80000300a00 */
[----:B------:R-:W2:Y:S04]  /*821a0*/  LDL.LU.64 R10, [R1+0x19b8] ;  /* 0x0019b800010a7983 */ /* 0x000ea80000300a00 */
[----:B------:R-:W4:Y:S04]  /*821b0*/  LDL.LU R13, [R1+0x2f68] ;  /* 0x002f6800010d7983 */ /* 0x000f280000300800 */
[----:B------:R-:W3:Y:S04]  /*821c0*/  LDL.LU.64 R22, [R1+0xd3b8] ;  /* 0x00d3b80001167983 */ /* 0x000ee80000300a00 */
[----:B------:R-:W3:Y:S04]  /*821d0*/  LDL.LU.64 R20, [R1+0xd3b0] ;  /* 0x00d3b00001147983 */ /* 0x000ee80000300a00 */
        /* <DEDUP_REMOVED lines=35> */
[----:B0-----:R-:W3:Y:S04]  /*82410*/  LDL.LU.64 R26, [R1+0xd348] ;  /* 0x00d34800011a7983 */ /* 0x001ee80000300a00 */
[----:B------:R-:W4:Y:S01]  /*82420*/  LDL.LU.64 R24, [R1+0xd340] ;  /* 0x00d3400001187983 */ /* 0x000f220000300a00 */
        /* <DEDUP_REMOVED lines=11> */
[----:B------:R-:W4:Y:S04]  /*824e0*/  LDL.LU.64 R20, [R1+0xd320] ;  /* 0x00d3200001147983 */ /* 0x000f280000300a00 */
[----:B------:R-:W-:Y:S04]  /*824f0*/  STL.64 [R1+0xd1d0], R26 ;  /* 0x00d1d01a01007387 */ /* 0x000fe80000100a00 */
[----:B------:R0:W-:Y:S04]  /*82500*/  STL.64 [R1+0xd1c8], R24 ;  /* 0x00d1c81801007387 */ /* 0x0001e80000100a00 */
[----:B0-----:R-:W2:Y:S04]  /*82510*/  LDL.LU.64 R24, [R1+0x1a90] ;  /* 0x001a900001187983 */ /* 0x001ea80000300a00 */
[----:B------:R-:W2:Y:S01]  /*82520*/  LDL.LU.64 R26, [R1+0x1a98] ;  /* 0x001a9800011a7983 */ /* 0x000ea20000300a00 */
        /* <DEDUP_REMOVED lines=14> */
[----:B------:R0:W-:Y:S04]  /*82610*/  STL.64 [R1+0xd1a8], R20 ;  /* 0x00d1a81401007387 */ /* 0x0001e80000100a00 */
[----:B0-----:R-:W4:Y:S04]  /*82620*/  LDL.LU R20, [R1+0x2f74] ;  /* 0x002f740001147983 */ /* 0x001f280000300800 */
[----:B------:R-:W4:Y:S01]  /*82630*/  LDL.LU R21, [R1+0x2f7c] ;  /* 0x002f7c0001157983 */ /* 0x000f220000300800 */
[C---:B--2---:R-:W-:Y:S06]  /*82640*/  HMMA.16816.F32 R8, R4.reuse, R18, R8 ;  /* 0x000000120408723c */ /* 0x044fec0000001808 */
[----:B---3--:R-:W-:-:S15]  /*82650*/  HMMA.16816.F32 R24, R4, R16, R24 ;  /* 0x000000100418723c */ /* 0x008fde0000001818 */
[----:B------:R-:W-:-:S02]  /*82660*/  NOP ;  /* 0x0000000000007918 */ /* 0x000fc40000000000 */
[----:B------:R-:W-:Y:S04]  /*82670*/  STL.64 [R1+0x2e0], R8 ;  /* 0x0002e00801007387 */ /* 0x000fe80000100a00 */
[----:B------:R0:W-:Y:S04]  /*82680*/  STL.64 [R1+0x2e8], R10 ;  /* 0x0002e80a01007387 */ /* 0x0001e80000100a00 */
[----:B0-----:R-:W2:Y:S04]  /*82690*/  LDL.LU.64 R10, [R1+0xd2f8] ;  /* 0x00d2f800010a7983 */ /* 0x001ea80000300a00 */
[----:B------:R-:W3:Y:S04]  /*826a0*/  LDL.LU.64 R8, [R1+0xd2f0] ;  /* 0x00d2f00001087983 */ /* 0x000ee80000300a00 */
[----:B------:R0:W-:Y:S04]  /*826b0*/  STL.64 [R1+0x2d0], R24 ;  /* 0x0002d01801007387 */ /* 0x0001e80000100a00 */
[----:B------:R1:W-:Y:S04]  /*826c0*/  STL.64 [R1+0x2d8], R26 ;  /* 0x0002d81a01007387 */ /* 0x0003e80000100a00 */
[----:B0-----:R-:W3:Y:S04]  /*826d0*/  LDL.LU.64 R24, [R1+0x1b00] ;  /* 0x001b000001187983 */ /* 0x001ee80000300a00 */
[----:B-1----:R-:W3:Y:S01]  /*826e0*/  LDL.LU.64 R26, [R1+0x1b08] ;  /* 0x001b0800011a7983 */ /* 0x002ee20000300a00 */
[----:B----4-:R-:W-:-:S02]  /*826f0*/  IMAD R12, R12, 0x100, R23 ;  /* 0x000001000c0c7824 */ /* 0x010fc400078e0217 */
[----:B--2---:R-:W-:Y:S01]  /*82700*/  IMAD R13, R13, 0x100, R11 ;  /* 0x000001000d0d7824 */ /* 0x004fe200078e020b */
[----:B---3--:R-:W-:Y:S04]  /*82710*/  STL.64 [R1+0xd2e0], R26 ;  /* 0x00d2e01a01007387 */ /* 0x008fe80000100a00 */
[----:B------:R0:W-:Y:S04]  /*82720*/  STL.64 [R1+0xd2d8], R24 ;  /* 0x00d2d81801007387 */ /* 0x0001e80000100a00 */
[----:B0-----:R-:W2:Y:S04]  /*82730*/  LDL.LU.64 R24, [R1+0x1ab0] ;  /* 0x001ab00001187983 */ /* 0x001ea80000300a00 */
[----:B------:R-:W2:Y:S04]  /*82740*/  LDL.LU.64 R26, [R1+0x1ab8] ;  /* 0x001ab800011a7983 */ /* 0x000ea80000300a00 */
[----:B------:R-:W-:Y:S04]  /*82750*/  STL.64 [R1+0xd190], R18 ;  /* 0x00d1901201007387 */ /* 0x000fe80000100a00 */
[----:B------:R0:W-:Y:S04]  /*82760*/  STL.64 [R1+0xd188], R16 ;  /* 0x00d1881001007387 */ /* 0x0001e80000100a00 */
[----:B0-----:R-:W3:Y:S04]  /*82770*/  LDL.LU.64 R16, [R1+0x1ad0] ;  /* 0x001ad00001107983 */ /* 0x001ee80000300a00 */
[----:B------:R-:W3:Y:S04]  /*82780*/  LDL.LU.64 R18, [R1+0x1ad8] ;  /* 0x001ad80001127983 */ /* 0x000ee80000300a00 */
[----:B------:R-:W4:Y:S04]  /*82790*/  LDL.64 R22, [R1+0xa8] ;  /* 0x0000a80001167983 */ /* 0x000f280000100a00 */
[----:B------:R-:W2:Y:S02]  /*827a0*/  LDL.LU R11, [R1+0xd2e8] ;  /* 0x00d2e800010b7983 */ /* 0x000ea40000300800 */
[----:B--2---:R-:W-:-:S15]  /*827b0*/  HMMA.16816.F32 R24, R4, R10, R24 ;  /* 0x0000000a0418723c */ /* 0x004fde0000001818 */
[----:B------:R-:W-:-:S08]  /*827c0*/  NOP ;  /* 0x0000000000007918 */ /* 0x000fd00000000000 */
[----:B------:R-:W-:Y:S04]  /*827d0*/  STL.64 [R1+0x2c0], R24 ;  /* 0x0002c01801007387 */ /* 0x000fe80000100a00 */
[----:B------:R0:W-:Y:S04]  /*827e0*/  STL.64 [R1+0x2c8], R26 ;  /* 0x0002c81a01007387 */ /* 0x0001e80000100a00 */
[----:B0-----:R-:W2:Y:S04]  /*827f0*/  LDL.LU.64 R26, [R1+0xd2e0] ;  /* 0x00d2e000011a7983 */ /* 0x001ea80000300a00 */
[----:B------:R-:W2:Y:S01]  /*82800*/  LDL.LU.64 R24, [R1+0xd2d8] ;  /* 0x00d2d80001187983 */ /* 0x000ea20000300a00 */
[----:B---3--:R-:W-:-:S15]  /*82810*/  HMMA.16816.F32 R16, R4, R8, R16 ;  /* 0x000000080410723c */ /* 0x008fde0000001810 */
[----:B------:R-:W-:-:S08]  /*82820*/  NOP ;  /* 0x0000000000007918 */ /* 0x000fd00000000000 */
[----:B------:R0:W-:Y:S04]  /*82830*/  STL.64 [R1+0xb00], R16 ;  /* 0x000b001001007387 */ /* 0x0001e80000100a00 */
[----:B------:R-:W-:Y:S04]  /*82840*/  STL.64 [R1+0xb08], R18 ;  /* 0x000b081201007387 */ /* 0x000fe80000100a00 */
[----:B0-----:R-:W3:Y:S04]  /*82850*/  LDL.64 R16, [R1+0x98] ;  /* 0x0000980001107983 */ /* 0x001ee80000100a00 */
[----:B------:R0:W-:Y:S04]  /*82860*/  STL [R1+0xd14c], R8 ;  /* 0x00d14c0801007387 */ /* 0x0001e80000100800 */
[----:B------:R1:W-:Y:S04]  /*82870*/  STL [R1+0xd148], R9 ;  /* 0x00d1480901007387 */ /* 0x0003e80000100800 */
[----:B0-----:R-:W3:Y:S04]  /*82880*/  LDL R8, [R1+0xa0] ;  /* 0x0000a00001087983 */ /* 0x001ee80000100800 */
[----:B-1----:R-:W3:Y:S01]  /*82890*/  LDL R9, [R1+0xa4] ;  /* 0x0000a40001097983 */ /* 0x002ee20000100800 */
[----:B--2---:R-:W-:-:S15]  /*828a0*/  HMMA.16816.F32 R24, R4, R2, R24 ;  /* 0x000000020418723c */ /* 0x004fde0000001818 */
[----:B------:R-:W-:-:S08]  /*828b0*/  NOP ;  /* 0x0000000000007918 */ /* 0x000fd00000000000 */
[----:B------:R-:W-:Y:S04]  /*828c0*/  STL.64 [R1+0xaf0], R24 ;  /* 0x000af01801007387 */ /* 0x000fe80000100a00 */
[----:B------:R0:W-:Y:S04]  /*828d0*/  STL.64 [R1+0xaf8], R26 ;  /* 0x000af81a01007387 */ /* 0x0001e80000100a00 */
[----:B0-----:R-:W2:Y:S01]  /*828e0*/  LDL R26, [R1+0x60] ;  /* 0x00006000011a7983 */ /* 0x001ea20000100800 */
[----:B------:R-:W-:-:S03]  /*828f0*/  IMAD.MOV.U32 R27, RZ, RZ, R0 ;  /* 0x000000ffff1b7224 */ /* 0x000fc600078e0000 */
[----:B------:R-:W4:Y:S04]  /*82900*/  LDL.LU R0, [R1+0xd2d0] ;  /* 0x00d2d00001007983 */ /* 0x000f280000300800 */
[----:B------:R-:W3:Y:S04]  /*82910*/  LDL.64 R24, [R1+0x78] ;  /* 0x0000780001187983 */ /* 0x000ee80000100a00 */
[----:B------:R-:W4:Y:S04]  /*82920*/  LDL.64 R18, [R1+0x90] ;  /* 0x0000900001127983 */ /* 0x000f280000100a00 */
[----:B--2---:R0:W-:Y:S04]  /*82930*/  STL.64 [R1+0xd2a0], R26 ;  /* 0x00d2a01a01007387 */ /* 0x0041e80000100a00 */
[----:B---3--:R1:W-:Y:S04]  /*82940*/  STL.64 [R1+0xd298], R24 ;  /* 0x00d2981801007387 */ /* 0x0083e80000100a00 */
[----:B0-----:R-:W2:Y:S04]  /*82950*/  LDL R26, [R1+0x80] ;  /* 0x00008000011a7983 */ /* 0x001ea80000100800 */
[----:B-1----:R-:W3:Y:S01]  /*82960*/  LDL.64 R24, [R1+0x88] ;  /* 0x0000880001187983 */ /* 0x002ee20000100a00 */
[----:B----4-:R-:W-:-:S02]  /*82970*/  IMAD.MOV.U32 R27, RZ, RZ, R0 ;  /* 0x000000ffff1b7224 */ /* 0x010fc400078e0000 */
[----:B------:R-:W-:Y:S02]  /*82980*/  IMAD R14, R14, 0x100, R20 ;  /* 0x000001000e0e7824 */ /* 0x000fe400078e0214 */
[----:B------:R-:W-:Y:S01]  /*82990*/  IMAD R15, R15, 0x100, R21 ;  /* 0x000001000f0f7824 */ /* 0x000fe200078e0215 */
[----:B------:R-:W4:Y:S04]  /*829a0*/  LDL R20, [R1+0x68] ;  /* 0x0000680001147983 */ /* 0x000f280000100800 */
[----:B------:R-:W4:Y:S04]  /*829b0*/  LDL R21, [R1+0x6c] ;  /* 0x00006c0001157983 */ /* 0x000f280000100800 */
[----:B--2---:R-:W-:Y:S04]  /*829c0*/  STL.64 [R1+0xd2c8], R26 ;  /* 0x00d2c81a01007387 */ /* 0x004fe80000100a00 */
[----:B---3--:R0:W-:Y:S04]  /*829d0*/  STL.64 [R1+0xd2c0], R24 ;  /* 0x00d2c01801007387 */ /* 0x0081e80000100a00 */
[----:B0-----:R-:W2:Y:S04]  /*829e0*/  LDL.LU.64 R24, [R1+0x1af0] ;  /* 0x001af00001187983 */ /* 0x001ea80000300a00 */
[----:B------:R-:W2:Y:S04]  /*829f0*/  LDL.LU.64 R26, [R1+0x1af8] ;  /* 0x001af800011a7983 */ /* 0x000ea80000300a00 */
[----:B------:R-:W-:Y:S04]  /*82a00*/  STL [R1+0xd154], R2 ;  /* 0x00d1540201007387 */ /* 0x000fe80000100800 */
[----:B------:R-:W-:Y:S01]  /*82a10*/  STL [R1+0xd150], R3 ;  /* 0x00d1500301007387 */ /* 0x000fe20000100800 */
[----:B------:R-:W-:Y:S01]  /*82a20*/  IMAD.MOV.U32 R0, RZ, RZ, R23 ;  /* 0x000000ffff007224 */ /* 0x000fe200078e0017 */
[----:B--2---:R-:W-:Y:S02]  /*82a30*/  HMMA.16816.F32 R24, R4, R22, R24 ;  /* 0x000000160418723c */ /* 0x004fe40000001818 */
[----:B------:R-:W2:-:S15]  /*82a40*/  LDL.LU.64 R4, [R1+0x1b40] ;  /* 0x001b400001047983 */ /* 0x000e9e0000300a00 */
[----:B------:R-:W-:-:S06]  /*82a50*/  NOP ;  /* 0x0000000000007918 */ /* 0x000fcc0000000000 */
[----:B------:R-:W-:Y:S04]  /*82a60*/  STL.64 [R1+0x2b0], R24 ;  /* 0x0002b01801007387 */ /* 0x000fe80000100a00 */
[----:B------:R-:W-:Y:S04]  /*82a70*/  STL.64 [R1+0x2b8], R26 ;  /* 0x0002b81a01007387 */ /* 0x000fe80000100a00 */
[----:B------:R-:W2:Y:S04]  /*82a80*/  LDL.LU.64 R6, [R1+0x1b48] ;  /* 0x001b480001067983 */ /* 0x000ea80000300a00 */
[----:B------:R-:W3:Y:S04]  /*82a90*/  LDL R22, [R1+0x58] ;  /* 0x0000580001167983 */ /* 0x000ee80000100800 */
[----:B------:R-:W3:Y:S04]  /*82aa0*/  LDL R23, [R1+0x5c] ;  /* 0x00005c0001177983 */ /* 0x000ee80000100800 */
[----:B---3--:R0:W-:Y:S04]  /*82ab0*/  STL.64 [R1+0xd280], R22 ;  /* 0x00d2801601007387 */ /* 0x0081e80000100a00 */
[----:B0-----:R-:W3:Y:S04]  /*82ac0*/  LDL R22, [R1+0x70] ;  /* 0x0000700001167983 */ /* 0x001ee80000100800 */
[----:B------:R-:W3:Y:S04]  /*82ad0*/  LDL R23, [R1+0x74] ;  /* 0x0000740001177983 */ /* 0x000ee80000100800 */
[----:B------:R-:W2:Y:S04]  /*82ae0*/  LDL.LU.64 R24, [R1+0x1b60] ;  /* 0x001b600001187983 */ /* 0x000ea80000300a00 */
[----:B------:R-:W2:Y:S04]  /*82af0*/  LDL.LU.64 R26, [R1+0x1b68] ;  /* 0x001b6800011a7983 */ /* 0x000ea80000300a00 */
[----:B----4-:R0:W-:Y:S01]  /*82b00*/  STL.64 [R1+0xd278], R20 ;  /* 0x00d2781401007387 */ /* 0x0101e20000100a00 */
[----:B------:R-:W-:-:S02]  /*82b10*/  F2FP.F16.E4M3.UNPACK_B R12, R12 ;  /* 0x0000000cff0c723e */ /* 0x000fc400020006ff */
[----:B------:R-:W-:Y:S01]  /*82b20*/  F2FP.F16.E4M3.UNPACK_B R13, R13 ;  /* 0x0000000dff0d723e */ /* 0x000fe200020006ff */
[----:B---3--:R1:W-:Y:S04]  /*82b30*/  STL.64 [R1+0xd2a8], R22 ;  /* 0x00d2a81601007387 */ /* 0x0083e80000100a00 */
[----:B0-----:R-:W3:Y:S04]  /*82b40*/  LDL.LU.64 R20, [R1+0x1b30] ;  /* 0x001b300001147983 */ /* 0x001ee80000300a00 */
[----:B-1----:R-:W3:Y:S01]  /*82b50*/  LDL.LU.64 R22, [R1+0x1b38] ;  /* 0x001b380001167983 */ /* 0x002ee20000300a00 */
[----:B------:R-:W-:-:S02]  /*82b60*/  F2FP.F16.E4M3.UNPACK_B R14, R14 ;  /* 0x0000000eff0e723e */ /* 0x000fc400020006ff */
[----:B------:R-:W-:-:S07]  /*82b70*/  F2FP.F16.E4M3.UNPACK_B R15, R15 ;  /* 0x0000000fff0f723e */ /* 0x000fce00020006ff */
[C---:B--2---:R-:W-:Y:S01]  /*82b80*/  HMMA.16816.F32 R4, R12.reuse, R16, R4 ;  /* 0x000000100c04723c */ /* 0x044fe20000001804 */
[----:B------:R-:W-:Y:S05]  /*82b90*/  STL [R1+0xd158], R0 ;  /* 0x00d1580001007387 */ /* 0x000fea0000100800 */
[----:B---3--:R-:W-:-:S15]  /*82ba0*/  HMMA.16816.F32 R20, R12, R8, R20 ;  /* 0x000000080c14723c */ /* 0x008fde0000001814 */
[----:B------:R-:W-:-:S08]  /*82bb0*/  NOP ;  /* 0x0000000000007918 */ /* 0x000fd00000000000 */
[----:B------:R0:W-:Y:S04]  /*82bc0*/  STL.64 [R1+0x2a0], R20 ;  /* 0x0002a01401007387 */ /* 0x0001e80000100a00 */
[----:B------:R1:W-:Y:S04]  /*82bd0*/  STL.64 [R1+0x2a8], R22 ;  /* 0x0002a81601007387 */ /* 0x0003e80000100a00 */
[----:B------:R-:W-:Y:S04]  /*82be0*/  STL.64 [R1+0x290], R4 ;  /* 0x0002900401007387 */ /* 0x000fe80000100a00 */
[----:B------:R-:W-:Y:S04]  /*82bf0*/  STL.64 [R1+0x298], R6 ;  /* 0x0002980601007387 */ /* 0x000fe80000100a00 */
[----:B0-----:R-:W2:Y:S04]  /*82c00*/  LDL.LU.64 R20, [R1+0x1b90] ;  /* 0x001b900001147983 */ /* 0x001ea80000300a00 */
[----:B-1----:R-:W3:Y:S01]  /*82c10*/  LDL.LU.64 R22, [R1+0x1b98] ;  /* 0x001b980001167983 */ /* 0x002ee20000300a00 */
[----:B------:R-:W-:Y:S01]  /*82c20*/  HMMA.16816.F32 R24, R12, R18, R24 ;  /* 0x000000120c18723c */ /* 0x000fe20000001818 */
[----:B------:R-:W-:-:S02]  /*82c30*/  IMAD.MOV.U32 R9, RZ, RZ, R17 ;  /* 0x000000ffff097224 */ /* 0x000fc400078e0011 */
[----:B------:R-:W-:-:S03]  /*82c40*/  IMAD.MOV.U32 R8, RZ, RZ, R16 ;  /* 0x000000ffff087224 */ /* 0x000fc600078e0010 */
[----:B------:R-:W-:Y:S02]  /*82c50*/  IMAD.MOV.U32 R2, RZ, RZ, R18 ;  /* 0x000000ffff027224 */ /* 0x000fe400078e0012 */
[----:B------:R-:W-:Y:S01]  /*82c60*/  IMAD.MOV.U32 R3, RZ, RZ, R19 ;  /* 0x000000ffff037224 */ /* 0x000fe200078e0013 */
[----:B---3--:R-:W-:Y:S04]  /*82c70*/  STL.64 [R1+0xd2b8], R22 ;  /* 0x00d2b81601007387 */ /* 0x008fe80000100a00 */
[----:B--2---:R0:W-:Y:S04]  /*82c80*/  STL.64 [R1+0xd2b0], R20 ;  /* 0x00d2b01401007387 */ /* 0x0041e80000100a00 */
[----:B0-----:R-:W2:Y:S04]  /*82c90*/  LDL.LU.64 R20, [R1+0x1b80] ;  /* 0x001b800001147983 */ /* 0x001ea80000300a00 */
[----:B------:R-:W2:Y:S04]  /*82ca0*/  LDL.LU.64 R22, [R1+0x1b88] ;  /* 0x001b880001167983 */ /* 0x000ea80000300a00 */
[----:B------:R-:W3:Y:S04]  /*82cb0*/  LDL.LU.64 R4, [R1+0x1bb0] ;  /* 0x001bb00001047983 */ /* 0x000ee80000300a00 */
[----:B------:R-:W3:Y:S04]  /*82cc0*/  LDL.LU.64 R6, [R1+0x1bb8] ;  /* 0x001bb80001067983 */ /* 0x000ee80000300a00 */
[----:B------:R-:W-:Y:S04]  /*82cd0*/  STL [R1+0xd160], R9 ;  /* 0x00d1600901007387 */ /* 0x000fe80000100800 */
[----:B------:R-:W-:Y:S04]  /*82ce0*/  STL [R1+0xd15c], R8 ;  /* 0x00d15c0801007387 */ /* 0x000fe80000100800 */
[----:B------:R-:W-:Y:S04]  /*82cf0*/  STL.64 [R1+0x280], R24 ;  /* 0x0002801801007387 */ /* 0x000fe80000100a00 */
[----:B------:R0:W-:Y:S04]  /*82d00*/  STL.64 [R1+0x288], R26 ;  /* 0x0002881a01007387 */ /* 0x0001e80000100a00 */
[----:B0-----:R-:W4:Y:S04]  /*82d10*/  LDL.LU.64 R26, [R1+0xd2c8] ;  /* 0x00d2c800011a7983 */ /* 0x001f280000300a00 */
[----:B------:R-:W2:Y:S04]  /*82d20*/  LDL.LU.64 R24, [R1+0xd2c0] ;  /* 0x00d2c00001187983 */ /* 0x000ea80000300a00 */
[----:B------:R-:W3:Y:S04]  /*82d30*/  LDL.LU.64 R16, [R1+0x1c50] ;  /* 0x001c500001107983 */ /* 0x000ee80000300a00 */
[----:B------:R-:W4:Y:S01]  /*82d40*/  LDL.LU.64 R18, [R1+0x1c58] ;  /* 0x001c580001127983 */ /* 0x000f220000300a00 */
[----:B--2---:R-:W-:Y:S03]  /*82d50*/  HMMA.16816.F32 R20, R12, R24, R20 ;  /* 0x000000180c14723c */ /* 0x004fe60000001814 */
[----:B----4-:R-:W-:Y:S04]  /*82d60*/  STL.64 [R1+0xd290], R18 ;  /* 0x00d2901201007387 */ /* 0x010fe80000100a00 */
[----:B---3--:R0:W-:Y:S04]  /*82d70*/  STL.64 [R1+0xd288], R16 ;  /* 0x00d2881001007387 */ /* 0x0081e80000100a00 */
[----:B0-----:R-:W2:Y:S04]  /*82d80*/  LDL.LU.64 R16, [R1+0x1bf0] ;  /* 0x001bf00001107983 */ /* 0x001ea80000300a00 */
[----:B------:R-:W2:Y:S08]  /*82d90*/  LDL.LU.64 R18, [R1+0x1bf8] ;  /* 0x001bf80001127983 */ /* 0x000eb00000300a00 */
[----:B------:R-:W-:Y:S04]  /*82da0*/  STL.64 [R1+0x270], R20 ;  /* 0x0002701401007387 */ /* 0x000fe80000100a00 */
[----:B------:R0:W-:Y:S04]  /*82db0*/  STL.64 [R1+0x278], R22 ;  /* 0x0002781601007387 */ /* 0x0001e80000100a00 */
[----:B0-----:R-:W3:Y:S04]  /*82dc0*/  LDL.LU.64 R22, [R1+0xd2b8] ;  /* 0x00d2b80001167983 */ /* 0x001ee80000300a00 */
[----:B------:R-:W3:Y:S01]  /*82dd0*/  LDL.LU.64 R20, [R1+0xd2b0] ;  /* 0x00d2b00001147983 */ /* 0x000ee20000300a00 */
[----:B------:R-:W-:-:S02]  /*82de0*/  IMAD.MOV.U32 R0, RZ, RZ, R25 ;  /* 0x000000ffff007224 */ /* 0x000fc400078e0019 */
[----:B---3--:R-:W-:Y:S01]  /*82df0*/  HMMA.16816.F32 R24, R12, R26, R20 ;  /* 0x0000001a0c18723c */ /* 0x008fe20000001814 */
[----:B------:R-:W2:-:S15]  /*82e00*/  LDL.LU.64 R22, [R1+0xd2a8] ;  /* 0x00d2a80001167983 */ /* 0x000e9e0000300a00 */
[----:B------:R-:W-:-:S07]  /*82e10*/  NOP ;  /* 0x0000000000007918 */ /* 0x000fce0000000000 */
[----:B------:R-:W-:Y:S04]  /*82e20*/  STL.64 [R1+0x260], R24 ;  /* 0x0002601801007387 */ /* 0x000fe80000100a00 */
[----:B------:R0:W-:Y:S04]  /*82e30*/  STL.64 [R1+0x268], R26 ;  /* 0x0002681a01007387 */ /* 0x0001e80000100a00 */
[----:B0-----:R-:W3:Y:S04]  /*82e40*/  LDL.LU.64 R26, [R1+0xd2a0] ;  /* 0x00d2a000011a7983 */ /* 0x001ee80000300a00 */
[----:B------:R-:W4:Y:S01]  /*82e50*/  LDL.LU.64 R24, [R1+0xd298] ;  /* 0x00d2980001187983 */ /* 0x000f220000300a00 */
[C---:B--2---:R-:W-:Y:S06]  /*82e60*/  HMMA.16816.F32 R20, R12.reuse, R22, R16 ;  /* 0x000000160c14723c */ /* 0x044fec0000001810 */
[----:B----4-:R-:W-:Y:S06]  /*82e70*/  HMMA.16816.F32 R4, R12, R24, R4 ;  /* 0x000000180c04723c */ /* 0x010fec0000001804 */
[----:B------:R-:W-:-:S02]  /*82e80*/  IMAD.MOV.U32 R9, RZ, RZ, R24 ;  /* 0x000000ffff097224 */ /* 0x000fc400078e0018 */
[----:B------:R-:W-:-:S15]  /*82e90*/  IMAD.MOV.U32 R8, RZ, RZ, R25 ;  /* 0x000000ffff087224 */ /* 0x000fde00078e0019 */
[----:B------:R0:W-:Y:S04]  /*82ea0*/  STL.64 [R1+0x250], R4 ;  /* 0x0002500401007387 */ /* 0x0001e80000100a00 */
[----:B------:R1:W-:Y:S04]  /*82eb0*/  STL.64 [R1+0x258], R6 ;  /* 0x0002580601007387 */ /* 0x0003e80000100a00 */
[----:B0-----:R-:W2:Y:S04]  /*82ec0*/  LDL.LU.64 R4, [R1+0x1c70] ;  /* 0x001c700001047983 */ /* 0x001ea80000300a00 */
[----:B-1----:R-:W2:Y:S04]  /*82ed0*/  LDL.LU.64 R6, [R1+0x1c78] ;  /* 0x001c780001067983 */ /* 0x002ea80000300a00 */
[----:B------:R-:W4:Y:S04]  /*82ee0*/  LDL R24, [R1+0x28] ;  /* 0x0000280001187983 */ /* 0x000f280000100800 */
[----:B------:R-:W4:Y:S04]  /*82ef0*/  LDL R25, [R1+0x2c] ;  /* 0x00002c0001197983 */ /* 0x000f280000100800 */
[----:B------:R-:W-:Y:S04]  /*82f00*/  STL.64 [R1+0xd170], R10 ;  /* 0x00d1700a01007387 */ /* 0x000fe80000100a00 */
[----:B------:R0:W-:Y:S04]  /*82f10*/  STL.64 [R1+0xd168], R8 ;  /* 0x00d1680801007387 */ /* 0x0001e80000100a00 */
[----:B0-----:R-:W3:Y:S04]  /*82f20*/  LDL.LU.64 R8, [R1+0x1c00] ;  /* 0x001c000001087983 */ /* 0x001ee80000300a00 */
[----:B------:R-:W3:Y:S04]  /*82f30*/  LDL.LU.64 R10, [R1+0x1c08] ;  /* 0x001c0800010a7983 */ /* 0x000ee80000300a00 */
[----:B------:R-:W2:Y:S04]  /*82f40*/  LDL.LU.64 R18, [R1+0xd290] ;  /* 0x00d2900001127983 */ /* 0x000ea80000300a00 */
[----:B------:R-:W2:Y:S04]  /*82f50*/  LDL.LU.64 R16, [R1+0xd288] ;  /* 0x00d2880001107983 */ /* 0x000ea80000300a00 */
[----:B------:R-:W-:Y:S04]  /*82f60*/  STL.64 [R1+0x240], R20 ;  /* 0x0002401401007387 */ /* 0x000fe80000100a00 */
[----:B------:R0:W-:Y:S04]  /*82f70*/  STL.64 [R1+0x248], R22 ;  /* 0x0002481601007387 */ /* 0x0001e80000100a00 */
[----:B0-----:R-:W4:Y:S04]  /*82f80*/  LDL.LU.64 R22, [R1+0xd280] ;  /* 0x00d2800001167983 */ /* 0x001f280000300a00 */
[----:B------:R-:W3:Y:S02]  /*82f90*/  LDL.LU.64 R20, [R1+0xd278] ;  /* 0x00d2780001147983 */ /* 0x000ee40000300a00 */
[----:B---3--:R-:W-:-:S15]  /*82fa0*/  HMMA.16816.F32 R8, R12, R20, R8 ;  /* 0x000000140c08723c */ /* 0x008fde0000001808 */
[----:B------:R-:W-:-:S08]  /*82fb0*/  NOP ;  /* 0x0000000000007918 */ /* 0x000fd00000000000 */
[----:B------:R-:W-:Y:S04]  /*82fc0*/  STL.64 [R1+0x230], R8 ;  /* 0x0002300801007387 */ /* 0x000fe80000100a00 */
[----:B------:R2:W-:Y:S02]  /*82fd0*/  STL.64 [R1+0x238], R10 ;  /* 0x0002380a01007387 */ /* 0x0005e40000100a00 */
[----:B--2---:R-:W-:Y:S02]  /*82fe0*/  HMMA.16816.F32 R8, R12, R26, R16 ;  /* 0x0000001a0c08723c */ /* 0x004fe40000001810 */
[----:B------:R-:W2:-:S15]  /*82ff0*/  LDL R26, [R1+0x20] ;  /* 0x00002000011a7983 */ /* 0x000e9e0000100800 */
[----:B------:R-:W-:-:S06]  /*83000*/  NOP ;  /* 0x0000000000007918 */ /* 0x000fcc0000000000 */
[----:B------:R-:W-:Y:S04]  /*83010*/  STL.64 [R1+0x220], R8 ;  /* 0x0002200801007387 */ /* 0x000fe80000100a00 */
[----:B------:R-:W-:Y:S04]  /*83020*/  STL.64 [R1+0x228], R10 ;  /* 0x0002280a01007387 */ /* 0x000fe80000100a00 */
[----:B------:R-:W2:Y:S01]  /*83030*/  LDL R27, [R1+0x24] ;  /* 0x00002400011b7983 */ /* 0x000ea20000100800 */
[C---:B----4-:R-:W-:Y:S03]  /*83040*/  HMMA.16816.F32 R4, R12.reuse, R22, R4 ;  /* 0x000000160c04723c */ /* 0x050fe60000001804 */
[----:B--2---:R0:W-:Y:S04]  /*83050*/  STL.64 [R1+0xd218], R26 ;  /* 0x00d2181a01007387 */ /* 0x0041e80000100a00 */
[----:B0-----:R-:W2:Y:S04]  /*83060*/  LDL R26, [R1+0x38] ;  /* 0x00003800011a7983 */ /* 0x001ea80000100800 */
[----:B------:R-:W2:Y:S04]  /*83070*/  LDL R27, [R1+0x3c] ;  /* 0x00003c00011b7983 */ /* 0x000ea80000100800 */
[----:B------:R0:W-:Y:S04]  /*83080*/  STL.64 [R1+0xd210], R24 ;  /* 0x00d2101801007387 */ /* 0x0001e80000100a00 */
[----:B--2---:R1:W-:Y:S04]  /*83090*/  STL.64 [R1+0xd230], R26 ;  /* 0x00d2301a01007387 */ /* 0x0043e80000100a00 */
[----:B0-----:R-:W2:Y:S04]  /*830a0*/  LDL R24, [R1+0x40] ;  /* 0x0000400001187983 */ /* 0x001ea80000100800 */
[----:B------:R-:W-:Y:S04]  /*830b0*/  STL.64 [R1+0x210], R4 ;  /* 0x0002100401007387 */ /* 0x000fe80000100a00 */
[----:B------:R-:W-:Y:S04]  /*830c0*/  STL.64 [R1+0x218], R6 ;  /* 0x0002180601007387 */ /* 0x000fe80000100a00 */
[----:B------:R-:W2:Y:S04]  /*830d0*/  LDL R25, [R1+0x44] ;  /* 0x0000440001197983 */ /* 0x000ea80000100800 */
[----:B--2---:R0:W-:Y:S04]  /*830e0*/  STL.64 [R1+0xd248], R24 ;  /* 0x00d2481801007387 */ /* 0x0041e80000100a00 */
[----:B-1----:R-:W2:Y:S04]  /*830f0*/  LDL R26, [R1+0x48] ;  /* 0x00004800011a7983 */ /* 0x002ea80000100800 */
[----:B------:R-:W2:Y:S04]  /*83100*/  LDL R27, [R1+0x4c] ;  /* 0x00004c00011b7983 */ /* 0x000ea80000100800 */
[----:B------:R-:W3:Y:S04]  /*83110*/  LDL R18, [R1+0x10] ;  /* 0x0000100001127983 */ /* 0x000ee80000100800 */
[----:B------:R-:W3:Y:S04]  /*83120*/  LDL R19, [R1+0x14] ;  /* 0x0000140001137983 */ /* 0x000ee80000100800 */
[----:B------:R-:W4:Y:S04]  /*83130*/  LDL R10, [R1] ;  /* 0x00000000010a7983 */ /* 0x000f280000100800 */
[----:B------:R-:W4:Y:S04]  /*83140*/  LDL R11, [R1+0x4] ;  /* 0x00000400010b7983 */ /* 0x000f280000100800 */
[----:B--2---:R-:W-:Y:S04]  /*83150*/  STL.64 [R1+0xd260], R26 ;  /* 0x00d2601a01007387 */ /* 0x004fe80000100a00 */
[----:B---3--:R1:W-:Y:S04]  /*83160*/  STL.64 [R1+0xd1f8], R18 ;  /* 0x00d1f81201007387 */ /* 0x0083e80000100a00 */
[----:B------:R-:W2:Y:S04]  /*83170*/  LDL R16, [R1+0x18] ;  /* 0x0000180001107983 */ /* 0x000ea80000100800 */
[----:B------:R-:W2:Y:S04]  /*83180*/  LDL R17, [R1+0x1c] ;  /* 0x00001c0001117983 */ /* 0x000ea80000100800 */
[----:B0-----:R-:W3:Y:S04]  /*83190*/  LDL R24, [R1+0x50] ;  /* 0x0000500001187983 */ /* 0x001ee80000100800 */
[----:B------:R-:W3:Y:S04]  /*831a0*/  LDL R25, [R1+0x54] ;  /* 0x0000540001197983 */ /* 0x000ee80000100800 */
[----:B------:R-:W3:Y:S04]  /*831b0*/  LDL R8, [R1+0x8] ;  /* 0x0000080001087983 */ /* 0x000ee80000100800 */
[----:B------:R-:W3:Y:S04]  /*831c0*/  LDL R9, [R1+0xc] ;  /* 0x00000c0001097983 */ /* 0x000ee80000100800 */
[----:B-1----:R-:W4:Y:S04]  /*831d0*/  LDL R18, [R1+0x30] ;  /* 0x0000300001127983 */ /* 0x002f280000100800 */
[----:B------:R-:W4:Y:S04]  /*831e0*/  LDL R19, [R1+0x34] ;  /* 0x0000340001137983 */ /* 0x000f280000100800 */
        /* <DEDUP_REMOVED lines=18> */
[----:B------:R-:W-:Y:S04]  /*83310*/  STL.64 [R1+0xd1d8], R10 ;  /* 0x00d1d80a01007387 */ /* 0x000fe80000100a00 */
[----:B---3--:R0:W-:Y:S04]  /*83320*/  STL.64 [R1+0xd1f0], R8 ;  /* 0x00d1f00801007387 */ /* 0x0081e80000100a00 */
[----:B0-----:R-:W3:Y:S04]  /*83330*/  LDL.LU.64 R8, [R1+0x1d60] ;  /* 0x001d600001087983 */ /* 0x001ee80000300a00 */
[----:B------:R-:W3:Y:S04]  /*83340*/  LDL.LU.64 R10, [R1+0x1d68] ;  /* 0x001d6800010a7983 */ /* 0x000ee80000300a00 */
[----:B------:R-:W4:Y:S04]  /*83350*/  LDL.LU R4, [R1+0x2f80] ;  /* 0x002f800001047983 */ /* 0x000f280000300800 */
[----:B------:R-:W4:Y:S04]  /*83360*/  LDL.LU R5, [R1+0x2f88] ;  /* 0x002f880001057983 */ /* 0x000f280000300800 */
[----:B------:R-:W3:Y:S04]  /*83370*/  LDL.LU R6, [R1+0x2f90] ;  /* 0x002f900001067983 */ /* 0x000ee80000300800 */
[----:B------:R-:W3:Y:S01]  /*83380*/  LDL.LU R7, [R1+0x2f98] ;  /* 0x002f980001077983 */ /* 0x000ee20000300800 */
[C---:B--2---:R-:W-:Y:S03]  /*83390*/  HMMA.16816.F32 R24, R12.reuse, R24, R16 ;  /* 0x000000180c18723c */ /* 0x044fe60000001810 */
[----:B---3--:R-:W-:Y:S04]  /*833a0*/  STL.64 [R1+0xd180], R6 ;  /* 0x00d1800601007387 */ /* 0x008fe80000100a00 */
[----:B----4-:R0:W-:Y:S04]  /*833b0*/  STL.64 [R1+0xd178], R4 ;  /* 0x00d1780401007387 */ /* 0x0101e80000100a00 */
[----:B0-----:R-:W2:Y:S04]  /*833c0*/  LDL.LU.64 R4, [R1+0x1d50] ;  /* 0x001d500001047983 */ /* 0x001ea80000300a00 */
[----:B------:R-:W2:Y:S04]  /*833d0*/  LDL.LU.64 R6, [R1+0x1d58] ;  /* 0x001d580001067983 */ /* 0x000ea80000300a00 */
        /* <DEDUP_REMOVED lines=20> */
[----:B------:R-:W2:Y:S04]  /*83520*/  LDL.LU.64 R18, [R1+0xd228] ;  /* 0x00d2280001127983 */ /* 0x000ea80000300a00 */
[----:B------:R-:W3:-:S15]  /*83530*/  LDL.LU.64 R16, [R1+0xd220] ;  /* 0x00d2200001107983 */ /* 0x000ede0000300a00 */
[----:B------:R-:W-:-:S02]  /*83540*/  NOP ;  /* 0x0000000000007918 */ /* 0x000fc40000000000 */
[----:B------:R-:W-:Y:S04]  /*83550*/  STL.64 [R1+0x1d0], R24 ;  /* 0x0001d01801007387 */ /* 0x000fe80000100a00 */
[----:B------:R0:W-:Y:S04]  /*83560*/  STL.64 [R1+0x1d8], R26 ;  /* 0x0001d81a01007387 */ /* 0x0001e80000100a00 */
[----:B0-----:R-:W4:Y:S04]  /*83570*/  LDL.LU.64 R26, [R1+0xd218] ;  /* 0x00d21800011a7983 */ /* 0x001f280000300a00 */
[----:B------:R-:W3:Y:S01]  /*83580*/  LDL.LU.64 R24, [R1+0xd210] ;  /* 0x00d2100001187983 */ /* 0x000ee20000300a00 */
[----:B--2---:R-:W-:-:S15]  /*83590*/  HMMA.16816.F32 R4, R12, R18, R4 ;  /* 0x000000120c04723c */ /* 0x004fde0000001804 */
[----:B------:R-:W-:-:S08]  /*835a0*/  NOP ;  /* 0x0000000000007918 */ /* 0x000fd00000000000 */
[----:B------:R-:W-:Y:S04]  /*835b0*/  STL.64 [R1+0x1c0], R4 ;  /* 0x0001c00401007387 */ /* 0x000fe80000100a00 */
[----:B------:R3:W-:Y:S02]  /*835c0*/  STL.64 [R1+0x1c8], R6 ;  /* 0x0001c80601007387 */ /* 0x0007e40000100a00 */
[----:B---3--:R-:W-:Y:S02]  /*835d0*/  HMMA.16816.F32 R4, R12, R24, R8 ;  /* 0x000000180c04723c */ /* 0x008fe40000001808 */
[----:B------:R-:W2:Y:S04]  /*835e0*/  LDL.LU.64 R8, [R1+0x1df0] ;  /* 0x001df00001087983 */ /* 0x000ea80000300a00 */
[----:B------:R-:W3:-:S15]  /*835f0*/  LDL.LU.64 R10, [R1+0x1df8] ;  /* 0x001df800010a7983 */ /* 0x000ede0000300a00 */
[----:B------:R-:W-:-:S02]  /*83600*/  NOP ;  /* 0x0000000000007918 */ /* 0x000fc40000000000 */
        /* <DEDUP_REMOVED lines=15> */
[----:B------:R-:W2:Y:S04]  /*83700*/  LDL.LU.64 R6, [R1+0x1e18] ;  /* 0x001e180001067983 */ /* 0x000ea80000300a00 */
[----:B------:R-:W3:Y:S04]  /*83710*/  LDL.LU.64 R24, [R1+0x1e80] ;  /* 0x001e800001187983 */ /* 0x000ee80000300a00 */
        /* <DEDUP_REMOVED lines=8> */
[----:B------:R-:W4:Y:S04]  /*837a0*/  LDL.LU.64 R10, [R1+0xd208] ;  /* 0x00d20800010a7983 */ /* 0x000f280000300a00 */
[----:B------:R-:W4:Y:S04]  /*837b0*/  LDL.LU.64 R8, [R1+0xd200] ;  /* 0x00d2000001087983 */ /* 0x000f280000300a00 */
[----:B------:R-:W-:Y:S04]  /*837c0*/  STL.64 [R1+0x190], R16 ;  /* 0x0001901001007387 */ /* 0x000fe80000100a00 */
[----:B------:R0:W-:Y:S04]  /*837d0*/  STL.64 [R1+0x198], R18 ;  /* 0x0001981201007387 */ /* 0x0001e80000100a00 */
[----:B0-----:R-:W4:Y:S02]  /*837e0*/  LDL.LU.64 R18, [R1+0xd1f8] ;  /* 0x00d1f80001127983 */ /* 0x001f240000300a00 */
[----:B----4-:R-:W-:Y:S02]  /*837f0*/  HMMA.16816.F32 R16, R12, R18, R8 ;  /* 0x000000120c10723c */ /* 0x010fe40000001808 */
[----:B------:R-:W4:-:S15]  /*83800*/  LDL.LU.64 R8, [R1+0xd1f0] ;  /* 0x00d1f00001087983 */ /* 0x000f1e0000300a00 */
[----:B------:R-:W-:-:S06]  /*83810*/  NOP ;  /* 0x0000000000007918 */ /* 0x000fcc0000000000 */
[----:B------:R0:W-:Y:S04]  /*83820*/  STL.64 [R1+0x180], R16 ;  /* 0x0001801001007387 */ /* 0x0001e80000100a00 */
[----:B------:R1:W-:Y:S04]  /*83830*/  STL.64 [R1+0x188], R18 ;  /* 0x0001881201007387 */ /* 0x0003e80000100a00 */
[----:B0-----:R-:W3:Y:S04]  /*83840*/  LDL.LU.64 R16, [R1+0x1f30] ;  /* 0x001f300001107983 */ /* 0x001ee80000300a00 */
[----:B-1----:R-:W2:Y:S01]  /*83850*/  LDL.LU.64 R18, [R1+0x1f38] ;  /* 0x001f380001127983 */ /* 0x002ea20000300a00 */
[C---:B----4-:R-:W-:Y:S03]  /*83860*/  HMMA.16816.F32 R8, R12.reuse, R8, R4 ;  /* 0x000000080c08723c */ /* 0x050fe60000001804 */
[----:B--2---:R-:W-:Y:S04]  /*83870*/  STL.64 [R1+0xd1a0], R18 ;  /* 0x00d1a01201007387 */ /* 0x004fe80000100a00 */
[----:B---3--:R0:W-:Y:S04]  /*83880*/  STL.64 [R1+0xd198], R16 ;  /* 0x00d1981001007387 */ /* 0x0081e80000100a00 */
[----:B0-----:R-:W2:Y:S04]  /*83890*/  LDL.LU.64 R16, [R1+0x1f20] ;  /* 0x001f200001107983 */ /* 0x001ea80000300a00 */
[----:B------:R-:W2:Y:S04]  /*838a0*/  LDL.LU.64 R18, [R1+0x1f28] ;  /* 0x001f280001127983 */ /* 0x000ea80000300a00 */
[----:B------:R-:W3:Y:S04]  /*838b0*/  LDL.LU.64 R6, [R1+0xd1e8] ;  /* 0x00d1e80001067983 */ /* 0x000ee80000300a00 */
[----:B------:R-:W3:Y:S04]  /*838c0*/  LDL.LU.64 R4, [R1+0xd1e0] ;  /* 0x00d1e00001047983 */ /* 0x000ee80000300a00 */
[----:B------:R-:W-:Y:S04]  /*838d0*/  STL.64 [R1+0x170], R8 ;  /* 0x0001700801007387 */ /* 0x000fe80000100a00 */
[----:B------:R0:W-:Y:S04]  /*838e0*/  STL.64 [R1+0x178], R10 ;  /* 0x0001780a01007387 */ /* 0x0001e80000100a00 */
[----:B0-----:R-:W3:Y:S01]  /*838f0*/  LDL.LU.64 R10, [R1+0xd1d8] ;  /* 0x00d1d800010a7983 */ /* 0x001ee20000300a00 */
[C---:B------:R-:W-:Y:S06]  /*83900*/  HMMA.16816.F32 R24, R12.reuse, R28, R24 ;  /* 0x0000001c0c18723c */ /* 0x040fec0000001818 */
        /* <DEDUP_REMOVED lines=27> */
[----:B------:R0:W-:Y:S04]  /*83ac0*/  STL.64 [R1+0xd018], R24 ;  /* 0x00d0181801007387 */ /* 0x0001e80000100a00 */
[----:B0-----:R-:W4:Y:S04]  /*83ad0*/  LDL.LU R24, [R1+0x2f94] ;  /* 0x002f940001187983 */ /* 0x001f280000300800 */
[----:B------:R-:W4:Y:S01]  /*83ae0*/  LDL.LU R25, [R1+0x2f9c] ;  /* 0x002f9c0001197983 */ /* 0x000f220000300800 */
        /* <DEDUP_REMOVED lines=20> */
[----:B0-----:R-:W2:Y:S04]  /*83c30*/  LDL.LU.64 R6, [R1+0xd180] ;  /* 0x00d1800001067983 */ /* 0x001ea80000300a00 */
[----:B------:R-:W3:Y:S01]  /*83c40*/  LDL.LU.64 R4, [R1+0xd178] ;  /* 0x00d1780001047983 */ /* 0x000ee20000300a00 */
[----:B----4-:R-:W-:-:S15]  /*83c50*/  HMMA.16816.F32 R8, R12, R16, R8 ;  /* 0x000000100c08723c */ /* 0x010fde0000001808 */
[----:B------:R-:W-:-:S08]  /*83c60*/  NOP ;  /* 0x0000000000007918 */ /* 0x000fd00000000000 */
[----:B------:R-:W-:Y:S04]  /*83c70*/  STL.64 [R1+0xf0], R8 ;  /* 0x0000f00801007387 */ /* 0x000fe80000100a00 */
[----:B------:R0:W-:Y:S04]  /*83c80*/  STL.64 [R1+0xf8], R10 ;  /* 0x0000f80a01007387 */ /* 0x0001e80000100a00 */
[----:B0-----:R-:W4:Y:S04]  /*83c90*/  LDL.LU.64 R10, [R1+0xd170] ;  /* 0x00d17000010a7983 */ /* 0x001f280000300a00 */
[----:B------:R-:W4:Y:S04]  /*83ca0*/  LDL.LU.64 R8, [R1+0xd168] ;  /* 0x00d1680001087983 */ /* 0x000f280000300a00 */
[----:B------:R-:W-:Y:S04]  /*83cb0*/  STL.64 [R1+0xcff0], R18 ;  /* 0x00cff01201007387 */ /* 0x000fe80000100a00 */
[----:B------:R4:W-:Y:S01]  /*83cc0*/  STL.64 [R1+0xcfe8], R16 ;  /* 0x00cfe81001007387 */ /* 0x0009e20000100a00 */
[----:B---3--:R-:W-:-:S02]  /*83cd0*/  IMAD R4, R4, 0x100, R26 ;  /* 0x0000010004047824 */ /* 0x008fc400078e021a */
[----:B------:R-:W-:Y:S02]  /*83ce0*/  IMAD R5, R5, 0x100, R27 ;  /* 0x0000010005057824 */ /* 0x000fe400078e021b */
[----:B------:R-:W3:Y:S01]  /*83cf0*/  LDL.64 R26, [R1+0x70] ;  /* 0x00007000011a7983 */ /* 0x000ee20000100a00 */
[----:B--2---:R-:W-:Y:S02]  /*83d00*/  IMAD R6, R6, 0x100, R24 ;  /* 0x0000010006067824 */ /* 0x004fe400078e0218 */
[----:B------:R-:W-:Y:S01]  /*83d10*/  IMAD R7, R7, 0x100, R25 ;  /* 0x0000010007077824 */ /* 0x000fe200078e0219 */
[----:B----4-:R-:W-:Y:S01]  /*83d20*/  HMMA.16816.F32 R16, R12, R10, R20 ;  /* 0x0000000a0c10723c */ /* 0x010fe20000001814 */
[----:B------:R-:W-:Y:S02]  /*83d30*/  IMAD.MOV.U32 R24, RZ, RZ, R9 ;  /* 0x000000ffff187224 */ /* 0x000fe400078e0009 */
[----:B------:R-:W-:Y:S01]  /*83d40*/  IMAD.MOV.U32 R25, RZ, RZ, R8 ;  /* 0x000000ffff197224 */ /* 0x000fe200078e0008 */
[----:B---3--:R0:W-:-:S15]  /*83d50*/  STL.64 [R1+0xd0d8], R26 ;  /* 0x00d0d81a01007387 */ /* 0x0081de0000100a00 */
[----:B------:R-:W-:-:S04]  /*83d60*/  NOP ;  /* 0x0000000000007918 */ /* 0x000fc80000000000 */
[----:B------:R-:W-:Y:S04]  /*83d70*/  STL.64 [R1+0xe0], R16 ;  /* 0x0000e01001007387 */ /* 0x000fe80000100a00 */
[----:B------:R1:W-:Y:S04]  /*83d80*/  STL.64 [R1+0xe8], R18 ;  /* 0x0000e81201007387 */ /* 0x0003e80000100a00 */
[----:B0-----:R-:W2:Y:S04]  /*83d90*/  LDL.64 R26, [R1+0x80] ;  /* 0x00008000011a7983 */ /* 0x001ea80000100a00 */
[----:B------:R-:W1:Y:S04]  /*83da0*/  LDL.LU R9, [R1+0xd160] ;  /* 0x00d1600001097983 */ /* 0x000e680000300800 */
[----:B------:R-:W3:Y:S04]  /*83db0*/  LDL.LU R8, [R1+0xd15c] ;  /* 0x00d15c0001087983 */ /* 0x000ee80000300800 */
[----:B--2---:R0:W-:Y:S01]  /*83dc0*/  STL.64 [R1+0xd0f0], R26 ;  /* 0x00d0f01a01007387 */ /* 0x0041e20000100a00 */
[----:B-1----:R-:W-:-:S02]  /*83dd0*/  IMAD.MOV.U32 R19, RZ, RZ, R9 ;  /* 0x000000ffff137224 */ /* 0x002fc400078e0009 */
[----:B---3--:R-:W-:Y:S01]  /*83de0*/  IMAD.MOV.U32 R18, RZ, RZ, R8 ;  /* 0x000000ffff127224 */ /* 0x008fe200078e0008 */
[----:B0-----:R-:W2:Y:S01]  /*83df0*/  LDL R26, [R1+0x88] ;  /* 0x00008800011a7983 */ /* 0x001ea20000100800 */
[----:B------:R-:W-:-:S03]  /*83e00*/  IMAD.MOV.U32 R27, RZ, RZ, R0 ;  /* 0x000000ffff1b7224 */ /* 0x000fc600078e0000 */
[----:B------:R-:W3:Y:S04]  /*83e10*/  LDL.LU R0, [R1+0xd158] ;  /* 0x00d1580001007983 */ /* 0x000ee80000300800 */
[----:B------:R0:W-:Y:S02]  /*83e20*/  STL.64 [R1+0xd0e8], R24 ;  /* 0x00d0e81801007387 */ /* 0x0001e40000100a00 */
[----:B0-----:R-:W-:Y:S02]  /*83e30*/  IMAD.MOV.U32 R24, RZ, RZ, R2 ;  /* 0x000000ffff187224 */ /* 0x001fe400078e0002 */
[----:B------:R-:W-:Y:S01]  /*83e40*/  IMAD.MOV.U32 R25, RZ, RZ, R3 ;  /* 0x000000ffff197224 */ /* 0x000fe200078e0003 */
[----:B------:R-:W4:Y:S04]  /*83e50*/  LDL.LU R2, [R1+0xd154] ;  /* 0x00d1540001027983 */ /* 0x000f280000300800 */
[----:B------:R-:W4:Y:S04]  /*83e60*/  LDL.LU R3, [R1+0xd150] ;  /* 0x00d1500001037983 */ /* 0x000f280000300800 */
[----:B------:R-:W3:Y:S04]  /*83e70*/  LDL.LU R8, [R1+0xd14c] ;  /* 0x00d14c0001087983 */ /* 0x000ee80000300800 */
[----:B------:R-:W3:Y:S04]  /*83e80*/  LDL.LU R9, [R1+0xd148] ;  /* 0x00d1480001097983 */ /* 0x000ee80000300800 */
[----:B------:R-:W2:Y:S04]  /*83e90*/  LDL.64 R16, [R1+0xa0] ;  /* 0x0000a00001107983 */ /* 0x000ea80000100a00 */
[----:B------:R-:W-:Y:S04]  /*83ea0*/  STL.64 [R1+0xd140], R18 ;  /* 0x00d1401201007387 */ /* 0x000fe80000100a00 */
[----:B--2---:R0:W-:Y:S04]  /*83eb0*/  STL.64 [R1+0xd138], R16 ;  /* 0x00d1381001007387 */ /* 0x0041e80000100a00 */
[----:B0-----:R-:W4:Y:S04]  /*83ec0*/  LDL.LU.64 R16, [R1+0x2030] ;  /* 0x0020300001107983 */ /* 0x001f280000300a00 */
[----:B------:R-:W4:Y:S04]  /*83ed0*/  LDL.LU.64 R18, [R1+0x2038] ;  /* 0x0020380001127983 */ /* 0x000f280000300a00 */
[----:B------:R-:W-:Y:S04]  /*83ee0*/  STL.64 [R1+0xd108], R26 ;  /* 0x00d1081a01007387 */ /* 0x000fe80000100a00 */
[----:B------:R0:W-:Y:S04]  /*83ef0*/  STL.64 [R1+0xd120], R24 ;  /* 0x00d1201801007387 */ /* 0x0001e80000100a00 */
[----:B0-----:R-:W3:Y:S04]  /*83f00*/  LDL.LU.64 R24, [R1+0x2020] ;  /* 0x0020200001187983 */ /* 0x001ee80000300a00 */
[----:B------:R-:W3:Y:S04]  /*83f10*/  LDL.LU.64 R26, [R1+0x2028] ;  /* 0x00202800011a7983 */ /* 0x000ee80000300a00 */
[----:B------:R-:W2:Y:S04]  /*83f20*/  LDL.64 R22, [R1+0x60] ;  /* 0x0000600001167983 */ /* 0x000ea80000100a00 */
[----:B------:R-:W4:Y:S01]  /*83f30*/  LDL.64 R20, [R1+0x68] ;  /* 0x0000680001147983 */ /* 0x000f220000100a00 */
[----:B---3--:R-:W-:Y:S03]  /*83f40*/  HMMA.16816.F32 R24, R12, R8, R24 ;  /* 0x000000080c18723c */ /* 0x008fe60000001818 */
[----:B--2---:R-:W-:-:S15]  /*83f50*/  STL.64 [R1+0xd0d0], R22 ;  /* 0x00d0d01601007387 */ /* 0x004fde0000100a00 */
[----:B------:R-:W-:-:S05]  /*83f60*/  NOP ;  /* 0x0000000000007918 */ /* 0x000fca0000000000 */
[----:B------:R-:W-:Y:S04]  /*83f70*/  STL.64 [R1+0xae0], R24 ;  /* 0x000ae01801007387 */ /* 0x000fe80000100a00 */
[----:B------:R-:W-:Y:S04]  /*83f80*/  STL.64 [R1+0xae8], R26 ;  /* 0x000ae81a01007387 */ /* 0x000fe80000100a00 */
[----:B----4-:R-:W-:Y:S04]  /*83f90*/  STL.64 [R1+0xd0c8], R20 ;  /* 0x00d0c81401007387 */ /* 0x010fe80000100a00 */
[----:B------:R-:W-:Y:S04]  /*83fa0*/  STL [R1+0xcfa8], R8 ;  /* 0x00cfa80801007387 */ /* 0x000fe80000100800 */
[----:B------:R-:W-:Y:S04]  /*83fb0*/  STL [R1+0xcfa4], R9 ;  /* 0x00cfa40901007387 */ /* 0x000fe80000100800 */
[----:B------:R0:W-:Y:S02]  /*83fc0*/  STL.64 [R1+0xd0e0], R10 ;  /* 0x00d0e00a01007387 */ /* 0x0001e40000100a00 */
[----:B0-----:R-:W-:Y:S02]  /*83fd0*/  HMMA.16816.F32 R8, R12, R2, R16 ;  /* 0x000000020c08723c */ /* 0x001fe40000001810 */
[----:B------:R-:W2:Y:S04]  /*83fe0*/  LDL.LU.64 R16, [R1+0x2010] ;  /* 0x0020100001107983 */ /* 0x000ea80000300a00 */
[----:B------:R-:W2:-:S15]  /*83ff0*/  LDL.LU.64 R18, [R1+0x2018] ;  /* 0x0020180001127983 */ /* 0x000e9e0000300a00 */
[----:B------:R-:W-:-:S02]  /*84000*/  NOP ;  /* 0x0000000000007918 */ /* 0x000fc40000000000 */
[----:B------:R-:W-:Y:S04]  /*84010*/  STL.64 [R1+0xad0], R8 ;  /* 0x000ad00801007387 */ /* 0x000fe80000100a00 */
[----:B------:R-:W-:Y:S04]  /*84020*/  STL.64 [R1+0xad8], R10 ;  /* 0x000ad80a01007387 */ /* 0x000fe80000100a00 */
[----:B------:R-:W3:Y:S04]  /*84030*/  LDL.LU.64 R24, [R1+0x1ff0] ;  /* 0x001ff00001187983 */ /* 0x000ee80000300a00 */
[----:B------:R-:W4:Y:S04]  /*84040*/  LDL.LU.64 R26, [R1+0x1ff8] ;  /* 0x001ff800011a7983 */ /* 0x000f280000300a00 */
[----:B----4-:R-:W-:Y:S04]  /*84050*/  STL.64 [R1+0xd130], R26 ;  /* 0x00d1301a01007387 */ /* 0x010fe80000100a00 */
[----:B---3--:R0:W-:Y:S04]  /*84060*/  STL.64 [R1+0xd128], R24 ;  /* 0x00d1281801007387 */ /* 0x0081e80000100a00 */
[----:B0-----:R-:W3:Y:S04]  /*84070*/  LDL.LU.64 R24, [R1+0x2000] ;  /* 0x0020000001187983 */ /* 0x001ee80000300a00 */
[----:B------:R-:W3:Y:S04]  /*84080*/  LDL.LU.64 R26, [R1+0x2008] ;  /* 0x00200800011a7983 */ /* 0x000ee80000300a00 */
        /* <DEDUP_REMOVED lines=12> */
[----:B------:R0:W-:Y:S04]  /*84150*/  STL [R1+0xcfac], R2 ;  /* 0x00cfac0201007387 */ /* 0x0001e80000100800 */
[----:B------:R1:W-:Y:S04]  /*84160*/  STL [R1+0xcfa0], R3 ;  /* 0x00cfa00301007387 */ /* 0x0003e80000100800 */
[----:B0-----:R-:W3:Y:S01]  /*84170*/  LDL R2, [R1+0xa8] ;  /* 0x0000a80001027983 */ /* 0x001ee20000100800 */
[----:B-1----:R-:W-:Y:S01]  /*84180*/  IMAD.MOV.U32 R3, RZ, RZ, R0 ;  /* 0x000000ffff037224 */ /* 0x002fe200078e0000 */
[----:B------:R-:W-:-:S02]  /*84190*/  F2FP.F16.E4M3.UNPACK_B R4, R4 ;  /* 0x00000004ff04723e */ /* 0x000fc400020006ff */
[----:B------:R-:W-:Y:S02]  /*841a0*/  F2FP.F16.E4M3.UNPACK_B R5, R5 ;  /* 0x00000005ff05723e */ /* 0x000fe400020006ff */
[----:B------:R-:W-:Y:S02]  /*841b0*/  F2FP.F16.E4M3.UNPACK_B R6, R6 ;  /* 0x00000006ff06723e */ /* 0x000fe400020006ff */
[----:B------:R-:W-:Y:S01]  /*841c0*/  F2FP.F16.E4M3.UNPACK_B R7, R7 ;  /* 0x00000007ff07723e */ /* 0x000fe200020006ff */
[----:B---3--:R-:W-:Y:S01]  /*841d0*/  HMMA.16816.F32 R12, R12, R2, R16 ;  /* 0x000000020c0c723c */ /* 0x008fe20000001810 */
[----:B------:R-:W3:Y:S04]  /*841e0*/  LDL.LU.64 R18, [R1+0xd140] ;  /* 0x00d1400001127983 */ /* 0x000ee80000300a00 */
[----:B------:R-:W2:-:S15]  /*841f0*/  LDL.LU.64 R16, [R1+0xd138] ;  /* 0x00d1380001107983 */ /* 0x000e9e0000300a00 */
[----:B------:R-:W-:-:S03]  /*84200*/  NOP ;  /* 0x0000000000007918 */ /* 0x000fc60000000000 */
[----:B------:R0:W-:Y:S04]  /*84210*/  STL.64 [R1+0xd0], R12 ;  /* 0x0000d00c01007387 */ /* 0x0001e80000100a00 */
[----:B------:R1:W-:Y:S04]  /*84220*/  STL.64 [R1+0xd8], R14 ;  /* 0x0000d80e01007387 */ /* 0x0003e80000100a00 */
[----:B0-----:R-:W4:Y:S04]  /*84230*/  LDL.LU.64 R12, [R1+0x1fc0] ;  /* 0x001fc000010c7983 */ /* 0x001f280000300a00 */
[----:B-1----:R-:W4:Y:S01]  /*84240*/  LDL.LU.64 R14, [R1+0x1fc8] ;  /* 0x001fc800010e7983 */ /* 0x002f220000300a00 */
[----:B--2---:R-:W-:-:S15]  /*84250*/  HMMA.16816.F32 R24, R4, R16, R24 ;  /* 0x000000100418723c */ /* 0x004fde0000001818 */
[----:B------:R-:W-:-:S08]  /*84260*/  NOP ;  /* 0x0000000000007918 */ /* 0x000fd00000000000 */
[----:B------:R-:W-:Y:S04]  /*84270*/  STL.64 [R1+0xc0], R24 ;  /* 0x0000c01801007387 */ /* 0x000fe80000100a00 */
[----:B------:R0:W-:Y:S04]  /*84280*/  STL.64 [R1+0xc8], R26 ;  /* 0x0000c81a01007387 */ /* 0x0001e80000100a00 */
[----:B0-----:R-:W3:Y:S04]  /*84290*/  LDL.LU.64 R26, [R1+0xd130] ;  /* 0x00d13000011a7983 */ /* 0x001ee80000300a00 */
[----:B------:R-:W3:Y:S01]  /*842a0*/  LDL.LU.64 R24, [R1+0xd128] ;  /* 0x00d1280001187983 */ /* 0x000ee20000300a00 */
[----:B------:R-:W-:-:S05]  /*842b0*/  IMAD.MOV.U32 R0, RZ, RZ, R17 ;  /* 0x000000ffff007224 */ /* 0x000fca00078e0011 */
[----:B------:R-:W-:Y:S01]  /*842c0*/  STL [R1+0xcf98], R0 ;  /* 0x00cf980001007387 */ /* 0x000fe20000100800 */
[----:B---3--:R-:W-:Y:S03]  /*842d0*/  HMMA.16816.F32 R16, R4, R18, R24 ;  /* 0x000000120410723c */ /* 0x008fe60000001818 */
[----:B------:R-:W2:-:S15]  /*842e0*/  LDL.LU.64 R24, [R1+0xd120] ;  /* 0x00d1200001187983 */ /* 0x000e9e0000300a00 */
[----:B------:R-:W-:-:S05]  /*842f0*/  NOP ;  /* 0x0000000000007918 */ /* 0x000fca0000000000 */
        /* <DEDUP_REMOVED lines=17> */
[----:B0-----:R-:W4:Y:S04]  /*84410*/  LDL.LU.64 R26, [R1+0xd0f0] ;  /* 0x00d0f000011a7983 */ /* 0x001f280000300a00 */
[----:B------:R-:W2:Y:S01]  /*84420*/  LDL.LU.64 R24, [R1+0xd0e8] ;  /* 0x00d0e80001187983 */ /* 0x000ea20000300a00 */
[----:B----4-:R-:W-:Y:S06]  /*84430*/  HMMA.16816.F32 R12, R4, R26, R12 ;  /* 0x0000001a040c723c */ /* 0x010fec000000180c */
[----:B------:R-:W-:-:S02]  /*84440*/  IMAD.MOV.U32 R0, RZ, RZ, R27 ;  /* 0x000000ffff007224 */ /* 0x000fc400078e001b */
[----:B--2---:R-:W-:-:S15]  /*84450*/  HMMA.16816.F32 R24, R4, R24, R8 ;  /* 0x000000180418723c */ /* 0x004fde0000001808 */
[----:B------:R0:W-:Y:S04]  /*84460*/  STL.64 [R1+0xc10], R12 ;  /* 0x000c100c01007387 */ /* 0x0001e80000100a00 */
[----:B------:R1:W-:Y:S04]  /*84470*/  STL.64 [R1+0xc18], R14 ;  /* 0x000c180e01007387 */ /* 0x0003e80000100a00 */
[----:B0-----:R-:W2:Y:S04]  /*84480*/  LDL.LU.64 R12, [R1+0x1f50] ;  /* 0x001f5000010c7983 */ /* 0x001ea80000300a00 */
[----:B-1----:R-:W2:Y:S04]  /*84490*/  LDL.LU.64 R14, [R1+0x1f58] ;  /* 0x001f5800010e7983 */ /* 0x002ea80000300a00 */
[----:B------:R-:W-:Y:S04]  /*844a0*/  STL [R1+0xcf9c], R0 ;  /* 0x00cf9c0001007387 */ /* 0x000fe80000100800 */
[----:B------:R-:W4:Y:S04]  /*844b0*/  LDL.LU.64 R10, [R1+0xd0e0] ;  /* 0x00d0e000010a7983 */ /* 0x000f280000300a00 */
[----:B------:R-:W-:Y:S04]  /*844c0*/  STL.64 [R1+0xc30], R24 ;  /* 0x000c301801007387 */ /* 0x000fe80000100a00 */
[----:B------:R0:W-:Y:S04]  /*844d0*/  STL.64 [R1+0xc38], R26 ;  /* 0x000c381a01007387 */ /* 0x0001e80000100a00 */
[----:B0-----:R-:W3:Y:S02]  /*844e0*/  LDL.LU.64 R26, [R1+0xd0d8] ;  /* 0x00d0d800011a7983 */ /* 0x001ee40000300a00 */
[----:B---3--:R-:W-:Y:S06]  /*844f0*/  HMMA.16816.F32 R20, R4, R26, R20 ;  /* 0x0000001a0414723c */ /* 0x008fec0000001814 */
[----:B------:R-:W-:-:S15]  /*84500*/  IMAD.MOV.U32 R0, RZ, RZ, R27 ;  /* 0x000000ffff007224 */ /* 0x000fde00078e001b */
[----:B------:R-:W-:-:S02]  /*84510*/  NOP ;  /* 0x0000000000007918 */ /* 0x000fc40000000000 */
[----:B------:R-:W-:Y:S04]  /*84520*/  STL.64 [R1+0xc40], R20 ;  /* 0x000c401401007387 */ /* 0x000fe80000100a00 */
[----:B------:R0:W-:Y:S04]  /*84530*/  STL.64 [R1+0xc48], R22 ;  /* 0x000c481601007387 */ /* 0x0001e80000100a00 */
[----:B0-----:R-:W2:Y:S04]  /*84540*/  LDL.LU.64 R22, [R1+0xd0d0] ;  /* 0x00d0d00001167983 */ /* 0x001ea80000300a00 */
[----:B------:R-:W3:Y:S04]  /*84550*/  LDL.LU.64 R20, [R1+0xd0c8] ;  /* 0x00d0c80001147983 */ /* 0x000ee80000300a00 */
[----:B------:R-:W4:Y:S04]  /*84560*/  LDL.64 R26, [R1+0x48] ;  /* 0x00004800011a7983 */ /* 0x000f280000100a00 */
[----:B------:R-:W4:Y:S04]  /*84570*/  LDL R24, [R1+0x50] ;  /* 0x0000500001187983 */ /* 0x000f280000100800 */
[----:B------:R-:W4:Y:S01]  /*84580*/  LDL R25, [R1+0x54] ;  /* 0x0000540001197983 */ /* 0x000f220000100800 */
[C---:B---3--:R-:W-:Y:S06]  /*84590*/  HMMA.16816.F32 R16, R4.reuse, R20, R16 ;  /* 0x000000140410723c */ /* 0x048fec0000001810 */
[----:B--2---:R-:W-:Y:S01]  /*845a0*/  HMMA.16816.F32 R12, R4, R22, R12 ;  /* 0x00000016040c723c */ /* 0x004fe2000000180c */
[----:B----4-:R-:W-:Y:S01]  /*845b0*/  STL.64 [R1+0xd0c0], R26 ;  /* 0x00d0c01a01007387 */ /* 0x010fe20000100a00 */
[----:B------:R-:W-:-:S03]  /*845c0*/  IMAD.MOV.U32 R3, RZ, RZ, R21 ;  /* 0x000000ffff037224 */ /* 0x000fc600078e0015 */
[----:B------:R0:W-:Y:S01]  /*845d0*/  STL.64 [R1+0xd0b8], R24 ;  /* 0x00d0b81801007387 */ /* 0x0001e20000100a00 */
[----:B------:R-:W-:-:S03]  /*845e0*/  IMAD.MOV.U32 R9, RZ, RZ, R20 ;  /* 0x000000ffff097224 */ /* 0x000fc600078e0014 */
[----:B------:R-:W-:Y:S08]  /*845f0*/  STL [R1+0xcfb0], R0 ;  /* 0x00cfb00001007387 */ /* 0x000ff00000100800 */
[----:B------:R-:W-:Y:S04]  /*84600*/  STL.64 [R1+0xc60], R16 ;  /* 0x000c601001007387 */ /* 0x000fe80000100a00 */
[----:B------:R1:W-:Y:S04]  /*84610*/  STL.64 [R1+0xc68], R18 ;  /* 0x000c681201007387 */ /* 0x0003e80000100a00 */
[----:B------:R-:W-:Y:S04]  /*84620*/  STL [R1+0xcfb8], R3 ;  /* 0x00cfb80301007387 */ /* 0x000fe80000100800 */
[----:B------:R-:W-:Y:S04]  /*84630*/  STL [R1+0xcfb4], R9 ;  /* 0x00cfb40901007387 */ /* 0x000fe80000100800 */
[----:B------:R-:W-:Y:S04]  /*84640*/  STL.64 [R1+0xc70], R12 ;  /* 0x000c700c01007387 */ /* 0x000fe80000100a00 */
[----:B------:R-:W-:Y:S04]  /*84650*/  STL.64 [R1+0xc78], R14 ;  /* 0x000c780e01007387 */ /* 0x000fe80000100a00 */
[----:B0-----:R-:W2:Y:S04]  /*84660*/  LDL.LU.64 R24, [R1+0x1f40] ;  /* 0x001f400001187983 */ /* 0x001ea80000300a00 */
[----:B------:R-:W2:Y:S04]  /*84670*/  LDL.LU.64 R26, [R1+0x1f48] ;  /* 0x001f4800011a7983 */ /* 0x000ea80000300a00 */
[----:B-1----:R-:W3:Y:S04]  /*84680*/  LDL R18, [R1] ;  /* 0x0000000001127983 */ /* 0x002ee80000100800 */
[----:B------:R-:W3:Y:S01]  /*84690*/  LDL R19, [R1+0x4] ;  /* 0x0000040001137983 */ /* 0x000ee20000100800 */
[----:B------:R-:W-:-:S02]  /*846a0*/  IMAD.MOV.U32 R2, RZ, RZ, R22 ;  /* 0x000000ffff027224 */ /* 0x000fc400078e0016 */
[----:B------:R-:W-:Y:S01]  /*846b0*/  IMAD.MOV.U32 R8, RZ, RZ, R23 ;  /* 0x000000ffff087224 */ /* 0x000fe200078e0017 */
[----:B---3--:R0:W-:Y:S04]  /*846c0*/  STL.64 [R1+0xd030], R18 ;  /* 0x00d0301201007387 */ /* 0x0081e80000100a00 */
[----:B------:R-:W3:Y:S04]  /*846d0*/  LDL.LU.64 R16, [R1+0x1f10] ;  /* 0x001f100001107983 */ /* 0x000ee80000300a00 */
[----:B0-----:R-:W3:Y:S04]  /*846e0*/  LDL.LU.64 R18, [R1+0x1f18] ;  /* 0x001f180001127983 */ /* 0x001ee80000300a00 */
[----:B------:R-:W4:Y:S04]  /*846f0*/  LDL R22, [R1+0x8] ;  /* 0x0000080001167983 */ /* 0x000f280000100800 */
[----:B------:R-:W4:Y:S04]  /*84700*/  LDL R23, [R1+0xc] ;  /* 0x00000c0001177983 */ /* 0x000f280000100800 */
[----:B------:R-:W3:Y:S04]  /*84710*/  LDL.LU.64 R12, [R1+0x1f00] ;  /* 0x001f0000010c7983 */ /* 0x000ee80000300a00 */
[----:B------:R-:W3:Y:S04]  /*84720*/  LDL.LU.64 R14, [R1+0x1f08] ;  /* 0x001f0800010e7983 */ /* 0x000ee80000300a00 */
[----:B------:R-:W2:Y:S04]  /*84730*/  LDL R20, [R1+0x10] ;  /* 0x0000100001147983 */ /* 0x000ea80000100800 */
[----:B------:R-:W2:Y:S04]  /*84740*/  LDL R21, [R1+0x14] ;  /* 0x0000140001157983 */ /* 0x000ea80000100800 */
[----:B----4-:R0:W-:Y:S04]  /*84750*/  STL.64 [R1+0xd038], R22 ;  /* 0x00d0381601007387 */ /* 0x0101e80000100a00 */
[----:B0-----:R-:W4:Y:S04]  /*84760*/  LDL R22, [R1+0x18] ;  /* 0x0000180001167983 */ /* 0x001f280000100800 */
[----:B------:R-:W4:Y:S04]  /*84770*/  LDL R23, [R1+0x1c] ;  /* 0x00001c0001177983 */ /* 0x000f280000100800 */
[----:B--2---:R0:W-:Y:S04]  /*84780*/  STL.64 [R1+0xd050], R20 ;  /* 0x00d0501401007387 */ /* 0x0041e80000100a00 */
[----:B0-----:R-:W2:Y:S02]  /*84790*/  LDL.64 R20, [R1+0x58] ;  /* 0x0000580001147983 */ /* 0x001ea40000100a00 */
[----:B--2---:R-:W-:Y:S02]  /*847a0*/  HMMA.16816.F32 R24, R4, R20, R24 ;  /* 0x000000140418723c */ /* 0x004fe40000001818 */
[----:B----4-:R-:W-:Y:S04]  /*847b0*/  STL.64 [R1+0xd068], R22 ;  /* 0x00d0681601007387 */ /* 0x010fe80000100a00 */
[----:B------:R-:W-:Y:S04]  /*847c0*/  STL [R1+0xcfc0], R8 ;  /* 0x00cfc00801007387 */ /* 0x000fe80000100800 */
[----:B------:R-:W-:-:S13]  /*847d0*/  STL [R1+0xcfbc], R2 ;  /* 0x00cfbc0201007387 */ /* 0x000fda0000100800 */
[----:B------:R-:W-:Y:S04]  /*847e0*/  STL.64 [R1+0xc80], R24 ;  /* 0x000c801801007387 */ /* 0x000fe80000100a00 */
[----:B------:R0:W-:Y:S04]  /*847f0*/  STL.64 [R1+0xc88], R26 ;  /* 0x000c881a01007387 */ /* 0x0001e80000100a00 */
[----:B0-----:R-:W2:Y:S04]  /*84800*/  LDL.LU.64 R26, [R1+0xd0c0] ;  /* 0x00d0c000011a7983 */ /* 0x001ea80000300a00 */
[----:B------:R-:W3:Y:S01]  /*84810*/  LDL.LU.64 R24, [R1+0xd0b8] ;  /* 0x00d0b80001187983 */ /* 0x000ee20000300a00 */
[----:B------:R-:W-:-:S02]  /*84820*/  IMAD.MOV.U32 R9, RZ, RZ, R20 ;  /* 0x000000ffff097224 */ /* 0x000fc400078e0014 */
[----:B------:R-:W-:-:S03]  /*84830*/  IMAD.MOV.U32 R0, RZ, RZ, R21 ;  /* 0x000000ffff007224 */ /* 0x000fc600078e0015 */
[----:B------:R0:W-:Y:S04]  /*84840*/  STL [R1+0xcfc4], R9 ;  /* 0x00cfc40901007387 */ /* 0x0001e80000100800 */
[----:B------:R-:W4:Y:S01]  /*84850*/  LDL R20, [R1+0x20] ;  /* 0x0000200001147983 */ /* 0x000f220000100800 */
[----:B---3--:R-:W-:-:S15]  /*84860*/  HMMA.16816.F32 R16, R4, R24, R16 ;  /* 0x000000180410723c */ /* 0x008fde0000001810 */
[----:B------:R-:W-:-:S08]  /*84870*/  NOP ;  /* 0x0000000000007918 */ /* 0x000fd00000000000 */
[----:B------:R-:W-:Y:S04]  /*84880*/  STL.64 [R1+0xcb0], R16 ;  /* 0x000cb01001007387 */ /* 0x000fe80000100a00 */
[----:B------:R-:W-:Y:S04]  /*84890*/  STL.64 [R1+0xcb8], R18 ;  /* 0x000cb81201007387 */ /* 0x000fe80000100a00 */
[----:B------:R-:W4:Y:S01]  /*848a0*/  LDL R21, [R1+0x24] ;  /* 0x0000240001157983 */ /* 0x000f220000100800 */
[----:B--2---:R-:W-:Y:S03]  /*848b0*/  HMMA.16816.F32 R12, R4, R26, R12 ;  /* 0x0000001a040c723c */ /* 0x004fe6000000180c */
[----:B----4-:R1:W-:-:S15]  /*848c0*/  STL.64 [R1+0xd080], R20 ;  /* 0x00d0801401007387 */ /* 0x0103de0000100a00 */
[----:B------:R-:W-:-:S05]  /*848d0*/  NOP ;  /* 0x0000000000007918 */ /* 0x000fca0000000000 */
[----:B------:R-:W-:Y:S04]  /*848e0*/  STL.64 [R1+0xcd0], R12 ;  /* 0x000cd00c01007387 */ /* 0x000fe80000100a00 */
[----:B------:R-:W-:Y:S04]  /*848f0*/  STL.64 [R1+0xcd8], R14 ;  /* 0x000cd80e01007387 */ /* 0x000fe80000100a00 */
[----:B------:R-:W2:Y:S04]  /*84900*/  LDL R22, [R1+0x28] ;  /* 0x0000280001167983 */ /* 0x000ea80000100800 */
[----:B------:R-:W2:Y:S01]  /*84910*/  LDL R23, [R1+0x2c] ;  /* 0x00002c0001177983 */ /* 0x000ea20000100800 */
[----:B0-----:R-:W-:-:S02]  /*84920*/  IMAD.MOV.U32 R9, RZ, RZ, R26 ;  /* 0x000000ffff097224 */ /* 0x001fc400078e001a */
[----:B------:R-:W-:Y:S01]  /*84930*/  IMAD.MOV.U32 R8, RZ, RZ, R27 ;  /* 0x000000ffff087224 */ /* 0x000fe200078e001b */
[----:B------:R-:W3:Y:S04]  /*84940*/  LDL R26, [R1+0x38] ;  /* 0x00003800011a7983 */ /* 0x000ee80000100800 */
[----:B------:R-:W3:Y:S04]  /*84950*/  LDL R27, [R1+0x3c] ;  /* 0x00003c00011b7983 */ /* 0x000ee80000100800 */
[----:B------:R-:W4:Y:S04]  /*84960*/  LDL.64 R24, [R1+0x40] ;  /* 0x0000400001187983 */ /* 0x000f280000100a00 */
[----:B-1----:R-:W3:Y:S04]  /*84970*/  LDL R20, [R1+0x30] ;  /* 0x0000300001147983 */ /* 0x002ee80000100800 */
[----:B------:R-:W3:Y:S04]  /*84980*/  LDL R21, [R1+0x34] ;  /* 0x0000340001157983 */ /* 0x000ee80000100800 */
[----:B--2---:R-:W-:Y:S04]  /*84990*/  STL.64 [R1+0xd098], R22 ;  /* 0x00d0981601007387 */ /* 0x004fe80000100a00 */
[----:B---3--:R0:W-:Y:S04]  /*849a0*/  STL.64 [R1+0xd0b0], R20 ;  /* 0x00d0b01401007387 */ /* 0x0081e80000100a00 */
        /* <DEDUP_REMOVED lines=20> */
[C---:B----4-:R-:W-:Y:S03]  /*84af0*/  HMMA.16816.F32 R20, R4.reuse, R24, R20 ;  /* 0x000000180414723c */ /* 0x050fe60000001814 */
[----:B---3--:R-:W-:Y:S04]  /*84b00*/  STL.64 [R1+0xd0a8], R18 ;  /* 0x00d0a81201007387 */ /* 0x008fe80000100a00 */
[----:B--2---:R0:W-:Y:S04]  /*84b10*/  STL.64 [R1+0xd0a0], R16 ;  /* 0x00d0a01001007387 */ /* 0x0041e80000100a00 */
[----:B0-----:R-:W2:Y:S04]  /*84b20*/  LDL.LU.64 R16, [R1+0x1ec0] ;  /* 0x001ec00001107983 */ /* 0x001ea80000300a00 */
[----:B------:R-:W2:Y:S04]  /*84b30*/  LDL.LU.64 R18, [R1+0x1ec8] ;  /* 0x001ec80001127983 */ /* 0x000ea80000300a00 */
[----:B------:R-:W-:Y:S04]  /*84b40*/  STL.64 [R1+0xcfd0], R10 ;  /* 0x00cfd00a01007387 */ /* 0x000fe80000100a00 */
[----:B------:R0:W-:Y:S04]  /*84b50*/  STL.64 [R1+0xcfc8], R8 ;  /* 0x00cfc80801007387 */ /* 0x0001e80000100a00 */
[----:B0-----:R-:W3:Y:S04]  /*84b60*/  LDL.LU.64 R8, [R1+0x1ee0] ;  /* 0x001ee00001087983 */ /* 0x001ee80000300a00 */
[----:B------:R-:W3:Y:S04]  /*84b70*/  LDL.LU.64 R10, [R1+0x1ee8] ;  /* 0x001ee800010a7983 */ /* 0x000ee80000300a00 */
[----:B------:R-:W4:Y:S04]  /*84b80*/  LDL.LU R12, [R1+0x2fa0] ;  /* 0x002fa000010c7983 */ /* 0x000f280000300800 */
[----:B------:R-:W4:Y:S04]  /*84b90*/  LDL.LU R13, [R1+0x2fa8] ;  /* 0x002fa800010d7983 */ /* 0x000f280000300800 */
[----:B----4-:R0:W-:Y:S04]  /*84ba0*/  STL.64 [R1+0xd028], R12 ;  /* 0x00d0280c01007387 */ /* 0x0101e80000100a00 */
[----:B0-----:R-:W4:Y:S04]  /*84bb0*/  LDL.LU.64 R12, [R1+0x1e30] ;  /* 0x001e3000010c7983 */ /* 0x001f280000300a00 */
[----:B------:R-:W4:Y:S04]  /*84bc0*/  LDL.LU.64 R14, [R1+0x1e38] ;  /* 0x001e3800010e7983 */ /* 0x000f280000300a00 */
[----:B------:R0:W-:Y:S04]  /*84bd0*/  STL.64 [R1+0xce0], R20 ;  /* 0x000ce01401007387 */ /* 0x0001e80000100a00 */
[----:B------:R-:W-:Y:S04]  /*84be0*/  STL.64 [R1+0xce8], R22 ;  /* 0x000ce81601007387 */ /* 0x000fe80000100a00 */
[----:B0-----:R-:W2:Y:S01]  /*84bf0*/  LDL.LU.64 R20, [R1+0xd0b0] ;  /* 0x00d0b00001147983 */ /* 0x001ea20000300a00 */
[----:B---3--:R-:W-:Y:S01]  /*84c00*/  HMMA.16816.F32 R8, R4, R26, R8 ;  /* 0x0000001a0408723c */ /* 0x008fe20000001808 */
[----:B------:R-:W-:-:S02]  /*84c10*/  IMAD.MOV.U32 R2, RZ, RZ, R24 ;  /* 0x000000ffff027224 */ /* 0x000fc400078e0018 */
[----:B------:R-:W-:Y:S02]  /*84c20*/  IMAD.MOV.U32 R3, RZ, RZ, R25 ;  /* 0x000000ffff037224 */ /* 0x000fe400078e0019 */
[----:B------:R-:W3:Y:S04]  /*84c30*/  LDL.LU.64 R24, [R1+0x1e20] ;  /* 0x001e200001187983 */ /* 0x000ee80000300a00 */
[----:B------:R-:W3:-:S14]  /*84c40*/  LDL.LU.64 R26, [R1+0x1e28] ;  /* 0x001e2800011a7983 */ /* 0x000edc0000300a00 */
        /* <DEDUP_REMOVED lines=40> */
[----:B------:R-:W4:-:S15]  /*84ed0*/  LDL.LU.64 R18, [R1+0xd030] ;  /* 0x00d0300001127983 */ /* 0x000f1e0000300a00 */
[----:B------:R-:W-:-:S06]  /*84ee0*/  NOP ;  /* 0x0000000000007918 */ /* 0x000fcc0000000000 */
[----:B------:R0:W-:Y:S04]  /*84ef0*/  STL.64 [R1+0xd80], R20 ;  /* 0x000d801401007387 */ /* 0x0001e80000100a00 */
[----:B------:R1:W-:Y:S04]  /*84f00*/  STL.64 [R1+0xd88], R22 ;  /* 0x000d881601007387 */ /* 0x0003e80000100a00 */
[----:B0-----:R-:W2:Y:S04]  /*84f10*/  LDL.LU.64 R20, [R1+0x1de0] ;  /* 0x001de00001147983 */ /* 0x001ea80000300a00 */
[----:B-1----:R-:W2:Y:S01]  /*84f20*/  LDL.LU.64 R22, [R1+0x1de8] ;  /* 0x001de80001167983 */ /* 0x002ea20000300a00 */
[----:B----4-:R-:W-:Y:S03]  /*84f30*/  HMMA.16816.F32 R16, R4, R18, R12 ;  /* 0x000000120410723c */ /* 0x010fe6000000180c */
[----:B------:R-:W4:-:S15]  /*84f40*/  LDL.LU.64 R12, [R1+0xd028] ;  /* 0x00d02800010c7983 */ /* 0x000f1e0000300a00 */
[----:B------:R-:W-:-:S05]  /*84f50*/  NOP ;  /* 0x0000000000007918 */ /* 0x000fca0000000000 */
[----:B------:R0:W-:Y:S04]  /*84f60*/  STL.64 [R1+0xd90], R16 ;  /* 0x000d901001007387 */ /* 0x0001e80000100a00 */
[----:B------:R1:W-:Y:S04]  /*84f70*/  STL.64 [R1+0xd98], R18 ;  /* 0x000d981201007387 */ /* 0x0003e80000100a00 */
[----:B0-----:R-:W2:Y:S04]  /*84f80*/  LDL.LU.64 R16, [R1+0x1db0] ;  /* 0x001db00001107983 */ /* 0x001ea80000300a00 */
[----:B-1----:R-:W4:Y:S01]  /*84f90*/  LDL.LU.64 R18, [R1+0x1db8] ;  /* 0x001db80001127983 */ /* 0x002f220000300a00 */
[C---:B---3--:R-:W-:Y:S03]  /*84fa0*/  HMMA.16816.F32 R24, R4.reuse, R28, R24 ;  /* 0x0000001c0418723c */ /* 0x048fe60000001818 */
[----:B----4-:R-:W-:Y:S04]  /*84fb0*/  STL.64 [R1+0xd000], R18 ;  /* 0x00d0001201007387 */ /* 0x010fe80000100a00 */
[----:B--2---:R0:W-:Y:S04]  /*84fc0*/  STL.64 [R1+0xcff8], R16 ;  /* 0x00cff81001007387 */ /* 0x0041e80000100a00 */
[----:B0-----:R-:W2:Y:S04]  /*84fd0*/  LDL.LU.64 R16, [R1+0x1dd0] ;  /* 0x001dd00001107983 */ /* 0x001ea80000300a00 */
[----:B------:R-:W2:Y:S08]  /*84fe0*/  LDL.LU.64 R18, [R1+0x1dd8] ;  /* 0x001dd80001127983 */ /* 0x000eb00000300a00 */
[----:B------:R-:W-:Y:S04]  /*84ff0*/  STL.64 [R1+0xdb0], R24 ;  /* 0x000db01801007387 */ /* 0x000fe80000100a00 */
[----:B------:R0:W-:Y:S04]  /*85000*/  STL.64 [R1+0xdb8], R26 ;  /* 0x000db81a01007387 */ /* 0x0001e80000100a00 */
[----:B0-----:R-:W3:Y:S04]  /*85010*/  LDL.LU.64 R26, [R1+0xd020] ;  /* 0x00d02000011a7983 */ /* 0x001ee80000300a00 */
[----:B------:R-:W4:Y:S01]  /*85020*/  LDL.LU.64 R24, [R1+0xd018] ;  /* 0x00d0180001187983 */ /* 0x000f220000300a00 */
[----:B---3--:R-:W-:-:S15]  /*85030*/  HMMA.16816.F32 R8, R4, R26, R8 ;  /* 0x0000001a0408723c */ /* 0x008fde0000001808 */
[----:B------:R-:W-:-:S08]  /*85040*/  NOP ;  /* 0x0000000000007918 */ /* 0x000fd00000000000 */
        /* <DEDUP_REMOVED lines=9> */
[----:B------:R-:W3:Y:S04]  /*850e0*/  LDL.LU R14, [R1+0x2fb0] ;  /* 0x002fb000010e7983 */ /* 0x000ee80000300800 */
[----:B------:R-:W-:Y:S04]  /*850f0*/  STL.64 [R1+0xde0], R20 ;  /* 0x000de01401007387 */ /* 0x000fe80000100a00 */
[----:B------:R0:W-:Y:S04]  /*85100*/  STL.64 [R1+0xde8], R22 ;  /* 0x000de81601007387 */ /* 0x0001e80000100a00 */
[----:B0-----:R-:W4:Y:S04]  /*85110*/  LDL.LU.64 R22, [R1+0xd010] ;  /* 0x00d0100001167983 */ /* 0x001f280000300a00 */
[----:B------:R-:W2:Y:S04]  /*85120*/  LDL.LU.64 R20, [R1+0xd008] ;  /* 0x00d0080001147983 */ /* 0x000ea80000300a00 */
[----:B------:R-:W3:Y:S04]  /*85130*/  LDL.LU R15, [R1+0x2fb8] ;  /* 0x002fb800010f7983 */ /* 0x000ee80000300800 */
        /* <DEDUP_REMOVED lines=22> */
[----:B--2---:R-:W-:-:S15]  /*852a0*/  HMMA.16816.F32 R8, R4, R18, R8 ;  /* 0x000000120408723c */ /* 0x004fde0000001808 */
        /* <DEDUP_REMOVED lines=10> */
[----:B------:R-:W2:Y:S04]  /*85350*/  LDL.LU.64 R8, [R1+0xcfc8] ;  /* 0x00cfc80001087983 */ /* 0x000ea80000300a00 */
[----:B------:R-:W-:Y:S04]  /*85360*/  STL.64 [R1+0xcde0], R18 ;  /* 0x00cde01201007387 */ /* 0x000fe80000100a00 */
[----:B------:R3:W-:Y:S02]  /*85370*/  STL.64 [R1+0xcdd8], R16 ;  /* 0x00cdd81001007387 */ /* 0x0007e40000100a00 */
[----:B---3--:R-:W-:Y:S07]  /*85380*/  HMMA.16816.F32 R16, R4, R10, R24 ;  /* 0x0000000a0410723c */ /* 0x008fee0000001818 */
[----:B--2---:R-:W-:-:S02]  /*85390*/  IMAD.MOV.U32 R24, RZ, RZ, R9 ;  /* 0x000000ffff187224 */ /* 0x004fc400078e0009 */
[----:B------:R-:W2:Y:S01]  /*853a0*/  LDL.LU R9, [R1+0xcfc4] ;  /* 0x00cfc40001097983 */ /* 0x000ea20000300800 */
[----:B------:R-:W-:Y:S02]  /*853b0*/  IMAD.MOV.U32 R25, RZ, RZ, R8 ;  /* 0x000000ffff197224 */ /* 0x000fe400078e0008 */
[----:B------:R-:W-:Y:S02]  /*853c0*/  IMAD.MOV.U32 R26, RZ, RZ, R2 ;  /* 0x000000ffff1a7224 */ /* 0x000fe400078e0002 */
[----:B------:R-:W-:Y:S02]  /*853d0*/  IMAD.MOV.U32 R27, RZ, RZ, R3 ;  /* 0x000000ffff1b7224 */ /* 0x000fe400078e0003 */
[----:B------:R-:W-:Y:S02]  /*853e0*/  IMAD R12, R12, 0x100, R22 ;  /* 0x000001000c0c7824 */ /* 0x000fe400078e0216 */
[----:B------:R-:W-:-:S05]  /*853f0*/  IMAD R13, R13, 0x100, R23 ;  /* 0x000001000d0d7824 */ /* 0x000fca00078e0217 */
[----:B------:R-:W-:Y:S04]  /*85400*/  STL.64 [R1+0xe50], R16 ;  /* 0x000e501001007387 */ /* 0x000fe80000100a00 */
[----:B------:R-:W-:Y:S04]  /*85410*/  STL.64 [R1+0xe58], R18 ;  /* 0x000e581201007387 */ /* 0x000fe80000100a00 */
[----:B------:R-:W3:Y:S04]  /*85420*/  LDL.LU R8, [R1+0xcfc0] ;  /* 0x00cfc00001087983 */ /* 0x000ee80000300800 */
[----:B------:R-:W4:Y:S04]  /*85430*/  LDL.LU R2, [R1+0xcfbc] ;  /* 0x00cfbc0001027983 */ /* 0x000f280000300800 */
[----:B------:R-:W3:Y:S04]  /*85440*/  LDL.LU R3, [R1+0xcfb8] ;  /* 0x00cfb80001037983 */ /* 0x000ee80000300800 */
[----:B------:R-:W3:Y:S04]  /*85450*/  LDL R22, [R1+0xa8] ;  /* 0x0000a80001167983 */ /* 0x000ee80000100800 */
[----:B------:R-:W3:Y:S04]  /*85460*/  LDL R23, [R1+0xac] ;  /* 0x0000ac0001177983 */ /* 0x000ee80000100800 */
[----:B------:R2:W-:Y:S02]  /*85470*/  STL.64 [R1+0xcec0], R26 ;  /* 0x00cec01a01007387 */ /* 0x0005e40000100a00 */
[----:B--2---:R-:W-:-:S02]  /*85480*/  IMAD.MOV.U32 R26, RZ, RZ, R9 ;  /* 0x000000ffff1a7224 */ /* 0x004fc400078e0009 */
[----:B------:R-:W2:Y:S01]  /*85490*/  LDL.LU R9, [R1+0xcfb4] ;  /* 0x00cfb40001097983 */ /* 0x000ea20000300800 */
[----:B------:R-:W-:-:S03]  /*854a0*/  IMAD.MOV.U32 R27, RZ, RZ, R0 ;  /* 0x000000ffff1b7224 */ /* 0x000fc600078e0000 */
[----:B------:R-:W2:Y:S04]  /*854b0*/  LDL.LU R0, [R1+0xcfb0] ;  /* 0x00cfb00001007983 */ /* 0x000ea80000300800 */
[----:B------:R4:W-:Y:S04]  /*854c0*/  STL.64 [R1+0xceb8], R24 ;  /* 0x00ceb81801007387 */ /* 0x0009e80000100a00 */
[----:B------:R-:W-:Y:S04]  /*854d0*/  STL.64 [R1+0xced8], R26 ;  /* 0x00ced81a01007387 */ /* 0x000fe80000100a00 */
[----:B------:R-:W-:Y:S04]  /*854e0*/  STL [R1+0xcdac], R10 ;  /* 0x00cdac0a01007387 */ /* 0x000fe80000100800 */
[----:B------:R0:W-:Y:S01]  /*854f0*/  STL [R1+0xcda8], R11 ;  /* 0x00cda80b01007387 */ /* 0x0001e20000100800 */
[----:B----4-:R-:W-:-:S02]  /*85500*/  IMAD.MOV.U32 R24, RZ, RZ, R2 ;  /* 0x000000ffff187224 */ /* 0x010fc400078e0002 */
[----:B---3--:R-:W-:Y:S01]  /*85510*/  IMAD.MOV.U32 R25, RZ, RZ, R8 ;  /* 0x000000ffff197224 */ /* 0x008fe200078e0008 */
[----:B0-----:R-:W3:Y:S04]  /*85520*/  LDL.64 R10, [R1+0x50] ;  /* 0x00005000010a7983 */ /* 0x001ee80000100a00 */
[----:B------:R-:W4:Y:S04]  /*85530*/  LDL.LU R2, [R1+0xcfac] ;  /* 0x00cfac0001027983 */ /* 0x000f280000300800 */
[----:B------:R-:W3:Y:S04]  /*85540*/  LDL.LU R8, [R1+0xcfa8] ;  /* 0x00cfa80001087983 */ /* 0x000ee80000300800 */
[----:B------:R0:W-:Y:S01]  /*85550*/  STL.64 [R1+0xcef0], R24 ;  /* 0x00cef01801007387 */ /* 0x0001e20000100a00 */
[----:B------:R-:W-:-:S02]  /*85560*/  IMAD.MOV.U32 R27, RZ, RZ, R3 ;  /* 0x000000ffff1b7224 */ /* 0x000fc400078e0003 */
[----:B--2---:R-:W-:Y:S02]  /*85570*/  IMAD.MOV.U32 R26, RZ, RZ, R9 ;  /* 0x000000ffff1a7224 */ /* 0x004fe400078e0009 */
[----:B------:R-:W3:Y:S04]  /*85580*/  LDL.LU R9, [R1+0xcfa4] ;  /* 0x00cfa40001097983 */ /* 0x000ee80000300800 */
[----:B------:R-:W4:Y:S04]  /*85590*/  LDL.LU R3, [R1+0xcfa0] ;  /* 0x00cfa00001037983 */ /* 0x000f280000300800 */
[----:B------:R-:W2:Y:S04]  /*855a0*/  LDL.LU.64 R16, [R1+0x2180] ;  /* 0x0021800001107983 */ /* 0x000ea80000300a00 */
[----:B------:R-:W2:Y:S04]  /*855b0*/  LDL.LU.64 R18, [R1+0x2188] ;  /* 0x0021880001127983 */ /* 0x000ea80000300a00 */
[----:B------:R1:W-:Y:S04]  /*855c0*/  STL.64 [R1+0xcf08], R26 ;  /* 0x00cf081a01007387 */ /* 0x0003e80000100a00 */
[----:B0-----:R-:W3:Y:S04]  /*855d0*/  LDL.LU.64 R24, [R1+0x2190] ;  /* 0x0021900001187983 */ /* 0x001ee80000300a00 */
[----:B-1----:R-:W3:Y:S02]  /*855e0*/  LDL.LU.64 R26, [R1+0x2198] ;  /* 0x00219800011a7983 */ /* 0x002ee40000300a00 */
[----:B---3--:R-:W-:-:S15]  /*855f0*/  HMMA.16816.F32 R24, R4, R8, R24 ;  /* 0x000000080418723c */ /* 0x008fde0000001818 */
[----:B------:R-:W-:-:S08]  /*85600*/  NOP ;  /* 0x0000000000007918 */ /* 0x000fd00000000000 */
[----:B------:R0:W-:Y:S04]  /*85610*/  STL.64 [R1+0xe60], R24 ;  /* 0x000e601801007387 */ /* 0x0001e80000100a00 */
[----:B------:R-:W-:Y:S04]  /*85620*/  STL.64 [R1+0xe68], R26 ;  /* 0x000e681a01007387 */ /* 0x000fe80000100a00 */
[----:B0-----:R-:W3:Y:S01]  /*85630*/  LDL R24, [R1+0x70] ;  /* 0x0000700001187983 */ /* 0x001ee20000100800 */
[----:B------:R-:W-:-:S03]  /*85640*/  IMAD.MOV.U32 R25, RZ, RZ, R0 ;  /* 0x000000ffff197224 */ /* 0x000fc600078e0000 */
[----:B------:R-:W2:Y:S04]  /*85650*/  LDL.LU R0, [R1+0xcf9c] ;  /* 0x00cf9c0001007983 */ /* 0x000ea80000300800 */
[----:B---3--:R0:W-:Y:S04]  /*85660*/  STL.64 [R1+0xcf20], R24 ;  /* 0x00cf201801007387 */ /* 0x0081e80000100a00 */
[----:B0-----:R-:W4:Y:S04]  /*85670*/  LDL.LU.64 R24, [R1+0x21a0] ;  /* 0x0021a00001187983 */ /* 0x001f280000300a00 */
[----:B------:R-:W4:Y:S04]  /*85680*/  LDL.LU.64 R26, [R1+0x21a8] ;  /* 0x0021a800011a7983 */ /* 0x000f280000300a00 */
[----:B------:R-:W-:Y:S04]  /*85690*/  STL [R1+0xcdb4], R8 ;  /* 0x00cdb40801007387 */ /* 0x000fe80000100800 */
[----:B------:R-:W-:Y:S04]  /*856a0*/  STL [R1+0xcdb0], R9 ;  /* 0x00cdb00901007387 */ /* 0x000fe80000100800 */
[----:B------:R4:W-:Y:S02]  /*856b0*/  STL.64 [R1+0xcf50], R10 ;  /* 0x00cf500a01007387 */ /* 0x0009e40000100a00 */
[----:B----4-:R-:W-:Y:S02]  /*856c0*/  HMMA.16816.F32 R8, R4, R2, R24 ;  /* 0x000000020408723c */ /* 0x010fe40000001818 */
[----:B------:R-:W3:-:S15]  /*856d0*/  LDL R26, [R1+0x78] ;  /* 0x00007800011a7983 */ /* 0x000ede0000100800 */
[----:B------:R-:W-:-:S06]  /*856e0*/  NOP ;  /* 0x0000000000007918 */ /* 0x000fcc0000000000 */
[----:B------:R0:W-:Y:S04]  /*856f0*/  STL.64 [R1+0xe80], R8 ;  /* 0x000e800801007387 */ /* 0x0001e80000100a00 */
[----:B------:R1:W-:Y:S04]  /*85700*/  STL.64 [R1+0xe88], R10 ;  /* 0x000e880a01007387 */ /* 0x0003e80000100a00 */
[----:B------:R-:W3:Y:S01]  /*85710*/  LDL R27, [R1+0x7c] ;  /* 0x00007c00011b7983 */ /* 0x000ee20000100800 */
[----:B--2---:R-:W-:Y:S01]  /*85720*/  HMMA.16816.F32 R4, R4, R22, R16 ;  /* 0x000000160404723c */ /* 0x004fe20000001810 */
[----:B------:R-:W-:-:S02]  /*85730*/  IMAD.MOV.U32 R25, RZ, RZ, R0 ;  /* 0x000000ffff197224 */ /* 0x000fc400078e0000 */
[----:B---3--:R-:W-:Y:S04]  /*85740*/  STL.64 [R1+0xcf38], R26 ;  /* 0x00cf381a01007387 */ /* 0x008fe80000100a00 */
[----:B------:R-:W2:-:S15]  /*85750*/  LDL R24, [R1+0x80] ;  /* 0x0000800001187983 */ /* 0x000e9e0000100800 */
[----:B------:R-:W-:-:S01]  /*85760*/  NOP ;  /* 0x0000000000007918 */ /* 0x000fc20000000000 */
[----:B------:R-:W-:Y:S04]  /*85770*/  STL.64 [R1+0xe70], R4 ;  /* 0x000e700401007387 */ /* 0x000fe80000100a00 */
[----:B------:R-:W-:Y:S04]  /*85780*/  STL.64 [R1+0xe78], R6 ;  /* 0x000e780601007387 */ /* 0x000fe80000100a00 */
[----:B------:R-:W3:Y:S04]  /*85790*/  LDL.LU R0, [R1+0xcf98] ;  /* 0x00cf980001007983 */ /* 0x000ee80000300800 */
[----:B0-----:R-:W4:Y:S04]  /*857a0*/  LDL.LU.64 R8, [R1+0x2140] ;  /* 0x0021400001087983 */ /* 0x001f280000300a00 */
[----:B-1----:R-:W2:Y:S04]  /*857b0*/  LDL.LU.64 R10, [R1+0x2148] ;  /* 0x00214800010a7983 */ /* 0x002ea80000300a00 */
[----:B--2---:R0:W-:Y:S04]  /*857c0*/  STL.64 [R1+0xcf60], R10 ;  /* 0x00cf600a01007387 */ /* 0x0041e80000100a00 */
[----:B0-----:R-:W2:Y:S04]  /*857d0*/  LDL R10, [R1+0x90] ;  /* 0x00009000010a7983 */ /* 0x001ea80000100800 */
[----:B------:R-:W2:Y:S04]  /*857e0*/  LDL R11, [R1+0x94] ;  /* 0x00009400010b7983 */ /* 0x000ea80000100800 */
[----:B----4-:R0:W-:Y:S04]  /*857f0*/  STL.64 [R1+0xcf58], R8 ;  /* 0x00cf580801007387 */ /* 0x0101e80000100a00 */
[----:B------:R-:W4:Y:S04]  /*85800*/  LDL R18, [R1+0xa0] ;  /* 0x0000a00001127983 */ /* 0x000f280000100800 */
[----:B0-----:R-:W3:Y:S04]  /*85810*/  LDL R8, [R1+0x98] ;  /* 0x0000980001087983 */ /* 0x001ee80000100800 */
[----:B------:R-:W3:Y:S04]  /*85820*/  LDL R9, [R1+0x9c] ;  /* 0x00009c0001097983 */ /* 0x000ee80000100800 */
[----:B--2---:R-:W-:Y:S04]  /*85830*/  STL.64 [R1+0xcf78], R10 ;  /* 0x00cf780a01007387 */ /* 0x004fe80000100a00 */
[----:B---3--:R0:W-:Y:S04]  /*85840*/  STL.64 [R1+0xcf90], R8 ;  /* 0x00cf900801007387 */ /* 0x0081e80000100a00 */
[----:B0-----:R-:W4:Y:S04]  /*85850*/  LDL.LU.64 R8, [R1+0x2170] ;  /* 0x0021700001087983 */ /* 0x001f280000300a00 */
[----:B------:R-:W4:Y:S04]  /*85860*/  LDL.LU.64 R10, [R1+0x2178] ;  /* 0x00217800010a7983 */ /* 0x000f280000300a00 */
[----:B------:R-:W2:Y:S04]  /*85870*/  LDL.64 R26, [R1+0x88] ;  /* 0x00008800011a7983 */ /* 0x000ea80000100a00 */
[----:B--2---:R-:W-:Y:S04]  /*85880*/  STL.64 [R1+0xcf70], R26 ;  /* 0x00cf701a01007387 */ /* 0x004fe80000100a00 */
[----:B------:R0:W-:Y:S04]  /*85890*/  STL.64 [R1+0xcf68], R24 ;  /* 0x00cf681801007387 */ /* 0x0001e80000100a00 */
        /* <DEDUP_REMOVED lines=24> */
[----:B------:R-:W-:-:S02]  /*85a20*/  IMAD R14, R14, 0x100, R20 ;  /* 0x000001000e0e7824 */ /* 0x000fc400078e0214 */
[----:B------:R-:W-:Y:S01]  /*85a30*/  IMAD R15, R15, 0x100, R21 ;  /* 0x000001000f0f7824 */ /* 0x000fe200078e0215 */
[----:B----4-:R-:W-:Y:S04]  /*85a40*/  STL.64 [R1+0xcf30], R6 ;  /* 0x00cf300601007387 */ /* 0x010fe80000100a00 */
[----:B---3--:R0:W-:Y:S04]  /*85a50*/  STL.64 [R1+0xcf28], R4 ;  /* 0x00cf280401007387 */ /* 0x0081e80000100a00 */
[----:B0-----:R-:W3:Y:S04]  /*85a60*/  LDL.LU.64 R4, [R1+0x2120] ;  /* 0x0021200001047983 */ /* 0x001ee80000300a00 */
[----:B------:R-:W4:Y:S01]  /*85a70*/  LDL.LU.64 R6, [R1+0x2128] ;  /* 0x0021280001067983 */ /* 0x000f220000300a00 */
[----:B------:R-:W-:-:S02]  /*85a80*/  F2FP.F16.E4M3.UNPACK_B R12, R12 ;  /* 0x0000000cff0c723e */ /* 0x000fc400020006ff */
[----:B------:R-:W-:Y:S02]  /*85a90*/  F2FP.F16.E4M3.UNPACK_B R13, R13 ;  /* 0x0000000dff0d723e */ /* 0x000fe400020006ff */
[----:B------:R-:W-:Y:S02]  /*85aa0*/  F2FP.F16.E4M3.UNPACK_B R14, R14 ;  /* 0x0000000eff0e723e */ /* 0x000fe400020006ff */
[----:B------:R-:W-:Y:S01]  /*85ab0*/  F2FP.F16.E4M3.UNPACK_B R15, R15 ;  /* 0x0000000fff0f723e */ /* 0x000fe200020006ff */
[----:B------:R-:W-:-:S07]  /*85ac0*/  IMAD.MOV.U32 R19, RZ, RZ, R0 ;  /* 0x000000ffff137224 */ /* 0x000fce00078e0000 */
[C---:B------:R-:W-:Y:S01]  /*85ad0*/  HMMA.16816.F32 R16, R12.reuse, R18, R8 ;  /* 0x000000120c10723c */ /* 0x040fe20000001808 */
[----:B----4-:R-:W-:Y:S04]  /*85ae0*/  STL.64 [R1+0xcf48], R6 ;  /* 0x00cf480601007387 */ /* 0x010fe80000100a00 */
[----:B---3--:R0:W-:Y:S04]  /*85af0*/  STL.64 [R1+0xcf40], R4 ;  /* 0x00cf400401007387 */ /* 0x0081e80000100a00 */
[----:B0-----:R-:W3:Y:S04]  /*85b00*/  LDL.LU.64 R4, [R1+0x2130] ;  /* 0x0021300001047983 */ /* 0x001ee80000300a00 */
[----:B------:R-:W3:Y:S04]  /*85b10*/  LDL.LU.64 R6, [R1+0x2138] ;  /* 0x0021380001067983 */ /* 0x000ee80000300a00 */
[----:B------:R-:W4:Y:S04]  /*85b20*/  LDL.LU.64 R20, [R1+0x20c0] ;  /* 0x0020c00001147983 */ /* 0x000f280000300a00 */
[----:B------:R-:W4:Y:S04]  /*85b30*/  LDL.LU.64 R22, [R1+0x20c8] ;  /* 0x0020c80001167983 */ /* 0x000f280000300a00 */
[----:B------:R-:W2:Y:S04]  /*85b40*/  LDL.LU.64 R8, [R1+0xcf90] ;  /* 0x00cf900001087983 */ /* 0x000ea80000300a00 */
[----:B------:R0:W-:Y:S04]  /*85b50*/  STL.64 [R1+0xe90], R16 ;  /* 0x000e901001007387 */ /* 0x0001e80000100a00 */
[----:B------:R1:W-:Y:S04]  /*85b60*/  STL.64 [R1+0xe98], R18 ;  /* 0x000e981201007387 */ /* 0x0003e80000100a00 */
[----:B0-----:R-:W4:Y:S04]  /*85b70*/  LDL.LU.64 R16, [R1+0x20b0] ;  /* 0x0020b00001107983 */ /* 0x001f280000300a00 */
[----:B-1----:R-:W4:Y:S01]  /*85b80*/  LDL.LU.64 R18, [R1+0x20b8] ;  /* 0x0020b80001127983 */ /* 0x002f220000300a00 */
        /* <DEDUP_REMOVED lines=9> */
[----:B------:R-:W3:-:S15]  /*85c20*/  LDL.LU.64 R24, [R1+0xcf68] ;  /* 0x00cf680001187983 */ /* 0x000ede0000300a00 */
[----:B------:R-:W-:-:S02]  /*85c30*/  NOP ;  /* 0x0000000000007918 */ /* 0x000fc40000000000 */
[----:B------:R-:W-:Y:S04]  /*85c40*/  STL.64 [R1+0xeb0], R8 ;  /* 0x000eb00801007387 */ /* 0x000fe80000100a00 */
[----:B------:R0:W-:Y:S04]  /*85c50*/  STL.64 [R1+0xeb8], R10 ;  /* 0x000eb80a01007387 */ /* 0x0001e80000100a00 */
[----:B0-----:R-:W2:Y:S04]  /*85c60*/  LDL.LU.64 R10, [R1+0xcf60] ;  /* 0x00cf6000010a7983 */ /* 0x001ea80000300a00 */
[----:B------:R-:W2:Y:S02]  /*85c70*/  LDL.LU.64 R8, [R1+0xcf58] ;  /* 0x00cf580001087983 */ /* 0x000ea40000300a00 */
[----:B--2---:R-:W-:-:S15]  /*85c80*/  HMMA.16816.F32 R8, R12, R26, R8 ;  /* 0x0000001a0c08723c */ /* 0x004fde0000001808 */
[----:B------:R-:W-:-:S08]  /*85c90*/  NOP ;  /* 0x0000000000007918 */ /* 0x000fd00000000000 */
[----:B------:R0:W-:Y:S02]  /*85ca0*/  STL.64 [R1+0xec0], R8 ;  /* 0x000ec00801007387 */ /* 0x0001e40000100a00 */
[----:B0-----:R-:W-:Y:S02]  /*85cb0*/  IMAD.MOV.U32 R8, RZ, RZ, R26 ;  /* 0x000000ffff087224 */ /* 0x001fe400078e001a */
[----:B------:R-:W-:Y:S02]  /*85cc0*/  IMAD.MOV.U32 R9, RZ, RZ, R27 ;  /* 0x000000ffff097224 */ /* 0x000fe400078e001b */
[C---:B---3--:R-:W-:Y:S01]  /*85cd0*/  HMMA.16816.F32 R24, R12.reuse, R24, R4 ;  /* 0x000000180c18723c */ /* 0x048fe20000001804 */
[----:B------:R0:W-:Y:S04]  /*85ce0*/  STL.64 [R1+0xec8], R10 ;  /* 0x000ec80a01007387 */ /* 0x0001e80000100a00 */
[----:B0-----:R-:W2:Y:S04]  /*85cf0*/  LDL.LU.64 R10, [R1+0xcf50] ;  /* 0x00cf5000010a7983 */ /* 0x001ea80000300a00 */
[----:B------:R-:W3:Y:S04]  /*85d00*/  LDL.LU.64 R6, [R1+0xcf48] ;  /* 0x00cf480001067983 */ /* 0x000ee80000300a00 */
[----:B------:R-:W3:Y:S10]  /*85d10*/  LDL.LU.64 R4, [R1+0xcf40] ;  /* 0x00cf400001047983 */ /* 0x000ef40000300a00 */
        /* <DEDUP_REMOVED lines=33> */
[----:B------:R-:W2:-:S15]  /*85f30*/  LDL.LU.64 R4, [R1+0xcec8] ;  /* 0x00cec80001047983 */ /* 0x000e9e0000300a00 */
[----:B------:R-:W-:-:S02]  /*85f40*/  NOP ;  /* 0x0000000000007918 */ /* 0x000fc40000000000 */
[----:B------:R-:W-:Y:S04]  /*85f50*/  STL.64 [R1+0xf20], R24 ;  /* 0x000f201801007387 */ /* 0x000fe80000100a00 */
[----:B------:R0:W-:Y:S04]  /*85f60*/  STL.64 [R1+0xf28], R26 ;  /* 0x000f281a01007387 */ /* 0x0001e80000100a00 */
[----:B0-----:R-:W3:Y:S04]  /*85f70*/  LDL.LU.64 R26, [R1+0xcec0] ;  /* 0x00cec000011a7983 */ /* 0x001ee80000300a00 */
[----:B------:R-:W4:Y:S01]  /*85f80*/  LDL.LU.64 R24, [R1+0xceb8] ;  /* 0x00ceb80001187983 */ /* 0x000f220000300a00 */
[C---:B--2---:R-:W-:Y:S06]  /*85f90*/  HMMA.16816.F32 R4, R12.reuse, R10, R4 ;  /* 0x0000000a0c04723c */ /* 0x044fec0000001804 */
[----:B----4-:R-:W-:-:S15]  /*85fa0*/  HMMA.16816.F32 R20, R12, R24, R20 ;  /* 0x000000180c14723c */ /* 0x010fde0000001814 */
[----:B------:R-:W-:-:S02]  /*85fb0*/  NOP ;  /* 0x0000000000007918 */ /* 0x000fc40000000000 */
[----:B------:R-:W-:Y:S04]  /*85fc0*/  STL.64 [R1+0xf30], R4 ;  /* 0x000f300401007387 */ /* 0x000fe80000100a00 */
[----:B------:R0:W-:Y:S01]  /*85fd0*/  STL.64 [R1+0xf38], R6 ;  /* 0x000f380601007387 */ /* 0x0001e20000100a00 */
[----:B---3--:R-:W-:Y:S03]  /*85fe0*/  HMMA.16816.F32 R16, R12, R26, R16 ;  /* 0x0000001a0c10723c */ /* 0x008fe60000001810 */
[----:B0-----:R-:W2:Y:S04]  /*85ff0*/  LDL.LU R6, [R1+0x2fd0] ;  /* 0x002fd00001067983 */ /* 0x001ea80000300800 */
[----:B------:R-:W2:Y:S04]  /*86000*/  LDL.LU R7, [R1+0x2fd8] ;  /* 0x002fd80001077983 */ /* 0x000ea80000300800 */
[----:B------:R-:W-:Y:S04]  /*86010*/  STL.64 [R1+0xf40], R20 ;  /* 0x000f401401007387 */ /* 0x000fe80000100a00 */
[----:B------:R-:W-:Y:S04]  /*86020*/  STL.64 [R1+0xf48], R22 ;  /* 0x000f481601007387 */ /* 0x000fe80000100a00 */
[----:B------:R-:W3:Y:S04]  /*86030*/  LDL.LU.64 R24, [R1+0x1d30] ;  /* 0x001d300001187983 */ /* 0x000ee80000300a00 */
[----:B------:R-:W4:Y:S04]  /*86040*/  LDL.LU.64 R26, [R1+0x1d38] ;  /* 0x001d3800011a7983 */ /* 0x000f280000300a00 */
[----:B------:R-:W-:Y:S04]  /*86050*/  STL.64 [R1+0xf50], R16 ;  /* 0x000f501001007387 */ /* 0x000fe80000100a00 */
[----:B------:R-:W-:Y:S04]  /*86060*/  STL.64 [R1+0xf58], R18 ;  /* 0x000f581201007387 */ /* 0x000fe80000100a00 */
[----:B----4-:R0:W-:Y:S04]  /*86070*/  STL.64 [R1+0xce20], R26 ;  /* 0x00ce201a01007387 */ /* 0x0101e80000100a00 */
[----:B0-----:R-:W4:Y:S04]  /*86080*/  LDL R26, [R1] ;  /* 0x00000000011a7983 */ /* 0x001f280000100800 */
[----:B------:R-:W4:Y:S04]  /*86090*/  LDL R27, [R1+0x4] ;  /* 0x00000400011b7983 */ /* 0x000f280000100800 */
[----:B---3--:R0:W-:Y:S04]  /*860a0*/  STL.64 [R1+0xce18], R24 ;  /* 0x00ce181801007387 */ /* 0x0081e80000100a00 */
[----:B0-----:R-:W3:Y:S04]  /*860b0*/  LDL R24, [R1+0x8] ;  /* 0x0000080001187983 */ /* 0x001ee80000100800 */
[----:B------:R-:W3:Y:S04]  /*860c0*/  LDL R25, [R1+0xc] ;  /* 0x00000c0001197983 */ /* 0x000ee80000100800 */
[----:B----4-:R0:W-:Y:S04]  /*860d0*/  STL.64 [R1+0xce38], R26 ;  /* 0x00ce381a01007387 */ /* 0x0101e80000100a00 */
[----:B0-----:R-:W4:Y:S04]  /*860e0*/  LDL R26, [R1+0x10] ;  /* 0x00001000011a7983 */ /* 0x001f280000100800 */
[----:B------:R-:W4:Y:S04]  /*860f0*/  LDL R27, [R1+0x14] ;  /* 0x00001400011b7983 */ /* 0x000f280000100800 */
[----:B----4-:R-:W-:Y:S04]  /*86100*/  STL.64 [R1+0xce58], R26 ;  /* 0x00ce581a01007387 */ /* 0x010fe80000100a00 */
[----:B---3--:R0:W-:Y:S04]  /*86110*/  STL.64 [R1+0xce50], R24 ;  /* 0x00ce501801007387 */ /* 0x0081e80000100a00 */
[----:B0-----:R-:W3:Y:S04]  /*86120*/  LDL.LU.64 R24, [R1+0x2060] ;  /* 0x0020600001187983 */ /* 0x001ee80000300a00 */
[----:B------:R-:W4:Y:S04]  /*86130*/  LDL.LU.64 R26, [R1+0x2068] ;  /* 0x00206800011a7983 */ /* 0x000f280000300a00 */
[----:B----4-:R0:W-:Y:S04]  /*86140*/  STL.64 [R1+0xce68], R26 ;  /* 0x00ce681a01007387 */ /* 0x0101e80000100a00 */
[----:B------:R-:W4:Y:S04]  /*86150*/  LDL R18, [R1+0x28] ;  /* 0x0000280001127983 */ /* 0x000f280000100800 */
[----:B------:R-:W4:Y:S04]  /*86160*/  LDL R19, [R1+0x2c] ;  /* 0x00002c0001137983 */ /* 0x000f280000100800 */
[----:B------:R-:W2:Y:S04]  /*86170*/  LDL R16, [R1+0x30] ;  /* 0x0000300001107983 */ /* 0x000ea80000100800 */
[----:B------:R-:W2:Y:S04]  /*86180*/  LDL R17, [R1+0x34] ;  /* 0x0000340001117983 */ /* 0x000ea80000100800 */
[----:B0-----:R-:W3:Y:S04]  /*86190*/  LDL R26, [R1+0x20] ;  /* 0x00002000011a7983 */ /* 0x001ee80000100800 */
[----:B------:R-:W3:Y:S04]  /*861a0*/  LDL R27, [R1+0x24] ;  /* 0x00002400011b7983 */ /* 0x000ee80000100800 */
[----:B----4-:R0:W-:Y:S04]  /*861b0*/  STL.64 [R1+0xce88], R18 ;  /* 0x00ce881201007387 */ /* 0x0101e80000100a00 */
[----:B0-----:R-:W4:Y:S04]  /*861c0*/  LDL R18, [R1+0x38] ;  /* 0x0000380001127983 */ /* 0x001f280000100800 */
[----:B------:R-:W4:Y:S04]  /*861d0*/  LDL R19, [R1+0x3c] ;  /* 0x00003c0001137983 */ /* 0x000f280000100800 */
[----:B--2---:R-:W-:Y:S04]  /*861e0*/  STL.64 [R1+0xcea0], R16 ;  /* 0x00cea01001007387 */ /* 0x004fe80000100a00 */
[----:B---3--:R0:W-:Y:S04]  /*861f0*/  STL.64 [R1+0xce60], R24 ;  /* 0x00ce601801007387 */ /* 0x0081e80000100a00 */
        /* <DEDUP_REMOVED lines=30> */
[----:B------:R-:W3:Y:S04]  /*863e0*/  LDL.LU R10, [R1+0x2fc4] ;  /* 0x002fc400010a7983 */ /* 0x000ee80000300800 */
[----:B------:R-:W2:Y:S04]  /*863f0*/  LDL.LU R4, [R1+0x2fc0] ;  /* 0x002fc00001047983 */ /* 0x000ea80000300800 */
[----:B------:R-:W3:Y:S01]  /*86400*/  LDL.LU R11, [R1+0x2fcc] ;  /* 0x002fcc00010b7983 */ /* 0x000ee20000300800 */
[C---:B----4-:R-:W-:Y:S03]  /*86410*/  HMMA.16816.F32 R16, R12.reuse, R18, R24 ;  /* 0x000000120c10723c */ /* 0x050fe60000001818 */
[----:B---3--:R-:W-:Y:S04]  /*86420*/  STL.64 [R1+0xcdc0], R10 ;  /* 0x00cdc00a01007387 */ /* 0x008fe80000100a00 */
[----:B------:R0:W-:Y:S04]  /*86430*/  STL.64 [R1+0xcdb8], R8 ;  /* 0x00cdb80801007387 */ /* 0x0001e80000100a00 */
[----:B0-----:R-:W3:Y:S04]  /*86440*/  LDL.LU.64 R8, [R1+0x2050] ;  /* 0x0020500001087983 */ /* 0x001ee80000300a00 */
[----:B------:R-:W3:Y:S04]  /*86450*/  LDL.LU.64 R10, [R1+0x2058] ;  /* 0x00205800010a7983 */ /* 0x000ee80000300a00 */
[----:B------:R-:W2:Y:S04]  /*86460*/  LDL.LU R5, [R1+0x2fc8] ;  /* 0x002fc80001057983 */ /* 0x000ea80000300800 */
[----:B------:R0:W-:Y:S04]  /*86470*/  STL.64 [R1+0xcdd0], R6 ;  /* 0x00cdd00601007387 */ /* 0x0001e80000100a00 */
[----:B0-----:R-:W4:Y:S04]  /*86480*/  LDL R6, [R1+0x18] ;  /* 0x0000180001067983 */ /* 0x001f280000100800 */
[----:B------:R-:W4:Y:S04]  /*86490*/  LDL R7, [R1+0x1c] ;  /* 0x00001c0001077983 */ /* 0x000f280000100800 */
[----:B--2---:R-:W-:Y:S04]  /*864a0*/  STL.64 [R1+0xcdc8], R4 ;  /* 0x00cdc80401007387 */ /* 0x004fe80000100a00 */
        /* <DEDUP_REMOVED lines=25> */
[----:B0-----:R-:W4:Y:S04]  /*86640*/  LDL.LU.64 R26, [R1+0xce68] ;  /* 0x00ce6800011a7983 */ /* 0x001f280000300a00 */
[----:B------:R-:W4:Y:S02]  /*86650*/  LDL.LU.64 R24, [R1+0xce60] ;  /* 0x00ce600001187983 */ /* 0x000f240000300a00 */
[----:B----4-:R-:W-:Y:S02]  /*86660*/  HMMA.16816.F32 R4, R12, R6, R24 ;  /* 0x000000060c04723c */ /* 0x010fe40000001818 */
[----:B------:R-:W3:Y:S04]  /*86670*/  LDL.LU.64 R26, [R1+0xce58] ;  /* 0x00ce5800011a7983 */ /* 0x000ee80000300a00 */
[----:B------:R-:W2:-:S15]  /*86680*/  LDL.LU.64 R24, [R1+0xce50] ;  /* 0x00ce500001187983 */ /* 0x000e9e0000300a00 */
[----:B------:R-:W-:-:S02]  /*86690*/  NOP ;  /* 0x0000000000007918 */ /* 0x000fc40000000000 */
[----:B------:R0:W-:Y:S04]  /*866a0*/  STL.64 [R1+0xfa0], R4 ;  /* 0x000fa00401007387 */ /* 0x0001e80000100a00 */
[----:B------:R1:W-:Y:S04]  /*866b0*/  STL.64 [R1+0xfa8], R6 ;  /* 0x000fa80601007387 */ /* 0x0003e80000100a00 */
[----:B0-----:R-:W4:Y:S04]  /*866c0*/  LDL.LU.64 R4, [R1+0x1a70] ;  /* 0x001a700001047983 */ /* 0x001f280000300a00 */
[----:B-1----:R-:W4:Y:S01]  /*866d0*/  LDL.LU.64 R6, [R1+0x1a78] ;  /* 0x001a780001067983 */ /* 0x002f220000300a00 */
[C---:B---3--:R-:W-:Y:S06]  /*866e0*/  HMMA.16816.F32 R8, R12.reuse, R26, R8 ;  /* 0x0000001a0c08723c */ /* 0x048fec0000001808 */
[----:B--2---:R-:W-:-:S15]  /*866f0*/  HMMA.16816.F32 R24, R12, R24, R20 ;  /* 0x000000180c18723c */ /* 0x004fde0000001814 */
        /* <DEDUP_REMOVED lines=38> */
[----:B0-----:R-:W4:Y:S04]  /*86960*/  LDL.LU.64 R24, [R1+0x1bd0] ;  /* 0x001bd00001187983 */ /* 0x001f280000300a00 */
[----:B------:R-:W4:Y:S01]  /*86970*/  LDL.LU.64 R26, [R1+0x1bd8] ;  /* 0x001bd800011a7983 */ /* 0x000f220000300a00 */
[----:B---3--:R-:W-:-:S15]  /*86980*/  HMMA.16816.F32 R16, R12, R22, R16 ;  /* 0x000000160c10723c */ /* 0x008fde0000001810 */
[----:B------:R-:W-:-:S08]  /*86990*/  NOP ;  /* 0x0000000000007918 */ /* 0x000fd00000000000 */
[----:B------:R-:W-:Y:S04]  /*869a0*/  STL.64 [R1+0x1010], R16 ;  /* 0x0010101001007387 */ /* 0x000fe80000100a00 */
[----:B------:R0:W-:Y:S04]  /*869b0*/  STL.64 [R1+0x1018], R18 ;  /* 0x0010181201007387 */ /* 0x0001e80000100a00 */
[----:B0-----:R-:W3:Y:S04]  /*869c0*/  LDL.LU.64 R18, [R1+0xcde0] ;  /* 0x00cde00001127983 */ /* 0x001ee80000300a00 */
[----:B------:R-:W2:Y:S01]  /*869d0*/  LDL.LU.64 R16, [R1+0xcdd8] ;  /* 0x00cdd80001107983 */ /* 0x000ea20000300a00 */
[----:B----4-:R-:W-:-:S15]  /*869e0*/  HMMA.16816.F32 R24, R12, R20, R24 ;  /* 0x000000140c18723c */ /* 0x010fde0000001818 */
[----:B------:R-:W-:-:S08]  /*869f0*/  NOP ;  /* 0x0000000000007918 */ /* 0x000fd00000000000 */
[----:B------:R0:W-:Y:S04]  /*86a00*/  STL.64 [R1+0x1070], R24 ;  /* 0x0010701801007387 */ /* 0x0001e80000100a00 */
[----:B------:R1:W-:Y:S04]  /*86a10*/  STL.64 [R1+0x1078], R26 ;  /* 0x0010781a01007387 */ /* 0x0003e80000100a00 */
[----:B0-----:R-:W4:Y:S04]  /*86a20*/  LDL.LU.64 R24, [R1+0x2340] ;  /* 0x0023400001187983 */ /* 0x001f280000300a00 */
[----:B-1----:R-:W4:Y:S04]  /*86a30*/  LDL.LU.64 R26, [R1+0x2348] ;  /* 0x00234800011a7983 */ /* 0x002f280000300a00 */
[----:B------:R-:W-:Y:S04]  /*86a40*/  STL.64 [R1+0xcca0], R22 ;  /* 0x00cca01601007387 */ /* 0x000fe80000100a00 */
[----:B------:R0:W-:Y:S04]  /*86a50*/  STL.64 [R1+0xcc98], R20 ;  /* 0x00cc981401007387 */ /* 0x0001e80000100a00 */
[----:B0-----:R-:W4:Y:S04]  /*86a60*/  LDL.LU R20, [R1+0x2fd4] ;  /* 0x002fd40001147983 */ /* 0x001f280000300800 */
[----:B------:R-:W4:Y:S01]  /*86a70*/  LDL.LU R21, [R1+0x2fdc] ;  /* 0x002fdc0001157983 */ /* 0x000f220000300800 */
[C---:B---3--:R-:W-:Y:S06]  /*86a80*/  HMMA.16816.F32 R4, R12.reuse, R18, R4 ;  /* 0x000000120c04723c */ /* 0x048fec0000001804 */
[----:B--2---:R-:W-:-:S15]  /*86a90*/  HMMA.16816.F32 R8, R12, R16, R8 ;  /* 0x000000100c08723c */ /* 0x004fde0000001808 */
[----:B------:R-:W-:-:S02]  /*86aa0*/  NOP ;  /* 0x0000000000007918 */ /* 0x000fc40000000000 */
[----:B------:R-:W-:Y:S04]  /*86ab0*/  STL.64 [R1+0x1090], R4 ;  /* 0x0010900401007387 */ /* 0x000fe80000100a00 */
[----:B------:R0:W-:Y:S04]  /*86ac0*/  STL.64 [R1+0x1098], R6 ;  /* 0x0010980601007387 */ /* 0x0001e80000100a00 */
[----:B0-----:R-:W2:Y:S04]  /*86ad0*/  LDL.LU.64 R6, [R1+0xcdd0] ;  /* 0x00cdd00001067983 */ /* 0x001ea80000300a00 */
[----:B------:R-:W3:Y:S04]  /*86ae0*/  LDL.LU.64 R4, [R1+0xcdc8] ;  /* 0x00cdc80001047983 */ /* 0x000ee80000300a00 */
[----:B------:R-:W-:Y:S04]  /*86af0*/  STL.64 [R1+0x1110], R8 ;  /* 0x0011100801007387 */ /* 0x000fe80000100a00 */
[----:B------:R0:W-:Y:S04]  /*86b00*/  STL.64 [R1+0x1118], R10 ;  /* 0x0011180a01007387 */ /* 0x0001e80000100a00 */
[----:B0-----:R-:W3:Y:S04]  /*86b10*/  LDL.LU.64 R10, [R1+0xcdc0] ;  /* 0x00cdc000010a7983 */ /* 0x001ee80000300a00 */
[----:B------:R-:W4:Y:S02]  /*86b20*/  LDL.LU.64 R8, [R1+0xcdb8] ;  /* 0x00cdb80001087983 */ /* 0x000f240000300a00 */
[----:B----4-:R-:W-:-:S02]  /*86b30*/  IMAD.MOV.U32 R22, RZ, RZ, R8 ;  /* 0x000000ffff167224 */ /* 0x010fc400078e0008 */
[----:B------:R-:W-:Y:S01]  /*86b40*/  IMAD.MOV.U32 R23, RZ, RZ, R9 ;  /* 0x000000ffff177224 */ /* 0x000fe200078e0009 */
[----:B------:R-:W4:Y:S04]  /*86b50*/  LDL.LU R8, [R1+0xcdb4] ;  /* 0x00cdb40001087983 */ /* 0x000f280000300800 */
[----:B------:R-:W4:Y:S04]  /*86b60*/  LDL.LU R9, [R1+0xcdb0] ;  /* 0x00cdb00001097983 */ /* 0x000f280000300800 */
[----:B------:R-:W-:Y:S04]  /*86b70*/  STL.64 [R1+0xcc80], R18 ;  /* 0x00cc801201007387 */ /* 0x000fe80000100a00 */
[----:B------:R0:W-:Y:S01]  /*86b80*/  STL.64 [R1+0xcc78], R16 ;  /* 0x00cc781001007387 */ /* 0x0001e20000100a00 */
[----:B---3--:R-:W-:-:S02]  /*86b90*/  IMAD R4, R4, 0x100, R10 ;  /* 0x0000010004047824 */ /* 0x008fc400078e020a */
[----:B------:R-:W-:Y:S01]  /*86ba0*/  IMAD R5, R5, 0x100, R11 ;  /* 0x0000010005057824 */ /* 0x000fe200078e020b */
[----:B0-----:R-:W3:Y:S04]  /*86bb0*/  LDL.LU.64 R16, [R1+0x1a00] ;  /* 0x001a000001107983 */ /* 0x001ee80000300a00 */
[----:B------:R-:W3:Y:S04]  /*86bc0*/  LDL.LU.64 R18, [R1+0x1a08] ;  /* 0x001a080001127983 */ /* 0x000ee80000300a00 */
[----:B------:R-:W3:Y:S04]  /*86bd0*/  LDL.LU R10, [R1+0xcdac] ;  /* 0x00cdac00010a7983 */ /* 0x000ee80000300800 */
[----:B------:R-:W3:Y:S02]  /*86be0*/  LDL.LU R11, [R1+0xcda8] ;  /* 0x00cda800010b7983 */ /* 0x000ee40000300800 */
[----:B---3--:R-:W-:-:S15]  /*86bf0*/  HMMA.16816.F32 R16, R12, R10, R16 ;  /* 0x0000000a0c10723c */ /* 0x008fde0000001810 */
[----:B------:R-:W-:-:S08]  /*86c00*/  NOP ;  /* 0x0000000000007918 */ /* 0x000fd00000000000 */
[----:B------:R-:W-:Y:S04]  /*86c10*/  STL.64 [R1+0x1150], R16 ;  /* 0x0011501001007387 */ /* 0x000fe80000100a00 */
[----:B------:R4:W-:Y:S02]  /*86c20*/  STL.64 [R1+0x1158], R18 ;  /* 0x0011581201007387 */ /* 0x0009e40000100a00 */
[----:B----4-:R-:W-:Y:S02]  /*86c30*/  HMMA.16816.F32 R16, R12, R8, R24 ;  /* 0x000000080c10723c */ /* 0x010fe40000001818 */
[----:B------:R-:W3:Y:S04]  /*86c40*/  LDL.LU.64 R24, [R1+0x2360] ;  /* 0x0023600001187983 */ /* 0x000ee80000300a00 */
[----:B------:R-:W3:-:S15]  /*86c50*/  LDL.LU.64 R26, [R1+0x2368] ;  /* 0x00236800011a7983 */ /* 0x000ede0000300a00 */
[----:B------:R-:W-:-:S02]  /*86c60*/  NOP ;  /* 0x0000000000007918 */ /* 0x000fc40000000000 */
[----:B------:R0:W-:Y:S04]  /*86c70*/  STL.64 [R1+0x11e0], R16 ;  /* 0x0011e01001007387 */ /* 0x0001e80000100a00 */
[----:B------:R1:W-:Y:S04]  /*86c80*/  STL.64 [R1+0x11e8], R18 ;  /* 0x0011e81201007387 */ /* 0x0003e80000100a00 */
[----:B0-----:R-:W4:Y:S04]  /*86c90*/  LDL.LU.64 R16, [R1+0x22f0] ;  /* 0x0022f00001107983 */ /* 0x001f280000300a00 */
[----:B-1----:R-:W2:Y:S04]  /*86ca0*/  LDL.LU.64 R18, [R1+0x22f8] ;  /* 0x0022f80001127983 */ /* 0x002ea80000300a00 */
[----:B--2---:R-:W-:Y:S04]  /*86cb0*/  STL.64 [R1+0xcd80], R18 ;  /* 0x00cd801201007387 */ /* 0x004fe80000100a00 */
[----:B----4-:R0:W-:Y:S04]  /*86cc0*/  STL.64 [R1+0xcd78], R16 ;  /* 0x00cd781001007387 */ /* 0x0101e80000100a00 */
[----:B0-----:R-:W2:Y:S04]  /*86cd0*/  LDL.LU.64 R16, [R1+0x2310] ;  /* 0x0023100001107983 */ /* 0x001ea80000300a00 */
[----:B------:R-:W4:Y:S01]  /*86ce0*/  LDL.LU.64 R18, [R1+0x2318] ;  /* 0x0023180001127983 */ /* 0x000f220000300a00 */
[----:B---3--:R-:W-:Y:S03]  /*86cf0*/  HMMA.16816.F32 R24, R12, R2, R24 ;  /* 0x000000020c18723c */ /* 0x008fe60000001818 */
[----:B----4-:R-:W-:Y:S04]  /*86d00*/  STL.64 [R1+0xcd90], R18 ;  /* 0x00cd901201007387 */ /* 0x010fe80000100a00 */
[----:B--2---:R0:W-:Y:S04]  /*86d10*/  STL.64 [R1+0xcd88], R16 ;  /* 0x00cd881001007387 */ /* 0x0041e80000100a00 */
[----:B0-----:R-:W2:Y:S04]  /*86d20*/  LDL.LU.64 R16, [R1+0x2320] ;  /* 0x0023200001107983 */ /* 0x001ea80000300a00 */
[----:B------:R-:W3:Y:S01]  /*86d30*/  LDL.LU.64 R18, [R1+0x2328] ;  /* 0x0023280001127983 */ /* 0x000ee20000300a00 */
[----:B------:R-:W-:-:S02]  /*86d40*/  IMAD R6, R6, 0x100, R20 ;  /* 0x0000010006067824 */ /* 0x000fc400078e0214 */
[----:B------:R-:W-:Y:S01]  /*86d50*/  IMAD R7, R7, 0x100, R21 ;  /* 0x0000010007077824 */ /* 0x000fe200078e0215 */
[----:B---3--:R-:W-:Y:S04]  /*86d60*/  STL.64 [R1+0xcda0], R18 ;  /* 0x00cda01201007387 */ /* 0x008fe80000100a00 */
[----:B--2---:R0:W-:Y:S04]  /*86d70*/  STL.64 [R1+0xcd98], R16 ;  /* 0x00cd981001007387 */ /* 0x0041e80000100a00 */
[----:B0-----:R-:W2:Y:S04]  /*86d80*/  LDL.LU.64 R16, [R1+0x2330] ;  /* 0x0023300001107983 */ /* 0x001ea80000300a00 */
[----:B------:R-:W2:Y:S04]  /*86d90*/  LDL.LU.64 R18, [R1+0x2338] ;  /* 0x0023380001127983 */ /* 0x000ea80000300a00 */
[----:B------:R-:W3:Y:S04]  /*86da0*/  LDL.64 R20, [R1+0x80] ;  /* 0x0000800001147983 */ /* 0x000ee80000100a00 */
[----:B------:R-:W-:Y:S04]  /*86db0*/  STL [R1+0xcc50], R8 ;  /* 0x00cc500801007387 */ /* 0x000fe80000100800 */
[----:B------:R0:W-:Y:S04]  /*86dc0*/  STL [R1+0xcc4c], R9 ;  /* 0x00cc4c0901007387 */ /* 0x0001e80000100800 */
[----:B0-----:R-:W4:Y:S04]  /*86dd0*/  LDL.64 R8, [R1+0xa0] ;  /* 0x0000a00001087983 */ /* 0x001f280000100a00 */
[----:B------:R0:W-:Y:S04]  /*86de0*/  STL.64 [R1+0x1210], R24 ;  /* 0x0012101801007387 */ /* 0x0001e80000100a00 */
[----:B------:R1:W-:Y:S04]  /*86df0*/  STL.64 [R1+0x1218], R26 ;  /* 0x0012181a01007387 */ /* 0x0003e80000100a00 */
[----:B0-----:R-:W3:Y:S04]  /*86e00*/  LDL R24, [R1+0x78] ;  /* 0x0000780001187983 */ /* 0x001ee80000100800 */
[----:B-1----:R-:W3:Y:S04]  /*86e10*/  LDL R26, [R1+0x70] ;  /* 0x00007000011a7983 */ /* 0x002ee80000100800 */
[----:B------:R-:W3:Y:S04]  /*86e20*/  LDL R27, [R1+0x74] ;  /* 0x00007400011b7983 */ /* 0x000ee80000100800 */
[----:B------:R-:W3:Y:S04]  /*86e30*/  LDL R25, [R1+0x7c] ;  /* 0x00007c0001197983 */ /* 0x000ee80000100800 */
[----:B------:R0:W-:Y:S04]  /*86e40*/  STL [R1+0xcc48], R2 ;  /* 0x00cc480201007387 */ /* 0x0001e80000100800 */
[----:B------:R1:W-:Y:S04]  /*86e50*/  STL [R1+0xcc44], R3 ;  /* 0x00cc440301007387 */ /* 0x0003e80000100800 */
[----:B0-----:R-:W2:Y:S04]  /*86e60*/  LDL R2, [R1+0xa8] ;  /* 0x0000a80001027983 */ /* 0x001ea80000100800 */
[----:B-1----:R-:W2:Y:S01]  /*86e70*/  LDL R3, [R1+0xac] ;  /* 0x0000ac0001037983 */ /* 0x002ea20000100800 */
[----:B------:R-:W-:-:S02]  /*86e80*/  F2FP.F16.E4M3.UNPACK_B R4, R4 ;  /* 0x00000004ff04723e */ /* 0x000fc400020006ff */
[----:B------:R-:W-:Y:S02]  /*86e90*/  F2FP.F16.E4M3.UNPACK_B R5, R5 ;  /* 0x00000005ff05723e */ /* 0x000fe400020006ff */
[----:B------:R-:W-:Y:S02]  /*86ea0*/  F2FP.F16.E4M3.UNPACK_B R6, R6 ;  /* 0x00000006ff06723e */ /* 0x000fe400020006ff */
[----:B------:R-:W-:Y:S01]  /*86eb0*/  F2FP.F16.E4M3.UNPACK_B R7, R7 ;  /* 0x00000007ff07723e */ /* 0x000fe200020006ff */
[----:B--2---:R-:W-:Y:S01]  /*86ec0*/  HMMA.16816.F32 R12, R12, R2, R16 ;  /* 0x000000020c0c723c */ /* 0x004fe20000001810 */
[----:B------:R-:W4:Y:S04]  /*86ed0*/  LDL.LU.64 R18, [R1+0xcda0] ;  /* 0x00cda00001127983 */ /* 0x000f280000300a00 */
[----:B------:R-:W4:-:S15]  /*86ee0*/  LDL.LU.64 R16, [R1+0xcd98] ;  /* 0x00cd980001107983 */ /* 0x000f1e0000300a00 */
[----:B------:R-:W-:-:S03]  /*86ef0*/  NOP ;  /* 0x0000000000007918 */ /* 0x000fc60000000000 */
[----:B------:R0:W-:Y:S04]  /*86f00*/  STL.64 [R1+0x1200], R12 ;  /* 0x0012000c01007387 */ /* 0x0001e80000100a00 */
[----:B------:R1:W-:Y:S04]  /*86f10*/  STL.64 [R1+0x1208], R14 ;  /* 0x0012080e01007387 */ /* 0x0003e80000100a00 */
[----:B0-----:R-:W2:Y:S04]  /*86f20*/  LDL.64 R12, [R1+0x98] ;  /* 0x00009800010c7983 */ /* 0x001ea80000100a00 */
[----:B-1----:R-:W3:Y:S04]  /*86f30*/  LDL R14, [R1+0x90] ;  /* 0x00009000010e7983 */ /* 0x002ee80000100800 */
[----:B------:R-:W3:Y:S01]  /*86f40*/  LDL R15, [R1+0x94] ;  /* 0x00009400010f7983 */ /* 0x000ee20000100800 */
[----:B----4-:R-:W-:-:S15]  /*86f50*/  HMMA.16816.F32 R16, R4, R8, R16 ;  /* 0x000000080410723c */ /* 0x010fde0000001810 */
[----:B------:R-:W-:-:S08]  /*86f60*/  NOP ;  /* 0x0000000000007918 */ /* 0x000fd00000000000 */
[----:B------:R-:W-:Y:S04]  /*86f70*/  STL.64 [R1+0x1220], R16 ;  /* 0x0012201001007387 */ /* 0x000fe80000100a00 */
[----:B------:R0:W-:Y:S04]  /*86f80*/  STL.64 [R1+0x1228], R18 ;  /* 0x0012281201007387 */ /* 0x0001e80000100a00 */
[----:B0-----:R-:W4:Y:S04]  /*86f90*/  LDL.LU.64 R18, [R1+0xcd90] ;  /* 0x00cd900001127983 */ /* 0x001f280000300a00 */
[----:B------:R-:W4:Y:S01]  /*86fa0*/  LDL.LU.64 R16, [R1+0xcd88] ;  /* 0x00cd880001107983 */ /* 0x000f220000300a00 */
[----:B------:R-:W-:-:S02]  /*86fb0*/  IMAD.MOV.U32 R2, RZ, RZ, R9 ;  /* 0x000000ffff027224 */ /* 0x000fc400078e0009 */
[----:B--2---:R-:W-:Y:S02]  /*86fc0*/  IMAD.MOV.U32 R8, RZ, RZ, R12 ;  /* 0x000000ffff087224 */ /* 0x004fe400078e000c */
[----:B------:R-:W-:Y:S01]  /*86fd0*/  IMAD.MOV.U32 R9, RZ, RZ, R13 ;  /* 0x000000ffff097224 */ /* 0x000fe200078e000d */
[----:B----4-:R-:W-:-:S15]  /*86fe0*/  HMMA.16816.F32 R16, R4, R12, R16 ;  /* 0x0000000c0410723c */ /* 0x010fde0000001810 */
[----:B------:R-:W-:-:S08]  /*86ff0*/  NOP ;  /* 0x0000000000007918 */ /* 0x000fd00000000000 */
[----:B------:R-:W-:Y:S04]  /*87000*/  STL.64 [R1+0x1270], R16 ;  /* 0x0012701001007387 */ /* 0x000fe80000100a00 */
[----:B------:R0:W-:Y:S04]  /*87010*/  STL.64 [R1+0x1278], R18 ;  /* 0x0012781201007387 */ /* 0x0001e80000100a00 */
[----:B0-----:R-:W2:Y:S04]  /*87020*/  LDL.LU.64 R18, [R1+0xcd80] ;  /* 0x00cd800001127983 */ /* 0x001ea80000300a00 */
[----:B------:R-:W2:Y:S04]  /*87030*/  LDL.LU.64 R16, [R1+0xcd78] ;  /* 0x00cd780001107983 */ /* 0x000ea80000300a00 */
[----:B------:R-:W-:Y:S04]  /*87040*/  STL.64 [R1+0xcc60], R10 ;  /* 0x00cc600a01007387 */ /* 0x000fe80000100a00 */
[----:B------:R0:W-:Y:S04]  /*87050*/  STL.64 [R1+0xcc58], R8 ;  /* 0x00cc580801007387 */ /* 0x0001e80000100a00 */
[----:B0-----:R-:W3:Y:S04]  /*87060*/  LDL.LU.64 R8, [R1+0x2300] ;  /* 0x0023000001087983 */ /* 0x001ee80000300a00 */
[----:B------:R-:W3:Y:S02]  /*87070*/  LDL.LU.64 R10, [R1+0x2308] ;  /* 0x00230800010a7983 */ /* 0x000ee40000300a00 */
[C---:B---3--:R-:W-:Y:S06]  /*87080*/  HMMA.16816.F32 R12, R4.reuse, R14, R8 ;  /* 0x0000000e040c723c */ /* 0x048fec0000001808 */
[----:B--2---:R-:W-:Y:S01]  /*87090*/  HMMA.16816.F32 R8, R4, R22, R16 ;  /* 0x000000160408723c */ /* 0x004fe20000001810 */
[----:B------:R-:W2:-:S15]  /*870a0*/  LDL R22, [R1+0x8] ;  /* 0x0000080001167983 */ /* 0x000e9e0000100800 */
[----:B------:R-:W-:-:S01]  /*870b0*/  NOP ;  /* 0x0000000000007918 */ /* 0x000fc20000000000 */
[----:B------:R0:W-:Y:S04]  /*870c0*/  STL.64 [R1+0x12c0], R12 ;  /* 0x0012c00c01007387 */ /* 0x0001e80000100a00 */
[----:B------:R1:W-:Y:S04]  /*870d0*/  STL.64 [R1+0x12c8], R14 ;  /* 0x0012c80e01007387 */ /* 0x0003e80000100a00 */
[----:B------:R3:W-:Y:S04]  /*870e0*/  STL.64 [R1+0x1300], R8 ;  /* 0x0013000801007387 */ /* 0x0007e80000100a00 */
[----:B------:R4:W-:Y:S04]  /*870f0*/  STL.64 [R1+0x1308], R10 ;  /* 0x0013080a01007387 */ /* 0x0009e80000100a00 */
[----:B------:R-:W2:Y:S04]  /*87100*/  LDL R23, [R1+0xc] ;  /* 0x00000c0001177983 */ /* 0x000ea80000100800 */
[----:B0-----:R-:W2:Y:S04]  /*87110*/  LDL.LU.64 R12, [R1+0x22d0] ;  /* 0x0022d000010c7983 */ /* 0x001ea80000300a00 */
[----:B-1----:R-:W2:Y:S04]  /*87120*/  LDL.LU.64 R14, [R1+0x22d8] ;  /* 0x0022d800010e7983 */ /* 0x002ea80000300a00 */
[----:B---3--:R-:W3:Y:S04]  /*87130*/  LDL.LU.64 R8, [R1+0x22c0] ;  /* 0x0022c00001087983 */ /* 0x008ee80000300a00 */
[----:B----4-:R-:W3:Y:S04]  /*87140*/  LDL.LU.64 R10, [R1+0x22c8] ;  /* 0x0022c800010a7983 */ /* 0x010ee80000300a00 */
[----:B------:R-:W4:Y:S04]  /*87150*/  LDL R18, [R1+0x50] ;  /* 0x0000500001127983 */ /* 0x000f280000100800 */
[----:B------:R-:W2:Y:S01]  /*87160*/  LDL.64 R16, [R1+0x58] ;  /* 0x0000580001107983 */ /* 0x000ea20000100a00 */
[----:B------:R-:W-:-:S05]  /*87170*/  IMAD.MOV.U32 R19, RZ, RZ, R0 ;  /* 0x000000ffff137224 */ /* 0x000fca00078e0000 */
[----:B----4-:R-:W-:Y:S04]  /*87180*/  STL.64 [R1+0xcd70], R18 ;  /* 0x00cd701201007387 */ /* 0x010fe80000100a00 */
[----:B--2---:R0:W-:Y:S04]  /*87190*/  STL.64 [R1+0xcd68], R16 ;  /* 0x00cd681001007387 */ /* 0x0041e80000100a00 */
[----:B0-----:R-:W2:Y:S04]  /*871a0*/  LDL.LU.64 R16, [R1+0x22e0] ;  /* 0x0022e00001107983 */ /* 0x001ea80000300a00 */
[----:B------:R-:W2:Y:S04]  /*871b0*/  LDL.LU.64 R18, [R1+0x22e8] ;  /* 0x0022e80001127983 */ /* 0x000ea80000300a00 */
[----:B------:R-:W-:Y:S01]  /*871c0*/  STL.64 [R1+0xccc8], R22 ;  /* 0x00ccc81601007387 */ /* 0x000fe20000100a00 */
[----:B------:R-:W-:Y:S01]  /*871d0*/  IMAD.MOV.U32 R0, RZ, RZ, R21 ;  /* 0x000000ffff007224 */ /* 0x000fe200078e0015 */
[----:B--2---:R-:W-:Y:S02]  /*871e0*/  HMMA.16816.F32 R16, R4, R20, R16 ;  /* 0x000000140410723c */ /* 0x004fe40000001810 */
[----:B------:R-:W2:-:S15]  /*871f0*/  LDL R20, [R1+0x10] ;  /* 0x0000100001147983 */ /* 0x000e9e0000100800 */
[----:B------:R-:W-:-:S06]  /*87200*/  NOP ;  /* 0x0000000000007918 */ /* 0x000fcc0000000000 */
[----:B------:R-:W-:Y:S04]  /*87210*/  STL.64 [R1+0x1320], R16 ;  /* 0x0013201001007387 */ /* 0x000fe80000100a00 */
[----:B------:R-:W-:Y:S04]  /*87220*/  STL.64 [R1+0x1328], R18 ;  /* 0x0013281201007387 */ /* 0x000fe80000100a00 */
[----:B------:R-:W2:Y:S01]  /*87230*/  LDL R21, [R1+0x14] ;  /* 0x0000140001157983 */ /* 0x000ea20000100800 */
[C---:B------:R-:W-:Y:S06]  /*87240*/  HMMA.16816.F32 R12, R4.reuse, R24, R12 ;  /* 0x00000018040c723c */ /* 0x040fec000000180c */
[C---:B---3--:R-:W-:Y:S01]  /*87250*/  HMMA.16816.F32 R8, R4.reuse, R26, R8 ;  /* 0x0000001a0408723c */ /* 0x048fe20000001808 */
[----:B--2---:R0:W-:Y:S04]  /*87260*/  STL.64 [R1+0xcce0], R20 ;  /* 0x00cce01401007387 */ /* 0x0041e80000100a00 */
[----:B0-----:R-:W2:Y:S04]  /*87270*/  LDL R20, [R1+0x60] ;  /* 0x0000600001147983 */ /* 0x001ea80000100800 */
[----:B------:R-:W2:Y:S04]  /*87280*/  LDL R21, [R1+0x64] ;  /* 0x0000640001157983 */ /* 0x000ea80000100800 */
[----:B------:R-:W-:Y:S04]  /*87290*/  STL [R1+0xcc40], R0 ;  /* 0x00cc400001007387 */ /* 0x000fe80000100800 */
[----:B------:R-:W3:Y:S04]  /*872a0*/  LDL.LU.64 R16, [R1+0x22b0] ;  /* 0x0022b00001107983 */ /* 0x000ee80000300a00 */
[----:B------:R-:W3:Y:S04]  /*872b0*/  LDL.LU.64 R18, [R1+0x22b8] ;  /* 0x0022b80001127983 */ /* 0x000ee80000300a00 */
[----:B------:R0:W-:Y:S04]  /*872c0*/  STL.64 [R1+0x1380], R12 ;  /* 0x0013800c01007387 */ /* 0x0001e80000100a00 */
[----:B------:R1:W-:Y:S04]  /*872d0*/  STL.64 [R1+0x1388], R14 ;  /* 0x0013880e01007387 */ /* 0x0003e80000100a00 */
[----:B------:R-:W4:Y:S04]  /*872e0*/  LDL R26, [R1+0x20] ;  /* 0x00002000011a7983 */ /* 0x000f280000100800 */
[----:B------:R-:W-:Y:S04]  /*872f0*/  STL.64 [R1+0x13c0], R8 ;  /* 0x0013c00801007387 */ /* 0x000fe80000100a00 */
[----:B------:R-:W-:Y:S04]  /*87300*/  STL.64 [R1+0x13c8], R10 ;  /* 0x0013c80a01007387 */ /* 0x000fe80000100a00 */
[----:B------:R-:W4:Y:S04]  /*87310*/  LDL R27, [R1+0x24] ;  /* 0x00002400011b7983 */ /* 0x000f280000100800 */
[----:B0-----:R-:W2:Y:S04]  /*87320*/  LDL.LU.64 R12, [R1+0x2290] ;  /* 0x00229000010c7983 */ /* 0x001ea80000300a00 */
[----:B-1----:R-:W2:Y:S04]  /*87330*/  LDL.LU.64 R14, [R1+0x2298] ;  /* 0x00229800010e7983 */ /* 0x002ea80000300a00 */
[----:B----4-:R0:W-:Y:S04]  /*87340*/  STL.64 [R1+0xccf8], R26 ;  /* 0x00ccf81a01007387 */ /* 0x0101e80000100a00 */
[----:B------:R-:W4:Y:S04]  /*87350*/  LDL R22, [R1+0x18] ;  /* 0x0000180001167983 */ /* 0x000f280000100800 */
[----:B------:R-:W4:Y:S04]  /*87360*/  LDL R23, [R1+0x1c] ;  /* 0x00001c0001177983 */ /* 0x000f280000100800 */
[----:B0-----:R-:W3:Y:S04]  /*87370*/  LDL R26, [R1+0x68] ;  /* 0x00006800011a7983 */ /* 0x001ee80000100800 */
[----:B------:R-:W3:Y:S04]  /*87380*/  LDL R27, [R1+0x6c] ;  /* 0x00006c00011b7983 */ /* 0x000ee80000100800 */
[----:B------:R-:W2:Y:S04]  /*87390*/  LDL.LU.64 R8, [R1+0x2280] ;  /* 0x0022800001087983 */ /* 0x000ea80000300a00 */
[----:B------:R-:W2:Y:S04]  /*873a0*/  LDL.LU.64 R10, [R1+0x2288] ;  /* 0x00228800010a7983 */ /* 0x000ea80000300a00 */
[----:B----4-:R-:W-:Y:S04]  /*873b0*/  STL.64 [R1+0xcd00], R22 ;  /* 0x00cd001601007387 */ /* 0x010fe80000100a00 */
[----:B------:R-:W4:Y:S04]  /*873c0*/  LDL R24, [R1+0x28] ;  /* 0x0000280001187983 */ /* 0x000f280000100800 */
[----:B------:R-:W4:Y:S04]  /*873d0*/  LDL R25, [R1+0x2c] ;  /* 0x00002c0001197983 */ /* 0x000f280000100800 */
[----:B----4-:R3:W-:Y:S02]  /*873e0*/  STL.64 [R1+0xcd08], R24 ;  /* 0x00cd081801007387 */ /* 0x0107e40000100a00 */
[----:B---3--:R-:W-:Y:S02]  /*873f0*/  HMMA.16816.F32 R24, R4, R26, R16 ;  /* 0x0000001a0418723c */ /* 0x008fe40000001810 */
[----:B------:R-:W3:Y:S04]  /*87400*/  LDL.LU.64 R18, [R1+0xcd70] ;  /* 0x00cd700001127983 */ /* 0x000ee80000300a00 */
[----:B------:R-:W4:-:S15]  /*87410*/  LDL.LU.64 R16, [R1+0xcd68] ;  /* 0x00cd680001107983 */ /* 0x000f1e0000300a00 */
[----:B------:R-:W-:-:S02]  /*87420*/  NOP ;  /* 0x0000000000007918 */ /* 0x000fc40000000000 */
[----:B------:R-:W-:Y:S04]  /*87430*/  STL.64 [R1+0x1450], R24 ;  /* 0x0014501801007387 */ /* 0x000fe80000100a00 */
[----:B------:R0:W-:Y:S04]  /*87440*/  STL.64 [R1+0x1458], R26 ;  /* 0x0014581a01007387 */ /* 0x0001e80000100a00 */
[----:B0-----:R-:W2:Y:S04]  /*87450*/  LDL R26, [R1+0x30] ;  /* 0x00003000011a7983 */ /* 0x001ea80000100800 */
[----:B------:R-:W2:Y:S04]  /*87460*/  LDL R27, [R1+0x34] ;  /* 0x00003400011b7983 */ /* 0x000ea80000100800 */
[----:B--2---:R0:W-:Y:S04]  /*87470*/  STL.64 [R1+0xcd20], R26 ;  /* 0x00cd201a01007387 */ /* 0x0041e80000100a00 */
[----:B------:R-:W2:Y:S04]  /*87480*/  LDL.LU.64 R24, [R1+0x22a0] ;  /* 0x0022a00001187983 */ /* 0x000ea80000300a00 */
[----:B0-----:R-:W2:Y:S02]  /*87490*/  LDL.LU.64 R26, [R1+0x22a8] ;  /* 0x0022a800011a7983 */ /* 0x001ea40000300a00 */
[----:B--2---:R-:W-:Y:S02]  /*874a0*/  HMMA.16816.F32 R20, R4, R20, R24 ;  /* 0x000000140414723c */ /* 0x004fe40000001818 */
[----:B------:R-:W2:-:S15]  /*874b0*/  LDL R24, [R1+0x38] ;  /* 0x0000380001187983 */ /* 0x000e9e0000100800 */
[----:B------:R-:W-:-:S06]  /*874c0*/  NOP ;  /* 0x0000000000007918 */ /* 0x000fcc0000000000 */
[----:B------:R-:W-:Y:S04]  /*874d0*/  STL.64 [R1+0x1500], R20 ;  /* 0x0015001401007387 */ /* 0x000fe80000100a00 */
[----:B------:R-:W-:Y:S04]  /*874e0*/  STL.64 [R1+0x1508], R22 ;  /* 0x0015081601007387 */ /* 0x000fe80000100a00 */
[----:B------:R-:W2:Y:S01]  /*874f0*/  LDL R25, [R1+0x3c] ;  /* 0x00003c0001197983 */ /* 0x000ea20000100800 */
[C---:B----4-:R-:W-:Y:S06]  /*87500*/  HMMA.16816.F32 R12, R4.reuse, R16, R12 ;  /* 0x00000010040c723c */ /* 0x050fec000000180c */
[----:B---3--:R-:W-:Y:S01]  /*87510*/  HMMA.16816.F32 R8, R4, R18, R8 ;  /* 0x000000120408723c */ /* 0x008fe20000001808 */
[----:B--2---:R-:W-:-:S15]  /*87520*/  STL.64 [R1+0xcd38], R24 ;  /* 0x00cd381801007387 */ /* 0x004fde0000100a00 */
[----:B------:R-:W-:-:S01]  /*87530*/  NOP ;  /* 0x0000000000007918 */ /* 0x000fc20000000000 */
[----:B------:R-:W-:Y:S04]  /*87540*/  STL.64 [R1+0x1590], R12 ;  /* 0x0015900c01007387 */ /* 0x000fe80000100a00 */
[----:B------:R0:W-:Y:S04]  /*87550*/  STL.64 [R1+0x1598], R14 ;  /* 0x0015980e01007387 */ /* 0x0001e80000100a00 */
[----:B0-----:R-:W2:Y:S04]  /*87560*/  LDL.LU R14, [R1+0x2ff0] ;  /* 0x002ff000010e7983 */ /* 0x001ea80000300800 */
[----:B------:R-:W3:Y:S04]  /*87570*/  LDL R26, [R1+0x40] ;  /* 0x00004000011a7983 */ /* 0x000ee80000100800 */
[----:B------:R-:W-:Y:S04]  /*87580*/  STL.64 [R1+0x15c0], R8 ;  /* 0x0015c00801007387 */ /* 0x000fe80000100a00 */
[----:B------:R-:W-:Y:S04]  /*87590*/  STL.64 [R1+0x15c8], R10 ;  /* 0x0015c80a01007387 */ /* 0x000fe80000100a00 */
[----:B------:R-:W3:Y:S04]  /*875a0*/  LDL R27, [R1+0x44] ;  /* 0x00004400011b7983 */ /* 0x000ee80000100800 */
[----:B------:R-:W4:Y:S04]  /*875b0*/  LDL R24, [R1+0x48] ;  /* 0x0000480001187983 */ /* 0x000f280000100800 */
[----:B------:R-:W4:Y:S04]  /*875c0*/  LDL R25, [R1+0x4c] ;  /* 0x00004c0001197983 */ /* 0x000f280000100800 */
[----:B---3--:R-:W-:Y:S04]  /*875d0*/  STL.64 [R1+0xcd50], R26 ;  /* 0x00cd501a01007387 */ /* 0x008fe80000100a00 */
        /* <DEDUP_REMOVED lines=14> */
[----:B------:R-:W-:-:S02]  /*876c0*/  IMAD.MOV.U32 R3, RZ, RZ, R16 ;  /* 0x000000ffff037224 */ /* 0x000fc400078e0010 */
[----:B------:R-:W-:Y:S01]  /*876d0*/  IMAD.MOV.U32 R0, RZ, RZ, R17 ;  /* 0x000000ffff007224 */ /* 0x000fe200078e0011 */
[----:B---3--:R-:W-:Y:S04]  /*876e0*/  STL.64 [R1+0xcd60], R22 ;  /* 0x00cd601601007387 */ /* 0x008fe80000100a00 */
[----:B--2---:R0:W-:Y:S04]  /*876f0*/  STL.64 [R1+0xcd58], R20 ;  /* 0x00cd581401007387 */ /* 0x0041e80000100a00 */
[----:B0-----:R-:W4:Y:S04]  /*87700*/  LDL.LU.64 R20, [R1+0x2270] ;  /* 0x0022700001147983 */ /* 0x001f280000300a00 */
[----:B------:R-:W4:Y:S04]  /*87710*/  LDL.LU.64 R22, [R1+0x2278] ;  /* 0x0022780001167983 */ /* 0x000f280000300a00 */
[----:B------:R-:W2:Y:S04]  /*87720*/  LDL.LU.64 R8, [R1+0x2220] ;  /* 0x0022200001087983 */ /* 0x000ea80000300a00 */
[----:B------:R-:W2:Y:S04]  /*87730*/  LDL.LU.64 R10, [R1+0x2228] ;  /* 0x00222800010a7983 */ /* 0x000ea80000300a00 */
[----:B------:R-:W3:Y:S04]  /*87740*/  LDL.LU.64 R16, [R1+0x2200] ;  /* 0x0022000001107983 */ /* 0x000ee80000300a00 */
[----:B------:R-:W4:Y:S04]  /*87750*/  LDL.LU.64 R18, [R1+0x2208] ;  /* 0x0022080001127983 */ /* 0x000f280000300a00 */
[----:B----4-:R-:W-:Y:S04]  /*87760*/  STL.64 [R1+0xccd8], R18 ;  /* 0x00ccd81201007387 */ /* 0x010fe80000100a00 */
[----:B---3--:R0:W-:Y:S04]  /*87770*/  STL.64 [R1+0xccd0], R16 ;  /* 0x00ccd01001007387 */ /* 0x0081e80000100a00 */
        /* <DEDUP_REMOVED lines=9> */
[----:B------:R-:W2:Y:S04]  /*87810*/  LDL.LU R15, [R1+0x2ff8] ;  /* 0x002ff800010f7983 */ /* 0x000ea80000300800 */
[----:B--2---:R0:W-:Y:S04]  /*87820*/  STL.64 [R1+0xcc70], R14 ;  /* 0x00cc700e01007387 */ /* 0x0041e80000100a00 */
        /* <DEDUP_REMOVED lines=34> */
[----:B0-----:R-:W4:Y:S04]  /*87a50*/  LDL.LU.64 R26, [R1+0xccf8] ;  /* 0x00ccf800011a7983 */ /* 0x001f280000300a00 */
[----:B------:R-:W2:Y:S01]  /*87a60*/  LDL.LU.64 R24, [R1+0x21d0] ;  /* 0x0021d00001187983 */ /* 0x000ea20000300a00 */
[C---:B---3--:R-:W-:Y:S06]  /*87a70*/  HMMA.16816.F32 R20, R4.reuse, R22, R16 ;  /* 0x000000160414723c */ /* 0x048fec0000001810 */
[----:B----4-:R-:W-:Y:S01]  /*87a80*/  HMMA.16816.F32 R8, R4, R26, R8 ;  /* 0x0000001a0408723c */ /* 0x010fe20000001808 */
[----:B------:R-:W2:-:S15]  /*87a90*/  LDL.LU.64 R26, [R1+0x21d8] ;  /* 0x0021d800011a7983 */ /* 0x000e9e0000300a00 */
[----:B------:R-:W-:-:S07]  /*87aa0*/  NOP ;  /* 0x0000000000007918 */ /* 0x000fce0000000000 */
[----:B------:R0:W-:Y:S04]  /*87ab0*/  STL.64 [R1+0x17c0], R8 ;  /* 0x0017c00801007387 */ /* 0x0001e80000100a00 */
[----:B------:R1:W-:Y:S04]  /*87ac0*/  STL.64 [R1+0x17c8], R10 ;  /* 0x0017c80a01007387 */ /* 0x0003e80000100a00 */
[----:B0-----:R-:W3:Y:S04]  /*87ad0*/  LDL.LU.64 R8, [R1+0x1810] ;  /* 0x0018100001087983 */ /* 0x001ee80000300a00 */
[----:B-1----:R-:W3:Y:S04]  /*87ae0*/  LDL.LU.64 R10, [R1+0x1818] ;  /* 0x00181800010a7983 */ /* 0x002ee80000300a00 */
        /* <DEDUP_REMOVED lines=12> */
[----:B------:R-:W2:Y:S01]  /*87bb0*/  LDL.LU.64 R20, [R1+0x1850] ;  /* 0x0018500001147983 */ /* 0x000ea20000300a00 */
[----:B----4-:R-:W-:Y:S03]  /*87bc0*/  HMMA.16816.F32 R16, R4, R22, R16 ;  /* 0x000000160410723c */ /* 0x010fe60000001810 */
[----:B------:R-:W4:-:S15]  /*87bd0*/  LDL.LU.64 R22, [R1+0x1858] ;  /* 0x0018580001167983 */ /* 0x000f1e0000300a00 */
[----:B------:R-:W-:-:S05]  /*87be0*/  NOP ;  /* 0x0000000000007918 */ /* 0x000fca0000000000 */
[----:B------:R-:W-:Y:S04]  /*87bf0*/  STL.64 [R1+0x17f0], R16 ;  /* 0x0017f01001007387 */ /* 0x000fe80000100a00 */
[----:B------:R-:W-:Y:S04]  /*87c00*/  STL.64 [R1+0x17f8], R18 ;  /* 0x0017f81201007387 */ /* 0x000fe80000100a00 */
[----:B----4-:R-:W-:Y:S04]  /*87c10*/  STL.64 [R1+0xccb0], R22 ;  /* 0x00ccb01601007387 */ /* 0x010fe80000100a00 */
[----:B--2---:R0:W-:Y:S04]  /*87c20*/  STL.64 [R1+0xcca8], R20 ;  /* 0x00cca81401007387 */ /* 0x0041e80000100a00 */
[----:B0-----:R-:W2:Y:S04]  /*87c30*/  LDL.LU.64 R20, [R1+0x21c0] ;  /* 0x0021c00001147983 */ /* 0x001ea80000300a00 */
[----:B------:R-:W2:Y:S04]  /*87c40*/  LDL.LU.64 R22, [R1+0x21c8] ;  /* 0x0021c80001167983 */ /* 0x000ea80000300a00 */
[----:B------:R-:W4:Y:S04]  /*87c50*/  LDL.LU.64 R16, [R1+0x1890] ;  /* 0x0018900001107983 */ /* 0x000f280000300a00 */
[----:B------:R-:W2:Y:S01]  /*87c60*/  LDL.LU.64 R18, [R1+0x1898] ;  /* 0x0018980001127983 */ /* 0x000ea20000300a00 */
[C---:B------:R-:W-:Y:S06]  /*87c70*/  HMMA.16816.F32 R12, R4.reuse, R14, R24 ;  /* 0x0000000e040c723c */ /* 0x040fec0000001818 */
[C---:B---3--:R-:W-:Y:S01]  /*87c80*/  HMMA.16816.F32 R8, R4.reuse, R28, R8 ;  /* 0x0000001c0408723c */ /* 0x048fe20000001808 */
[----:B--2---:R-:W-:Y:S04]  /*87c90*/  STL.64 [R1+0xcc90], R18 ;  /* 0x00cc901201007387 */ /* 0x004fe80000100a00 */
        /* <DEDUP_REMOVED lines=60> */
[----:B------:R4:W-:Y:S04]  /*88060*/  STL.64 [R1+0xcb08], R16 ;  /* 0x00cb081001007387 */ /* 0x0009e80000100a00 */
[----:B------:R-:W2:Y:S01]  /*88070*/  LDL.LU.64 R20, [R1+0x2560] ;  /* 0x0025600001147983 */ /* 0x000ea20000300a00 */
[----:B----4-:R-:W-:Y:S01]  /*88080*/  HMMA.16816.F32 R16, R4, R10, R24 ;  /* 0x0000000a0410723c */ /* 0x010fe20000001818 */
[----:B---3--:R-:W-:-:S02]  /*88090*/  IMAD R12, R12, 0x100, R22 ;  /* 0x000001000c0c7824 */ /* 0x008fc400078e0216 */
[----:B------:R-:W-:-:S15]  /*880a0*/  IMAD R13, R13, 0x100, R23 ;  /* 0x000001000d0d7824 */ /* 0x000fde00078e0217 */
[----:B------:R-:W-:-:S05]  /*880b0*/  NOP ;  /* 0x0000000000007918 */ /* 0x000fca0000000000 */
[----:B------:R0:W-:Y:S04]  /*880c0*/  STL.64 [R1+0x18f0], R16 ;  /* 0x0018f01001007387 */ /* 0x0001e80000100a00 */
[----:B------:R1:W-:Y:S04]  /*880d0*/  STL.64 [R1+0x18f8], R18 ;  /* 0x0018f81201007387 */ /* 0x0003e80000100a00 */
[----:B------:R-:W3:Y:S04]  /*880e0*/  LDL.LU.64 R22, [R1+0x2568] ;  /* 0x0025680001167983 */ /* 0x000ee80000300a00 */
[----:B------:R-:W4:Y:S04]  /*880f0*/  LDL R26, [R1+0xa8] ;  /* 0x0000a800011a7983 */ /* 0x000f280000100800 */
[----:B------:R-:W4:Y:S04]  /*88100*/  LDL R27, [R1+0xac] ;  /* 0x0000ac00011b7983 */ /* 0x000f280000100800 */
[----:B0-----:R-:W3:Y:S04]  /*88110*/  LDL.LU.64 R16, [R1+0x90] ;  /* 0x0000900001107983 */ /* 0x001ee80000300a00 */
[----:B-1----:R-:W2:Y:S04]  /*88120*/  LDL.64 R18, [R1+0x88] ;  /* 0x0000880001127983 */ /* 0x002ea80000100a00 */
[----:B--2---:R0:W-:Y:S02]  /*88130*/  STL.64 [R1+0xcc10], R18 ;  /* 0x00cc101201007387 */ /* 0x0041e40000100a00 */
[----:B0-----:R-:W-:-:S02]  /*88140*/  IMAD.MOV.U32 R18, RZ, RZ, R8 ;  /* 0x000000ffff127224 */ /* 0x001fc400078e0008 */
[----:B------:R-:W-:Y:S01]  /*88150*/  IMAD.MOV.U32 R19, RZ, RZ, R9 ;  /* 0x000000ffff137224 */ /* 0x000fe200078e0009 */
[----:B------:R-:W2:Y:S04]  /*88160*/  LDL.LU R8, [R1+0xcc50] ;  /* 0x00cc500001087983 */ /* 0x000ea80000300800 */
[----:B------:R-:W2:Y:S04]  /*88170*/  LDL.LU R9, [R1+0xcc4c] ;  /* 0x00cc4c0001097983 */ /* 0x000ea80000300800 */
[----:B---3--:R0:W-:Y:S04]  /*88180*/  STL.64 [R1+0xcc08], R16 ;  /* 0x00cc081001007387 */ /* 0x0081e80000100a00 */
[----:B0-----:R-:W3:Y:S01]  /*88190*/  LDL R16, [R1+0xa0] ;  /* 0x0000a00001107983 */ /* 0x001ee20000100800 */
[----:B------:R-:W-:-:S03]  /*881a0*/  IMAD.MOV.U32 R17, RZ, RZ, R2 ;  /* 0x000000ffff117224 */ /* 0x000fc600078e0002 */
[----:B------:R-:W4:Y:S04]  /*881b0*/  LDL.LU R2, [R1+0xcc48] ;  /* 0x00cc480001027983 */ /* 0x000f280000300800 */
[----:B------:R-:W-:Y:S01]  /*881c0*/  STL.64 [R1+0xcc20], R18 ;  /* 0x00cc201201007387 */ /* 0x000fe20000100a00 */
[----:B------:R-:W-:Y:S02]  /*881d0*/  IMAD.MOV.U32 R24, RZ, RZ, R3 ;  /* 0x000000ffff187224 */ /* 0x000fe400078e0003 */
[----:B------:R-:W-:Y:S02]  /*881e0*/  IMAD.MOV.U32 R25, RZ, RZ, R0 ;  /* 0x000000ffff197224 */ /* 0x000fe400078e0000 */
[----:B------:R-:W-:Y:S02]  /*881f0*/  IMAD R14, R14, 0x100, R28 ;  /* 0x000001000e0e7824 */ /* 0x000fe400078e021c */
[----:B------:R-:W-:Y:S01]  /*88200*/  IMAD R15, R15, 0x100, R29 ;  /* 0x000001000f0f7824 */ /* 0x000fe200078e021d */
[----:B--2---:R-:W-:Y:S01]  /*88210*/  HMMA.16816.F32 R20, R4, R8, R20 ;  /* 0x000000080414723c */ /* 0x004fe20000001814 */
[----:B---3--:R0:W-:Y:S04]  /*88220*/  STL.64 [R1+0xcc38], R16 ;  /* 0x00cc381001007387 */ /* 0x0081e80000100a00 */
[----:B0-----:R-:W2:Y:S04]  /*88230*/  LDL.LU.64 R16, [R1+0x2550] ;  /* 0x0025500001107983 */ /* 0x001ea80000300a00 */
[----:B------:R-:W2:-:S14]  /*88240*/  LDL.LU.64 R18, [R1+0x2558] ;  /* 0x0025580001127983 */ /* 0x000e9c0000300a00 */
[----:B------:R0:W-:Y:S04]  /*88250*/  STL.64 [R1+0x1920], R20 ;  /* 0x0019201401007387 */ /* 0x0001e80000100a00 */
[----:B------:R-:W-:Y:S04]  /*88260*/  STL.64 [R1+0x1928], R22 ;  /* 0x0019281601007387 */ /* 0x000fe80000100a00 */
[----:B------:R-:W4:Y:S04]  /*88270*/  LDL.LU R3, [R1+0xcc44] ;  /* 0x00cc440001037983 */ /* 0x000f280000300800 */
[----:B------:R-:W3:Y:S04]  /*88280*/  LDL.LU R0, [R1+0xcc40] ;  /* 0x00cc400001007983 */ /* 0x000ee80000300800 */
[----:B0-----:R-:W3:Y:S04]  /*88290*/  LDL.64 R20, [R1+0x60] ;  /* 0x0000600001147983 */ /* 0x001ee80000100a00 */
[----:B------:R-:W3:Y:S04]  /*882a0*/  LDL.LU.64 R28, [R1+0x50] ;  /* 0x00005000011c7983 */ /* 0x000ee80000300a00 */
[----:B------:R-:W-:Y:S04]  /*882b0*/  STL [R1+0xcad8], R8 ;  /* 0x00cad80801007387 */ /* 0x000fe80000100800 */
[----:B------:R0:W-:Y:S04]  /*882c0*/  STL [R1+0xcad4], R9 ;  /* 0x00cad40901007387 */ /* 0x0001e80000100800 */
[----:B------:R1:W-:Y:S04]  /*882d0*/  STL.64 [R1+0xcc18], R10 ;  /* 0x00cc180a01007387 */ /* 0x0003e80000100a00 */
[----:B0-----:R-:W4:Y:S04]  /*882e0*/  LDL.LU.64 R8, [R1+0x2590] ;  /* 0x0025900001087983 */ /* 0x001f280000300a00 */
[----:B-1----:R-:W4:Y:S02]  /*882f0*/  LDL.LU.64 R10, [R1+0x2598] ;  /* 0x00259800010a7983 */ /* 0x002f240000300a00 */
[----:B----4-:R-:W-:-:S15]  /*88300*/  HMMA.16816.F32 R8, R4, R2, R8 ;  /* 0x000000020408723c */ /* 0x010fde0000001808 */
[----:B------:R-:W-:-:S08]  /*88310*/  NOP ;  /* 0x0000000000007918 */ /* 0x000fd00000000000 */
        /* <DEDUP_REMOVED lines=8> */
[----:B------:R-:W2:Y:S04]  /*883a0*/  LDL.LU.64 R10, [R1+0x2548] ;  /* 0x00254800010a7983 */ /* 0x000ea80000300a00 */
[----:B------:R-:W-:Y:S04]  /*883b0*/  STL [R1+0xcacc], R2 ;  /* 0x00cacc0201007387 */ /* 0x000fe80000100800 */
[----:B------:R-:W-:Y:S04]  /*883c0*/  STL [R1+0xcac8], R3 ;  /* 0x00cac80301007387 */ /* 0x000fe80000100800 */
[----:B------:R-:W2:Y:S04]  /*883d0*/  LDL.LU.64 R16, [R1+0xcc38] ;  /* 0x00cc380001107983 */ /* 0x000ea80000300a00 */
[----:B------:R0:W-:Y:S04]  /*883e0*/  STL.64 [R1+0x1940], R4 ;  /* 0x0019400401007387 */ /* 0x0001e80000100a00 */
[----:B------:R1:W-:Y:S04]  /*883f0*/  STL.64 [R1+0x1948], R6 ;  /* 0x0019480601007387 */ /* 0x0003e80000100a00 */
[----:B0-----:R-:W3:Y:S04]  /*88400*/  LDL.LU.64 R4, [R1+0x2510] ;  /* 0x0025100001047983 */ /* 0x001ee80000300a00 */
[----:B-1----:R-:W3:Y:S04]  /*88410*/  LDL.LU.64 R6, [R1+0x2518] ;  /* 0x0025180001067983 */ /* 0x002ee80000300a00 */
[----:B------:R-:W4:Y:S04]  /*88420*/  LDL.64 R22, [R1+0x78] ;  /* 0x0000780001167983 */ /* 0x000f280000100a00 */
[----:B------:R-:W3:Y:S04]  /*88430*/  LDL R2, [R1+0x68] ;  /* 0x0000680001027983 */ /* 0x000ee80000100800 */
[----:B------:R-:W3:Y:S01]  /*88440*/  LDL R3, [R1+0x6c] ;  /* 0x00006c0001037983 */ /* 0x000ee20000100800 */
[----:B------:R-:W-:-:S02]  /*88450*/  F2FP.F16.E4M3.UNPACK_B R12, R12 ;  /* 0x0000000cff0c723e */ /* 0x000fc400020006ff */
[----:B------:R-:W-:Y:S02]  /*88460*/  F2FP.F16.E4M3.UNPACK_B R13, R13 ;  /* 0x0000000dff0d723e */ /* 0x000fe400020006ff */
[----:B------:R-:W-:Y:S02]  /*88470*/  F2FP.F16.E4M3.UNPACK_B R14, R14 ;  /* 0x0000000eff0e723e */ /* 0x000fe400020006ff */
[----:B------:R-:W-:Y:S01]  /*88480*/  F2FP.F16.E4M3.UNPACK_B R15, R15 ;  /* 0x0000000fff0f723e */ /* 0x000fe200020006ff */
[----:B----4-:R0:W-:Y:S04]  /*88490*/  STL.64 [R1+0xcbf0], R22 ;  /* 0x00cbf01601007387 */ /* 0x0101e80000100a00 */
[----:B0-----:R-:W4:Y:S04]  /*884a0*/  LDL R22, [R1+0x80] ;  /* 0x0000800001167983 */ /* 0x001f280000100800 */
[----:B------:R-:W-:Y:S04]  /*884b0*/  STL.64 [R1+0xcbe8], R20 ;  /* 0x00cbe81401007387 */ /* 0x000fe80000100a00 */
[----:B------:R-:W3:Y:S01]  /*884c0*/  LDL.64 R26, [R1+0x48] ;  /* 0x00004800011a7983 */ /* 0x000ee20000100a00 */
[C---:B--2---:R-:W-:Y:S03]  /*884d0*/  HMMA.16816.F32 R16, R12.reuse, R16, R8 ;  /* 0x000000100c10723c */ /* 0x044fe60000001808 */
[----:B---3--:R-:W-:Y:S04]  /*884e0*/  STL.64 [R1+0xcbb0], R26 ;  /* 0x00cbb01a01007387 */ /* 0x008fe80000100a00 */
[----:B------:R0:W-:Y:S04]  /*884f0*/  STL.64 [R1+0xcba8], R24 ;  /* 0x00cba81801007387 */ /* 0x0001e80000100a00 */
        /* <DEDUP_REMOVED lines=8> */
[----:B------:R-:W3:-:S15]  /*88580*/  LDL.LU.64 R10, [R1+0xcc18] ;  /* 0x00cc1800010a7983 */ /* 0x000ede0000300a00 */
[----:B------:R-:W-:-:S06]  /*88590*/  NOP ;  /* 0x0000000000007918 */ /* 0x000fcc0000000000 */
[----:B------:R-:W-:Y:S04]  /*885a0*/  STL.64 [R1+0x1990], R16 ;  /* 0x0019901001007387 */ /* 0x000fe80000100a00 */
[----:B------:R0:W-:Y:S04]  /*885b0*/  STL.64 [R1+0x1998], R18 ;  /* 0x0019981201007387 */ /* 0x0001e80000100a00 */
[----:B0-----:R-:W4:Y:S04]  /*885c0*/  LDL.LU.64 R18, [R1+0xcc10] ;  /* 0x00cc100001127983 */ /* 0x001f280000300a00 */
[----:B------:R-:W2:Y:S02]  /*885d0*/  LDL.LU.64 R16, [R1+0xcc08] ;  /* 0x00cc080001107983 */ /* 0x000ea40000300a00 */
[----:B--2---:R-:W-:Y:S06]  /*885e0*/  HMMA.16816.F32 R24, R12, R16, R24 ;  /* 0x000000100c18723c */ /* 0x004fec0000001818 */
[----:B------:R-:W-:-:S02]  /*885f0*/  IMAD.MOV.U32 R8, RZ, RZ, R16 ;  /* 0x000000ffff087224 */ /* 0x000fc400078e0010 */
[----:B------:R-:W-:-:S15]  /*88600*/  IMAD.MOV.U32 R9, RZ, RZ, R17 ;  /* 0x000000ffff097224 */ /* 0x000fde00078e0011 */
[----:B------:R-:W-:Y:S04]  /*88610*/  STL.64 [R1+0x19b0], R24 ;  /* 0x0019b01801007387 */ /* 0x000fe80000100a00 */
[----:B------:R-:W-:Y:S04]  /*88620*/  STL.64 [R1+0x19b8], R26 ;  /* 0x0019b81a01007387 */ /* 0x000fe80000100a00 */
[----:B---3--:R-:W-:Y:S04]  /*88630*/  STL.64 [R1+0xcaf0], R10 ;  /* 0x00caf00a01007387 */ /* 0x008fe80000100a00 */
[----:B------:R4:W-:Y:S02]  /*88640*/  STL.64 [R1+0xcae8], R8 ;  /* 0x00cae80801007387 */ /* 0x0009e40000100a00 */
[----:B----4-:R-:W-:Y:S02]  /*88650*/  HMMA.16816.F32 R8, R12, R18, R4 ;  /* 0x000000120c08723c */ /* 0x010fe40000001804 */
[----:B------:R-:W2:-:S15]  /*88660*/  LDL.LU.64 R4, [R1+0x24f0] ;  /* 0x0024f00001047983 */ /* 0x000e9e0000300a00 */
[----:B------:R-:W-:-:S06]  /*88670*/  NOP ;  /* 0x0000000000007918 */ /* 0x000fcc0000000000 */
[----:B------:R-:W-:Y:S04]  /*88680*/  STL.64 [R1+0x19d0], R8 ;  /* 0x0019d00801007387 */ /* 0x000fe80000100a00 */
[----:B------:R-:W-:Y:S04]  /*88690*/  STL.64 [R1+0x19d8], R10 ;  /* 0x0019d80a01007387 */ /* 0x000fe80000100a00 */
        /* <DEDUP_REMOVED lines=11> */
[----:B------:R-:W-:-:S02]  /*88750*/  IMAD.MOV.U32 R23, RZ, RZ, R0 ;  /* 0x000000ffff177224 */ /* 0x000fc400078e0000 */
[----:B------:R-:W-:-:S05]  /*88760*/  IMAD.MOV.U32 R0, RZ, RZ, R19 ;  /* 0x000000ffff007224 */ /* 0x000fca00078e0013 */
[C---:B--2---:R-:W-:Y:S01]  /*88770*/  HMMA.16816.F32 R20, R12.reuse, R22, R4 ;  /* 0x000000160c14723c */ /* 0x044fe20000001804 */
[----:B----4-:R0:W-:Y:S04]  /*88780*/  STL.64 [R1+0xcbd0], R26 ;  /* 0x00cbd01a01007387 */ /* 0x0101e80000100a00 */
[----:B0-----:R-:W2:Y:S04]  /*88790*/  LDL R26, [R1+0x70] ;  /* 0x00007000011a7983 */ /* 0x001ea80000100800 */
[----:B------:R-:W2:Y:S04]  /*887a0*/  LDL R27, [R1+0x74] ;  /* 0x00007400011b7983 */ /* 0x000ea80000100800 */
[----:B---3--:R-:W-:Y:S04]  /*887b0*/  STL.64 [R1+0xcbc8], R24 ;  /* 0x00cbc81801007387 */ /* 0x008fe80000100a00 */
[----:B------:R-:W3:Y:S04]  /*887c0*/  LDL.LU.64 R16, [R1+0x24b0] ;  /* 0x0024b00001107983 */ /* 0x000ee80000300a00 */
[----:B------:R-:W4:Y:S04]  /*887d0*/  LDL.LU.64 R18, [R1+0x24b8] ;  /* 0x0024b80001127983 */ /* 0x000f280000300a00 */
[----:B----4-:R-:W-:Y:S04]  /*887e0*/  STL.64 [R1+0xcbe0], R18 ;  /* 0x00cbe01201007387 */ /* 0x010fe80000100a00 */
[----:B---3--:R0:W-:Y:S04]  /*887f0*/  STL.64 [R1+0xcbd8], R16 ;  /* 0x00cbd81001007387 */ /* 0x0081e80000100a00 */
[----:B0-----:R-:W2:Y:S04]  /*88800*/  LDL.LU.64 R16, [R1+0x24e0] ;  /* 0x0024e00001107983 */ /* 0x001ea80000300a00 */
[----:B------:R-:W2:Y:S04]  /*88810*/  LDL.LU.64 R18, [R1+0x24e8] ;  /* 0x0024e80001127983 */ /* 0x000ea80000300a00 */
[----:B------:R-:W3:Y:S04]  /*88820*/  LDL.LU.64 R8, [R1+0x24a0] ;  /* 0x0024a00001087983 */ /* 0x000ee80000300a00 */
[----:B------:R-:W3:Y:S04]  /*88830*/  LDL.LU.64 R10, [R1+0x24a8] ;  /* 0x0024a800010a7983 */ /* 0x000ee80000300a00 */
[----:B------:R-:W-:Y:S04]  /*88840*/  STL [R1+0xcaa0], R0 ;  /* 0x00caa00001007387 */ /* 0x000fe80000100800 */
[----:B------:R-:W4:Y:S04]  /*88850*/  LDL.LU.64 R6, [R1+0xcc00] ;  /* 0x00cc000001067983 */ /* 0x000f280000300a00 */
[----:B------:R-:W4:Y:S04]  /*88860*/  LDL.LU.64 R4, [R1+0xcbf8] ;  /* 0x00cbf80001047983 */ /* 0x000f280000300a00 */
[----:B------:R-:W-:Y:S04]  /*88870*/  STL.64 [R1+0x19e0], R20 ;  /* 0x0019e01401007387 */ /* 0x000fe80000100a00 */
[----:B------:R0:W-:Y:S04]  /*88880*/  STL.64 [R1+0x19e8], R22 ;  /* 0x0019e81601007387 */ /* 0x0001e80000100a00 */
[----:B0-----:R-:W4:Y:S04]  /*88890*/  LDL.LU.64 R22, [R1+0xcbf0] ;  /* 0x00cbf00001167983 */ /* 0x001f280000300a00 */
[----:B------:R-:W3:Y:S01]  /*888a0*/  LDL.LU.64 R20, [R1+0xcbe8] ;  /* 0x00cbe80001147983 */ /* 0x000ee20000300a00 */
[C---:B--2---:R-:W-:Y:S06]  /*888b0*/  HMMA.16816.F32 R24, R12.reuse, R26, R16 ;  /* 0x0000001a0c18723c */ /* 0x044fec0000001810 */
[----:B----4-:R-:W-:Y:S06]  /*888c0*/  HMMA.16816.F32 R4, R12, R22, R4 ;  /* 0x000000160c04723c */ /* 0x010fec0000001804 */
[----:B------:R-:W-:-:S15]  /*888d0*/  IMAD.MOV.U32 R0, RZ, RZ, R22 ;  /* 0x000000ffff007224 */ /* 0x000fde00078e0016 */
[----:B------:R-:W-:-:S02]  /*888e0*/  NOP ;  /* 0x0000000000007918 */ /* 0x000fc40000000000 */
[----:B------:R0:W-:Y:S04]  /*888f0*/  STL.64 [R1+0x1a00], R4 ;  /* 0x001a000401007387 */ /* 0x0001e80000100a00 */
[----:B------:R1:W-:Y:S04]  /*88900*/  STL.64 [R1+0x1a08], R6 ;  /* 0x001a080601007387 */ /* 0x0003e80000100a00 */
[----:B0-----:R-:W2:Y:S04]  /*88910*/  LDL.LU.64 R4, [R1+0x2490] ;  /* 0x0024900001047983 */ /* 0x001ea80000300a00 */
[----:B-1----:R-:W2:Y:S04]  /*88920*/  LDL.LU.64 R6, [R1+0x2498] ;  /* 0x0024980001067983 */ /* 0x002ea80000300a00 */
[----:B------:R-:W4:Y:S04]  /*88930*/  LDL R22, [R1+0x40] ;  /* 0x0000400001167983 */ /* 0x000f280000100800 */
[----:B------:R-:W4:Y:S04]  /*88940*/  LDL R23, [R1+0x44] ;  /* 0x0000440001177983 */ /* 0x000f280000100800 */
[----:B------:R-:W-:Y:S04]  /*88950*/  STL [R1+0xcaa4], R0 ;  /* 0x00caa40001007387 */ /* 0x000fe80000100800 */
[----:B------:R-:W2:Y:S04]  /*88960*/  LDL.LU.64 R18, [R1+0xcbe0] ;  /* 0x00cbe00001127983 */ /* 0x000ea80000300a00 */
[----:B------:R-:W2:Y:S04]  /*88970*/  LDL.LU.64 R16, [R1+0xcbd8] ;  /* 0x00cbd80001107983 */ /* 0x000ea80000300a00 */
        /* <DEDUP_REMOVED lines=15> */
[----:B------:R-:W2:Y:S01]  /*88a70*/  LDL.LU.64 R24, [R1+0xcba8] ;  /* 0x00cba80001187983 */ /* 0x000ea20000300a00 */
[----:B------:R-:W-:Y:S01]  /*88a80*/  HMMA.16816.F32 R8, R12, R28, R8 ;  /* 0x0000001c0c08723c */ /* 0x000fe20000001808 */
[----:B------:R-:W-:-:S05]  /*88a90*/  IMAD.MOV.U32 R0, RZ, RZ, R21 ;  /* 0x000000ffff007224 */ /* 0x000fca00078e0015 */
[----:B------:R-:W-:Y:S02]  /*88aa0*/  IMAD.MOV.U32 R3, RZ, RZ, R29 ;  /* 0x000000ffff037224 */ /* 0x000fe400078e001d */
[----:B------:R-:W-:Y:S01]  /*88ab0*/  IMAD.MOV.U32 R2, RZ, RZ, R28 ;  /* 0x000000ffff027224 */ /* 0x000fe200078e001c */
[----:B------:R0:W-:Y:S01]  /*88ac0*/  STL [R1+0xcad0], R0 ;  /* 0x00cad00001007387 */ /* 0x0001e20000100800 */
[C---:B--2---:R-:W-:Y:S06]  /*88ad0*/  HMMA.16816.F32 R16, R12.reuse, R24, R16 ;  /* 0x000000180c10723c */ /* 0x044fec0000001810 */
[----:B---3--:R-:W-:Y:S06]  /*88ae0*/  HMMA.16816.F32 R4, R12, R26, R4 ;  /* 0x0000001a0c04723c */ /* 0x008fec0000001804 */
[----:B0-----:R-:W-:-:S11]  /*88af0*/  IMAD.MOV.U32 R0, RZ, RZ, R27 ;  /* 0x000000ffff007224 */ /* 0x001fd600078e001b */
[----:B------:R-:W-:Y:S04]  /*88b00*/  STL.64 [R1+0x1a90], R16 ;  /* 0x001a901001007387 */ /* 0x000fe80000100a00 */
[----:B------:R-:W-:Y:S04]  /*88b10*/  STL.64 [R1+0x1a98], R18 ;  /* 0x001a981201007387 */ /* 0x000fe80000100a00 */
[----:B------:R-:W-:Y:S04]  /*88b20*/  STL.64 [R1+0x1ab0], R8 ;  /* 0x001ab00801007387 */ /* 0x000fe80000100a00 */
[----:B------:R-:W-:Y:S04]  /*88b30*/  STL.64 [R1+0x1ab8], R10 ;  /* 0x001ab80a01007387 */ /* 0x000fe80000100a00 */
[----:B------:R-:W2:Y:S04]  /*88b40*/  LDL R24, [R1+0x28] ;  /* 0x0000280001187983 */ /* 0x000ea80000100800 */
[----:B------:R-:W2:Y:S04]  /*88b50*/  LDL R25, [R1+0x2c] ;  /* 0x00002c0001197983 */ /* 0x000ea80000100800 */
[----:B------:R-:W3:Y:S04]  /*88b60*/  LDL.LU.64 R28, [R1+0x38] ;  /* 0x00003800011c7983 */ /* 0x000ee80000300a00 */
[----:B------:R-:W-:Y:S04]  /*88b70*/  STL [R1+0xcae0], R3 ;  /* 0x00cae00301007387 */ /* 0x000fe80000100800 */
[----:B------:R-:W-:Y:S04]  /*88b80*/  STL [R1+0xcadc], R2 ;  /* 0x00cadc0201007387 */ /* 0x000fe80000100800 */
[----:B------:R-:W4:Y:S04]  /*88b90*/  LDL R26, [R1+0x20] ;  /* 0x00002000011a7983 */ /* 0x000f280000100800 */
[----:B------:R-:W-:Y:S04]  /*88ba0*/  STL.64 [R1+0x1ad0], R4 ;  /* 0x001ad00401007387 */ /* 0x000fe80000100a00 */
[----:B------:R-:W-:Y:S04]  /*88bb0*/  STL.64 [R1+0x1ad8], R6 ;  /* 0x001ad80601007387 */ /* 0x000fe80000100a00 */
[----:B------:R-:W4:Y:S04]  /*88bc0*/  LDL R27, [R1+0x24] ;  /* 0x00002400011b7983 */ /* 0x000f280000100800 */
[----:B----4-:R-:W-:Y:S04]  /*88bd0*/  STL.64 [R1+0xcba0], R26 ;  /* 0x00cba01a01007387 */ /* 0x010fe80000100a00 */
[----:B--2---:R0:W-:Y:S04]  /*88be0*/  STL.64 [R1+0xcb98], R24 ;  /* 0x00cb981801007387 */ /* 0x0041e80000100a00 */
[----:B0-----:R-:W2:Y:S04]  /*88bf0*/  LDL.LU.64 R24, [R1+0x2480] ;  /* 0x0024800001187983 */ /* 0x001ea80000300a00 */
[----:B------:R-:W2:Y:S04]  /*88c00*/  LDL.LU.64 R26, [R1+0x2488] ;  /* 0x00248800011a7983 */ /* 0x000ea80000300a00 */
[----:B------:R-:W4:Y:S04]  /*88c10*/  LDL R18, [R1+0x10] ;  /* 0x0000100001127983 */ /* 0x000f280000100800 */
[----:B------:R-:W4:Y:S04]  /*88c20*/  LDL R19, [R1+0x14] ;  /* 0x0000140001137983 */ /* 0x000f280000100800 */
[----:B------:R-:W3:Y:S04]  /*88c30*/  LDL R10, [R1] ;  /* 0x00000000010a7983 */ /* 0x000ee80000100800 */
[----:B------:R-:W3:Y:S04]  /*88c40*/  LDL R11, [R1+0x4] ;  /* 0x00000400010b7983 */ /* 0x000ee80000100800 */
[----:B----4-:R0:W-:Y:S04]  /*88c50*/  STL.64 [R1+0xcb78], R18 ;  /* 0x00cb781201007387 */ /* 0x0101e80000100a00 */
[----:B0-----:R-:W4:Y:S04]  /*88c60*/  LDL.64 R18, [R1+0x30] ;  /* 0x0000300001127983 */ /* 0x001f280000100a00 */
[----:B---3--:R2:W-:Y:S04]  /*88c70*/  STL.64 [R1+0xcb58], R10 ;  /* 0x00cb580a01007387 */ /* 0x0085e80000100a00 */
[----:B------:R-:W3:Y:S01]  /*88c80*/  LDL.LU R6, [R1+0x3010] ;  /* 0x0030100001067983 */ /* 0x000ee20000300800 */
[----:B--2---:R-:W-:Y:S03]  /*88c90*/  HMMA.16816.F32 R8, R12, R22, R24 ;  /* 0x000000160c08723c */ /* 0x004fe60000001818 */
[----:B------:R-:W-:Y:S04]  /*88ca0*/  STL [R1+0xcae4], R0 ;  /* 0x00cae40001007387 */ /* 0x000fe80000100800 */
[----:B------:R-:W2:Y:S04]  /*88cb0*/  LDL.LU.64 R24, [R1+0x2470] ;  /* 0x0024700001187983 */ /* 0x000ea80000300a00 */
[----:B------:R-:W2:-:S12]  /*88cc0*/  LDL.LU.64 R26, [R1+0x2478] ;  /* 0x00247800011a7983 */ /* 0x000e980000300a00 */
[----:B------:R0:W-:Y:S04]  /*88cd0*/  STL.64 [R1+0x1b00], R8 ;  /* 0x001b000801007387 */ /* 0x0001e80000100a00 */
[----:B------:R-:W-:Y:S04]  /*88ce0*/  STL.64 [R1+0x1b08], R10 ;  /* 0x001b080a01007387 */ /* 0x000fe80000100a00 */
[----:B------:R-:W4:Y:S04]  /*88cf0*/  LDL R16, [R1+0x18] ;  /* 0x0000180001107983 */ /* 0x000f280000100800 */
[----:B------:R-:W4:Y:S04]  /*88d00*/  LDL R17, [R1+0x1c] ;  /* 0x00001c0001117983 */ /* 0x000f280000100800 */
[----:B0-----:R-:W3:Y:S04]  /*88d10*/  LDL R8, [R1+0x8] ;  /* 0x0000080001087983 */ /* 0x001ee80000100800 */
[----:B------:R-:W3:Y:S04]  /*88d20*/  LDL R9, [R1+0xc] ;  /* 0x00000c0001097983 */ /* 0x000ee80000100800 */
[----:B------:R-:W4:Y:S04]  /*88d30*/  LDL.LU.64 R20, [R1+0x2440] ;  /* 0x0024400001147983 */ /* 0x000f280000300a00 */
[----:B------:R-:W4:Y:S04]  /*88d40*/  LDL.LU.64 R22, [R1+0x2448] ;  /* 0x0024480001167983 */ /* 0x000f280000300a00 */
[----:B---3--:R0:W-:Y:S04]  /*88d50*/  STL.64 [R1+0xcb70], R8 ;  /* 0x00cb700801007387 */ /* 0x0081e80000100a00 */
[----:B0-----:R-:W3:Y:S04]  /*88d60*/  LDL.LU.64 R8, [R1+0x2450] ;  /* 0x0024500001087983 */ /* 0x001ee80000300a00 */
[----:B------:R-:W3:Y:S04]  /*88d70*/  LDL.LU.64 R10, [R1+0x2458] ;  /* 0x00245800010a7983 */ /* 0x000ee80000300a00 */
[----:B------:R-:W4:Y:S04]  /*88d80*/  LDL.LU R4, [R1+0x3000] ;  /* 0x0030000001047983 */ /* 0x000f280000300800 */
[----:B------:R-:W4:Y:S04]  /*88d90*/  LDL.LU R5, [R1+0x3008] ;  /* 0x0030080001057983 */ /* 0x000f280000300800 */
[----:B------:R-:W3:Y:S01]  /*88da0*/  LDL.LU R7, [R1+0x3018] ;  /* 0x0030180001077983 */ /* 0x000ee20000300800 */
        /* <DEDUP_REMOVED lines=8> */
[----:B------:R-:W4:Y:S01]  /*88e30*/  LDL.LU.64 R24, [R1+0xcb98] ;  /* 0x00cb980001187983 */ /* 0x000f220000300a00 */
[----:B------:R-:W-:-:S02]  /*88e40*/  IMAD.MOV.U32 R3, RZ, RZ, R28 ;  /* 0x000000ffff037224 */ /* 0x000fc400078e001c */
[----:B------:R-:W-:Y:S02]  /*88e50*/  IMAD.MOV.U32 R2, RZ, RZ, R29 ;  /* 0x000000ffff027224 */ /* 0x000fe400078e001d */
[----:B------:R-:W3:Y:S01]  /*88e60*/  LDL.LU.64 R28, [R1+0xcb90] ;  /* 0x00cb9000011c7983 */ /* 0x000ee20000300a00 */
[----:B--2---:R-:W-:-:S15]  /*88e70*/  HMMA.16816.F32 R4, R12, R18, R4 ;  /* 0x000000120c04723c */ /* 0x004fde0000001804 */
[----:B------:R-:W-:-:S08]  /*88e80*/  NOP ;  /* 0x0000000000007918 */ /* 0x000fd00000000000 */
[----:B------:R-:W-:Y:S04]  /*88e90*/  STL.64 [R1+0x1b80], R4 ;  /* 0x001b800401007387 */ /* 0x000fe80000100a00 */
[----:B------:R4:W-:Y:S02]  /*88ea0*/  STL.64 [R1+0x1b88], R6 ;  /* 0x001b880601007387 */ /* 0x0009e40000100a00 */
[----:B----4-:R-:W-:Y:S02]  /*88eb0*/  HMMA.16816.F32 R4, R12, R24, R8 ;  /* 0x000000180c04723c */ /* 0x010fe40000001808 */
[----:B------:R-:W2:Y:S04]  /*88ec0*/  LDL.LU.64 R8, [R1+0x2420] ;  /* 0x0024200001087983 */ /* 0x000ea80000300a00 */
[----:B------:R-:W4:-:S15]  /*88ed0*/  LDL.LU.64 R10, [R1+0x2428] ;  /* 0x00242800010a7983 */ /* 0x000f1e0000300a00 */
[----:B------:R-:W-:-:S02]  /*88ee0*/  NOP ;  /* 0x0000000000007918 */ /* 0x000fc40000000000 */
        /* <DEDUP_REMOVED lines=8> */
[----:B---3--:R-:W-:-:S15]  /*88f70*/  HMMA.16816.F32 R20, R12, R26, R20 ;  /* 0x0000001a0c14723c */ /* 0x008fde0000001814 */
[----:B------:R-:W-:-:S08]  /*88f80*/  NOP ;  /* 0x0000000000007918 */ /* 0x000fd00000000000 */
[----:B------:R-:W-:Y:S04]  /*88f90*/  STL.64 [R1+0x1bf0], R20 ;  /* 0x001bf01401007387 */ /* 0x000fe80000100a00 */
[----:B------:R-:W-:Y:S04]  /*88fa0*/  STL.64 [R1+0x1bf8], R22 ;  /* 0x001bf81601007387 */ /* 0x000fe80000100a00 */
[----:B--2---:R-:W-:Y:S04]  /*88fb0*/  STL.64 [R1+0xcb68], R6 ;  /* 0x00cb680601007387 */ /* 0x004fe80000100a00 */
[----:B----4-:R0:W-:Y:S04]  /*88fc0*/  STL.64 [R1+0xcb60], R4 ;  /* 0x00cb600401007387 */ /* 0x0101e80000100a00 */
[----:B0-----:R-:W2:Y:S04]  /*88fd0*/  LDL.LU.64 R4, [R1+0x2410] ;  /* 0x0024100001047983 */ /* 0x001ea80000300a00 */
[----:B------:R-:W2:Y:S04]  /*88fe0*/  LDL.LU.64 R6, [R1+0x2418] ;  /* 0x0024180001067983 */ /* 0x000ea80000300a00 */
[----:B------:R-:W3:Y:S04]  /*88ff0*/  LDL.LU.64 R24, [R1+0x23f0] ;  /* 0x0023f00001187983 */ /* 0x000ee80000300a00 */
[----:B------:R-:W3:Y:S04]  /*89000*/  LDL.LU.64 R26, [R1+0x23f8] ;  /* 0x0023f800011a7983 */ /* 0x000ee80000300a00 */
[----:B------:R-:W4:Y:S04]  /*89010*/  LDL.LU.64 R20, [R1+0x23d0] ;  /* 0x0023d00001147983 */ /* 0x000f280000300a00 */
[----:B------:R-:W2:Y:S01]  /*89020*/  LDL.LU.64 R22, [R1+0x23d8] ;  /* 0x0023d80001167983 */ /* 0x000ea20000300a00 */
[----:B------:R-:W-:-:S02]  /*89030*/  IMAD.MOV.U32 R0, RZ, RZ, R19 ;  /* 0x000000ffff007224 */ /* 0x000fc400078e0013 */
[C---:B------:R-:W-:Y:S01]  /*89040*/  HMMA.16816.F32 R16, R12.reuse, R16, R8 ;  /* 0x000000100c10723c */ /* 0x040fe20000001808 */
        /* <DEDUP_REMOVED lines=73> */
[C---:B--2---:R-:W-:Y:S06]  /*894e0*/  HMMA.16816.F32 R4, R12.reuse, R18, R4 ;  /* 0x000000120c04723c */ /* 0x044fec0000001804 */
[----:B----4-:R-:W-:-:S15]  /*894f0*/  HMMA.16816.F32 R8, R12, R16, R8 ;  /* 0x000000100c08723c */ /* 0x010fde0000001808 */
[----:B------:R-:W-:-:S02]  /*89500*/  NOP ;  /* 0x0000000000007918 */ /* 0x000fc40000000000 */
[----:B------:R-:W-:Y:S04]  /*89510*/  STL.64 [R1+0x2070], R4 ;  /* 0x0020700401007387 */ /* 0x000fe80000100a00 */
[----:B------:R0:W-:Y:S04]  /*89520*/  STL.64 [R1+0x2078], R6 ;  /* 0x0020780601007387 */ /* 0x0001e80000100a00 */
[----:B0-----:R-:W2:Y:S04]  /*89530*/  LDL.LU.64 R6, [R1+0xcb00] ;  /* 0x00cb000001067983 */ /* 0x001ea80000300a00 */
[----:B------:R-:W4:Y:S04]  /*89540*/  LDL.LU.64 R4, [R1+0xcaf8] ;  /* 0x00caf80001047983 */ /* 0x000f280000300a00 */
[----:B------:R-:W-:Y:S04]  /*89550*/  STL.64 [R1+0x20b0], R8 ;  /* 0x0020b00801007387 */ /* 0x000fe80000100a00 */
[----:B------:R0:W-:Y:S04]  /*89560*/  STL.64 [R1+0x20b8], R10 ;  /* 0x0020b80a01007387 */ /* 0x0001e80000100a00 */
[----:B0-----:R-:W3:Y:S04]  /*89570*/  LDL.LU.64 R10, [R1+0xcaf0] ;  /* 0x00caf000010a7983 */ /* 0x001ee80000300a00 */
[----:B------:R-:W4:Y:S04]  /*89580*/  LDL.LU.64 R8, [R1+0xcae8] ;  /* 0x00cae80001087983 */ /* 0x000f280000300a00 */
[----:B------:R-:W-:Y:S04]  /*89590*/  STL.64 [R1+0xc8e8], R18 ;  /* 0x00c8e81201007387 */ /* 0x000fe80000100a00 */
[----:B------:R3:W-:Y:S02]  /*895a0*/  STL.64 [R1+0xc8e0], R16 ;  /* 0x00c8e01001007387 */ /* 0x0007e40000100a00 */
[----:B---3--:R-:W-:Y:S02]  /*895b0*/  HMMA.16816.F32 R16, R12, R10, R20 ;  /* 0x0000000a0c10723c */ /* 0x008fe40000001814 */
[----:B------:R-:W3:Y:S01]  /*895c0*/  LDL.LU.64 R20, [R1+0x25c0] ;  /* 0x0025c00001147983 */ /* 0x000ee20000300a00 */
[----:B--2---:R-:W-:-:S02]  /*895d0*/  IMAD R6, R6, 0x100, R26 ;  /* 0x0000010006067824 */ /* 0x004fc400078e021a */
[----:B------:R-:W-:Y:S02]  /*895e0*/  IMAD R7, R7, 0x100, R27 ;  /* 0x0000010007077824 */ /* 0x000fe400078e021b */
[----:B----4-:R-:W-:Y:S02]  /*895f0*/  IMAD R4, R4, 0x100, R24 ;  /* 0x0000010004047824 */ /* 0x010fe400078e0218 */
[----:B------:R-:W-:Y:S02]  /*89600*/  IMAD.MOV.U32 R27, RZ, RZ, R0 ;  /* 0x000000ffff1b7224 */ /* 0x000fe400078e0000 */
[----:B------:R-:W-:Y:S02]  /*89610*/  IMAD R5, R5, 0x100, R25 ;  /* 0x0000010005057824 */ /* 0x000fe400078e0219 */
[----:B------:R-:W-:Y:S02]  /*89620*/  IMAD.MOV.U32 R24, RZ, RZ, R3 ;  /* 0x000000ffff187224 */ /* 0x000fe400078e0003 */
[----:B------:R-:W-:-:S08]  /*89630*/  IMAD.MOV.U32 R25, RZ, RZ, R2 ;  /* 0x000000ffff197224 */ /* 0x000fd000078e0002 */
[----:B------:R-:W-:Y:S04]  /*89640*/  STL.64 [R1+0x20e0], R16 ;  /* 0x0020e01001007387 */ /* 0x000fe80000100a00 */
[----:B------:R0:W-:Y:S04]  /*89650*/  STL.64 [R1+0x20e8], R18 ;  /* 0x0020e81201007387 */ /* 0x0001e80000100a00 */
[----:B------:R-:W3:Y:S04]  /*89660*/  LDL.LU.64 R22, [R1+0x25c8] ;  /* 0x0025c80001167983 */ /* 0x000ee80000300a00 */
[----:B------:R-:W2:Y:S04]  /*89670*/  LDL.LU R26, [R1+0x30] ;  /* 0x00003000011a7983 */ /* 0x000ea80000300800 */
[----:B------:R-:W4:Y:S04]  /*89680*/  LDL.LU R0, [R1+0xcae4] ;  /* 0x00cae40001007983 */ /* 0x000f280000300800 */
[----:B------:R-:W4:Y:S04]  /*89690*/  LDL.LU R3, [R1+0xcae0] ;  /* 0x00cae00001037983 */ /* 0x000f280000300800 */
[----:B------:R-:W4:Y:S01]  /*896a0*/  LDL.LU R2, [R1+0xcadc] ;  /* 0x00cadc0001027983 */ /* 0x000f220000300800 */
[----:B0-----:R-:W-:-:S02]  /*896b0*/  IMAD.MOV.U32 R18, RZ, RZ, R8 ;  /* 0x000000ffff127224 */ /* 0x001fc400078e0008 */
[----:B------:R-:W-:Y:S01]  /*896c0*/  IMAD.MOV.U32 R19, RZ, RZ, R9 ;  /* 0x000000ffff137224 */ /* 0x000fe200078e0009 */
[----:B------:R-:W3:Y:S04]  /*896d0*/  LDL.LU R8, [R1+0xcad8] ;  /* 0x00cad80001087983 */ /* 0x000ee80000300800 */
[----:B------:R-:W3:Y:S04]  /*896e0*/  LDL.LU R9, [R1+0xcad4] ;  /* 0x00cad40001097983 */ /* 0x000ee80000300800 */
[----:B------:R-:W2:Y:S04]  /*896f0*/  LDL.LU R16, [R1+0x98] ;  /* 0x0000980001107983 */ /* 0x000ea80000300800 */
[----:B------:R-:W2:Y:S04]  /*89700*/  LDL.LU R17, [R1+0x9c] ;  /* 0x00009c0001117983 */ /* 0x000ea80000300800 */
[----:B------:R-:W-:Y:S04]  /*89710*/  STL.64 [R1+0xcab0], R18 ;  /* 0x00cab01201007387 */ /* 0x000fe80000100a00 */
[----:B--2---:R3:W-:Y:S02]  /*89720*/  STL.64 [R1+0xcaa8], R16 ;  /* 0x00caa81001007387 */ /* 0x0047e40000100a00 */
[----:B---3--:R-:W-:Y:S02]  /*89730*/  HMMA.16816.F32 R16, R12, R8, R20 ;  /* 0x000000080c10723c */ /* 0x008fe40000001814 */
[----:B------:R-:W-:Y:S04]  /*89740*/  STL.64 [R1+0xc9d0], R26 ;  /* 0x00c9d01a01007387 */ /* 0x000fe80000100a00 */
[----:B------:R-:W-:Y:S04]  /*89750*/  STL.64 [R1+0xc9c8], R24 ;  /* 0x00c9c81801007387 */ /* 0x000fe80000100a00 */
[----:B------:R-:W2:-:S13]  /*89760*/  LDL.LU R22, [R1+0x40] ;  /* 0x0000400001167983 */ /* 0x000e9a0000300800 */
[----:B------:R-:W-:Y:S04]  /*89770*/  STL.64 [R1+0x2140], R16 ;  /* 0x0021401001007387 */ /* 0x000fe80000100a00 */
[----:B------:R-:W-:Y:S04]  /*89780*/  STL.64 [R1+0x2148], R18 ;  /* 0x0021481201007387 */ /* 0x000fe80000100a00 */
[----:B------:R-:W2:Y:S04]  /*89790*/  LDL.LU R23, [R1+0x44] ;  /* 0x0000440001177983 */ /* 0x000ea80000300800 */
[----:B------:R-:W3:Y:S01]  /*897a0*/  LDL.LU R20, [R1+0x48] ;  /* 0x0000480001147983 */ /* 0x000ee20000300800 */
[----:B----4-:R-:W-:-:S03]  /*897b0*/  IMAD.MOV.U32 R21, RZ, RZ, R0 ;  /* 0x000000ffff157224 */ /* 0x010fc600078e0000 */
[----:B------:R-:W4:Y:S04]  /*897c0*/  LDL.LU R0, [R1+0xcad0] ;  /* 0x00cad00001007983 */ /* 0x000f280000300800 */
[----:B--2---:R0:W-:Y:S02]  /*897d0*/  STL.64 [R1+0xc9e0], R22 ;  /* 0x00c9e01601007387 */ /* 0x0041e40000100a00 */
[----:B0-----:R-:W-:Y:S02]  /*897e0*/  IMAD.MOV.U32 R22, RZ, RZ, R2 ;  /* 0x000000ffff167224 */ /* 0x001fe400078e0002 */
[----:B------:R-:W-:Y:S01]  /*897f0*/  IMAD.MOV.U32 R23, RZ, RZ, R3 ;  /* 0x000000ffff177224 */ /* 0x000fe200078e0003 */
[----:B------:R-:W2:Y:S04]  /*89800*/  LDL.LU R2, [R1+0xcacc] ;  /* 0x00cacc0001027983 */ /* 0x000ea80000300800 */
[----:B------:R-:W2:Y:S04]  /*89810*/  LDL.LU R3, [R1+0xcac8] ;  /* 0x00cac80001037983 */ /* 0x000ea80000300800 */
        /* <DEDUP_REMOVED lines=8> */
[----:B------:R-:W-:Y:S04]  /*898a0*/  STL.64 [R1+0xc9d8], R20 ;  /* 0x00c9d81401007387 */ /* 0x000fe80000100a00 */
[----:B------:R0:W-:Y:S04]  /*898b0*/  STL.64 [R1+0xc9f8], R22 ;  /* 0x00c9f81601007387 */ /* 0x0001e80000100a00 */
[----:B0-----:R-:W4:Y:S04]  /*898c0*/  LDL.LU R22, [R1+0xa0] ;  /* 0x0000a00001167983 */ /* 0x001f280000300800 */
        /* <DEDUP_REMOVED lines=10> */
[----:B------:R-:W2:Y:S04]  /*89970*/  LDL.LU.64 R16, [R1+0xcab8] ;  /* 0x00cab80001107983 */ /* 0x000ea80000300a00 */
[----:B------:R-:W4:Y:S04]  /*89980*/  LDL.LU R20, [R1+0x58] ;  /* 0x0000580001147983 */ /* 0x000f280000300800 */
[----:B------:R-:W4:Y:S04]  /*89990*/  LDL.LU R21, [R1+0x5c] ;  /* 0x00005c0001157983 */ /* 0x000f280000300800 */
[----:B----4-:R0:W-:Y:S04]  /*899a0*/  STL.64 [R1+0xca10], R20 ;  /* 0x00ca101401007387 */ /* 0x0101e80000100a00 */
[----:B0-----:R-:W2:Y:S04]  /*899b0*/  LDL R20, [R1+0xa8] ;  /* 0x0000a80001147983 */ /* 0x001ea80000100800 */
[----:B------:R-:W2:Y:S04]  /*899c0*/  LDL R21, [R1+0xac] ;  /* 0x0000ac0001157983 */ /* 0x000ea80000100800 */
[----:B------:R-:W-:Y:S04]  /*899d0*/  STL [R1+0xc8c4], R2 ;  /* 0x00c8c40201007387 */ /* 0x000fe80000100800 */
[----:B------:R-:W-:Y:S01]  /*899e0*/  STL [R1+0xc8c0], R3 ;  /* 0x00c8c00301007387 */ /* 0x000fe20000100800 */
[----:B--2---:R-:W-:Y:S03]  /*899f0*/  HMMA.16816.F32 R12, R12, R20, R16 ;  /* 0x000000140c0c723c */ /* 0x004fe60000001810 */
[----:B------:R-:W2:Y:S04]  /*89a00*/  LDL.LU.64 R18, [R1+0xcab0] ;  /* 0x00cab00001127983 */ /* 0x000ea80000300a00 */
[----:B------:R-:W3:-:S15]  /*89a10*/  LDL.LU.64 R16, [R1+0xcaa8] ;  /* 0x00caa80001107983 */ /* 0x000ede0000300a00 */
[----:B------:R-:W-:-:S01]  /*89a20*/  NOP ;  /* 0x0000000000007918 */ /* 0x000fc20000000000 */
[----:B------:R0:W-:Y:S04]  /*89a30*/  STL.64 [R1+0x21c0], R12 ;  /* 0x0021c00c01007387 */ /* 0x0001e80000100a00 */
[----:B------:R1:W-:Y:S04]  /*89a40*/  STL.64 [R1+0x21c8], R14 ;  /* 0x0021c80e01007387 */ /* 0x0003e80000100a00 */
[----:B0-----:R-:W4:Y:S04]  /*89a50*/  LDL.LU.64 R12, [R1+0x2580] ;  /* 0x00258000010c7983 */ /* 0x001f280000300a00 */
[----:B-1----:R-:W4:Y:S01]  /*89a60*/  LDL.LU.64 R14, [R1+0x2588] ;  /* 0x00258800010e7983 */ /* 0x002f220000300a00 */
[----:B------:R-:W-:-:S02]  /*89a70*/  F2FP.F16.E4M3.UNPACK_B R4, R4 ;  /* 0x00000004ff04723e */ /* 0x000fc400020006ff */
[----:B------:R-:W-:Y:S02]  /*89a80*/  F2FP.F16.E4M3.UNPACK_B R5, R5 ;  /* 0x00000005ff05723e */ /* 0x000fe400020006ff */
[----:B------:R-:W-:Y:S02]  /*89a90*/  F2FP.F16.E4M3.UNPACK_B R6, R6 ;  /* 0x00000006ff06723e */ /* 0x000fe400020006ff */
[----:B------:R-:W-:-:S07]  /*89aa0*/  F2FP.F16.E4M3.UNPACK_B R7, R7 ;  /* 0x00000007ff07723e */ /* 0x000fce00020006ff */
[----:B----4-:R-:W-:Y:S01]  /*89ab0*/  HMMA.16816.F32 R12, R4, R22, R12 ;  /* 0x00000016040c723c */ /* 0x010fe2000000180c */
[----:B------:R-:W4:-:S15]  /*89ac0*/  LDL.LU R22, [R1+0x60] ;  /* 0x0000600001167983 */ /* 0x000f1e0000300800 */
[----:B------:R-:W-:-:S07]  /*89ad0*/  NOP ;  /* 0x0000000000007918 */ /* 0x000fce0000000000 */
[----:B------:R-:W-:Y:S04]  /*89ae0*/  STL.64 [R1+0x21b0], R12 ;  /* 0x0021b00c01007387 */ /* 0x000fe80000100a00 */
[----:B------:R3:W-:Y:S02]  /*89af0*/  STL.64 [R1+0x21b8], R14 ;  /* 0x0021b80e01007387 */ /* 0x0007e40000100a00 */
[C---:B---3--:R-:W-:Y:S06]  /*89b00*/  HMMA.16816.F32 R12, R4.reuse, R16, R8 ;  /* 0x00000010040c723c */ /* 0x048fec0000001808 */
[----:B--2---:R-:W-:Y:S01]  /*89b10*/  HMMA.16816.F32 R8, R4, R18, R24 ;  /* 0x000000120408723c */ /* 0x004fe20000001818 */
[----:B------:R-:W-:-:S02]  /*89b20*/  IMAD.MOV.U32 R23, RZ, RZ, R0 ;  /* 0x000000ffff177224 */ /* 0x000fc400078e0000 */
[----:B------:R-:W2:Y:S04]  /*89b30*/  LDL.LU R0, [R1+0xcaa4] ;  /* 0x00caa40001007983 */ /* 0x000ea80000300800 */
[----:B----4-:R0:W-:Y:S04]  /*89b40*/  STL.64 [R1+0xca28], R22 ;  /* 0x00ca281601007387 */ /* 0x0101e80000100a00 */
[----:B------:R-:W3:Y:S06]  /*89b50*/  LDL.LU R20, [R1+0x68] ;  /* 0x0000680001147983 */ /* 0x000eec0000300800 */
[----:B------:R-:W-:Y:S04]  /*89b60*/  STL.64 [R1+0x21a0], R12 ;  /* 0x0021a00c01007387 */ /* 0x000fe80000100a00 */
[----:B------:R-:W-:Y:S04]  /*89b70*/  STL.64 [R1+0x21a8], R14 ;  /* 0x0021a80e01007387 */ /* 0x000fe80000100a00 */
[----:B------:R-:W-:Y:S04]  /*89b80*/  STL.64 [R1+0x2190], R8 ;  /* 0x0021900801007387 */ /* 0x000fe80000100a00 */
[----:B------:R-:W-:Y:S04]  /*89b90*/  STL.64 [R1+0x2198], R10 ;  /* 0x0021980a01007387 */ /* 0x000fe80000100a00 */
[----:B------:R-:W3:Y:S04]  /*89ba0*/  LDL.LU R21, [R1+0x6c] ;  /* 0x00006c0001157983 */ /* 0x000ee80000300800 */
[----:B0-----:R-:W4:Y:S04]  /*89bb0*/  LDL.LU R22, [R1+0x70] ;  /* 0x0000700001167983 */ /* 0x001f280000300800 */
[----:B------:R-:W4:Y:S04]  /*89bc0*/  LDL.LU R23, [R1+0x74] ;  /* 0x0000740001177983 */ /* 0x000f280000300800 */
[----:B---3--:R2:W-:Y:S02]  /*89bd0*/  STL.64 [R1+0xca40], R20 ;  /* 0x00ca401401007387 */ /* 0x0085e40000100a00 */
[----:B--2---:R-:W-:-:S02]  /*89be0*/  IMAD.MOV.U32 R20, RZ, RZ, R0 ;  /* 0x000000ffff147224 */ /* 0x004fc400078e0000 */
[----:B------:R-:W2:Y:S04]  /*89bf0*/  LDL.LU R0, [R1+0xcaa0] ;  /* 0x00caa00001007983 */ /* 0x000ea80000300800 */
[----:B------:R-:W3:Y:S04]  /*89c00*/  LDL.LU R21, [R1+0x7c] ;  /* 0x00007c0001157983 */ /* 0x000ee80000300800 */
[----:B----4-:R0:W-:Y:S04]  /*89c10*/  STL.64 [R1+0xca58], R22 ;  /* 0x00ca581601007387 */ /* 0x0101e80000100a00 */
[----:B0-----:R-:W4:Y:S04]  /*89c20*/  LDL.LU R22, [R1+0x80] ;  /* 0x0000800001167983 */ /* 0x001f280000300800 */
[----:B------:R-:W4:Y:S04]  /*89c30*/  LDL.LU R23, [R1+0x84] ;  /* 0x0000840001177983 */ /* 0x000f280000300800 */
[----:B---3--:R0:W-:Y:S04]  /*89c40*/  STL.64 [R1+0xca70], R20 ;  /* 0x00ca701401007387 */ /* 0x0081e80000100a00 */
[----:B0-----:R-:W3:Y:S04]  /*89c50*/  LDL.LU R20, [R1+0x88] ;  /* 0x0000880001147983 */ /* 0x001ee80000300800 */
[----:B----4-:R-:W-:Y:S04]  /*89c60*/  STL.64 [R1+0xca88], R22 ;  /* 0x00ca881601007387 */ /* 0x010fe80000100a00 */
        /* <DEDUP_REMOVED lines=29> */
[----:B------:R-:W4:Y:S01]  /*89e40*/  LDL.LU.64 R26, [R1+0x21e8] ;  /* 0x0021e800011a7983 */ /* 0x000f220000300a00 */
[----:B------:R-:W-:-:S03]  /*89e50*/  IMAD.MOV.U32 R21, RZ, RZ, R0 ;  /* 0x000000ffff157224 */ /* 0x000fc600078e0000 */
[----:B----4-:R-:W-:Y:S04]  /*89e60*/  STL.64 [R1+0xca98], R26 ;  /* 0x00ca981a01007387 */ /* 0x010fe80000100a00 */
[----:B--2---:R0:W-:Y:S04]  /*89e70*/  STL.64 [R1+0xca90], R24 ;  /* 0x00ca901801007387 */ /* 0x0041e80000100a00 */
[----:B0-----:R-:W3:Y:S04]  /*89e80*/  LDL.LU.64 R24, [R1+0x21f0] ;  /* 0x0021f00001187983 */ /* 0x001ee80000300a00 */
[----:B------:R-:W3:Y:S04]  /*89e90*/  LDL.LU.64 R26, [R1+0x21f8] ;  /* 0x0021f800011a7983 */ /* 0x000ee80000300a00 */
[----:B------:R-:W2:Y:S04]  /*89ea0*/  LDL.LU.64 R16, [R1+0x1c10] ;  /* 0x001c100001107983 */ /* 0x000ea80000300a00 */
[----:B------:R-:W2:Y:S04]  /*89eb0*/  LDL.LU.64 R18, [R1+0x1c18] ;  /* 0x001c180001127983 */ /* 0x000ea80000300a00 */
[----:B------:R-:W4:Y:S04]  /*89ec0*/  LDL.LU.64 R8, [R1+0x1be0] ;  /* 0x001be00001087983 */ /* 0x000f280000300a00 */
[----:B------:R-:W4:Y:S04]  /*89ed0*/  LDL.LU.64 R10, [R1+0x1be8] ;  /* 0x001be800010a7983 */ /* 0x000f280000300a00 */
[----:B------:R-:W2:Y:S04]  /*89ee0*/  LDL.LU R14, [R1+0x3024] ;  /* 0x00302400010e7983 */ /* 0x000ea80000300800 */
[----:B------:R-:W2:Y:S01]  /*89ef0*/  LDL.LU R15, [R1+0x3020] ;  /* 0x00302000010f7983 */ /* 0x000ea20000300800 */
[C---:B---3--:R-:W-:Y:S03]  /*89f00*/  HMMA.16816.F32 R20, R4.reuse, R20, R24 ;  /* 0x000000140414723c */ /* 0x048fe60000001818 */
[----:B--2---:R0:W-:Y:S04]  /*89f10*/  STL.64 [R1+0xc8d8], R14 ;  /* 0x00c8d80e01007387 */ /* 0x0041e80000100a00 */
[----:B------:R-:W2:Y:S04]  /*89f20*/  LDL.LU.64 R12, [R1+0x1c30] ;  /* 0x001c3000010c7983 */ /* 0x000ea80000300a00 */
[----:B0-----:R-:W2:Y:S04]  /*89f30*/  LDL.LU.64 R14, [R1+0x1c38] ;  /* 0x001c3800010e7983 */ /* 0x001ea80000300a00 */
[----:B------:R-:W3:Y:S04]  /*89f40*/  LDL.LU R3, [R1+0x302c] ;  /* 0x00302c0001037983 */ /* 0x000ee80000300800 */
[----:B------:R-:W3:Y:S04]  /*89f50*/  LDL.LU R2, [R1+0x3028] ;  /* 0x0030280001027983 */ /* 0x000ee80000300800 */
        /* <DEDUP_REMOVED lines=17> */
[----:B------:R0:W-:Y:S01]  /*8a070*/  STL [R1+0x2138], R22 ;  /* 0x0021381601007387 */ /* 0x0001e20000100800 */
[----:B------:R-:W-:-:S03]  /*8a080*/  IMAD.MOV.U32 R0, RZ, RZ, R23 ;  /* 0x000000ffff007224 */ /* 0x000fc600078e0017 */
[----:B0-----:R-:W4:Y:S04]  /*8a090*/  LDL.LU.64 R22, [R1+0xca58] ;  /* 0x00ca580001167983 */ /* 0x001f280000300a00 */
[----:B------:R-:W-:Y:S01]  /*8a0a0*/  STL [R1+0xa728], R0 ;  /* 0x00a7280001007387 */ /* 0x000fe20000100800 */
        /* <DEDUP_REMOVED lines=35> */
[----:B------:R-:W4:Y:S02]  /*8a2e0*/  LDL.LU.64 R20, [R1+0xc9d8] ;  /* 0x00c9d80001147983 */ /* 0x000f240000300a00 */
[----:B----4-:R-:W-:-:S15]  /*8a2f0*/  HMMA.16816.F32 R24, R4, R20, R24 ;  /* 0x000000140418723c */ /* 0x010fde0000001818 */
[----:B------:R-:W-:-:S08]  /*8a300*/  NOP ;  /* 0x0000000000007918 */ /* 0x000fd00000000000 */
[----:B------:R-:W-:Y:S04]  /*8a310*/  STL.64 [R1+0x1ff0], R24 ;  /* 0x001ff01801007387 */ /* 0x000fe80000100a00 */
[----:B------:R0:W-:Y:S04]  /*8a320*/  STL.64 [R1+0x1ff8], R26 ;  /* 0x001ff81a01007387 */ /* 0x0001e80000100a00 */
[----:B0-----:R-:W4:Y:S04]  /*8a330*/  LDL.LU.64 R26, [R1+0xc9d0] ;  /* 0x00c9d000011a7983 */ /* 0x001f280000300a00 */
[----:B------:R-:W3:Y:S01]  /*8a340*/  LDL.LU.64 R24, [R1+0xc9c8] ;  /* 0x00c9c80001187983 */ /* 0x000ee20000300a00 */
[----:B--2---:R-:W-:-:S15]  /*8a350*/  HMMA.16816.F32 R20, R4, R22, R12 ;  /* 0x000000160414723c */ /* 0x004fde000000180c */
[----:B------:R-:W-:-:S08]  /*8a360*/  NOP ;  /* 0x0000000000007918 */ /* 0x000fd00000000000 */
[----:B------:R-:W-:Y:S04]  /*8a370*/  STL.64 [R1+0x1fc0], R20 ;  /* 0x001fc01401007387 */ /* 0x000fe80000100a00 */
[----:B------:R-:W-:Y:S01]  /*8a380*/  STL.64 [R1+0x1fc8], R22 ;  /* 0x001fc81601007387 */ /* 0x000fe20000100a00 */
[C---:B---3--:R-:W-:Y:S03]  /*8a390*/  HMMA.16816.F32 R12, R4.reuse, R24, R16 ;  /* 0x00000018040c723c */ /* 0x048fe60000001810 */
[----:B------:R-:W2:Y:S03]  /*8a3a0*/  LDL.LU.64 R24, [R1+0x1ae0] ;  /* 0x001ae00001187983 */ /* 0x000ea60000300a00 */
[----:B----4-:R-:W-:-:S15]  /*8a3b0*/  HMMA.16816.F32 R8, R4, R26, R8 ;  /* 0x0000001a0408723c */ /* 0x010fde0000001808 */
[----:B------:R-:W-:-:S02]  /*8a3c0*/  NOP ;  /* 0x0000000000007918 */ /* 0x000fc40000000000 */
[----:B------:R-:W-:Y:S04]  /*8a3d0*/  STL.64 [R1+0x1f80], R12 ;  /* 0x001f800c01007387 */ /* 0x000fe80000100a00 */
[----:B------:R-:W-:Y:S04]  /*8a3e0*/  STL.64 [R1+0x1f88], R14 ;  /* 0x001f880e01007387 */ /* 0x000fe80000100a00 */
[----:B------:R-:W3:Y:S04]  /*8a3f0*/  LDL.LU.64 R26, [R1+0x1ae8] ;  /* 0x001ae800011a7983 */ /* 0x000ee80000300a00 */
[----:B------:R-:W-:Y:S04]  /*8a400*/  STL.64 [R1+0x1f50], R8 ;  /* 0x001f500801007387 */ /* 0x000fe80000100a00 */
[----:B------:R-:W-:Y:S04]  /*8a410*/  STL.64 [R1+0x1f58], R10 ;  /* 0x001f580a01007387 */ /* 0x000fe80000100a00 */
[----:B---3--:R0:W-:Y:S04]  /*8a420*/  STL.64 [R1+0xc938], R26 ;  /* 0x00c9381a01007387 */ /* 0x0081e80000100a00 */
[----:B0-----:R-:W3:Y:S04]  /*8a430*/  LDL.LU R26, [R1] ;  /* 0x00000000011a7983 */ /* 0x001ee80000300800 */
[----:B------:R-:W3:Y:S04]  /*8a440*/  LDL.LU R27, [R1+0x4] ;  /* 0x00000400011b7983 */ /* 0x000ee80000300800 */
[----:B--2---:R0:W-:Y:S04]  /*8a450*/  STL.64 [R1+0xc930], R24 ;  /* 0x00c9301801007387 */ /* 0x0041e80000100a00 */
[----:B0-----:R-:W2:Y:S04]  /*8a460*/  LDL.LU R24, [R1+0x8] ;  /* 0x0000080001187983 */ /* 0x001ea80000300800 */
[----:B------:R-:W2:Y:S04]  /*8a470*/  LDL.LU R25, [R1+0xc] ;  /* 0x00000c0001197983 */ /* 0x000ea80000300800 */
[----:B---3--:R0:W-:Y:S04]  /*8a480*/  STL.64 [R1+0xc950], R26 ;  /* 0x00c9501a01007387 */ /* 0x0081e80000100a00 */
[----:B0-----:R-:W3:Y:S04]  /*8a490*/  LDL.LU R26, [R1+0x10] ;  /* 0x00001000011a7983 */ /* 0x001ee80000300800 */
        /* <DEDUP_REMOVED lines=10> */
[----:B---3--:R-:W-:Y:S04]  /*8a540*/  STL.64 [R1+0xc9b0], R26 ;  /* 0x00c9b01a01007387 */ /* 0x008fe80000100a00 */
        /* <DEDUP_REMOVED lines=94> */
[----:B---3--:R-:W-:Y:S02]  /*8ab30*/  HMMA.16816.F32 R24, R4, R24, R20 ;  /* 0x000000180418723c */ /* 0x008fe40000001814 */
[----:B------:R-:W2:Y:S04]  /*8ab40*/  LDL.LU.64 R22, [R1+0xc908] ;  /* 0x00c9080001167983 */ /* 0x000ea80000300a00 */
[----:B------:R-:W3:-:S15]  /*8ab50*/  LDL.LU.64 R20, [R1+0xc900] ;  /* 0x00c9000001147983 */ /* 0x000ede0000300a00 */
[----:B------:R-:W-:-:S02]  /*8ab60*/  NOP ;  /* 0x0000000000007918 */ /* 0x000fc40000000000 */
        /* <DEDUP_REMOVED lines=12> */
[----:B------:R-:W4:-:S15]  /*8ac30*/  LDL.LU.64 R16, [R1+0xc8e0] ;  /* 0x00c8e00001107983 */ /* 0x000f1e0000300a00 */
[----:B------:R-:W-:-:S02]  /*8ac40*/  NOP ;  /* 0x0000000000007918 */ /* 0x000fc40000000000 */
[----:B------:R0:W-:Y:S04]  /*8ac50*/  STL.64 [R1+0x1d50], R20 ;  /* 0x001d501401007387 */ /* 0x0001e80000100a00 */
[----:B------:R1:W-:Y:S04]  /*8ac60*/  STL.64 [R1+0x1d58], R22 ;  /* 0x001d581601007387 */ /* 0x0003e80000100a00 */
[----:B0-----:R-:W3:Y:S04]  /*8ac70*/  LDL.LU.64 R20, [R1+0x1900] ;  /* 0x0019000001147983 */ /* 0x001ee80000300a00 */
[----:B-1----:R-:W3:Y:S01]  /*8ac80*/  LDL.LU.64 R22, [R1+0x1908] ;  /* 0x0019080001167983 */ /* 0x002ee20000300a00 */
[C---:B--2---:R-:W-:Y:S06]  /*8ac90*/  HMMA.16816.F32 R12, R4.reuse, R18, R12 ;  /* 0x00000012040c723c */ /* 0x044fec000000180c */
[----:B----4-:R-:W-:-:S15]  /*8aca0*/  HMMA.16816.F32 R16, R4, R16, R8 ;  /* 0x000000100410723c */ /* 0x010fde0000001808 */
[----:B------:R-:W-:-:S02]  /*8acb0*/  NOP ;  /* 0x0000000000007918 */ /* 0x000fc40000000000 */
[----:B------:R-:W-:Y:S04]  /*8acc0*/  STL.64 [R1+0x1d30], R12 ;  /* 0x001d300c01007387 */ /* 0x000fe80000100a00 */
[----:B------:R0:W-:Y:S04]  /*8acd0*/  STL.64 [R1+0x1d38], R14 ;  /* 0x001d380e01007387 */ /* 0x0001e80000100a00 */
[----:B0-----:R-:W2:Y:S04]  /*8ace0*/  LDL.LU.64 R14, [R1+0xc8d8] ;  /* 0x00c8d800010e7983 */ /* 0x001ea80000300a00 */
[----:B------:R-:W3:Y:S04]  /*8acf0*/  LDL.LU.64 R10, [R1+0xc8d0] ;  /* 0x00c8d000010a7983 */ /* 0x000ee80000300a00 */
[----:B------:R-:W4:Y:S04]  /*8ad00*/  LDL.LU.64 R8, [R1+0xc8c8] ;  /* 0x00c8c80001087983 */ /* 0x000f280000300a00 */
[----:B------:R-:W-:Y:S04]  /*8ad10*/  STL.64 [R1+0x1d10], R16 ;  /* 0x001d101001007387 */ /* 0x000fe80000100a00 */
[----:B------:R3:W-:Y:S02]  /*8ad20*/  STL.64 [R1+0x1d18], R18 ;  /* 0x001d181201007387 */ /* 0x0007e40000100a00 */
[C---:B---3--:R-:W-:Y:S06]  /*8ad30*/  HMMA.16816.F32 R16, R4.reuse, R10, R20 ;  /* 0x0000000a0410723c */ /* 0x048fec0000001814 */
[----:B----4-:R-:W-:-:S15]  /*8ad40*/  HMMA.16816.F32 R8, R4, R8, R24 ;  /* 0x000000080408723c */ /* 0x010fde0000001818 */
[----:B------:R-:W-:-:S02]  /*8ad50*/  NOP ;  /* 0x0000000000007918 */ /* 0x000fc40000000000 */
[----:B------:R-:W-:Y:S04]  /*8ad60*/  STL.64 [R1+0x1cf0], R16 ;  /* 0x001cf01001007387 */ /* 0x000fe80000100a00 */
[----:B------:R-:W-:Y:S04]  /*8ad70*/  STL.64 [R1+0x1cf8], R18 ;  /* 0x001cf81201007387 */ /* 0x000fe80000100a00 */
[----:B------:R-:W-:Y:S04]  /*8ad80*/  STL.64 [R1+0x1cc0], R8 ;  /* 0x001cc00801007387 */ /* 0x000fe80000100a00 */
[----:B------:R-:W-:Y:S04]  /*8ad90*/  STL.64 [R1+0x1cc8], R10 ;  /* 0x001cc80a01007387 */ /* 0x000fe80000100a00 */
[----:B------:R-:W3:Y:S04]  /*8ada0*/  LDL.LU R20, [R1+0x28d0] ;  /* 0x0028d00001147983 */ /* 0x000ee80000300800 */
[----:B------:R-:W3:Y:S04]  /*8adb0*/  LDL.LU R21, [R1+0x28d4] ;  /* 0x0028d40001157983 */ /* 0x000ee80000300800 */
[----:B------:R-:W4:Y:S04]  /*8adc0*/  LDL.LU R22, [R1+0x28d8] ;  /* 0x0028d80001167983 */ /* 0x000f280000300800 */
[----:B------:R-:W4:Y:S01]  /*8add0*/  LDL.LU R23, [R1+0x28dc] ;  /* 0x0028dc0001177983 */ /* 0x000f220000300800 */
[----:B------:R-:W-:-:S03]  /*8ade0*/  IMAD R13, R2, 0x100, R3 ;  /* 0x00000100020d7824 */ /* 0x000fc600078e0203 */
[----:B----4-:R-:W-:Y:S04]  /*8adf0*/  STL.64 [R1+0xc878], R22 ;  /* 0x00c8781601007387 */ /* 0x010fe80000100a00 */
[----:B---3--:R0:W-:Y:S04]  /*8ae00*/  STL.64 [R1+0xc870], R20 ;  /* 0x00c8701401007387 */ /* 0x0081e80000100a00 */
[----:B0-----:R-:W3:Y:S04]  /*8ae10*/  LDL.LU R20, [R1+0x2890] ;  /* 0x0028900001147983 */ /* 0x001ee80000300800 */
[----:B------:R-:W3:Y:S04]  /*8ae20*/  LDL.LU R21, [R1+0x2894] ;  /* 0x0028940001157983 */ /* 0x000ee80000300800 */
[----:B------:R-:W4:Y:S04]  /*8ae30*/  LDL.LU R22, [R1+0x2898] ;  /* 0x0028980001167983 */ /* 0x000f280000300800 */
[----:B------:R-:W4:Y:S01]  /*8ae40*/  LDL.LU R23, [R1+0x289c] ;  /* 0x00289c0001177983 */ /* 0x000f220000300800 */
[----:B--2---:R-:W-:-:S03]  /*8ae50*/  IMAD R12, R15, 0x100, R14 ;  /* 0x000001000f0c7824 */ /* 0x004fc600078e020e */
[----:B------:R-:W2:Y:S04]  /*8ae60*/  LDL.LU R2, [R1+0x3034] ;  /* 0x0030340001027983 */ /* 0x000ea80000300800 */
[----:B------:R-:W2:Y:S04]  /*8ae70*/  LDL.LU R14, [R1+0x3030] ;  /* 0x00303000010e7983 */ /* 0x000ea80000300800 */
[----:B------:R-:W2:Y:S04]  /*8ae80*/  LDL.LU R3, [R1+0x303c] ;  /* 0x00303c0001037983 */ /* 0x000ea80000300800 */
[----:B------:R-:W2:Y:S04]  /*8ae90*/  LDL.LU R15, [R1+0x3038] ;  /* 0x00303800010f7983 */ /* 0x000ea80000300800 */
[----:B------:R-:W2:Y:S04]  /*8aea0*/  LDL.LU R0, [R1+0x2d24] ;  /* 0x002d240001007983 */ /* 0x000ea80000300800 */
[----:B----4-:R-:W-:Y:S04]  /*8aeb0*/  STL.64 [R1+0xc890], R22 ;  /* 0x00c8901601007387 */ /* 0x010fe80000100a00 */
[----:B---3--:R0:W-:Y:S04]  /*8aec0*/  STL.64 [R1+0xc888], R20 ;  /* 0x00c8881401007387 */ /* 0x0081e80000100a00 */
[----:B0-----:R-:W3:Y:S04]  /*8aed0*/  LDL.LU R20, [R1+0x2850] ;  /* 0x0028500001147983 */ /* 0x001ee80000300800 */
[----:B------:R-:W3:Y:S04]  /*8aee0*/  LDL.LU R21, [R1+0x2854] ;  /* 0x0028540001157983 */ /* 0x000ee80000300800 */
[----:B---3--:R0:W-:Y:S04]  /*8aef0*/  STL.64 [R1+0xc898], R20 ;  /* 0x00c8981401007387 */ /* 0x0081e80000100a00 */
[----:B0-----:R-:W3:Y:S04]  /*8af00*/  LDL.LU R20, [R1+0xa8] ;  /* 0x0000a80001147983 */ /* 0x001ee80000300800 */
[----:B------:R-:W3:Y:S04]  /*8af10*/  LDL.LU R21, [R1+0xac] ;  /* 0x0000ac0001157983 */ /* 0x000ee80000300800 */
[----:B------:R-:W4:Y:S04]  /*8af20*/  LDL.LU R22, [R1+0x2858] ;  /* 0x0028580001167983 */ /* 0x000f280000300800 */
[----:B------:R-:W4:Y:S04]  /*8af30*/  LDL.LU R23, [R1+0x285c] ;  /* 0x00285c0001177983 */ /* 0x000f280000300800 */
[----:B----4-:R-:W-:Y:S04]  /*8af40*/  STL.64 [R1+0xc8b8], R22 ;  /* 0x00c8b81601007387 */ /* 0x010fe80000100a00 */
[----:B---3--:R0:W-:Y:S04]  /*8af50*/  STL.64 [R1+0xc8b0], R20 ;  /* 0x00c8b01401007387 */ /* 0x0081e80000100a00 */
[----:B0-----:R-:W3:Y:S04]  /*8af60*/  LDL.LU.64 R20, [R1+0x1860] ;  /* 0x0018600001147983 */ /* 0x001ee80000300a00 */
[----:B------:R-:W3:Y:S04]  /*8af70*/  LDL.LU.64 R22, [R1+0x1868] ;  /* 0x0018680001167983 */ /* 0x000ee80000300a00 */
[----:B------:R-:W4:Y:S04]  /*8af80*/  LDL.LU R16, [R1+0x2d40] ;  /* 0x002d400001107983 */ /* 0x000f280000300800 */
[----:B------:R-:W4:Y:S04]  /*8af90*/  LDL.LU R17, [R1+0x2d44] ;  /* 0x002d440001117983 */ /* 0x000f280000300800 */
[----:B----4-:R0:W-:Y:S04]  /*8afa0*/  STL.64 [R1+0xc880], R16 ;  /* 0x00c8801001007387 */ /* 0x0101e80000100a00 */
[----:B0-----:R-:W4:Y:S04]  /*8afb0*/  LDL.LU R16, [R1+0x2d10] ;  /* 0x002d100001107983 */ /* 0x001f280000300800 */
[----:B------:R-:W4:Y:S04]  /*8afc0*/  LDL.LU R17, [R1+0x2d14] ;  /* 0x002d140001117983 */ /* 0x000f280000300800 */
[----:B------:R-:W3:Y:S04]  /*8afd0*/  LDL.LU R8, [R1+0x28b0] ;  /* 0x0028b00001087983 */ /* 0x000ee80000300800 */
[----:B------:R-:W3:Y:S04]  /*8afe0*/  LDL.LU R9, [R1+0x28b4] ;  /* 0x0028b40001097983 */ /* 0x000ee80000300800 */
[----:B------:R-:W4:Y:S04]  /*8aff0*/  LDL.LU R10, [R1+0x28b8] ;  /* 0x0028b800010a7983 */ /* 0x000f280000300800 */
[----:B------:R-:W4:Y:S01]  /*8b000*/  LDL.LU R11, [R1+0x28bc] ;  /* 0x0028bc00010b7983 */ /* 0x000f220000300800 */
[----:B--2---:R-:W-:-:S02]  /*8b010*/  IMAD R14, R14, 0x100, R2 ;  /* 0x000001000e0e7824 */ /* 0x004fc400078e0202 */
[----:B------:R-:W-:Y:S01]  /*8b020*/  IMAD R15, R15, 0x100, R3 ;  /* 0x000001000f0f7824 */ /* 0x000fe200078e0203 */
[----:B----4-:R-:W-:Y:S04]  /*8b030*/  STL.64 [R1+0xc8a8], R10 ;  /* 0x00c8a80a01007387 */ /* 0x010fe80000100a00 */
[----:B---3--:R0:W-:Y:S04]  /*8b040*/  STL.64 [R1+0xc8a0], R8 ;  /* 0x00c8a00801007387 */ /* 0x0081e80000100a00 */
[----:B0-----:R-:W2:Y:S04]  /*8b050*/  LDL.LU.64 R8, [R1+0x1820] ;  /* 0x0018200001087983 */ /* 0x001ea80000300a00 */
[----:B------:R-:W2:Y:S04]  /*8b060*/  LDL.LU.64 R10, [R1+0x1828] ;  /* 0x00182800010a7983 */ /* 0x000ea80000300a00 */
        /* <DEDUP_REMOVED lines=8> */
[----:B------:R-:W2:Y:S04]  /*8b0f0*/  LDL.LU R2, [R1+0xc8c4] ;  /* 0x00c8c40001027983 */ /* 0x000ea80000300800 */
[----:B------:R-:W2:Y:S02]  /*8b100*/  LDL.LU R3, [R1+0xc8c0] ;  /* 0x00c8c00001037983 */ /* 0x000ea40000300800 */
[----:B--2---:R-:W-:-:S15]  /*8b110*/  HMMA.16816.F32 R20, R4, R2, R20 ;  /* 0x000000020414723c */ /* 0x004fde0000001814 */
[----:B------:R-:W-:-:S08]  /*8b120*/  NOP ;  /* 0x0000000000007918 */ /* 0x000fd00000000000 */
[----:B------:R-:W-:Y:S04]  /*8b130*/  STL.64 [R1+0x1ca0], R20 ;  /* 0x001ca01401007387 */ /* 0x000fe80000100a00 */
[----:B------:R0:W-:Y:S04]  /*8b140*/  STL.64 [R1+0x1ca8], R22 ;  /* 0x001ca81601007387 */ /* 0x0001e80000100a00 */
[----:B0-----:R-:W2:Y:S04]  /*8b150*/  LDL.LU.64 R22, [R1+0xc8b8] ;  /* 0x00c8b80001167983 */ /* 0x001ea80000300a00 */
[----:B------:R-:W3:Y:S04]  /*8b160*/  LDL.LU.64 R20, [R1+0xc8b0] ;  /* 0x00c8b00001147983 */ /* 0x000ee80000300a00 */
[----:B------:R-:W4:Y:S04]  /*8b170*/  LDL.LU R2, [R1+0x2d30] ;  /* 0x002d300001027983 */ /* 0x000f280000300800 */
[----:B------:R-:W4:Y:S01]  /*8b180*/  LDL.LU R3, [R1+0x2d34] ;  /* 0x002d340001037983 */ /* 0x000f220000300800 */
[----:B------:R-:W-:-:S02]  /*8b190*/  F2FP.F16.E4M3.UNPACK_B R12, R12 ;  /* 0x0000000cff0c723e */ /* 0x000fc400020006ff */
[----:B------:R-:W-:Y:S01]  /*8b1a0*/  F2FP.F16.E4M3.UNPACK_B R13, R13 ;  /* 0x0000000dff0d723e */ /* 0x000fe200020006ff */
[----:B---3--:R-:W-:Y:S01]  /*8b1b0*/  HMMA.16816.F32 R4, R4, R20, R8 ;  /* 0x000000140404723c */ /* 0x008fe20000001808 */
[----:B------:R-:W3:Y:S04]  /*8b1c0*/  LDL.LU.64 R10, [R1+0xc8a8] ;  /* 0x00c8a800010a7983 */ /* 0x000ee80000300a00 */
[----:B------:R-:W3:Y:S04]  /*8b1d0*/  LDL.LU.64 R8, [R1+0xc8a0] ;  /* 0x00c8a00001087983 */ /* 0x000ee80000300a00 */
[----:B------:R-:W2:Y:S01]  /*8b1e0*/  LDL.LU.64 R20, [R1+0xc898] ;  /* 0x00c8980001147983 */ /* 0x000ea20000300a00 */
[----:B------:R-:W-:-:S02]  /*8b1f0*/  F2FP.F16.E4M3.UNPACK_B R14, R14 ;  /* 0x0000000eff0e723e */ /* 0x000fc400020006ff */
[----:B------:R-:W-:Y:S02]  /*8b200*/  F2FP.F16.E4M3.UNPACK_B R15, R15 ;  /* 0x0000000fff0f723e */ /* 0x000fe400020006ff */
[----:B------:R-:W-:Y:S02]  /*8b210*/  F2FP.F16.E4M3.UNPACK_B R16, R16.H1 ;  /* 0x00000010ff10723e */ /* 0x000fe400030006ff */
[----:B------:R-:W-:-:S07]  /*8b220*/  F2FP.F16.E4M3.UNPACK_B R17, R17.H1 ;  /* 0x00000011ff11723e */ /* 0x000fce00030006ff */
[----:B------:R-:W-:Y:S04]  /*8b230*/  STL.64 [R1+0x1c90], R4 ;  /* 0x001c900401007387 */ /* 0x000fe80000100a00 */
[----:B------:R0:W-:Y:S04]  /*8b240*/  STL.64 [R1+0x1c98], R6 ;  /* 0x001c980601007387 */ /* 0x0001e80000100a00 */
[----:B0-----:R-:W4:Y:S04]  /*8b250*/  LDL.LU R7, [R1+0x2d20] ;  /* 0x002d200001077983 */ /* 0x001f280000300800 */
[----:B------:R-:W-:Y:S04]  /*8b260*/  STL [R1+0xb0], R16 ;  /* 0x0000b01001007387 */ /* 0x000fe80000100800 */
[----:B------:R-:W-:Y:S01]  /*8b270*/  STL [R1+0xb4], R17 ;  /* 0x0000b41101007387 */ /* 0x000fe20000100800 */
[----:B--2---:R-:W-:-:S15]  /*8b280*/  HMMA.16816.F32 R20, R12, R16, R20 ;  /* 0x000000100c14723c */ /* 0x004fde0000001814 */
[----:B------:R-:W-:-:S08]  /*8b290*/  NOP ;  /* 0x0000000000007918 */ /* 0x000fd00000000000 */
[----:B------:R-:W-:Y:S04]  /*8b2a0*/  STL.64 [R1+0x1ce0], R20 ;  /* 0x001ce01401007387 */ /* 0x000fe80000100a00 */
[----:B------:R0:W-:Y:S04]  /*8b2b0*/  STL.64 [R1+0x1ce8], R22 ;  /* 0x001ce81601007387 */ /* 0x0001e80000100a00 */
[----:B0-----:R-:W2:Y:S04]  /*8b2c0*/  LDL.LU.64 R22, [R1+0xc890] ;  /* 0x00c8900001167983 */ /* 0x001ea80000300a00 */
[----:B------:R-:W2:Y:S01]  /*8b2d0*/  LDL.LU.64 R20, [R1+0xc888] ;  /* 0x00c8880001147983 */ /* 0x000ea20000300a00 */
[----:B----4-:R-:W-:-:S02]  /*8b2e0*/  F2FP.F16.E4M3.UNPACK_B R6, R7.H1 ;  /* 0x00000007ff06723e */ /* 0x010fc400030006ff */
[----:B------:R-:W-:Y:S01]  /*8b2f0*/  F2FP.F16.E4M3.UNPACK_B R7, R0.H1 ;  /* 0x00000000ff07723e */ /* 0x000fe200030006ff */
[----:B------:R-:W-:Y:S02]  /*8b300*/  IMAD.MOV.U32 R0, RZ, RZ, R17 ;  /* 0x000000ffff007224 */ /* 0x000fe400078e0011 */
[----:B------:R-:W4:Y:S04]  /*8b310*/  LDL.LU.64 R16, [R1+0xc880] ;  /* 0x00c8800001107983 */ /* 0x000f280000300a00 */
[----:B------:R-:W-:Y:S04]  /*8b320*/  STL [R1+0x98], R6 ;  /* 0x0000980601007387 */ /* 0x000fe80000100800 */
[----:B------:R-:W-:Y:S04]  /*8b330*/  STL [R1+0xc720], R0 ;  /* 0x00c7200001007387 */ /* 0x000fe80000100800 */
[----:B------:R2:W-:Y:S01]  /*8b340*/  STL [R1+0x9c], R7 ;  /* 0x00009c0701007387 */ /* 0x0005e20000100800 */
[----:B------:R-:W-:-:S02]  /*8b350*/  F2FP.F16.E4M3.UNPACK_B R2, R2.H1 ;  /* 0x00000002ff02723e */ /* 0x000fc400030006ff */
[----:B------:R-:W-:-:S07]  /*8b360*/  F2FP.F16.E4M3.UNPACK_B R3, R3.H1 ;  /* 0x00000003ff03723e */ /* 0x000fce00030006ff */
[C---:B---3--:R-:W-:Y:S06]  /*8b370*/  HMMA.16816.F32 R8, R12.reuse, R2, R8 ;  /* 0x000000020c08723c */ /* 0x048fec0000001808 */
[----:B--2---:R-:W-:Y:S01]  /*8b380*/  HMMA.16816.F32 R4, R12, R6, R20 ;  /* 0x000000060c04723c */ /* 0x004fe20000001814 */
[----:B------:R-:W2:Y:S04]  /*8b390*/  LDL.LU.64 R22, [R1+0xc878] ;  /* 0x00c8780001167983 */ /* 0x000ea80000300a00 */
[----:B------:R-:W2:-:S15]  /*8b3a0*/  LDL.LU.64 R20, [R1+0xc870] ;  /* 0x00c8700001147983 */ /* 0x000e9e0000300a00 */
[----:B------:R-:W-:-:S03]  /*8b3b0*/  NOP ;  /* 0x0000000000007918 */ /* 0x000fc60000000000 */
[----:B------:R4:W-:Y:S04]  /*8b3c0*/  STL.64 [R1+0x1d20], R4 ;  /* 0x001d200401007387 */ /* 0x0009e80000100a00 */
[----:B------:R-:W-:Y:S04]  /*8b3d0*/  STL.64 [R1+0x1d28], R6 ;  /* 0x001d280601007387 */ /* 0x000fe80000100a00 */
[----:B------:R0:W-:Y:S04]  /*8b3e0*/  STL [R1+0x90], R2 ;  /* 0x0000900201007387 */ /* 0x0001e80000100800 */
[----:B------:R1:W-:Y:S01]  /*8b3f0*/  STL [R1+0x94], R3 ;  /* 0x0000940301007387 */ /* 0x0003e20000100800 */
[----:B----4-:R-:W-:-:S02]  /*8b400*/  F2FP.F16.E4M3.UNPACK_B R4, R16.H1 ;  /* 0x00000010ff04723e */ /* 0x010fc400030006ff */
[----:B------:R-:W-:-:S03]  /*8b410*/  F2FP.F16.E4M3.UNPACK_B R5, R17.H1 ;  /* 0x00000011ff05723e */ /* 0x000fc600030006ff */
[----:B------:R-:W-:Y:S04]  /*8b420*/  STL [R1+0x88], R4 ;  /* 0x0000880401007387 */ /* 0x000fe80000100800 */
[----:B------:R-:W-:Y:S04]  /*8b430*/  STL.64 [R1+0x1d80], R8 ;  /* 0x001d800801007387 */ /* 0x000fe80000100a00 */
[----:B------:R-:W-:Y:S01]  /*8b440*/  STL.64 [R1+0x1d88], R10 ;  /* 0x001d880a01007387 */ /* 0x000fe20000100a00 */
[----:B------:R-:W-:Y:S01]  /*8b450*/  IMAD.MOV.U32 R0, RZ, RZ, R3 ;  /* 0x000000ffff007224 */ /* 0x000fe200078e0003 */
[----:B0-----:R-:W-:-:S02]  /*8b460*/  F2FP.F16.E4M3.UNPACK_B R2, R18.H1 ;  /* 0x00000012ff02723e */ /* 0x001fc400030006ff */
[----:B-1----:R-:W-:Y:S02]  /*8b470*/  F2FP.F16.E4M3.UNPACK_B R3, R19.H1 ;  /* 0x00000013ff03723e */ /* 0x002fe400030006ff */
[----:B------:R0:W-:Y:S04]  /*8b480*/  STL [R1+0xc724], R0 ;  /* 0x00c7240001007387 */ /* 0x0001e80000100800 */
[----:B------:R-:W-:Y:S04]  /*8b490*/  STL [R1+0x8c], R5 ;  /* 0x00008c0501007387 */ /* 0x000fe80000100800 */
[----:B------:R-:W-:Y:S01]  /*8b4a0*/  STL [R1+0x80], R2 ;  /* 0x0000800201007387 */ /* 0x000fe20000100800 */
[----:B0-----:R-:W-:Y:S01]  /*8b4b0*/  F2FP.F16.E4M3.UNPACK_B R0, R29.H1 ;  /* 0x0000001dff00723e */ /* 0x001fe200030006ff */
[----:B--2---:R-:W-:Y:S07]  /*8b4c0*/  HMMA.16816.F32 R8, R12, R4, R20 ;  /* 0x000000040c08723c */ /* 0x004fee0000001814 */
[----:B------:R-:W-:-:S15]  /*8b4d0*/  F2FP.F16.E4M3.UNPACK_B R4, R28.H1 ;  /* 0x0000001cff04723e */ /* 0x000fde00030006ff */
[----:B------:R-:W-:-:S01]  /*8b4e0*/  NOP ;  /* 0x0000000000007918 */ /* 0x000fc20000000000 */
[----:B------:R-:W-:Y:S04]  /*8b4f0*/  STL.64 [R1+0x1dd0], R8 ;  /* 0x001dd00801007387 */ /* 0x000fe80000100a00 */
[----:B------:R-:W-:Y:S04]  /*8b500*/  STL.64 [R1+0x1dd8], R10 ;  /* 0x001dd80a01007387 */ /* 0x000fe80000100a00 */
[----:B------:R0:W-:Y:S02]  /*8b510*/  STL [R1+0x78], R4 ;  /* 0x0000780401007387 */ /* 0x0001e40000100800 */
[----:B0-----:R-:W-:Y:S06]  /*8b520*/  HMMA.16816.F32 R4, R12, R2, R24 ;  /* 0x000000020c04723c */ /* 0x001fec0000001818 */
[----:B------:R-:W-:Y:S04]  /*8b530*/  STL [R1+0x84], R3 ;  /* 0x0000840301007387 */ /* 0x000fe80000100800 */
[----:B------:R-:W-:Y:S04]  /*8b540*/  STL [R1+0x7c], R0 ;  /* 0x00007c0001007387 */ /* 0x000fe80000100800 */
[----:B------:R-:W2:Y:S09]  /*8b550*/  LDL.LU R16, [R1+0x2990] ;  /* 0x0029900001107983 */ /* 0x000eb20000300800 */
[----:B------:R-:W-:Y:S04]  /*8b560*/  STL.64 [R1+0x1e20], R4 ;  /* 0x001e200401007387 */ /* 0x000fe80000100a00 */
[----:B------:R-:W-:Y:S04]  /*8b570*/  STL.64 [R1+0x1e28], R6 ;  /* 0x001e280601007387 */ /* 0x000fe80000100a00 */
[----:B------:R-:W2:Y:S04]  /*8b580*/  LDL.LU R17, [R1+0x2994] ;  /* 0x0029940001117983 */ /* 0x000ea80000300800 */
[----:B------:R-:W3:Y:S04]  /*8b590*/  LDL.LU R18, [R1+0x2998] ;  /* 0x0029980001127983 */ /* 0x000ee80000300800 */
[----:B------:R-:W3:Y:S04]  /*8b5a0*/  LDL.LU R19, [R1+0x299c] ;  /* 0x00299c0001137983 */ /* 0x000ee80000300800 */
[----:B---3--:R-:W-:Y:S04]  /*8b5b0*/  STL.64 [R1+0xc838], R18 ;  /* 0x00c8381201007387 */ /* 0x008fe80000100a00 */
[----:B--2---:R0:W-:Y:S04]  /*8b5c0*/  STL.64 [R1+0xc830], R16 ;  /* 0x00c8301001007387 */ /* 0x0041e80000100a00 */
[----:B0-----:R-:W2:Y:S04]  /*8b5d0*/  LDL.LU R16, [R1+0x2950] ;  /* 0x0029500001107983 */ /* 0x001ea80000300800 */
[----:B------:R-:W2:Y:S04]  /*8b5e0*/  LDL.LU R17, [R1+0x2954] ;  /* 0x0029540001117983 */ /* 0x000ea80000300800 */
[----:B--2---:R0:W-:Y:S04]  /*8b5f0*/  STL.64 [R1+0xc840], R16 ;  /* 0x00c8401001007387 */ /* 0x0041e80000100a00 */
[----:B------:R-:W2:Y:S04]  /*8b600*/  LDL.LU R18, [R1+0x2958] ;  /* 0x0029580001127983 */ /* 0x000ea80000300800 */
[----:B------:R-:W2:Y:S01]  /*8b610*/  LDL.LU R19, [R1+0x295c] ;  /* 0x00295c0001137983 */ /* 0x000ea20000300800 */
[----:B------:R-:W-:-:S03]  /*8b620*/  IMAD.MOV.U32 R0, RZ, RZ, R3 ;  /* 0x000000ffff007224 */ /* 0x000fc600078e0003 */
[----:B0-----:R-:W3:Y:S04]  /*8b630*/  LDL.LU R16, [R1+0x2d70] ;  /* 0x002d700001107983 */ /* 0x001ee80000300800 */
[----:B------:R-:W4:Y:S04]  /*8b640*/  LDL.LU R17, [R1+0x2d74] ;  /* 0x002d740001117983 */ /* 0x000f280000300800 */
[----:B--2---:R0:W-:Y:S04]  /*8b650*/  STL.64 [R1+0xc858], R18 ;  /* 0x00c8581201007387 */ /* 0x0041e80000100a00 */
[----:B0-----:R-:W2:Y:S04]  /*8b660*/  LDL.64 R18, [R1+0x78] ;  /* 0x0000780001127983 */ /* 0x001ea80000100a00 */
[----:B------:R-:W3:Y:S04]  /*8b670*/  LDL.LU R4, [R1+0x2d80] ;  /* 0x002d800001047983 */ /* 0x000ee80000300800 */
[----:B------:R-:W3:Y:S04]  /*8b680*/  LDL.LU R5, [R1+0x2d84] ;  /* 0x002d840001057983 */ /* 0x000ee80000300800 */
[----:B------:R-:W2:Y:S04]  /*8b690*/  LDL.LU R2, [R1+0x2d90] ;  /* 0x002d900001027983 */ /* 0x000ea80000300800 */
[----:B------:R-:W2:Y:S04]  /*8b6a0*/  LDL.LU R3, [R1+0x2d94] ;  /* 0x002d940001037983 */ /* 0x000ea80000300800 */
[----:B------:R-:W4:Y:S04]  /*8b6b0*/  LDL.LU R6, [R1+0x2da0] ;  /* 0x002da00001067983 */ /* 0x000f280000300800 */
[----:B------:R-:W4:Y:S04]  /*8b6c0*/  LDL.LU R7, [R1+0x2da4] ;  /* 0x002da40001077983 */ /* 0x000f280000300800 */
[----:B----4-:R-:W-:Y:S04]  /*8b6d0*/  STL.64 [R1+0xc868], R6 ;  /* 0x00c8680601007387 */ /* 0x010fe80000100a00 */
[----:B---3--:R0:W-:Y:S04]  /*8b6e0*/  STL.64 [R1+0xc860], R4 ;  /* 0x00c8600401007387 */ /* 0x0081e80000100a00 */
[----:B0-----:R-:W2:Y:S04]  /*8b6f0*/  LDL.LU R4, [R1+0x2910] ;  /* 0x0029100001047983 */ /* 0x001ea80000300800 */
[----:B------:R-:W2:Y:S04]  /*8b700*/  LDL.LU R5, [R1+0x2914] ;  /* 0x0029140001057983 */ /* 0x000ea80000300800 */
[----:B------:R-:W2:Y:S04]  /*8b710*/  LDL.LU R6, [R1+0x2918] ;  /* 0x0029180001067983 */ /* 0x000ea80000300800 */
[----:B------:R-:W2:Y:S04]  /*8b720*/  LDL.LU R7, [R1+0x291c] ;  /* 0x00291c0001077983 */ /* 0x000ea80000300800 */
[----:B------:R-:W3:Y:S04]  /*8b730*/  LDL.LU R8, [R1+0x2970] ;  /* 0x0029700001087983 */ /* 0x000ee80000300800 */
[----:B------:R-:W3:Y:S04]  /*8b740*/  LDL.LU R9, [R1+0x2974] ;  /* 0x0029740001097983 */ /* 0x000ee80000300800 */
[----:B------:R-:W4:Y:S04]  /*8b750*/  LDL.LU R10, [R1+0x2978] ;  /* 0x00297800010a7983 */ /* 0x000f280000300800 */
[----:B------:R-:W4:Y:S01]  /*8b760*/  LDL.LU R11, [R1+0x297c] ;  /* 0x00297c00010b7983 */ /* 0x000f220000300800 */
[----:B------:R-:W-:-:S02]  /*8b770*/  F2FP.F16.E4M3.UNPACK_B R16, R16.H1 ;  /* 0x00000010ff10723e */ /* 0x000fc400030006ff */
[----:B------:R-:W-:Y:S01]  /*8b780*/  F2FP.F16.E4M3.UNPACK_B R17, R17.H1 ;  /* 0x00000011ff11723e */ /* 0x000fe200030006ff */
[----:B----4-:R-:W-:Y:S04]  /*8b790*/  STL.64 [R1+0xc850], R10 ;  /* 0x00c8500a01007387 */ /* 0x010fe80000100a00 */
[----:B---3--:R0:W-:Y:S04]  /*8b7a0*/  STL.64 [R1+0xc848], R8 ;  /* 0x00c8480801007387 */ /* 0x0081e80000100a00 */
[----:B0-----:R-:W3:Y:S04]  /*8b7b0*/  LDL.LU R8, [R1+0x2930] ;  /* 0x0029300001087983 */ /* 0x001ee80000300800 */
[----:B------:R-:W3:Y:S04]  /*8b7c0*/  LDL.LU R9, [R1+0x2934] ;  /* 0x0029340001097983 */ /* 0x000ee80000300800 */
[----:B------:R-:W3:Y:S04]  /*8b7d0*/  LDL.LU R10, [R1+0x2938] ;  /* 0x00293800010a7983 */ /* 0x000ee80000300800 */
[----:B------:R-:W3:Y:S01]  /*8b7e0*/  LDL.LU R11, [R1+0x293c] ;  /* 0x00293c00010b7983 */ /* 0x000ee20000300800 */
[----:B--2---:R-:W-:Y:S03]  /*8b7f0*/  HMMA.16816.F32 R4, R12, R18, R4 ;  /* 0x000000120c04723c */ /* 0x004fe60000001804 */
        /* <DEDUP_REMOVED lines=10> */
[----:B------:R0:W-:Y:S02]  /*8b8a0*/  STL [R1+0xc728], R0 ;  /* 0x00c7280001007387 */ /* 0x0001e40000100800 */
[----:B0-----:R-:W-:-:S02]  /*8b8b0*/  IMAD.MOV.U32 R0, RZ, RZ, R19 ;  /* 0x000000ffff007224 */ /* 0x001fc400078e0013 */
[----:B------:R-:W-:Y:S04]  /*8b8c0*/  STL.64 [R1+0x1e70], R4 ;  /* 0x001e700401007387 */ /* 0x000fe80000100a00 */
[----:B------:R0:W-:Y:S04]  /*8b8d0*/  STL.64 [R1+0x1e78], R6 ;  /* 0x001e780601007387 */ /* 0x0001e80000100a00 */
[----:B0-----:R-:W2:Y:S04]  /*8b8e0*/  LDL.LU.64 R6, [R1+0xc868] ;  /* 0x00c8680001067983 */ /* 0x001ea80000300a00 */
[----:B------:R-:W4:Y:S04]  /*8b8f0*/  LDL.LU.64 R4, [R1+0xc860] ;  /* 0x00c8600001047983 */ /* 0x000f280000300a00 */
[----:B------:R-:W2:Y:S04]  /*8b900*/  LDL.LU.64 R18, [R1+0xc858] ;  /* 0x00c8580001127983 */ /* 0x000ea80000300a00 */
[----:B------:R-:W-:Y:S04]  /*8b910*/  STL [R1+0x70], R16 ;  /* 0x0000701001007387 */ /* 0x000fe80000100800 */
[----:B------:R0:W-:Y:S04]  /*8b920*/  STL [R1+0xc72c], R0 ;  /* 0x00c72c0001007387 */ /* 0x0001e80000100800 */
[----:B------:R-:W-:Y:S01]  /*8b930*/  STL [R1+0x74], R17 ;  /* 0x0000741101007387 */ /* 0x000fe20000100800 */
[----:B0-----:R-:W-:Y:S01]  /*8b940*/  IMAD.MOV.U32 R0, RZ, RZ, R17 ;  /* 0x000000ffff007224 */ /* 0x001fe200078e0011 */
[----:B---3--:R-:W-:-:S15]  /*8b950*/  HMMA.16816.F32 R8, R12, R16, R8 ;  /* 0x000000100c08723c */ /* 0x008fde0000001808 */
[----:B------:R-:W-:-:S08]  /*8b960*/  NOP ;  /* 0x0000000000007918 */ /* 0x000fd00000000000 */
[----:B------:R-:W-:Y:S04]  /*8b970*/  STL.64 [R1+0x1ed0], R8 ;  /* 0x001ed00801007387 */ /* 0x000fe80000100a00 */
[----:B------:R0:W-:Y:S04]  /*8b980*/  STL.64 [R1+0x1ed8], R10 ;  /* 0x001ed80a01007387 */ /* 0x0001e80000100a00 */
[----:B0-----:R-:W3:Y:S04]  /*8b990*/  LDL.LU.64 R10, [R1+0xc850] ;  /* 0x00c85000010a7983 */ /* 0x001ee80000300a00 */
[----:B------:R-:W3:Y:S04]  /*8b9a0*/  LDL.LU.64 R8, [R1+0xc848] ;  /* 0x00c8480001087983 */ /* 0x000ee80000300a00 */
[----:B------:R-:W2:Y:S01]  /*8b9b0*/  LDL.LU.64 R16, [R1+0xc840] ;  /* 0x00c8400001107983 */ /* 0x000ea20000300a00 */
[----:B----4-:R-:W-:-:S02]  /*8b9c0*/  F2FP.F16.E4M3.UNPACK_B R4, R4.H1 ;  /* 0x00000004ff04723e */ /* 0x010fc400030006ff */
[----:B------:R-:W-:-:S03]  /*8b9d0*/  F2FP.F16.E4M3.UNPACK_B R5, R5.H1 ;  /* 0x00000005ff05723e */ /* 0x000fc600030006ff */
[----:B------:R-:W-:Y:S04]  /*8b9e0*/  STL [R1+0x68], R4 ;  /* 0x0000680401007387 */ /* 0x000fe80000100800 */
        /* <DEDUP_REMOVED lines=8> */
[----:B------:R-:W-:-:S02]  /*8ba70*/  F2FP.F16.E4M3.UNPACK_B R2, R2.H1 ;  /* 0x00000002ff02723e */ /* 0x000fc400030006ff */
[----:B------:R-:W-:-:S07]  /*8ba80*/  F2FP.F16.E4M3.UNPACK_B R3, R3.H1 ;  /* 0x00000003ff03723e */ /* 0x000fce00030006ff */
[----:B---3--:R-:W-:Y:S01]  /*8ba90*/  HMMA.16816.F32 R8, R12, R2, R8 ;  /* 0x000000020c08723c */ /* 0x008fe20000001808 */
[----:B------:R-:W-:Y:S01]  /*8baa0*/  IMAD.MOV.U32 R0, RZ, RZ, R5 ;  /* 0x000000ffff007224 */ /* 0x000fe200078e0005 */
[----:B------:R-:W-:Y:S02]  /*8bab0*/  F2FP.F16.E4M3.UNPACK_B R4, R6.H1 ;  /* 0x00000006ff04723e */ /* 0x000fe400030006ff */
[----:B------:R-:W-:Y:S02]  /*8bac0*/  F2FP.F16.E4M3.UNPACK_B R5, R7.H1 ;  /* 0x00000007ff05723e */ /* 0x000fe400030006ff */
[----:B------:R-:W-:Y:S04]  /*8bad0*/  STL [R1+0x60], R2 ;  /* 0x0000600201007387 */ /* 0x000fe80000100800 */
[----:B------:R0:W-:Y:S04]  /*8bae0*/  STL [R1+0xc734], R0 ;  /* 0x00c7340001007387 */ /* 0x0001e80000100800 */
[----:B------:R1:W-:Y:S04]  /*8baf0*/  STL [R1+0x64], R3 ;  /* 0x0000640301007387 */ /* 0x0003e80000100800 */
[----:B------:R-:W-:Y:S05]  /*8bb00*/  STL [R1+0x58], R4 ;  /* 0x0000580401007387 */ /* 0x000fea0000100800 */
[----:B------:R-:W-:Y:S04]  /*8bb10*/  STL.64 [R1+0x1fb0], R8 ;  /* 0x001fb00801007387 */ /* 0x000fe80000100a00 */
[----:B------:R-:W-:Y:S01]  /*8bb20*/  STL.64 [R1+0x1fb8], R10 ;  /* 0x001fb80a01007387 */ /* 0x000fe20000100a00 */
[----:B0-----:R-:W-:Y:S01]  /*8bb30*/  IMAD.MOV.U32 R0, RZ, RZ, R3 ;  /* 0x000000ffff007224 */ /* 0x001fe200078e0003 */
[----:B------:R-:W-:-:S02]  /*8bb40*/  F2FP.F16.E4M3.UNPACK_B R2, R20.H1 ;  /* 0x00000014ff02723e */ /* 0x000fc400030006ff */
        /* <DEDUP_REMOVED lines=13> */
[----:B------:R0:W-:Y:S01]  /*8bc20*/  STL [R1+0x4c], R0 ;  /* 0x00004c0001007387 */ /* 0x0001e20000100800 */
[----:B------:R-:W-:Y:S01]  /*8bc30*/  F2FP.F16.E4M3.UNPACK_B R2, R28.H1 ;  /* 0x0000001cff02723e */ /* 0x000fe200030006ff */
[----:B0-----:R-:W-:-:S05]  /*8bc40*/  IMAD.MOV.U32 R0, RZ, RZ, R3 ;  /* 0x000000ffff007224 */ /* 0x001fca00078e0003 */
[----:B------:R0:W-:Y:S06]  /*8bc50*/  STL [R1+0xc73c], R0 ;  /* 0x00c73c0001007387 */ /* 0x0001ec0000100800 */
[----:B------:R-:W-:Y:S04]  /*8bc60*/  STL.64 [R1+0x2090], R4 ;  /* 0x0020900401007387 */ /* 0x000fe80000100a00 */
[----:B------:R-:W-:Y:S04]  /*8bc70*/  STL.64 [R1+0x2098], R6 ;  /* 0x0020980601007387 */ /* 0x000fe80000100a00 */
[----:B------:R-:W2:Y:S01]  /*8bc80*/  LDL.LU R8, [R1+0x2a50] ;  /* 0x002a500001087983 */ /* 0x000ea20000300800 */
[----:B0-----:R-:W-:-:S03]  /*8bc90*/  F2FP.F16.E4M3.UNPACK_B R0, R29.H1 ;  /* 0x0000001dff00723e */ /* 0x001fc600030006ff */
[----:B------:R-:W-:Y:S04]  /*8bca0*/  STL [R1+0x40], R2 ;  /* 0x0000400201007387 */ /* 0x000fe80000100800 */
[----:B------:R-:W-:Y:S04]  /*8bcb0*/  STL [R1+0x44], R0 ;  /* 0x0000440001007387 */ /* 0x000fe80000100800 */
[----:B------:R-:W2:Y:S04]  /*8bcc0*/  LDL.LU R9, [R1+0x2a54] ;  /* 0x002a540001097983 */ /* 0x000ea80000300800 */
[----:B------:R-:W3:Y:S04]  /*8bcd0*/  LDL.LU R10, [R1+0x2a58] ;  /* 0x002a5800010a7983 */ /* 0x000ee80000300800 */
[----:B------:R-:W3:Y:S04]  /*8bce0*/  LDL.LU R11, [R1+0x2a5c] ;  /* 0x002a5c00010b7983 */ /* 0x000ee80000300800 */
[----:B---3--:R-:W-:Y:S04]  /*8bcf0*/  STL.64 [R1+0xc7e8], R10 ;  /* 0x00c7e80a01007387 */ /* 0x008fe80000100a00 */
[----:B--2---:R0:W-:Y:S04]  /*8bd00*/  STL.64 [R1+0xc7e0], R8 ;  /* 0x00c7e00801007387 */ /* 0x0041e80000100a00 */
[----:B0-----:R-:W2:Y:S04]  /*8bd10*/  LDL.LU R8, [R1+0x2a30] ;  /* 0x002a300001087983 */ /* 0x001ea80000300800 */
[----:B------:R-:W2:Y:S04]  /*8bd20*/  LDL.LU R9, [R1+0x2a34] ;  /* 0x002a340001097983 */ /* 0x000ea80000300800 */
[----:B------:R-:W3:Y:S04]  /*8bd30*/  LDL.LU R10, [R1+0x2a38] ;  /* 0x002a3800010a7983 */ /* 0x000ee80000300800 */
[----:B------:R-:W3:Y:S04]  /*8bd40*/  LDL.LU R11, [R1+0x2a3c] ;  /* 0x002a3c00010b7983 */ /* 0x000ee80000300800 */
[----:B------:R-:W4:Y:S04]  /*8bd50*/  LDL.LU R6, [R1+0x2de0] ;  /* 0x002de00001067983 */ /* 0x000f280000300800 */
[----:B------:R-:W4:Y:S04]  /*8bd60*/  LDL.LU R7, [R1+0x2de4] ;  /* 0x002de40001077983 */ /* 0x000f280000300800 */
[----:B----4-:R0:W-:Y:S04]  /*8bd70*/  STL.64 [R1+0xc818], R6 ;  /* 0x00c8180601007387 */ /* 0x0101e80000100a00 */
[----:B0-----:R-:W4:Y:S04]  /*8bd80*/  LDL.64 R6, [R1+0x48] ;  /* 0x0000480001067983 */ /* 0x001f280000100a00 */
[----:B------:R-:W2:Y:S04]  /*8bd90*/  LDL.LU R4, [R1+0x2df0] ;  /* 0x002df00001047983 */ /* 0x000ea80000300800 */
[----:B------:R-:W2:Y:S04]  /*8bda0*/  LDL.LU R5, [R1+0x2df4] ;  /* 0x002df40001057983 */ /* 0x000ea80000300800 */
[----:B--2---:R0:W-:Y:S04]  /*8bdb0*/  STL.64 [R1+0xc800], R4 ;  /* 0x00c8000401007387 */ /* 0x0041e80000100a00 */
[----:B0-----:R-:W2:Y:S04]  /*8bdc0*/  LDL.64 R4, [R1+0x40] ;  /* 0x0000400001047983 */ /* 0x001ea80000100a00 */
[----:B---3--:R-:W-:Y:S04]  /*8bdd0*/  STL.64 [R1+0xc7f8], R10 ;  /* 0x00c7f80a01007387 */ /* 0x008fe80000100a00 */
[----:B------:R0:W-:Y:S04]  /*8bde0*/  STL.64 [R1+0xc7f0], R8 ;  /* 0x00c7f00801007387 */ /* 0x0001e80000100a00 */
[----:B0-----:R-:W3:Y:S04]  /*8bdf0*/  LDL.LU R8, [R1+0x2a10] ;  /* 0x002a100001087983 */ /* 0x001ee80000300800 */
[----:B------:R-:W3:Y:S04]  /*8be00*/  LDL.LU R9, [R1+0x2a14] ;  /* 0x002a140001097983 */ /* 0x000ee80000300800 */
[----:B------:R-:W4:Y:S04]  /*8be10*/  LDL.LU R10, [R1+0x2a18] ;  /* 0x002a1800010a7983 */ /* 0x000f280000300800 */
[----:B------:R-:W4:Y:S04]  /*8be20*/  LDL.LU R11, [R1+0x2a1c] ;  /* 0x002a1c00010b7983 */ /* 0x000f280000300800 */
[----:B----4-:R-:W-:Y:S04]  /*8be30*/  STL.64 [R1+0xc810], R10 ;  /* 0x00c8100a01007387 */ /* 0x010fe80000100a00 */
[----:B---3--:R0:W-:Y:S04]  /*8be40*/  STL.64 [R1+0xc808], R8 ;  /* 0x00c8080801007387 */ /* 0x0081e80000100a00 */
        /* <DEDUP_REMOVED lines=8> */
[----:B------:R-:W3:Y:S04]  /*8bed0*/  LDL.LU R10, [R1+0x29d8] ;  /* 0x0029d800010a7983 */ /* 0x000ee80000300800 */
        /* <DEDUP_REMOVED lines=17> */
[----:B---3--:R-:W-:-:S15]  /*8bff0*/  HMMA.16816.F32 R8, R12, R6, R8 ;  /* 0x000000060c08723c */ /* 0x008fde0000001808 */
[----:B------:R-:W-:-:S08]  /*8c000*/  NOP ;  /* 0x0000000000007918 */ /* 0x000fd00000000000 */
[----:B------:R-:W-:Y:S04]  /*8c010*/  STL.64 [R1+0x2100], R8 ;  /* 0x0021000801007387 */ /* 0x000fe80000100a00 */
[----:B------:R0:W-:Y:S04]  /*8c020*/  STL.64 [R1+0x2108], R10 ;  /* 0x0021080a01007387 */ /* 0x0001e80000100a00 */
[----:B0-----:R-:W2:Y:S04]  /*8c030*/  LDL.LU.64 R10, [R1+0xc828] ;  /* 0x00c82800010a7983 */ /* 0x001ea80000300a00 */
[----:B------:R-:W2:Y:S01]  /*8c040*/  LDL.LU.64 R8, [R1+0xc820] ;  /* 0x00c8200001087983 */ /* 0x000ea20000300a00 */
[----:B------:R-:W-:-:S03]  /*8c050*/  IMAD.MOV.U32 R0, RZ, RZ, R7 ;  /* 0x000000ffff007224 */ /* 0x000fc600078e0007 */
[----:B------:R-:W3:Y:S04]  /*8c060*/  LDL.LU.64 R6, [R1+0xc818] ;  /* 0x00c8180001067983 */ /* 0x000ee80000300a00 */
[----:B------:R-:W-:Y:S01]  /*8c070*/  STL [R1+0xc740], R0 ;  /* 0x00c7400001007387 */ /* 0x000fe20000100800 */
[----:B--2---:R-:W-:-:S15]  /*8c080*/  HMMA.16816.F32 R8, R12, R4, R8 ;  /* 0x000000040c08723c */ /* 0x004fde0000001808 */
[----:B------:R-:W-:-:S08]  /*8c090*/  NOP ;  /* 0x0000000000007918 */ /* 0x000fd00000000000 */
[----:B------:R-:W-:Y:S04]  /*8c0a0*/  STL.64 [R1+0x2160], R8 ;  /* 0x0021600801007387 */ /* 0x000fe80000100a00 */
[----:B------:R0:W-:Y:S04]  /*8c0b0*/  STL.64 [R1+0x2168], R10 ;  /* 0x0021680a01007387 */ /* 0x0001e80000100a00 */
[----:B0-----:R-:W2:Y:S04]  /*8c0c0*/  LDL.LU.64 R10, [R1+0xc810] ;  /* 0x00c81000010a7983 */ /* 0x001ea80000300a00 */
[----:B------:R-:W2:Y:S01]  /*8c0d0*/  LDL.LU.64 R8, [R1+0xc808] ;  /* 0x00c8080001087983 */ /* 0x000ea20000300a00 */
[----:B---3--:R-:W-:-:S02]  /*8c0e0*/  F2FP.F16.E4M3.UNPACK_B R6, R6.H1 ;  /* 0x00000006ff06723e */ /* 0x008fc400030006ff */
[----:B------:R-:W-:Y:S01]  /*8c0f0*/  F2FP.F16.E4M3.UNPACK_B R7, R7.H1 ;  /* 0x00000007ff07723e */ /* 0x000fe200030006ff */
[----:B------:R-:W-:Y:S02]  /*8c100*/  IMAD.MOV.U32 R0, RZ, RZ, R5 ;  /* 0x000000ffff007224 */ /* 0x000fe400078e0005 */
[----:B------:R-:W3:Y:S04]  /*8c110*/  LDL.LU.64 R4, [R1+0xc800] ;  /* 0x00c8000001047983 */ /* 0x000ee80000300a00 */
        /* <DEDUP_REMOVED lines=23> */
[----:B------:R-:W-:Y:S01]  /*8c290*/  IMAD.MOV.U32 R0, RZ, RZ, R5 ;  /* 0x000000ffff007224 */ /* 0x000fe200078e0005 */
[----:B------:R-:W-:Y:S02]  /*8c2a0*/  F2FP.F16.E4M3.UNPACK_B R4, R16.H1 ;  /* 0x00000010ff04723e */ /* 0x000fe400030006ff */
[----:B------:R-:W-:Y:S01]  /*8c2b0*/  F2FP.F16.E4M3.UNPACK_B R5, R17.H1 ;  /* 0x00000011ff05723e */ /* 0x000fe200030006ff */
[----:B------:R-:W-:Y:S04]  /*8c2c0*/  STL [R1+0x28], R2 ;  /* 0x0000280201007387 */ /* 0x000fe80000100800 */
[----:B------:R0:W-:Y:S04]  /*8c2d0*/  STL [R1+0xc74c], R0 ;  /* 0x00c74c0001007387 */ /* 0x0001e80000100800 */
[----:B------:R1:W-:Y:S04]  /*8c2e0*/  STL [R1+0x2c], R3 ;  /* 0x00002c0301007387 */ /* 0x0003e80000100800 */
[----:B------:R-:W-:Y:S01]  /*8c2f0*/  STL [R1+0x20], R4 ;  /* 0x0000200401007387 */ /* 0x000fe20000100800 */
[----:B0-----:R-:W-:Y:S01]  /*8c300*/  IMAD.MOV.U32 R0, RZ, RZ, R5 ;  /* 0x000000ffff007224 */ /* 0x001fe200078e0005 */
[----:B--2---:R-:W-:Y:S07]  /*8c310*/  HMMA.16816.F32 R8, R12, R2, R8 ;  /* 0x000000020c08723c */ /* 0x004fee0000001808 */
[----:B------:R-:W-:-:S02]  /*8c320*/  F2FP.F16.E4M3.UNPACK_B R2, R18.H1 ;  /* 0x00000012ff02723e */ /* 0x000fc400030006ff */
[----:B-1----:R-:W-:-:S14]  /*8c330*/  F2FP.F16.E4M3.UNPACK_B R3, R19.H1 ;  /* 0x00000013ff03723e */ /* 0x002fdc00030006ff */
[----:B------:R-:W-:Y:S04]  /*8c340*/  STL.64 [R1+0x2260], R8 ;  /* 0x0022600801007387 */ /* 0x000fe80000100a00 */
[----:B------:R0:W-:Y:S04]  /*8c350*/  STL.64 [R1+0x2268], R10 ;  /* 0x0022680a01007387 */ /* 0x0001e80000100a00 */
[----:B------:R1:W-:Y:S01]  /*8c360*/  STL [R1+0x24], R5 ;  /* 0x0000240501007387 */ /* 0x0003e20000100800 */
[C---:B0-----:R-:W-:Y:S06]  /*8c370*/  HMMA.16816.F32 R8, R12.reuse, R4, R20 ;  /* 0x000000040c08723c */ /* 0x041fec0000001814 */
[----:B-1----:R-:W-:Y:S06]  /*8c380*/  HMMA.16816.F32 R4, R12, R2, R24 ;  /* 0x000000020c04723c */ /* 0x002fec0000001818 */
[----:B------:R-:W-:Y:S11]  /*8c390*/  STL [R1+0x18], R2 ;  /* 0x0000180201007387 */ /* 0x000ff60000100800 */
[----:B------:R0:W-:Y:S04]  /*8c3a0*/  STL.64 [R1+0x2290], R8 ;  /* 0x0022900801007387 */ /* 0x0001e80000100a00 */
[----:B------:R-:W-:Y:S04]  /*8c3b0*/  STL.64 [R1+0x2298], R10 ;  /* 0x0022980a01007387 */ /* 0x000fe80000100a00 */
[----:B------:R-:W-:Y:S04]  /*8c3c0*/  STL [R1+0xc750], R0 ;  /* 0x00c7500001007387 */ /* 0x000fe80000100800 */
[----:B------:R-:W-:Y:S01]  /*8c3d0*/  STL [R1+0x1c], R3 ;  /* 0x00001c0301007387 */ /* 0x000fe20000100800 */
[----:B0-----:R-:W-:-:S02]  /*8c3e0*/  F2FP.F16.E4M3.UNPACK_B R8, R28.H1 ;  /* 0x0000001cff08723e */ /* 0x001fc400030006ff */
[----:B------:R-:W-:-:S03]  /*8c3f0*/  F2FP.F16.E4M3.UNPACK_B R9, R29.H1 ;  /* 0x0000001dff09723e */ /* 0x000fc600030006ff */
[----:B------:R-:W-:Y:S04]  /*8c400*/  STL [R1+0x10], R8 ;  /* 0x0000100801007387 */ /* 0x000fe80000100800 */
[----:B------:R-:W-:Y:S04]  /*8c410*/  STL.64 [R1+0x22b0], R4 ;  /* 0x0022b00401007387 */ /* 0x000fe80000100a00 */
[----:B------:R-:W-:Y:S04]  /*8c420*/  STL.64 [R1+0x22b8], R6 ;  /* 0x0022b80601007387 */ /* 0x000fe80000100a00 */
[----:B------:R-:W2:Y:S04]  /*8c430*/  LDL.LU R16, [R1+0x2b30] ;  /* 0x002b300001107983 */ /* 0x000ea80000300800 */
[----:B------:R-:W-:Y:S04]  /*8c440*/  STL [R1+0x14], R9 ;  /* 0x0000140901007387 */ /* 0x000fe80000100800 */
[----:B------:R-:W2:Y:S04]  /*8c450*/  LDL.LU R17, [R1+0x2b34] ;  /* 0x002b340001117983 */ /* 0x000ea80000300800 */
[----:B------:R-:W3:Y:S04]  /*8c460*/  LDL.LU R18, [R1+0x2b38] ;  /* 0x002b380001127983 */ /* 0x000ee80000300800 */
[----:B------:R-:W3:Y:S04]  /*8c470*/  LDL.LU R19, [R1+0x2b3c] ;  /* 0x002b3c0001137983 */ /* 0x000ee80000300800 */
[----:B------:R-:W4:Y:S04]  /*8c480*/  LDL.LU R26, [R1+0x2e70] ;  /* 0x002e7000011a7983 */ /* 0x000f280000300800 */
[----:B------:R-:W4:Y:S04]  /*8c490*/  LDL.LU R27, [R1+0x2e74] ;  /* 0x002e7400011b7983 */ /* 0x000f280000300800 */
        /* <DEDUP_REMOVED lines=8> */
[----:B------:R-:W4:Y:S04]  /*8c520*/  LDL.LU R28, [R1+0x2e60] ;  /* 0x002e6000011c7983 */ /* 0x000f280000300800 */
[----:B------:R-:W4:Y:S04]  /*8c530*/  LDL.LU R29, [R1+0x2e64] ;  /* 0x002e6400011d7983 */ /* 0x000f280000300800 */
[----:B---3--:R-:W-:Y:S04]  /*8c540*/  STL.64 [R1+0xc7a8], R18 ;  /* 0x00c7a81201007387 */ /* 0x008fe80000100a00 */
[----:B--2---:R0:W-:Y:S04]  /*8c550*/  STL.64 [R1+0xc7a0], R16 ;  /* 0x00c7a01001007387 */ /* 0x0041e80000100a00 */
[----:B0-----:R-:W2:Y:S04]  /*8c560*/  LDL.LU R16, [R1+0x2af0] ;  /* 0x002af00001107983 */ /* 0x001ea80000300800 */
[----:B------:R-:W2:Y:S04]  /*8c570*/  LDL.LU R17, [R1+0x2af4] ;  /* 0x002af40001117983 */ /* 0x000ea80000300800 */
[----:B------:R-:W3:Y:S04]  /*8c580*/  LDL.LU R18, [R1+0x2af8] ;  /* 0x002af80001127983 */ /* 0x000ee80000300800 */
[----:B------:R-:W3:Y:S01]  /*8c590*/  LDL.LU R19, [R1+0x2afc] ;  /* 0x002afc0001137983 */ /* 0x000ee20000300800 */
[----:B------:R-:W-:-:S03]  /*8c5a0*/  IMAD.MOV.U32 R0, RZ, RZ, R3 ;  /* 0x000000ffff007224 */ /* 0x000fc600078e0003 */
[----:B------:R-:W4:Y:S04]  /*8c5b0*/  LDL.LU R2, [R1+0x2e50] ;  /* 0x002e500001027983 */ /* 0x000f280000300800 */
[----:B------:R-:W4:Y:S04]  /*8c5c0*/  LDL.LU R3, [R1+0x2e54] ;  /* 0x002e540001037983 */ /* 0x000f280000300800 */
[----:B---3--:R-:W-:Y:S04]  /*8c5d0*/  STL.64 [R1+0xc7b8], R18 ;  /* 0x00c7b81201007387 */ /* 0x008fe80000100a00 */
[----:B--2---:R-:W-:Y:S04]  /*8c5e0*/  STL.64 [R1+0xc7b0], R16 ;  /* 0x00c7b01001007387 */ /* 0x004fe80000100a00 */
[----:B------:R-:W2:Y:S04]  /*8c5f0*/  LDL.LU R24, [R1+0x2e80] ;  /* 0x002e800001187983 */ /* 0x000ea80000300800 */
[----:B------:R-:W2:Y:S04]  /*8c600*/  LDL.LU R25, [R1+0x2e84] ;  /* 0x002e840001197983 */ /* 0x000ea80000300800 */
[----:B----4-:R-:W-:Y:S04]  /*8c610*/  STL.64 [R1+0xc7c8], R26 ;  /* 0x00c7c81a01007387 */ /* 0x010fe80000100a00 */
[----:B--2---:R0:W-:Y:S04]  /*8c620*/  STL.64 [R1+0xc7c0], R24 ;  /* 0x00c7c01801007387 */ /* 0x0041e80000100a00 */
[----:B0-----:R-:W2:Y:S04]  /*8c630*/  LDL.LU R24, [R1+0x2ad0] ;  /* 0x002ad00001187983 */ /* 0x001ea80000300800 */
[----:B------:R-:W2:Y:S04]  /*8c640*/  LDL.LU R25, [R1+0x2ad4] ;  /* 0x002ad40001197983 */ /* 0x000ea80000300800 */
[----:B------:R-:W3:Y:S04]  /*8c650*/  LDL.LU R26, [R1+0x2ad8] ;  /* 0x002ad800011a7983 */ /* 0x000ee80000300800 */
[----:B------:R-:W3:Y:S04]  /*8c660*/  LDL.LU R27, [R1+0x2adc] ;  /* 0x002adc00011b7983 */ /* 0x000ee80000300800 */
[----:B---3--:R-:W-:Y:S04]  /*8c670*/  STL.64 [R1+0xc7d8], R26 ;  /* 0x00c7d81a01007387 */ /* 0x008fe80000100a00 */
[----:B--2---:R0:W-:Y:S04]  /*8c680*/  STL.64 [R1+0xc7d0], R24 ;  /* 0x00c7d01801007387 */ /* 0x0041e80000100a00 */
[----:B0-----:R-:W2:Y:S04]  /*8c690*/  LDL.LU R24, [R1+0x2ab0] ;  /* 0x002ab00001187983 */ /* 0x001ea80000300800 */
[----:B------:R-:W2:Y:S04]  /*8c6a0*/  LDL.LU R25, [R1+0x2ab4] ;  /* 0x002ab40001197983 */ /* 0x000ea80000300800 */
[----:B------:R-:W2:Y:S04]  /*8c6b0*/  LDL.LU R26, [R1+0x2ab8] ;  /* 0x002ab800011a7983 */ /* 0x000ea80000300800 */
[----:B------:R-:W2:Y:S04]  /*8c6c0*/  LDL.LU R27, [R1+0x2abc] ;  /* 0x002abc00011b7983 */ /* 0x000ea80000300800 */
[----:B------:R-:W3:Y:S04]  /*8c6d0*/  LDL.LU R4, [R1+0x2b50] ;  /* 0x002b500001047983 */ /* 0x000ee80000300800 */
[----:B------:R-:W3:Y:S04]  /*8c6e0*/  LDL.LU R5, [R1+0x2b54] ;  /* 0x002b540001057983 */ /* 0x000ee80000300800 */
[----:B------:R-:W3:Y:S04]  /*8c6f0*/  LDL.LU R6, [R1+0x2b58] ;  /* 0x002b580001067983 */ /* 0x000ee80000300800 */
[----:B------:R-:W3:Y:S04]  /*8c700*/  LDL.LU R7, [R1+0x2b5c] ;  /* 0x002b5c0001077983 */ /* 0x000ee80000300800 */
[----:B------:R-:W4:Y:S04]  /*8c710*/  LDL.LU R22, [R1+0x2e90] ;  /* 0x002e900001167983 */ /* 0x000f280000300800 */
[----:B------:R-:W4:Y:S04]  /*8c720*/  LDL.LU R23, [R1+0x2e94] ;  /* 0x002e940001177983 */ /* 0x000f280000300800 */
        /* <DEDUP_REMOVED lines=8> */
[----:B------:R-:W-:-:S03]  /*8c7b0*/  F2FP.F16.E4M3.UNPACK_B R17, R21.H1 ;  /* 0x00000015ff11723e */ /* 0x000fc600030006ff */
[----:B------:R-:W-:Y:S04]  /*8c7c0*/  STL [R1+0x8], R16 ;  /* 0x0000081001007387 */ /* 0x000fe80000100800 */
[----:B------:R-:W4:Y:S04]  /*8c7d0*/  LDL.LU R20, [R1+0x2ea0] ;  /* 0x002ea00001147983 */ /* 0x000f280000300800 */
[----:B------:R2:W-:Y:S01]  /*8c7e0*/  STL [R1+0xc], R17 ;  /* 0x00000c1101007387 */ /* 0x0005e20000100800 */
[----:B------:R-:W-:-:S03]  /*8c7f0*/  IMAD.MOV.U32 R0, RZ, RZ, R9 ;  /* 0x000000ffff007224 */ /* 0x000fc600078e0009 */
[----:B------:R-:W4:Y:S04]  /*8c800*/  LDL.LU R21, [R1+0x2ea4] ;  /* 0x002ea40001157983 */ /* 0x000f280000300800 */
[----:B------:R-:W4:Y:S04]  /*8c810*/  LDL.LU R8, [R1+0x2b70] ;  /* 0x002b700001087983 */ /* 0x000f280000300800 */
[----:B------:R-:W4:Y:S04]  /*8c820*/  LDL.LU R9, [R1+0x2b74] ;  /* 0x002b740001097983 */ /* 0x000f280000300800 */
[----:B------:R-:W4:Y:S04]  /*8c830*/  LDL.LU R10, [R1+0x2b78] ;  /* 0x002b7800010a7983 */ /* 0x000f280000300800 */
[----:B------:R-:W4:Y:S04]  /*8c840*/  LDL.LU R11, [R1+0x2b7c] ;  /* 0x002b7c00010b7983 */ /* 0x000f280000300800 */
[----:B------:R-:W-:Y:S01]  /*8c850*/  STL [R1+0xc758], R0 ;  /* 0x00c7580001007387 */ /* 0x000fe20000100800 */
[----:B--2---:R-:W-:Y:S03]  /*8c860*/  HMMA.16816.F32 R16, R12, R16, R24 ;  /* 0x000000100c10723c */ /* 0x004fe60000001818 */
[----:B------:R-:W2:Y:S04]  /*8c870*/  LDL.LU.64 R26, [R1+0xc7c8] ;  /* 0x00c7c800011a7983 */ /* 0x000ea80000300a00 */
[----:B------:R-:W3:-:S15]  /*8c880*/  LDL.LU.64 R24, [R1+0xc7c0] ;  /* 0x00c7c00001187983 */ /* 0x000ede0000300a00 */
[----:B------:R-:W-:-:S01]  /*8c890*/  NOP ;  /* 0x0000000000007918 */ /* 0x000fc20000000000 */
[----:B------:R-:W-:Y:S04]  /*8c8a0*/  STL.64 [R1+0x2320], R16 ;  /* 0x0023201001007387 */ /* 0x000fe80000100a00 */
[----:B------:R0:W-:Y:S04]  /*8c8b0*/  STL.64 [R1+0x2328], R18 ;  /* 0x0023281201007387 */ /* 0x0001e80000100a00 */
[----:B0-----:R-:W4:Y:S04]  /*8c8c0*/  LDL.LU.64 R18, [R1+0xc7b8] ;  /* 0x00c7b80001127983 */ /* 0x001f280000300a00 */
[----:B------:R-:W4:Y:S01]  /*8c8d0*/  LDL.LU.64 R16, [R1+0xc7b0] ;  /* 0x00c7b00001107983 */ /* 0x000f220000300a00 */
[----:B------:R-:W-:-:S02]  /*8c8e0*/  F2FP.F16.E4M3.UNPACK_B R2, R2.H1 ;  /* 0x00000002ff02723e */ /* 0x000fc400030006ff */
[----:B------:R-:W-:-:S03]  /*8c8f0*/  F2FP.F16.E4M3.UNPACK_B R3, R3.H1 ;  /* 0x00000003ff03723e */ /* 0x000fc600030006ff */
[----:B------:R-:W-:Y:S04]  /*8c900*/  STL [R1], R2 ;  /* 0x0000000201007387 */ /* 0x000fe80000100800 */
[----:B------:R-:W-:Y:S01]  /*8c910*/  STL [R1+0x4], R3 ;  /* 0x0000040301007387 */ /* 0x000fe20000100800 */
[----:B----4-:R-:W-:-:S15]  /*8c920*/  HMMA.16816.F32 R16, R12, R2, R16 ;  /* 0x000000020c10723c */ /* 0x010fde0000001810 */
[----:B------:R-:W-:-:S08]  /*8c930*/  NOP ;  /* 0x0000000000007918 */ /* 0x000fd00000000000 */
[----:B------:R-:W-:Y:S04]  /*8c940*/  STL.64 [R1+0x2350], R16 ;  /* 0x0023501001007387 */ /* 0x000fe80000100a00 */
[----:B------:R0:W-:Y:S04]  /*8c950*/  STL.64 [R1+0x2358], R18 ;  /* 0x0023581201007387 */ /* 0x0001e80000100a00 */
[----:B0-----:R-:W4:Y:S04]  /*8c960*/  LDL.LU.64 R18, [R1+0xc7a8] ;  /* 0x00c7a80001127983 */ /* 0x001f280000300a00 */
[----:B------:R-:W4:Y:S01]  /*8c970*/  LDL.LU.64 R16, [R1+0xc7a0] ;  /* 0x00c7a00001107983 */ /* 0x000f220000300a00 */
[----:B------:R-:W-:-:S02]  /*8c980*/  F2FP.F16.E4M3.UNPACK_B R28, R28.H1 ;  /* 0x0000001cff1c723e */ /* 0x000fc400030006ff */
[----:B------:R-:W-:Y:S01]  /*8c990*/  F2FP.F16.E4M3.UNPACK_B R29, R29.H1 ;  /* 0x0000001dff1d723e */ /* 0x000fe200030006ff */
[----:B------:R-:W-:-:S05]  /*8c9a0*/  IMAD.MOV.U32 R0, RZ, RZ, R3 ;  /* 0x000000ffff007224 */ /* 0x000fca00078e0003 */
[----:B------:R-:W-:Y:S01]  /*8c9b0*/  STL [R1+0xc770], R0 ;  /* 0x00c7700001007387 */ /* 0x000fe20000100800 */
[----:B----4-:R-:W-:-:S15]  /*8c9c0*/  HMMA.16816.F32 R16, R12, R28, R16 ;  /* 0x0000001c0c10723c */ /* 0x010fde0000001810 */
[----:B------:R-:W-:-:S08]  /*8c9d0*/  NOP ;  /* 0x0000000000007918 */ /* 0x000fd00000000000 */
[----:B------:R-:W-:Y:S04]  /*8c9e0*/  STL.64 [R1+0x2380], R16 ;  /* 0x0023801001007387 */ /* 0x000fe80000100a00 */
[----:B------:R0:W-:Y:S04]  /*8c9f0*/  STL.64 [R1+0x2388], R18 ;  /* 0x0023881201007387 */ /* 0x0001e80000100a00 */
[----:B0-----:R-:W4:Y:S04]  /*8ca00*/  LDL.LU.64 R18, [R1+0xc798] ;  /* 0x00c7980001127983 */ /* 0x001f280000300a00 */
[----:B------:R-:W4:Y:S01]  /*8ca10*/  LDL.LU.64 R16, [R1+0xc790] ;  /* 0x00c7900001107983 */ /* 0x000f220000300a00 */
[----:B--2---:R-:W-:-:S02]  /*8ca20*/  F2FP.F16.E4M3.UNPACK_B R26, R26.H1 ;  /* 0x0000001aff1a723e */ /* 0x004fc400030006ff */
[----:B------:R-:W-:Y:S02]  /*8ca30*/  F2FP.F16.E4M3.UNPACK_B R27, R27.H1 ;  /* 0x0000001bff1b723e */ /* 0x000fe400030006ff */
[----:B---3--:R-:W-:Y:S02]  /*8ca40*/  F2FP.F16.E4M3.UNPACK_B R24, R24.H1 ;  /* 0x00000018ff18723e */ /* 0x008fe400030006ff */
[----:B------:R-:W-:-:S07]  /*8ca50*/  F2FP.F16.E4M3.UNPACK_B R25, R25.H1 ;  /* 0x00000019ff19723e */ /* 0x000fce00030006ff */
[C---:B------:R-:W-:Y:S01]  /*8ca60*/  HMMA.16816.F32 R4, R12.reuse, R24, R4 ;  /* 0x000000180c04723c */ /* 0x040fe20000001804 */
[----:B------:R-:W-:Y:S04]  /*8ca70*/  STL [R1+0xc778], R28 ;  /* 0x00c7781c01007387 */ /* 0x000fe80000100800 */
[----:B------:R-:W-:Y:S01]  /*8ca80*/  STL [R1+0xc774], R29 ;  /* 0x00c7741d01007387 */ /* 0x000fe20000100800 */
[----:B------:R-:W-:Y:S02]  /*8ca90*/  F2FP.F16.E4M3.UNPACK_B R22, R22.H1 ;  /* 0x00000016ff16723e */ /* 0x000fe400030006ff */
[----:B------:R-:W-:Y:S01]  /*8caa0*/  F2FP.F16.E4M3.UNPACK_B R23, R23.H1 ;  /* 0x00000017ff17723e */ /* 0x000fe200030006ff */
[----:B----4-:R-:W-:-:S15]  /*8cab0*/  HMMA.16816.F32 R16, R12, R26, R16 ;  /* 0x0000001a0c10723c */ /* 0x010fde0000001810 */
[----:B------:R-:W-:-:S08]  /*8cac0*/  NOP ;  /* 0x0000000000007918 */ /* 0x000fd00000000000 */
[----:B------:R-:W-:Y:S04]  /*8cad0*/  STL.64 [R1+0x23b0], R16 ;  /* 0x0023b01001007387 */ /* 0x000fe80000100a00 */
[----:B------:R0:W-:Y:S04]  /*8cae0*/  STL.64 [R1+0x23b8], R18 ;  /* 0x0023b81201007387 */ /* 0x0001e80000100a00 */
[----:B0-----:R-:W2:Y:S04]  /*8caf0*/  LDL.LU R18, [R1+0x2eb0] ;  /* 0x002eb00001127983 */ /* 0x001ea80000300800 */
[----:B------:R-:W3:Y:S04]  /*8cb00*/  LDL.LU R19, [R1+0x2eb4] ;  /* 0x002eb40001137983 */ /* 0x000ee80000300800 */
[----:B------:R-:W-:Y:S04]  /*8cb10*/  STL.64 [R1+0xc530], R26 ;  /* 0x00c5301a01007387 */ /* 0x000fe80000100a00 */
[----:B------:R0:W-:Y:S04]  /*8cb20*/  STL.64 [R1+0xc528], R24 ;  /* 0x00c5281801007387 */ /* 0x0001e80000100a00 */
[----:B------:R-:W-:Y:S04]  /*8cb30*/  STL.64 [R1+0x23e0], R4 ;  /* 0x0023e00401007387 */ /* 0x000fe80000100a00 */
[----:B------:R1:W-:Y:S04]  /*8cb40*/  STL.64 [R1+0x23e8], R6 ;  /* 0x0023e80601007387 */ /* 0x0003e80000100a00 */
[----:B0-----:R-:W4:Y:S04]  /*8cb50*/  LDL.LU R24, [R1+0x2b90] ;  /* 0x002b900001187983 */ /* 0x001f280000300800 */
[----:B------:R-:W4:Y:S01]  /*8cb60*/  LDL.LU R25, [R1+0x2b94] ;  /* 0x002b940001197983 */ /* 0x000f220000300800 */
[----:B-1----:R-:W-:Y:S03]  /*8cb70*/  HMMA.16816.F32 R4, R12, R22, R8 ;  /* 0x000000160c04723c */ /* 0x002fe60000001808 */
[----:B------:R-:W4:Y:S04]  /*8cb80*/  LDL.LU R26, [R1+0x2b98] ;  /* 0x002b9800011a7983 */ /* 0x000f280000300800 */
[----:B------:R-:W4:Y:S04]  /*8cb90*/  LDL.LU R27, [R1+0x2b9c] ;  /* 0x002b9c00011b7983 */ /* 0x000f280000300800 */
[----:B------:R-:W3:Y:S04]  /*8cba0*/  LDL.LU R16, [R1+0x2ec0] ;  /* 0x002ec00001107983 */ /* 0x000ee80000300800 */
[----:B------:R-:W3:Y:S08]  /*8cbb0*/  LDL.LU R17, [R1+0x2ec4] ;  /* 0x002ec40001117983 */ /* 0x000ef00000300800 */
[----:B------:R0:W-:Y:S04]  /*8cbc0*/  STL.64 [R1+0x2410], R4 ;  /* 0x0024100401007387 */ /* 0x0001e80000100a00 */
[----:B------:R1:W-:Y:S04]  /*8cbd0*/  STL.64 [R1+0x2418], R6 ;  /* 0x0024180601007387 */ /* 0x0003e80000100a00 */
[----:B------:R-:W3:Y:S04]  /*8cbe0*/  LDL.LU R28, [R1+0x3044] ;  /* 0x00304400011c7983 */ /* 0x000ee80000300800 */
[----:B0-----:R-:W2:Y:S04]  /*8cbf0*/  LDL.LU R4, [R1+0x3040] ;  /* 0x0030400001047983 */ /* 0x001ea80000300800 */
[----:B------:R-:W3:Y:S04]  /*8cc00*/  LDL.LU R29, [R1+0x304c] ;  /* 0x00304c00011d7983 */ /* 0x000ee80000300800 */
[----:B------:R-:W2:Y:S04]  /*8cc10*/  LDL.LU R5, [R1+0x3048] ;  /* 0x0030480001057983 */ /* 0x000ea80000300800 */
[----:B------:R-:W3:Y:S04]  /*8cc20*/  LDL.LU R0, [R1+0x3054] ;  /* 0x0030540001007983 */ /* 0x000ee80000300800 */
[----:B-1----:R-:W2:Y:S04]  /*8cc30*/  LDL.LU R6, [R1+0x3050] ;  /* 0x0030500001067983 */ /* 0x002ea80000300800 */
[----:B------:R-:W3:Y:S04]  /*8cc40*/  LDL.LU R10, [R1+0x2ed0] ;  /* 0x002ed000010a7983 */ /* 0x000ee80000300800 */
[----:B------:R-:W3:Y:S04]  /*8cc50*/  LDL.LU R11, [R1+0x2ed4] ;  /* 0x002ed400010b7983 */ /* 0x000ee80000300800 */
[----:B------:R-:W2:Y:S01]  /*8cc60*/  LDL.LU R7, [R1+0x3058] ;  /* 0x0030580001077983 */ /* 0x000ea20000300800 */
[----:B------:R-:W-:-:S02]  /*8cc70*/  F2FP.F16.E4M3.UNPACK_B R20, R20.H1 ;  /* 0x00000014ff14723e */ /* 0x000fc400030006ff */
[----:B------:R-:W-:-:S07]  /*8cc80*/  F2FP.F16.E4M3.UNPACK_B R21, R21.H1 ;  /* 0x00000015ff15723e */ /* 0x000fce00030006ff */
[----:B----4-:R-:W-:Y:S01]  /*8cc90*/  HMMA.16816.F32 R24, R12, R20, R24 ;  /* 0x000000140c18723c */ /* 0x010fe20000001818 */
[----:B--2---:R-:W-:Y:S04]  /*8cca0*/  STL.64 [R1+0xc788], R6 ;  /* 0x00c7880601007387 */ /* 0x004fe80000100a00 */
[----:B------:R0:W-:Y:S04]  /*8ccb0*/  STL.64 [R1+0xc780], R4 ;  /* 0x00c7800401007387 */ /* 0x0001e80000100a00 */
[----:B0-----:R-:W2:Y:S04]  /*8ccc0*/  LDL.LU R4, [R1+0x2bb0] ;  /* 0x002bb00001047983 */ /* 0x001ea80000300800 */
[----:B------:R-:W2:Y:S04]  /*8ccd0*/  LDL.LU R5, [R1+0x2bb4] ;  /* 0x002bb40001057983 */ /* 0x000ea80000300800 */
[----:B------:R-:W2:Y:S04]  /*8cce0*/  LDL.LU R6, [R1+0x2bb8] ;  /* 0x002bb80001067983 */ /* 0x000ea80000300800 */
[----:B------:R-:W2:Y:S04]  /*8ccf0*/  LDL.LU R7, [R1+0x2bbc] ;  /* 0x002bbc0001077983 */ /* 0x000ea80000300800 */
[----:B------:R-:W4:Y:S04]  /*8cd00*/  LDL.LU R8, [R1+0x2ee0] ;  /* 0x002ee00001087983 */ /* 0x000f280000300800 */
[----:B------:R-:W4:Y:S04]  /*8cd10*/  LDL.LU R9, [R1+0x2ee4] ;  /* 0x002ee40001097983 */ /* 0x000f280000300800 */
[----:B------:R-:W4:Y:S04]  /*8cd20*/  LDL.LU R2, [R1+0x2ef0] ;  /* 0x002ef00001027983 */ /* 0x000f280000300800 */
[----:B------:R-:W4:Y:S04]  /*8cd30*/  LDL.LU R3, [R1+0x2ef4] ;  /* 0x002ef40001037983 */ /* 0x000f280000300800 */
[----:B------:R-:W-:Y:S04]  /*8cd40*/  STL.64 [R1+0xc520], R22 ;  /* 0x00c5201601007387 */ /* 0x000fe80000100a00 */
[----:B------:R0:W-:Y:S04]  /*8cd50*/  STL.64 [R1+0xc518], R20 ;  /* 0x00c5181401007387 */ /* 0x0001e80000100a00 */
[----:B------:R-:W-:Y:S04]  /*8cd60*/  STL.64 [R1+0x2440], R24 ;  /* 0x0024401801007387 */ /* 0x000fe80000100a00 */
[----:B------:R-:W-:Y:S04]  /*8cd70*/  STL.64 [R1+0x2448], R26 ;  /* 0x0024481a01007387 */ /* 0x000fe80000100a00 */
[----:B0-----:R-:W4:Y:S04]  /*8cd80*/  LDL.LU R20, [R1+0x2c10] ;  /* 0x002c100001147983 */ /* 0x001f280000300800 */
[----:B------:R-:W4:Y:S04]  /*8cd90*/  LDL.LU R21, [R1+0x2c14] ;  /* 0x002c140001157983 */ /* 0x000f280000300800 */
[----:B------:R-:W4:Y:S04]  /*8cda0*/  LDL.LU R22, [R1+0x2c18] ;  /* 0x002c180001167983 */ /* 0x000f280000300800 */
[----:B------:R-:W4:Y:S01]  /*8cdb0*/  LDL.LU R23, [R1+0x2c1c] ;  /* 0x002c1c0001177983 */ /* 0x000f220000300800 */
[----:B------:R-:W-:-:S02]  /*8cdc0*/  F2FP.F16.E4M3.UNPACK_B R18, R18.H1 ;  /* 0x00000012ff12723e */ /* 0x000fc400030006ff */
[----:B---3--:R-:W-:-:S07]  /*8cdd0*/  F2FP.F16.E4M3.UNPACK_B R19, R19.H1 ;  /* 0x00000013ff13723e */ /* 0x008fce00030006ff */
[----:B--2---:R-:W-:Y:S01]  /*8cde0*/  HMMA.16816.F32 R4, R12, R18, R4 ;  /* 0x000000120c04723c */ /* 0x004fe20000001804 */
[----:B----4-:R-:W-:Y:S04]  /*8cdf0*/  STL.64 [R1+0xc768], R22 ;  /* 0x00c7681601007387 */ /* 0x010fe80000100a00 */
[----:B------:R0:W-:Y:S04]  /*8ce00*/  STL.64 [R1+0xc760], R20 ;  /* 0x00c7601401007387 */ /* 0x0001e80000100a00 */
        /* <DEDUP_REMOVED lines=8> */
[----:B------:R-:W-:Y:S04]  /*8ce90*/  STL.64 [R1+0x2470], R4 ;  /* 0x0024700401007387 */ /* 0x000fe80000100a00 */
[----:B------:R0:W-:Y:S04]  /*8cea0*/  STL.64 [R1+0x2478], R6 ;  /* 0x0024780601007387 */ /* 0x0001e80000100a00 */
[----:B0-----:R-:W4:Y:S04]  /*8ceb0*/  LDL.LU.64 R6, [R1+0xc788] ;  /* 0x00c7880001067983 */ /* 0x001f280000300a00 */
[----:B------:R-:W3:Y:S01]  /*8cec0*/  LDL.LU.64 R4, [R1+0xc780] ;  /* 0x00c7800001047983 */ /* 0x000ee20000300a00 */
[----:B------:R-:W-:-:S02]  /*8ced0*/  F2FP.F16.E4M3.UNPACK_B R16, R16.H1 ;  /* 0x00000010ff10723e */ /* 0x000fc400030006ff */
[----:B------:R-:W-:-:S07]  /*8cee0*/  F2FP.F16.E4M3.UNPACK_B R17, R17.H1 ;  /* 0x00000011ff11723e */ /* 0x000fce00030006ff */
[----:B--2---:R-:W-:Y:S01]  /*8cef0*/  HMMA.16816.F32 R20, R12, R16, R20 ;  /* 0x000000100c14723c */ /* 0x004fe20000001814 */
[----:B---3--:R-:W-:Y:S02]  /*8cf00*/  IMAD R4, R4, 0x100, R28 ;  /* 0x0000010004047824 */ /* 0x008fe400078e021c */
[----:B------:R-:W-:Y:S01]  /*8cf10*/  IMAD R5, R5, 0x100, R29 ;  /* 0x0000010005057824 */ /* 0x000fe200078e021d */
[----:B------:R-:W2:Y:S04]  /*8cf20*/  LDL.LU R28, [R1+0xc778] ;  /* 0x00c77800011c7983 */ /* 0x000ea80000300800 */
[----:B------:R-:W2:Y:S01]  /*8cf30*/  LDL.LU R29, [R1+0xc774] ;  /* 0x00c77400011d7983 */ /* 0x000ea20000300800 */
[----:B----4-:R-:W-:-:S03]  /*8cf40*/  IMAD R6, R6, 0x100, R0 ;  /* 0x0000010006067824 */ /* 0x010fc600078e0200 */
[----:B------:R-:W3:Y:S11]  /*8cf50*/  LDL.LU R0, [R1+0xc770] ;  /* 0x00c7700001007983 */ /* 0x000ef60000300800 */
[----:B------:R-:W-:Y:S04]  /*8cf60*/  STL.64 [R1+0x24a0], R20 ;  /* 0x0024a01401007387 */ /* 0x000fe80000100a00 */
[----:B------:R0:W-:Y:S04]  /*8cf70*/  STL.64 [R1+0x24a8], R22 ;  /* 0x0024a81601007387 */ /* 0x0001e80000100a00 */
[----:B0-----:R-:W4:Y:S04]  /*8cf80*/  LDL.LU.64 R22, [R1+0xc768] ;  /* 0x00c7680001167983 */ /* 0x001f280000300a00 */
[----:B------:R-:W4:Y:S01]  /*8cf90*/  LDL.LU.64 R20, [R1+0xc760] ;  /* 0x00c7600001147983 */ /* 0x000f220000300a00 */
[----:B------:R-:W-:-:S02]  /*8cfa0*/  F2FP.F16.E4M3.UNPACK_B R10, R10.H1 ;  /* 0x0000000aff0a723e */ /* 0x000fc400030006ff */
[----:B------:R-:W-:Y:S01]  /*8cfb0*/  F2FP.F16.E4M3.UNPACK_B R11, R11.H1 ;  /* 0x0000000bff0b723e */ /* 0x000fe200030006ff */
[----:B------:R0:W-:Y:S04]  /*8cfc0*/  STL.64 [R1+0xc500], R18 ;  /* 0x00c5001201007387 */ /* 0x0001e80000100a00 */
[----:B0-----:R-:W2:Y:S04]  /*8cfd0*/  LDL.LU R18, [R1+0x2f00] ;  /* 0x002f000001127983 */ /* 0x001ea80000300800 */
[----:B------:R-:W2:Y:S04]  /*8cfe0*/  LDL.LU R19, [R1+0x2f04] ;  /* 0x002f040001137983 */ /* 0x000ea80000300800 */
[----:B------:R0:W-:Y:S04]  /*8cff0*/  STL.64 [R1+0xc4f8], R16 ;  /* 0x00c4f81001007387 */ /* 0x0001e80000100a00 */
[----:B0-----:R-:W2:Y:S04]  /*8d000*/  LDL.LU R17, [R1+0x305c] ;  /* 0x00305c0001117983 */ /* 0x001ea80000300800 */
[----:B------:R-:W-:Y:S04]  /*8d010*/  STL [R1+0xc4d4], R10 ;  /* 0x00c4d40a01007387 */ /* 0x000fe80000100800 */
[----:B------:R-:W-:Y:S01]  /*8d020*/  STL [R1+0xc4d0], R11 ;  /* 0x00c4d00b01007387 */ /* 0x000fe20000100800 */
[----:B----4-:R-:W-:-:S15]  /*8d030*/  HMMA.16816.F32 R20, R12, R10, R20 ;  /* 0x0000000a0c14723c */ /* 0x010fde0000001814 */
[----:B------:R-:W-:-:S08]  /*8d040*/  NOP ;  /* 0x0000000000007918 */ /* 0x000fd00000000000 */
[----:B------:R0:W-:Y:S04]  /*8d050*/  STL.64 [R1+0x24f0], R20 ;  /* 0x0024f01401007387 */ /* 0x0001e80000100a00 */
[----:B------:R1:W-:Y:S04]  /*8d060*/  STL.64 [R1+0x24f8], R22 ;  /* 0x0024f81601007387 */ /* 0x0003e80000100a00 */
[----:B0-----:R-:W4:Y:S04]  /*8d070*/  LDL.LU R20, [R1+0x2940] ;  /* 0x0029400001147983 */ /* 0x001f280000300800 */
[----:B------:R-:W4:Y:S04]  /*8d080*/  LDL.LU R21, [R1+0x2944] ;  /* 0x0029440001157983 */ /* 0x000f280000300800 */
[----:B-1----:R-:W2:Y:S04]  /*8d090*/  LDL.LU R22, [R1+0x2948] ;  /* 0x0029480001167983 */ /* 0x002ea80000300800 */
[----:B------:R-:W2:Y:S01]  /*8d0a0*/  LDL.LU R23, [R1+0x294c] ;  /* 0x00294c0001177983 */ /* 0x000ea20000300800 */
[----:B------:R-:W-:-:S02]  /*8d0b0*/  F2FP.F16.E4M3.UNPACK_B R8, R8.H1 ;  /* 0x00000008ff08723e */ /* 0x000fc400030006ff */
[----:B------:R-:W-:Y:S01]  /*8d0c0*/  F2FP.F16.E4M3.UNPACK_B R9, R9.H1 ;  /* 0x00000009ff09723e */ /* 0x000fe200030006ff */
[----:B---3--:R-:W-:Y:S01]  /*8d0d0*/  IMAD.MOV.U32 R11, RZ, RZ, R0 ;  /* 0x000000ffff0b7224 */ /* 0x008fe200078e0000 */
[----:B--2---:R-:W-:Y:S04]  /*8d0e0*/  STL.64 [R1+0xc540], R22 ;  /* 0x00c5401601007387 */ /* 0x004fe80000100a00 */
[----:B----4-:R0:W-:Y:S04]  /*8d0f0*/  STL.64 [R1+0xc538], R20 ;  /* 0x00c5381401007387 */ /* 0x0101e80000100a00 */
[----:B------:R-:W2:Y:S01]  /*8d100*/  LDL R10, [R1] ;  /* 0x00000000010a7983 */ /* 0x000ea20000100800 */
[----:B------:R-:W-:Y:S01]  /*8d110*/  F2FP.F16.E4M3.UNPACK_B R16, R18.H1 ;  /* 0x00000012ff10723e */ /* 0x000fe200030006ff */
[----:B------:R-:W-:-:S02]  /*8d120*/  IMAD R7, R7, 0x100, R17 ;  /* 0x0000010007077824 */ /* 0x000fc400078e0211 */
[----:B------:R-:W3:Y:S01]  /*8d130*/  LDL.LU R0, [R1+0xc758] ;  /* 0x00c7580001007983 */ /* 0x000ee20000300800 */
[----:B0-----:R-:W-:Y:S01]  /*8d140*/  HMMA.16816.F32 R20, R12, R8, R24 ;  /* 0x000000080c14723c */ /* 0x001fe20000001818 */
[----:B------:R-:W-:Y:S02]  /*8d150*/  F2FP.F16.E4M3.UNPACK_B R17, R19.H1 ;  /* 0x00000013ff11723e */ /* 0x000fe400030006ff */
[----:B--2---:R-:W-:Y:S04]  /*8d160*/  STL.64 [R1+0xc550], R10 ;  /* 0x00c5500a01007387 */ /* 0x004fe80000100a00 */
[----:B------:R-:W-:-:S15]  /*8d170*/  STL [R1+0xa0], R16 ;  /* 0x0000a01001007387 */ /* 0x000fde0000100800 */
[----:B------:R-:W-:-:S01]  /*8d180*/  NOP ;  /* 0x0000000000007918 */ /* 0x000fc20000000000 */
[----:B------:R-:W-:Y:S04]  /*8d190*/  STL.64 [R1+0x2c30], R20 ;  /* 0x002c301401007387 */ /* 0x000fe80000100a00 */
[----:B------:R-:W-:Y:S04]  /*8d1a0*/  STL.64 [R1+0x2c38], R22 ;  /* 0x002c381601007387 */ /* 0x000fe80000100a00 */
[----:B------:R0:W-:Y:S04]  /*8d1b0*/  STL.64 [R1+0xc548], R8 ;  /* 0x00c5480801007387 */ /* 0x0001e80000100a00 */
[----:B------:R-:W-:Y:S04]  /*8d1c0*/  STL [R1+0xa4], R17 ;  /* 0x0000a41101007387 */ /* 0x000fe80000100800 */
[----:B------:R-:W2:Y:S04]  /*8d1d0*/  LDL R26, [R1+0x8] ;  /* 0x00000800011a7983 */ /* 0x000ea80000100800 */
[----:B------:R-:W2:Y:S04]  /*8d1e0*/  LDL R27, [R1+0xc] ;  /* 0x00000c00011b7983 */ /* 0x000ea80000100800 */
[----:B------:R-:W4:Y:S01]  /*8d1f0*/  LDL R24, [R1+0x10] ;  /* 0x0000100001187983 */ /* 0x000f220000100800 */
[----:B---3--:R-:W-:-:S03]  /*8d200*/  IMAD.MOV.U32 R25, RZ, RZ, R0 ;  /* 0x000000ffff197224 */ /* 0x008fc600078e0000 */
[----:B------:R-:W3:Y:S04]  /*8d210*/  LDL.LU R0, [R1+0xc754] ;  /* 0x00c7540001007983 */ /* 0x000ee80000300800 */
[----:B--2---:R1:W-:Y:S04]  /*8d220*/  STL.64 [R1+0xc560], R26 ;  /* 0x00c5601a01007387 */ /* 0x0043e80000100a00 */
[----:B----4-:R-:W-:Y:S04]  /*8d230*/  STL.64 [R1+0xc558], R24 ;  /* 0x00c5581801007387 */ /* 0x010fe80000100a00 */
[----:B0-----:R-:W2:Y:S04]  /*8d240*/  LDL.LU R8, [R1+0x29a0] ;  /* 0x0029a00001087983 */ /* 0x001ea80000300800 */
[----:B------:R-:W2:Y:S04]  /*8d250*/  LDL.LU R9, [R1+0x29a4] ;  /* 0x0029a40001097983 */ /* 0x000ea80000300800 */
[----:B------:R-:W4:Y:S04]  /*8d260*/  LDL.LU R10, [R1+0x29a8] ;  /* 0x0029a800010a7983 */ /* 0x000f280000300800 */
[----:B------:R-:W4:Y:S04]  /*8d270*/  LDL.LU R11, [R1+0x29ac] ;  /* 0x0029ac00010b7983 */ /* 0x000f280000300800 */
[----:B----4-:R-:W-:Y:S04]  /*8d280*/  STL.64 [R1+0xc570], R10 ;  /* 0x00c5700a01007387 */ /* 0x010fe80000100a00 */
[----:B--2---:R0:W-:Y:S04]  /*8d290*/  STL.64 [R1+0xc568], R8 ;  /* 0x00c5680801007387 */ /* 0x0041e80000100a00 */
[----:B-1----:R-:W2:Y:S01]  /*8d2a0*/  LDL R26, [R1+0x18] ;  /* 0x00001800011a7983 */ /* 0x002ea20000100800 */
[----:B---3--:R-:W-:-:S03]  /*8d2b0*/  IMAD.MOV.U32 R27, RZ, RZ, R0 ;  /* 0x000000ffff1b7224 */ /* 0x008fc600078e0000 */
[----:B------:R-:W3:Y:S04]  /*8d2c0*/  LDL.LU R0, [R1+0xc750] ;  /* 0x00c7500001007983 */ /* 0x000ee80000300800 */
[----:B--2---:R-:W-:Y:S04]  /*8d2d0*/  STL.64 [R1+0xc578], R26 ;  /* 0x00c5781a01007387 */ /* 0x004fe80000100a00 */
[----:B0-----:R-:W2:Y:S04]  /*8d2e0*/  LDL.LU R8, [R1+0x29c0] ;  /* 0x0029c00001087983 */ /* 0x001ea80000300800 */
[----:B------:R-:W2:Y:S04]  /*8d2f0*/  LDL.LU R9, [R1+0x29c4] ;  /* 0x0029c40001097983 */ /* 0x000ea80000300800 */
[----:B------:R-:W4:Y:S04]  /*8d300*/  LDL.LU R10, [R1+0x29c8] ;  /* 0x0029c800010a7983 */ /* 0x000f280000300800 */
[----:B------:R-:W4:Y:S01]  /*8d310*/  LDL.LU R11, [R1+0x29cc] ;  /* 0x0029cc00010b7983 */ /* 0x000f220000300800 */
[----:B---3--:R-:W-:-:S03]  /*8d320*/  IMAD.MOV.U32 R25, RZ, RZ, R0 ;  /* 0x000000ffff197224 */ /* 0x008fc600078e0000 */
[----:B----4-:R-:W-:Y:S04]  /*8d330*/  STL.64 [R1+0xc588], R10 ;  /* 0x00c5880a01007387 */ /* 0x010fe80000100a00 */
[----:B--2---:R0:W-:Y:S04]  /*8d340*/  STL.64 [R1+0xc580], R8 ;  /* 0x00c5800801007387 */ /* 0x0041e80000100a00 */
[----:B------:R-:W2:Y:S04]  /*8d350*/  LDL R24, [R1+0x20] ;  /* 0x0000200001187983 */ /* 0x000ea80000100800 */
[----:B------:R-:W3:Y:S04]  /*8d360*/  LDL.LU R0, [R1+0xc74c] ;  /* 0x00c74c0001007983 */ /* 0x000ee80000300800 */
[----:B--2---:R1:W-:Y:S04]  /*8d370*/  STL.64 [R1+0xc590], R24 ;  /* 0x00c5901801007387 */ /* 0x0043e80000100a00 */
[----:B0-----:R-:W2:Y:S04]  /*8d380*/  LDL.LU R8, [R1+0x29e0] ;  /* 0x0029e00001087983 */ /* 0x001ea80000300800 */
[----:B------:R-:W2:Y:S04]  /*8d390*/  LDL.LU R9, [R1+0x29e4] ;  /* 0x0029e40001097983 */ /* 0x000ea80000300800 */
[----:B------:R-:W4:Y:S04]  /*8d3a0*/  LDL.LU R10, [R1+0x29e8] ;  /* 0x0029e800010a7983 */ /* 0x000f280000300800 */
[----:B------:R-:W4:Y:S04]  /*8d3b0*/  LDL.LU R11, [R1+0x29ec] ;  /* 0x0029ec00010b7983 */ /* 0x000f280000300800 */
[----:B----4-:R-:W-:Y:S04]  /*8d3c0*/  STL.64 [R1+0xc5a0], R10 ;  /* 0x00c5a00a01007387 */ /* 0x010fe80000100a00 */
[----:B--2---:R0:W-:Y:S04]  /*8d3d0*/  STL.64 [R1+0xc598], R8 ;  /* 0x00c5980801007387 */ /* 0x0041e80000100a00 */
[----:B------:R-:W2:Y:S04]  /*8d3e0*/  LDL R26, [R1+0x28] ;  /* 0x00002800011a7983 */ /* 0x000ea80000100800 */
[----:B------:R-:W2:Y:S04]  /*8d3f0*/  LDL R27, [R1+0x2c] ;  /* 0x00002c00011b7983 */ /* 0x000ea80000100800 */
[----:B-1----:R-:W4:Y:S01]  /*8d400*/  LDL R24, [R1+0x30] ;  /* 0x0000300001187983 */ /* 0x002f220000100800 */
        /* <DEDUP_REMOVED lines=8> */
[----:B-1----:R-:W2:Y:S01]  /*8d490*/  LDL R26, [R1+0x38] ;  /* 0x00003800011a7983 */ /* 0x002ea20000100800 */
[----:B---3--:R-:W-:-:S03]  /*8d4a0*/  IMAD.MOV.U32 R27, RZ, RZ, R0 ;  /* 0x000000ffff1b7224 */ /* 0x008fc600078e0000 */
[----:B------:R-:W3:Y:S04]  /*8d4b0*/  LDL.LU R0, [R1+0xc744] ;  /* 0x00c7440001007983 */ /* 0x000ee80000300800 */
[----:B--2---:R-:W-:Y:S04]  /*8d4c0*/  STL.64 [R1+0xc5d8], R26 ;  /* 0x00c5d81a01007387 */ /* 0x004fe80000100a00 */
[----:B----4-:R-:W-:Y:S04]  /*8d4d0*/  STL.64 [R1+0xc5b8], R10 ;  /* 0x00c5b80a01007387 */ /* 0x010fe80000100a00 */
[----:B------:R0:W-:Y:S04]  /*8d4e0*/  STL.64 [R1+0xc5b0], R8 ;  /* 0x00c5b00801007387 */ /* 0x0001e80000100a00 */
[----:B0-----:R-:W2:Y:S04]  /*8d4f0*/  LDL.LU R8, [R1+0x2a20] ;  /* 0x002a200001087983 */ /* 0x001ea80000300800 */
[----:B------:R-:W2:Y:S04]  /*8d500*/  LDL.LU R9, [R1+0x2a24] ;  /* 0x002a240001097983 */ /* 0x000ea80000300800 */
[----:B------:R-:W4:Y:S04]  /*8d510*/  LDL.LU R10, [R1+0x2a28] ;  /* 0x002a2800010a7983 */ /* 0x000f280000300800 */
[----:B------:R-:W4:Y:S04]  /*8d520*/  LDL.LU R11, [R1+0x2a2c] ;  /* 0x002a2c00010b7983 */ /* 0x000f280000300800 */
[----:B------:R-:W2:Y:S01]  /*8d530*/  LDL R24, [R1+0x40] ;  /* 0x0000400001187983 */ /* 0x000ea20000100800 */
        /* <DEDUP_REMOVED lines=29> */
[----:B------:R-:W2:Y:S04]  /*8d710*/  LDL R26, [R1+0x58] ;  /* 0x00005800011a7983 */ /* 0x000ea80000100800 */
[----:B------:R-:W2:Y:S04]  /*8d720*/  LDL R27, [R1+0x5c] ;  /* 0x00005c00011b7983 */ /* 0x000ea80000100800 */
[----:B------:R-:W4:Y:S01]  /*8d730*/  LDL R24, [R1+0x60] ;  /* 0x0000600001187983 */ /* 0x000f220000100800 */
[----:B---3--:R-:W-:-:S03]  /*8d740*/  IMAD.MOV.U32 R25, RZ, RZ, R0 ;  /* 0x000000ffff197224 */ /* 0x008fc600078e0000 */
[----:B------:R-:W3:Y:S04]  /*8d750*/  LDL.LU R0, [R1+0xc734] ;  /* 0x00c7340001007983 */ /* 0x000ee80000300800 */
[----:B--2---:R-:W-:Y:S04]  /*8d760*/  STL.64 [R1+0xc638], R26 ;  /* 0x00c6381a01007387 */ /* 0x004fe80000100a00 */
[----:B----4-:R-:W-:Y:S04]  /*8d770*/  STL.64 [R1+0xc650], R24 ;  /* 0x00c6501801007387 */ /* 0x010fe80000100a00 */
[----:B------:R-:W-:Y:S04]  /*8d780*/  STL.64 [R1+0xc618], R10 ;  /* 0x00c6180a01007387 */ /* 0x000fe80000100a00 */
        /* <DEDUP_REMOVED lines=58> */
[----:B------:R-:W2:Y:S04]  /*8db30*/  LDL R26, [R1+0x98] ;  /* 0x00009800011a7983 */ /* 0x000ea80000100800 */
[----:B------:R-:W2:Y:S01]  /*8db40*/  LDL R27, [R1+0x9c] ;  /* 0x00009c00011b7983 */ /* 0x000ea20000100800 */
[----:B---3--:R-:W-:-:S03]  /*8db50*/  IMAD.MOV.U32 R19, RZ, RZ, R0 ;  /* 0x000000ffff137224 */ /* 0x008fc600078e0000 */
[----:B--2---:R0:W-:Y:S04]  /*8db60*/  STL.64 [R1+0xc6f8], R26 ;  /* 0x00c6f81a01007387 */ /* 0x0041e80000100a00 */
[----:B------:R-:W2:Y:S04]  /*8db70*/  LDL R18, [R1+0xb0] ;  /* 0x0000b00001127983 */ /* 0x000ea80000100800 */
[----:B--2---:R-:W-:Y:S04]  /*8db80*/  STL.64 [R1+0xc718], R18 ;  /* 0x00c7181201007387 */ /* 0x004fe80000100a00 */
[----:B------:R1:W-:Y:S04]  /*8db90*/  STL.64 [R1+0xc710], R16 ;  /* 0x00c7101001007387 */ /* 0x0003e80000100a00 */
[----:B------:R-:W2:Y:S04]  /*8dba0*/  LDL.LU R24, [R1+0x2be0] ;  /* 0x002be00001187983 */ /* 0x000ea80000300800 */
[----:B------:R-:W2:Y:S04]  /*8dbb0*/  LDL.LU R25, [R1+0x2be4] ;  /* 0x002be40001197983 */ /* 0x000ea80000300800 */
[----:B0-----:R-:W3:Y:S04]  /*8dbc0*/  LDL.LU R26, [R1+0x2be8] ;  /* 0x002be800011a7983 */ /* 0x001ee80000300800 */
[----:B------:R-:W3:Y:S04]  /*8dbd0*/  LDL.LU R27, [R1+0x2bec] ;  /* 0x002bec00011b7983 */ /* 0x000ee80000300800 */
[----:B-1----:R-:W4:Y:S04]  /*8dbe0*/  LDL.LU R16, [R1+0x2c20] ;  /* 0x002c200001107983 */ /* 0x002f280000300800 */
[----:B------:R-:W4:Y:S04]  /*8dbf0*/  LDL.LU R17, [R1+0x2c24] ;  /* 0x002c240001117983 */ /* 0x000f280000300800 */
[----:B------:R-:W4:Y:S04]  /*8dc00*/  LDL.LU R18, [R1+0x2c28] ;  /* 0x002c280001127983 */ /* 0x000f280000300800 */
[----:B------:R-:W4:Y:S04]  /*8dc10*/  LDL.LU R19, [R1+0x2c2c] ;  /* 0x002c2c0001137983 */ /* 0x000f280000300800 */
[----:B---3--:R-:W-:Y:S04]  /*8dc20*/  STL.64 [R1+0xc708], R26 ;  /* 0x00c7081a01007387 */ /* 0x008fe80000100a00 */
[----:B--2---:R0:W-:Y:S04]  /*8dc30*/  STL.64 [R1+0xc700], R24 ;  /* 0x00c7001801007387 */ /* 0x0041e80000100a00 */
[----:B0-----:R-:W2:Y:S04]  /*8dc40*/  LDL.LU R24, [R1+0x2bf0] ;  /* 0x002bf00001187983 */ /* 0x001ea80000300800 */
[----:B------:R-:W2:Y:S04]  /*8dc50*/  LDL.LU R25, [R1+0x2bf4] ;  /* 0x002bf40001197983 */ /* 0x000ea80000300800 */
[----:B------:R-:W2:Y:S04]  /*8dc60*/  LDL.LU R26, [R1+0x2bf8] ;  /* 0x002bf800011a7983 */ /* 0x000ea80000300800 */
[----:B------:R-:W2:Y:S04]  /*8dc70*/  LDL.LU R27, [R1+0x2bfc] ;  /* 0x002bfc00011b7983 */ /* 0x000ea80000300800 */
[----:B----4-:R-:W-:Y:S04]  /*8dc80*/  STL.64 [R1+0xc6a8], R10 ;  /* 0x00c6a80a01007387 */ /* 0x010fe80000100a00 */
        /* <DEDUP_REMOVED lines=17> */
[----:B------:R-:W4:Y:S04]  /*8dda0*/  LDL.LU R10, [R1+0x2ba8] ;  /* 0x002ba800010a7983 */ /* 0x000f280000300800 */
[----:B------:R-:W4:Y:S01]  /*8ddb0*/  LDL.LU R11, [R1+0x2bac] ;  /* 0x002bac00010b7983 */ /* 0x000f220000300800 */
[----:B------:R-:W-:Y:S03]  /*8ddc0*/  HMMA.16816.F32 R16, R12, R2, R16 ;  /* 0x000000020c10723c */ /* 0x000fe60000001810 */
        /* <DEDUP_REMOVED lines=10> */
[----:B------:R-:W-:Y:S04]  /*8de70*/  STL.64 [R1+0x2c10], R16 ;  /* 0x002c101001007387 */ /* 0x000fe80000100a00 */
[----:B------:R0:W-:Y:S04]  /*8de80*/  STL.64 [R1+0x2c18], R18 ;  /* 0x002c181201007387 */ /* 0x0001e80000100a00 */
[----:B0-----:R-:W3:Y:S04]  /*8de90*/  LDL.LU.64 R18, [R1+0xc718] ;  /* 0x00c7180001127983 */ /* 0x001ee80000300a00 */
[----:B------:R-:W2:Y:S01]  /*8dea0*/  LDL.LU.64 R16, [R1+0xc710] ;  /* 0x00c7100001107983 */ /* 0x000ea20000300a00 */
[----:B------:R-:W-:-:S02]  /*8deb0*/  F2FP.F16.E4M3.UNPACK_B R4, R4 ;  /* 0x00000004ff04723e */ /* 0x000fc400020006ff */
[----:B------:R-:W-:Y:S02]  /*8dec0*/  F2FP.F16.E4M3.UNPACK_B R5, R5 ;  /* 0x00000005ff05723e */ /* 0x000fe400020006ff */
[----:B------:R-:W-:Y:S02]  /*8ded0*/  F2FP.F16.E4M3.UNPACK_B R6, R6 ;  /* 0x00000006ff06723e */ /* 0x000fe400020006ff */
[----:B------:R-:W-:Y:S01]  /*8dee0*/  F2FP.F16.E4M3.UNPACK_B R7, R7 ;  /* 0x00000007ff07723e */ /* 0x000fe200020006ff */
[----:B--2---:R-:W-:Y:S01]  /*8def0*/  HMMA.16816.F32 R12, R12, R16, R24 ;  /* 0x000000100c0c723c */ /* 0x004fe20000001818 */
[----:B------:R-:W3:Y:S04]  /*8df00*/  LDL.LU.64 R26, [R1+0xc708] ;  /* 0x00c70800011a7983 */ /* 0x000ee80000300a00 */
[----:B------:R-:W3:-:S15]  /*8df10*/  LDL.LU.64 R24, [R1+0xc700] ;  /* 0x00c7000001187983 */ /* 0x000ede0000300a00 */
[----:B------:R-:W-:-:S03]  /*8df20*/  NOP ;  /* 0x0000000000007918 */ /* 0x000fc60000000000 */
[----:B------:R0:W-:Y:S04]  /*8df30*/  STL.64 [R1+0x2850], R12 ;  /* 0x0028500c01007387 */ /* 0x0001e80000100a00 */
[----:B------:R1:W-:Y:S04]  /*8df40*/  STL.64 [R1+0x2858], R14 ;  /* 0x0028580e01007387 */ /* 0x0003e80000100a00 */
[----:B0-----:R-:W2:Y:S04]  /*8df50*/  LDL.LU R12, [R1+0x2960] ;  /* 0x00296000010c7983 */ /* 0x001ea80000300800 */
[----:B------:R-:W2:Y:S04]  /*8df60*/  LDL.LU R13, [R1+0x2964] ;  /* 0x00296400010d7983 */ /* 0x000ea80000300800 */
[----:B-1----:R-:W2:Y:S04]  /*8df70*/  LDL.LU R14, [R1+0x2968] ;  /* 0x00296800010e7983 */ /* 0x002ea80000300800 */
[----:B------:R-:W2:Y:S01]  /*8df80*/  LDL.LU R15, [R1+0x296c] ;  /* 0x00296c00010f7983 */ /* 0x000ea20000300800 */
[----:B---3--:R-:W-:Y:S03]  /*8df90*/  HMMA.16816.F32 R16, R4, R18, R24 ;  /* 0x000000120410723c */ /* 0x008fe60000001818 */
[----:B------:R-:W3:-:S15]  /*8dfa0*/  LDL.LU.64 R26, [R1+0xc6f8] ;  /* 0x00c6f800011a7983 */ /* 0x000ede0000300a00 */
[----:B------:R-:W-:-:S05]  /*8dfb0*/  NOP ;  /* 0x0000000000007918 */ /* 0x000fca0000000000 */
[----:B------:R0:W-:Y:S04]  /*8dfc0*/  STL.64 [R1+0x2bd0], R16 ;  /* 0x002bd01001007387 */ /* 0x0001e80000100a00 */
[----:B------:R1:W-:Y:S04]  /*8dfd0*/  STL.64 [R1+0x2bd8], R18 ;  /* 0x002bd81201007387 */ /* 0x0003e80000100a00 */
[----:B0-----:R-:W2:Y:S04]  /*8dfe0*/  LDL.LU R16, [R1+0x2920] ;  /* 0x0029200001107983 */ /* 0x001ea80000300800 */
[----:B------:R-:W2:Y:S04]  /*8dff0*/  LDL.LU R17, [R1+0x2924] ;  /* 0x0029240001117983 */ /* 0x000ea80000300800 */
[----:B-1----:R-:W2:Y:S04]  /*8e000*/  LDL.LU R18, [R1+0x2928] ;  /* 0x0029280001127983 */ /* 0x002ea80000300800 */
[----:B------:R-:W2:Y:S01]  /*8e010*/  LDL.LU R19, [R1+0x292c] ;  /* 0x00292c0001137983 */ /* 0x000ea20000300800 */
[----:B---3--:R-:W-:Y:S03]  /*8e020*/  HMMA.16816.F32 R24, R4, R26, R8 ;  /* 0x0000001a0418723c */ /* 0x008fe60000001808 */
[----:B------:R-:W3:Y:S04]  /*8e030*/  LDL.LU.64 R10, [R1+0xc6f0] ;  /* 0x00c6f000010a7983 */ /* 0x000ee80000300a00 */
[----:B------:R-:W3:-:S15]  /*8e040*/  LDL.LU.64 R8, [R1+0xc6e8] ;  /* 0x00c6e80001087983 */ /* 0x000ede0000300a00 */
[----:B------:R-:W-:-:S01]  /*8e050*/  NOP ;  /* 0x0000000000007918 */ /* 0x000fc20000000000 */
        /* <DEDUP_REMOVED lines=121> */
[----:B0-----:R-:W2:Y:S04]  /*8e7f0*/  LDL.LU.64 R10, [R1+0xc550] ;  /* 0x00c55000010a7983 */ /* 0x001ea80000300a00 */
[----:B------:R-:W3:Y:S04]  /*8e800*/  LDL.LU.64 R8, [R1+0xc548] ;  /* 0x00c5480001087983 */ /* 0x000ee80000300a00 */
[----:B------:R-:W4:Y:S04]  /*8e810*/  LDL.LU.64 R22, [R1+0xc540] ;  /* 0x00c5400001167983 */ /* 0x000f280000300a00 */
[----:B------:R-:W4:Y:S04]  /*8e820*/  LDL.LU.64 R20, [R1+0xc538] ;  /* 0x00c5380001147983 */ /* 0x000f280000300a00 */
[----:B------:R-:W-:Y:S04]  /*8e830*/  STL.64 [R1+0x2a10], R24 ;  /* 0x002a101801007387 */ /* 0x000fe80000100a00 */
[----:B------:R0:W-:Y:S04]  /*8e840*/  STL.64 [R1+0x2a18], R26 ;  /* 0x002a181a01007387 */ /* 0x0001e80000100a00 */
[----:B0-----:R-:W3:Y:S04]  /*8e850*/  LDL.LU.64 R26, [R1+0xc530] ;  /* 0x00c53000011a7983 */ /* 0x001ee80000300a00 */
[----:B------:R-:W4:Y:S01]  /*8e860*/  LDL.LU.64 R24, [R1+0xc528] ;  /* 0x00c5280001187983 */ /* 0x000f220000300a00 */
[----:B--2---:R-:W-:-:S15]  /*8e870*/  HMMA.16816.F32 R12, R4, R10, R12 ;  /* 0x0000000a040c723c */ /* 0x004fde000000180c */
[----:B------:R-:W-:-:S08]  /*8e880*/  NOP ;  /* 0x0000000000007918 */ /* 0x000fd00000000000 */
[----:B------:R-:W-:Y:S04]  /*8e890*/  STL.64 [R1+0x2a00], R12 ;  /* 0x002a000c01007387 */ /* 0x000fe80000100a00 */
[----:B------:R4:W-:Y:S01]  /*8e8a0*/  STL.64 [R1+0x2a08], R14 ;  /* 0x002a080e01007387 */ /* 0x0009e20000100a00 */
[C---:B---3--:R-:W-:Y:S06]  /*8e8b0*/  HMMA.16816.F32 R16, R4.reuse, R26, R16 ;  /* 0x0000001a0410723c */ /* 0x048fec0000001810 */
[----:B----4-:R-:W-:Y:S01]  /*8e8c0*/  HMMA.16816.F32 R12, R4, R28, R20 ;  /* 0x0000001c040c723c */ /* 0x010fe20000001814 */
[----:B------:R-:W2:-:S15]  /*8e8d0*/  LDL.LU R20, [R1+0x2900] ;  /* 0x0029000001147983 */ /* 0x000e9e0000300800 */
[----:B------:R-:W-:-:S07]  /*8e8e0*/  NOP ;  /* 0x0000000000007918 */ /* 0x000fce0000000000 */
[----:B------:R-:W-:Y:S04]  /*8e8f0*/  STL.64 [R1+0x29f0], R12 ;  /* 0x0029f00c01007387 */ /* 0x000fe80000100a00 */
[----:B------:R0:W-:Y:S04]  /*8e900*/  STL.64 [R1+0x29f8], R14 ;  /* 0x0029f80e01007387 */ /* 0x0001e80000100a00 */
[----:B------:R-:W2:Y:S04]  /*8e910*/  LDL.LU R21, [R1+0x2904] ;  /* 0x0029040001157983 */ /* 0x000ea80000300800 */
[----:B------:R-:W2:Y:S04]  /*8e920*/  LDL.LU R22, [R1+0x2908] ;  /* 0x0029080001167983 */ /* 0x000ea80000300800 */
[----:B------:R-:W2:Y:S04]  /*8e930*/  LDL.LU R23, [R1+0x290c] ;  /* 0x00290c0001177983 */ /* 0x000ea80000300800 */
[----:B0-----:R-:W3:Y:S04]  /*8e940*/  LDL.LU R14, [R1+0x307c] ;  /* 0x00307c00010e7983 */ /* 0x001ee80000300800 */
[----:B------:R-:W4:Y:S04]  /*8e950*/  LDL.LU R15, [R1+0x3088] ;  /* 0x00308800010f7983 */ /* 0x000f280000300800 */
[----:B------:R-:W4:Y:S04]  /*8e960*/  LDL.LU R0, [R1+0x3084] ;  /* 0x0030840001007983 */ /* 0x000f280000300800 */
[----:B------:R0:W-:Y:S04]  /*8e970*/  STL.64 [R1+0xc4a8], R28 ;  /* 0x00c4a81c01007387 */ /* 0x0001e80000100a00 */
[----:B0-----:R-:W3:Y:S04]  /*8e980*/  LDL.64 R28, [R1+0xa0] ;  /* 0x0000a000011c7983 */ /* 0x001ee80000100a00 */
[----:B------:R0:W-:Y:S04]  /*8e990*/  STL.64 [R1+0x29e0], R16 ;  /* 0x0029e01001007387 */ /* 0x0001e80000100a00 */
[----:B------:R1:W-:Y:S04]  /*8e9a0*/  STL.64 [R1+0x29e8], R18 ;  /* 0x0029e81201007387 */ /* 0x0003e80000100a00 */
[----:B0-----:R-:W2:Y:S04]  /*8e9b0*/  LDL.LU R16, [R1+0x28c0] ;  /* 0x0028c00001107983 */ /* 0x001ea80000300800 */
[----:B------:R-:W2:Y:S04]  /*8e9c0*/  LDL.LU R17, [R1+0x28c4] ;  /* 0x0028c40001117983 */ /* 0x000ea80000300800 */
[----:B-1----:R-:W4:Y:S04]  /*8e9d0*/  LDL.LU R18, [R1+0x28c8] ;  /* 0x0028c80001127983 */ /* 0x002f280000300800 */
[----:B------:R-:W4:Y:S04]  /*8e9e0*/  LDL.LU R19, [R1+0x28cc] ;  /* 0x0028cc0001137983 */ /* 0x000f280000300800 */
[----:B----4-:R-:W-:Y:S04]  /*8e9f0*/  STL.64 [R1+0xc510], R18 ;  /* 0x00c5101201007387 */ /* 0x010fe80000100a00 */
[----:B--2---:R0:W-:Y:S04]  /*8ea00*/  STL.64 [R1+0xc508], R16 ;  /* 0x00c5081001007387 */ /* 0x0041e80000100a00 */
[----:B0-----:R-:W2:Y:S04]  /*8ea10*/  LDL.LU R16, [R1+0x28e0] ;  /* 0x0028e00001107983 */ /* 0x001ea80000300800 */
[----:B------:R-:W2:Y:S04]  /*8ea20*/  LDL.LU R17, [R1+0x28e4] ;  /* 0x0028e40001117983 */ /* 0x000ea80000300800 */
[----:B------:R-:W2:Y:S04]  /*8ea30*/  LDL.LU R18, [R1+0x28e8] ;  /* 0x0028e80001127983 */ /* 0x000ea80000300800 */
[----:B------:R-:W2:Y:S04]  /*8ea40*/  LDL.LU R19, [R1+0x28ec] ;  /* 0x0028ec0001137983 */ /* 0x000ea80000300800 */
[----:B------:R-:W4:Y:S04]  /*8ea50*/  LDL.LU R10, [R1+0x3070] ;  /* 0x00307000010a7983 */ /* 0x000f280000300800 */
[----:B------:R-:W3:Y:S04]  /*8ea60*/  LDL.LU R12, [R1+0x306c] ;  /* 0x00306c00010c7983 */ /* 0x000ee80000300800 */
[----:B------:R-:W4:Y:S01]  /*8ea70*/  LDL.LU R11, [R1+0x3078] ;  /* 0x00307800010b7983 */ /* 0x000f220000300800 */
[C---:B------:R-:W-:Y:S03]  /*8ea80*/  HMMA.16816.F32 R20, R4.reuse, R24, R20 ;  /* 0x000000180414723c */ /* 0x040fe60000001814 */
[----:B----4-:R-:W-:Y:S04]  /*8ea90*/  STL.64 [R1+0xc4e0], R10 ;  /* 0x00c4e00a01007387 */ /* 0x010fe80000100a00 */
[----:B------:R0:W-:Y:S04]  /*8eaa0*/  STL.64 [R1+0xc4d8], R8 ;  /* 0x00c4d80801007387 */ /* 0x0001e80000100a00 */
[----:B0-----:R-:W4:Y:S04]  /*8eab0*/  LDL.LU R8, [R1+0x2880] ;  /* 0x0028800001087983 */ /* 0x001f280000300800 */
[----:B------:R-:W4:Y:S04]  /*8eac0*/  LDL.LU R9, [R1+0x2884] ;  /* 0x0028840001097983 */ /* 0x000f280000300800 */
[----:B------:R-:W2:Y:S04]  /*8ead0*/  LDL.LU R10, [R1+0x2888] ;  /* 0x00288800010a7983 */ /* 0x000ea80000300800 */
[----:B------:R-:W2:Y:S04]  /*8eae0*/  LDL.LU R11, [R1+0x288c] ;  /* 0x00288c00010b7983 */ /* 0x000ea80000300800 */
[----:B--2---:R-:W-:Y:S04]  /*8eaf0*/  STL.64 [R1+0xc4f0], R10 ;  /* 0x00c4f00a01007387 */ /* 0x004fe80000100a00 */
[----:B----4-:R0:W-:Y:S04]  /*8eb00*/  STL.64 [R1+0xc4e8], R8 ;  /* 0x00c4e80801007387 */ /* 0x0101e80000100a00 */
[----:B0-----:R-:W2:Y:S04]  /*8eb10*/  LDL.LU R8, [R1+0x28a0] ;  /* 0x0028a00001087983 */ /* 0x001ea80000300800 */
[----:B------:R-:W2:Y:S04]  /*8eb20*/  LDL.LU R9, [R1+0x28a4] ;  /* 0x0028a40001097983 */ /* 0x000ea80000300800 */
[----:B------:R-:W2:Y:S04]  /*8eb30*/  LDL.LU R10, [R1+0x28a8] ;  /* 0x0028a800010a7983 */ /* 0x000ea80000300800 */
[----:B------:R-:W2:Y:S04]  /*8eb40*/  LDL.LU R11, [R1+0x28ac] ;  /* 0x0028ac00010b7983 */ /* 0x000ea80000300800 */
[----:B------:R-:W4:Y:S04]  /*8eb50*/  LDL.LU R13, [R1+0x3074] ;  /* 0x00307400010d7983 */ /* 0x000f280000300800 */
[----:B------:R-:W-:Y:S04]  /*8eb60*/  STL.64 [R1+0x29d0], R20 ;  /* 0x0029d01401007387 */ /* 0x000fe80000100a00 */
[----:B------:R0:W-:Y:S04]  /*8eb70*/  STL.64 [R1+0x29d8], R22 ;  /* 0x0029d81601007387 */ /* 0x0001e80000100a00 */
[----:B0-----:R-:W3:Y:S04]  /*8eb80*/  LDL.LU.64 R22, [R1+0xc520] ;  /* 0x00c5200001167983 */ /* 0x001ee80000300a00 */
[----:B------:R-:W2:Y:S04]  /*8eb90*/  LDL.LU.64 R20, [R1+0xc518] ;  /* 0x00c5180001147983 */ /* 0x000ea80000300a00 */
[----:B------:R-:W-:Y:S04]  /*8eba0*/  STL.64 [R1+0xc2d8], R26 ;  /* 0x00c2d81a01007387 */ /* 0x000fe80000100a00 */
[----:B------:R0:W-:Y:S04]  /*8ebb0*/  STL.64 [R1+0xc2d0], R24 ;  /* 0x00c2d01801007387 */ /* 0x0001e80000100a00 */
[----:B0-----:R-:W4:Y:S04]  /*8ebc0*/  LDL.LU R24, [R1+0x2840] ;  /* 0x0028400001187983 */ /* 0x001f280000300800 */
[----:B------:R-:W4:Y:S04]  /*8ebd0*/  LDL.LU R25, [R1+0x2844] ;  /* 0x0028440001197983 */ /* 0x000f280000300800 */
[----:B------:R-:W2:Y:S04]  /*8ebe0*/  LDL.LU R26, [R1+0x2848] ;  /* 0x00284800011a7983 */ /* 0x000ea80000300800 */
[----:B------:R-:W2:Y:S01]  /*8ebf0*/  LDL.LU R27, [R1+0x284c] ;  /* 0x00284c00011b7983 */ /* 0x000ea20000300800 */
[C---:B---3--:R-:W-:Y:S03]  /*8ec00*/  HMMA.16816.F32 R16, R4.reuse, R22, R16 ;  /* 0x000000160410723c */ /* 0x048fe60000001810 */
[----:B--2---:R-:W-:Y:S04]  /*8ec10*/  STL.64 [R1+0xc4c8], R26 ;  /* 0x00c4c81a01007387 */ /* 0x004fe80000100a00 */
[----:B----4-:R0:W-:Y:S04]  /*8ec20*/  STL.64 [R1+0xc4c0], R24 ;  /* 0x00c4c01801007387 */ /* 0x0101e80000100a00 */
[----:B0-----:R-:W2:Y:S04]  /*8ec30*/  LDL.LU R24, [R1+0x2870] ;  /* 0x0028700001187983 */ /* 0x001ea80000300800 */
[----:B------:R-:W2:Y:S04]  /*8ec40*/  LDL.LU R25, [R1+0x2874] ;  /* 0x0028740001197983 */ /* 0x000ea80000300800 */
[----:B------:R-:W2:Y:S04]  /*8ec50*/  LDL.LU R26, [R1+0x2878] ;  /* 0x00287800011a7983 */ /* 0x000ea80000300800 */
[----:B------:R-:W2:Y:S04]  /*8ec60*/  LDL.LU R27, [R1+0x287c] ;  /* 0x00287c00011b7983 */ /* 0x000ea80000300800 */
        /* <DEDUP_REMOVED lines=9> */
[----:B------:R-:W4:Y:S04]  /*8ed00*/  LDL.LU.64 R16, [R1+0xc4f8] ;  /* 0x00c4f80001107983 */ /* 0x000f280000300a00 */
[----:B------:R-:W-:Y:S04]  /*8ed10*/  STL.64 [R1+0xc2b8], R22 ;  /* 0x00c2b81601007387 */ /* 0x000fe80000100a00 */
[----:B------:R0:W-:Y:S04]  /*8ed20*/  STL.64 [R1+0xc2b0], R20 ;  /* 0x00c2b01401007387 */ /* 0x0001e80000100a00 */
[----:B0-----:R-:W2:Y:S04]  /*8ed30*/  LDL.LU R20, [R1+0x2860] ;  /* 0x0028600001147983 */ /* 0x001ea80000300800 */
[----:B------:R-:W2:Y:S04]  /*8ed40*/  LDL.LU R21, [R1+0x2864] ;  /* 0x0028640001157983 */ /* 0x000ea80000300800 */
[----:B------:R-:W2:Y:S04]  /*8ed50*/  LDL.LU R22, [R1+0x2868] ;  /* 0x0028680001167983 */ /* 0x000ea80000300800 */
        /* <DEDUP_REMOVED lines=15> */
[----:B0-----:R-:W4:Y:S04]  /*8ee50*/  LDL.LU R16, [R1+0x2c00] ;  /* 0x002c000001107983 */ /* 0x001f280000300800 */
[----:B------:R-:W4:Y:S04]  /*8ee60*/  LDL.LU R17, [R1+0x2c04] ;  /* 0x002c040001117983 */ /* 0x000f280000300800 */
[----:B------:R-:W4:Y:S04]  /*8ee70*/  LDL.LU R18, [R1+0x2c08] ;  /* 0x002c080001127983 */ /* 0x000f280000300800 */
[----:B------:R-:W4:Y:S01]  /*8ee80*/  LDL.LU R19, [R1+0x2c0c] ;  /* 0x002c0c0001137983 */ /* 0x000f220000300800 */
[----:B---3--:R-:W-:-:S02]  /*8ee90*/  IMAD R12, R12, 0x100, R10 ;  /* 0x000001000c0c7824 */ /* 0x008fc400078e020a */
[----:B------:R-:W-:Y:S01]  /*8eea0*/  IMAD R13, R13, 0x100, R11 ;  /* 0x000001000d0d7824 */ /* 0x000fe200078e020b */
[----:B------:R-:W2:Y:S04]  /*8eeb0*/  LDL.LU R10, [R1+0xc4d4] ;  /* 0x00c4d400010a7983 */ /* 0x000ea80000300800 */
[----:B------:R-:W2:Y:S02]  /*8eec0*/  LDL.LU R11, [R1+0xc4d0] ;  /* 0x00c4d000010b7983 */ /* 0x000ea40000300800 */
[----:B--2---:R-:W-:-:S15]  /*8eed0*/  HMMA.16816.F32 R24, R4, R10, R24 ;  /* 0x0000000a0418723c */ /* 0x004fde0000001818 */
[----:B------:R-:W-:-:S08]  /*8eee0*/  NOP ;  /* 0x0000000000007918 */ /* 0x000fd00000000000 */
[----:B------:R-:W-:Y:S04]  /*8eef0*/  STL.64 [R1+0x2980], R24 ;  /* 0x0029801801007387 */ /* 0x000fe80000100a00 */
[----:B------:R0:W-:Y:S04]  /*8ef00*/  STL.64 [R1+0x2988], R26 ;  /* 0x0029881a01007387 */ /* 0x0001e80000100a00 */
[----:B0-----:R-:W2:Y:S04]  /*8ef10*/  LDL.LU.64 R26, [R1+0xc4c8] ;  /* 0x00c4c800011a7983 */ /* 0x001ea80000300a00 */
[----:B------:R-:W2:Y:S01]  /*8ef20*/  LDL.LU.64 R24, [R1+0xc4c0] ;  /* 0x00c4c00001187983 */ /* 0x000ea20000300a00 */
[C---:B----4-:R-:W-:Y:S03]  /*8ef30*/  HMMA.16816.F32 R16, R4.reuse, R8, R16 ;  /* 0x000000080410723c */ /* 0x050fe60000001810 */
[----:B------:R0:W-:Y:S04]  /*8ef40*/  STL [R1+0xc28c], R10 ;  /* 0x00c28c0a01007387 */ /* 0x0001e80000100800 */
[----:B0-----:R-:W3:Y:S04]  /*8ef50*/  LDL.LU R10, [R1+0x3080] ;  /* 0x00308000010a7983 */ /* 0x001ee80000300800 */
[----:B------:R-:W-:Y:S04]  /*8ef60*/  STL [R1+0xc288], R11 ;  /* 0x00c2880b01007387 */ /* 0x000fe80000100800 */
[----:B------:R-:W-:Y:S08]  /*8ef70*/  STL [R1+0xc268], R9 ;  /* 0x00c2680901007387 */ /* 0x000ff00000100800 */
[----:B------:R-:W-:Y:S04]  /*8ef80*/  STL.64 [R1+0x2ae0], R16 ;  /* 0x002ae01001007387 */ /* 0x000fe80000100a00 */
[----:B------:R0:W-:Y:S02]  /*8ef90*/  STL.64 [R1+0x2ae8], R18 ;  /* 0x002ae81201007387 */ /* 0x0001e40000100a00 */
[----:B0-----:R-:W-:Y:S06]  /*8efa0*/  HMMA.16816.F32 R16, R4, R2, R20 ;  /* 0x000000020410723c */ /* 0x001fec0000001814 */
[----:B------:R-:W-:Y:S04]  /*8efb0*/  STL [R1+0xc270], R2 ;  /* 0x00c2700201007387 */ /* 0x000fe80000100800 */
[----:B------:R-:W-:Y:S01]  /*8efc0*/  STL [R1+0xc26c], R3 ;  /* 0x00c26c0301007387 */ /* 0x000fe20000100800 */
[----:B------:R-:W-:-:S12]  /*8efd0*/  IMAD.MOV.U32 R9, RZ, RZ, R28 ;  /* 0x000000ffff097224 */ /* 0x000fd800078e001c */
[----:B------:R-:W-:Y:S04]  /*8efe0*/  STL.64 [R1+0x2ac0], R16 ;  /* 0x002ac01001007387 */ /* 0x000fe80000100a00 */
[----:B------:R-:W-:Y:S01]  /*8eff0*/  STL.64 [R1+0x2ac8], R18 ;  /* 0x002ac81201007387 */ /* 0x000fe20000100a00 */
[----:B--2---:R-:W-:-:S15]  /*8f000*/  HMMA.16816.F32 R4, R4, R28, R24 ;  /* 0x0000001c0404723c */ /* 0x004fde0000001818 */
[----:B------:R-:W-:-:S08]  /*8f010*/  NOP ;  /* 0x0000000000007918 */ /* 0x000fd00000000000 */
[----:B------:R-:W-:Y:S04]  /*8f020*/  STL.64 [R1+0x2970], R4 ;  /* 0x0029700401007387 */ /* 0x000fe80000100a00 */
[----:B------:R-:W-:Y:S04]  /*8f030*/  STL.64 [R1+0x2978], R6 ;  /* 0x0029780601007387 */ /* 0x000fe80000100a00 */
[----:B------:R-:W-:Y:S04]  /*8f040*/  STL.64 [R1+0xc498], R8 ;  /* 0x00c4980801007387 */ /* 0x000fe80000100a00 */
[----:B------:R-:W2:Y:S04]  /*8f050*/  LDL.LU R20, [R1+0x26c0] ;  /* 0x0026c00001147983 */ /* 0x000ea80000300800 */
[----:B------:R-:W2:Y:S04]  /*8f060*/  LDL.LU R21, [R1+0x26c4] ;  /* 0x0026c40001157983 */ /* 0x000ea80000300800 */
[----:B------:R-:W4:Y:S04]  /*8f070*/  LDL.LU R22, [R1+0x26c8] ;  /* 0x0026c80001167983 */ /* 0x000f280000300800 */
[----:B------:R-:W4:Y:S04]  /*8f080*/  LDL.LU R23, [R1+0x26cc] ;  /* 0x0026cc0001177983 */ /* 0x000f280000300800 */
[----:B----4-:R0:W-:Y:S04]  /*8f090*/  STL.64 [R1+0xc2e8], R22 ;  /* 0x00c2e81601007387 */ /* 0x0101e80000100a00 */
[----:B--2---:R-:W-:Y:S04]  /*8f0a0*/  STL.64 [R1+0xc2e0], R20 ;  /* 0x00c2e01401007387 */ /* 0x004fe80000100a00 */
[----:B------:R-:W2:Y:S04]  /*8f0b0*/  LDL.LU R24, [R1+0x26e0] ;  /* 0x0026e00001187983 */ /* 0x000ea80000300800 */
[----:B------:R-:W2:Y:S04]  /*8f0c0*/  LDL.LU R25, [R1+0x26e4] ;  /* 0x0026e40001197983 */ /* 0x000ea80000300800 */
[----:B------:R-:W4:Y:S04]  /*8f0d0*/  LDL.LU R26, [R1+0x26e8] ;  /* 0x0026e800011a7983 */ /* 0x000f280000300800 */
[----:B------:R-:W4:Y:S04]  /*8f0e0*/  LDL.LU R27, [R1+0x26ec] ;  /* 0x0026ec00011b7983 */ /* 0x000f280000300800 */
[----:B----4-:R-:W-:Y:S04]  /*8f0f0*/  STL.64 [R1+0xc2f8], R26 ;  /* 0x00c2f81a01007387 */ /* 0x010fe80000100a00 */
[----:B--2---:R1:W-:Y:S04]  /*8f100*/  STL.64 [R1+0xc2f0], R24 ;  /* 0x00c2f01801007387 */ /* 0x0043e80000100a00 */
[----:B0-----:R-:W2:Y:S04]  /*8f110*/  LDL R22, [R1] ;  /* 0x0000000001167983 */ /* 0x001ea80000100800 */
[----:B------:R-:W2:Y:S04]  /*8f120*/  LDL R23, [R1+0x4] ;  /* 0x0000040001177983 */ /* 0x000ea80000100800 */
[----:B--2---:R-:W-:Y:S04]  /*8f130*/  STL.64 [R1+0xc300], R22 ;  /* 0x00c3001601007387 */ /* 0x004fe80000100a00 */
[----:B-1----:R-:W2:Y:S04]  /*8f140*/  LDL.LU R24, [R1+0x26f0] ;  /* 0x0026f00001187983 */ /* 0x002ea80000300800 */
[----:B------:R-:W2:Y:S04]  /*8f150*/  LDL.LU R25, [R1+0x26f4] ;  /* 0x0026f40001197983 */ /* 0x000ea80000300800 */
[----:B------:R-:W4:Y:S04]  /*8f160*/  LDL.LU R26, [R1+0x26f8] ;  /* 0x0026f800011a7983 */ /* 0x000f280000300800 */
[----:B------:R-:W4:Y:S04]  /*8f170*/  LDL.LU R27, [R1+0x26fc] ;  /* 0x0026fc00011b7983 */ /* 0x000f280000300800 */
[----:B----4-:R-:W-:Y:S04]  /*8f180*/  STL.64 [R1+0xc310], R26 ;  /* 0x00c3101a01007387 */ /* 0x010fe80000100a00 */
[----:B--2---:R0:W-:Y:S04]  /*8f190*/  STL.64 [R1+0xc308], R24 ;  /* 0x00c3081801007387 */ /* 0x0041e80000100a00 */
[----:B------:R-:W2:Y:S04]  /*8f1a0*/  LDL R20, [R1+0x8] ;  /* 0x0000080001147983 */ /* 0x000ea80000100800 */
[----:B------:R-:W2:Y:S04]  /*8f1b0*/  LDL R21, [R1+0xc] ;  /* 0x00000c0001157983 */ /* 0x000ea80000100800 */
        /* <DEDUP_REMOVED lines=9> */
[----:B-1----:R-:W4:Y:S04]  /*8f250*/  LDL R20, [R1+0x18] ;  /* 0x0000180001147983 */ /* 0x002f280000100800 */
[----:B------:R-:W4:Y:S04]  /*8f260*/  LDL R21, [R1+0x1c] ;  /* 0x00001c0001157983 */ /* 0x000f280000100800 */
[----:B--2---:R1:W-:Y:S04]  /*8f270*/  STL.64 [R1+0xc330], R22 ;  /* 0x00c3301601007387 */ /* 0x0043e80000100a00 */
[----:B----4-:R-:W-:Y:S04]  /*8f280*/  STL.64 [R1+0xc348], R20 ;  /* 0x00c3481401007387 */ /* 0x010fe80000100a00 */
[----:B0-----:R-:W2:Y:S04]  /*8f290*/  LDL.LU R24, [R1+0x2710] ;  /* 0x0027100001187983 */ /* 0x001ea80000300800 */
[----:B------:R-:W2:Y:S04]  /*8f2a0*/  LDL.LU R25, [R1+0x2714] ;  /* 0x0027140001197983 */ /* 0x000ea80000300800 */
[----:B------:R-:W4:Y:S04]  /*8f2b0*/  LDL.LU R26, [R1+0x2718] ;  /* 0x00271800011a7983 */ /* 0x000f280000300800 */
[----:B------:R-:W4:Y:S04]  /*8f2c0*/  LDL.LU R27, [R1+0x271c] ;  /* 0x00271c00011b7983 */ /* 0x000f280000300800 */
[----:B-1----:R-:W3:Y:S04]  /*8f2d0*/  LDL R22, [R1+0x20] ;  /* 0x0000200001167983 */ /* 0x002ee80000100800 */
[----:B------:R-:W3:Y:S04]  /*8f2e0*/  LDL R23, [R1+0x24] ;  /* 0x0000240001177983 */ /* 0x000ee80000100800 */
[----:B---3--:R-:W-:Y:S04]  /*8f2f0*/  STL.64 [R1+0xc360], R22 ;  /* 0x00c3601601007387 */ /* 0x008fe80000100a00 */
[----:B----4-:R-:W-:Y:S04]  /*8f300*/  STL.64 [R1+0xc340], R26 ;  /* 0x00c3401a01007387 */ /* 0x010fe80000100a00 */
[----:B--2---:R0:W-:Y:S04]  /*8f310*/  STL.64 [R1+0xc338], R24 ;  /* 0x00c3381801007387 */ /* 0x0041e80000100a00 */
[----:B0-----:R-:W2:Y:S04]  /*8f320*/  LDL.LU R24, [R1+0x2720] ;  /* 0x0027200001187983 */ /* 0x001ea80000300800 */
[----:B------:R-:W2:Y:S04]  /*8f330*/  LDL.LU R25, [R1+0x2724] ;  /* 0x0027240001197983 */ /* 0x000ea80000300800 */
[----:B------:R-:W3:Y:S04]  /*8f340*/  LDL.LU R26, [R1+0x2728] ;  /* 0x00272800011a7983 */ /* 0x000ee80000300800 */
[----:B------:R-:W3:Y:S04]  /*8f350*/  LDL.LU R27, [R1+0x272c] ;  /* 0x00272c00011b7983 */ /* 0x000ee80000300800 */
[----:B------:R-:W4:Y:S04]  /*8f360*/  LDL R20, [R1+0x28] ;  /* 0x0000280001147983 */ /* 0x000f280000100800 */
[----:B------:R-:W4:Y:S04]  /*8f370*/  LDL R21, [R1+0x2c] ;  /* 0x00002c0001157983 */ /* 0x000f280000100800 */
[----:B----4-:R-:W-:Y:S04]  /*8f380*/  STL.64 [R1+0xc378], R20 ;  /* 0x00c3781401007387 */ /* 0x010fe80000100a00 */
[----:B---3--:R-:W-:Y:S04]  /*8f390*/  STL.64 [R1+0xc358], R26 ;  /* 0x00c3581a01007387 */ /* 0x008fe80000100a00 */
        /* <DEDUP_REMOVED lines=25> */
[----:B------:R-:W2:Y:S04]  /*8f530*/  LDL R20, [R1+0x48] ;  /* 0x0000480001147983 */ /* 0x000ea80000100800 */
[----:B------:R-:W2:Y:S04]  /*8f540*/  LDL R21, [R1+0x4c] ;  /* 0x00004c0001157983 */ /* 0x000ea80000100800 */
[----:B----4-:R-:W-:Y:S04]  /*8f550*/  STL.64 [R1+0xc3c0], R22 ;  /* 0x00c3c01601007387 */ /* 0x010fe80000100a00 */
[----:B--2---:R-:W-:Y:S04]  /*8f560*/  STL.64 [R1+0xc3d8], R20 ;  /* 0x00c3d81401007387 */ /* 0x004fe80000100a00 */
[----:B---3--:R-:W-:Y:S04]  /*8f570*/  STL.64 [R1+0xc3a0], R26 ;  /* 0x00c3a01a01007387 */ /* 0x008fe80000100a00 */
[----:B------:R0:W-:Y:S04]  /*8f580*/  STL.64 [R1+0xc398], R24 ;  /* 0x00c3981801007387 */ /* 0x0001e80000100a00 */
        /* <DEDUP_REMOVED lines=62> */
[----:B------:R-:W4:Y:S01]  /*8f970*/  LDL R21, [R1+0x8c] ;  /* 0x00008c0001157983 */ /* 0x000f220000100800 */
[----:B------:R-:W-:-:S03]  /*8f980*/  IMAD R14, R14, 0x100, R10 ;  /* 0x000001000e0e7824 */ /* 0x000fc600078e020a */
[----:B----4-:R-:W-:Y:S04]  /*8f990*/  STL.64 [R1+0xc4a0], R20 ;  /* 0x00c4a01401007387 */ /* 0x010fe80000100a00 */
[----:B------:R-:W4:Y:S04]  /*8f9a0*/  LDL.LU R8, [R1+0x2810] ;  /* 0x0028100001087983 */ /* 0x000f280000300800 */
[----:B------:R-:W4:Y:S04]  /*8f9b0*/  LDL.LU R9, [R1+0x2814] ;  /* 0x0028140001097983 */ /* 0x000f280000300800 */
[----:B------:R-:W2:Y:S04]  /*8f9c0*/  LDL.LU R10, [R1+0x2818] ;  /* 0x00281800010a7983 */ /* 0x000ea80000300800 */
[----:B------:R-:W2:Y:S01]  /*8f9d0*/  LDL.LU R11, [R1+0x281c] ;  /* 0x00281c00010b7983 */ /* 0x000ea20000300800 */
[----:B------:R-:W-:-:S02]  /*8f9e0*/  IMAD R15, R0, 0x100, R15 ;  /* 0x00000100000f7824 */ /* 0x000fc400078e020f */
[----:B------:R-:W-:Y:S01]  /*8f9f0*/  IMAD.MOV.U32 R0, RZ, RZ, R29 ;  /* 0x000000ffff007224 */ /* 0x000fe200078e001d */
[----:B--2---:R-:W-:Y:S04]  /*8fa00*/  STL.64 [R1+0xc4b8], R10 ;  /* 0x00c4b80a01007387 */ /* 0x004fe80000100a00 */
[----:B----4-:R0:W-:Y:S04]  /*8fa10*/  STL.64 [R1+0xc4b0], R8 ;  /* 0x00c4b00801007387 */ /* 0x0101e80000100a00 */
[----:B------:R-:W2:Y:S04]  /*8fa20*/  LDL R4, [R1+0x98] ;  /* 0x0000980001047983 */ /* 0x000ea80000100800 */
[----:B------:R-:W2:Y:S04]  /*8fa30*/  LDL R5, [R1+0x9c] ;  /* 0x00009c0001057983 */ /* 0x000ea80000100800 */
[----:B0-----:R-:W4:Y:S04]  /*8fa40*/  LDL.LU R8, [R1+0x2830] ;  /* 0x0028300001087983 */ /* 0x001f280000300800 */
[----:B------:R-:W4:Y:S04]  /*8fa50*/  LDL.LU R9, [R1+0x2834] ;  /* 0x0028340001097983 */ /* 0x000f280000300800 */
[----:B------:R-:W4:Y:S04]  /*8fa60*/  LDL.LU R10, [R1+0x2838] ;  /* 0x00283800010a7983 */ /* 0x000f280000300800 */
[----:B------:R-:W4:Y:S04]  /*8fa70*/  LDL.LU R11, [R1+0x283c] ;  /* 0x00283c00010b7983 */ /* 0x000f280000300800 */
[----:B------:R-:W4:Y:S04]  /*8fa80*/  LDL.64 R28, [R1+0xb0] ;  /* 0x0000b000011c7983 */ /* 0x000f280000100a00 */
[----:B------:R-:W2:Y:S04]  /*8fa90*/  LDL.LU R20, [R1+0x2820] ;  /* 0x0028200001147983 */ /* 0x000ea80000300800 */
[----:B------:R-:W2:Y:S04]  /*8faa0*/  LDL.LU R21, [R1+0x2824] ;  /* 0x0028240001157983 */ /* 0x000ea80000300800 */
[----:B------:R-:W2:Y:S04]  /*8fab0*/  LDL.LU R22, [R1+0x2828] ;  /* 0x0028280001167983 */ /* 0x000ea80000300800 */
[----:B------:R-:W2:Y:S04]  /*8fac0*/  LDL.LU R23, [R1+0x282c] ;  /* 0x00282c0001177983 */ /* 0x000ea80000300800 */
[----:B------:R-:W2:Y:S04]  /*8fad0*/  LDL.64 R6, [R1+0x90] ;  /* 0x0000900001067983 */ /* 0x000ea80000100a00 */
        /* <DEDUP_REMOVED lines=12> */
[----:B------:R-:W-:-:S02]  /*8fba0*/  F2FP.F16.E4M3.UNPACK_B R12, R12 ;  /* 0x0000000cff0c723e */ /* 0x000fc400020006ff */
[----:B------:R-:W-:Y:S02]  /*8fbb0*/  F2FP.F16.E4M3.UNPACK_B R13, R13 ;  /* 0x0000000dff0d723e */ /* 0x000fe400020006ff */
[----:B------:R-:W-:Y:S02]  /*8fbc0*/  F2FP.F16.E4M3.UNPACK_B R14, R14 ;  /* 0x0000000eff0e723e */ /* 0x000fe400020006ff */
[----:B------:R-:W-:Y:S01]  /*8fbd0*/  F2FP.F16.E4M3.UNPACK_B R15, R15 ;  /* 0x0000000fff0f723e */ /* 0x000fe200020006ff */
[----:B----4-:R-:W-:Y:S04]  /*8fbe0*/  STL.64 [R1+0xc478], R26 ;  /* 0x00c4781a01007387 */ /* 0x010fe80000100a00 */
[----:B---3--:R0:W-:Y:S04]  /*8fbf0*/  STL.64 [R1+0xc470], R24 ;  /* 0x00c4701801007387 */ /* 0x0081e80000100a00 */
[----:B0-----:R-:W3:Y:S04]  /*8fc00*/  LDL.LU R24, [R1+0x27f0] ;  /* 0x0027f00001187983 */ /* 0x001ee80000300800 */
[----:B------:R-:W3:Y:S04]  /*8fc10*/  LDL.LU R25, [R1+0x27f4] ;  /* 0x0027f40001197983 */ /* 0x000ee80000300800 */
[----:B------:R-:W4:Y:S04]  /*8fc20*/  LDL.LU R26, [R1+0x27f8] ;  /* 0x0027f800011a7983 */ /* 0x000f280000300800 */
[----:B------:R-:W4:Y:S01]  /*8fc30*/  LDL.LU R27, [R1+0x27fc] ;  /* 0x0027fc00011b7983 */ /* 0x000f220000300800 */
[C---:B------:R-:W-:Y:S06]  /*8fc40*/  HMMA.16816.F32 R8, R12.reuse, R28, R8 ;  /* 0x0000001c0c08723c */ /* 0x040fec0000001808 */
[----:B--2---:R-:W-:Y:S01]  /*8fc50*/  HMMA.16816.F32 R20, R12, R4, R20 ;  /* 0x000000040c14723c */ /* 0x004fe20000001814 */
[----:B------:R-:W-:-:S02]  /*8fc60*/  IMAD.MOV.U32 R2, RZ, RZ, R28 ;  /* 0x000000ffff027224 */ /* 0x000fc400078e001c */
[----:B------:R-:W-:Y:S01]  /*8fc70*/  IMAD.MOV.U32 R3, RZ, RZ, R29 ;  /* 0x000000ffff037224 */ /* 0x000fe200078e001d */
        /* <DEDUP_REMOVED lines=13> */
[----:B------:R-:W4:Y:S04]  /*8fd50*/  LDL.LU.64 R8, [R1+0xc4b0] ;  /* 0x00c4b00001087983 */ /* 0x000f280000300a00 */
[----:B------:R-:W3:Y:S04]  /*8fd60*/  LDL.LU.64 R28, [R1+0xc4a8] ;  /* 0x00c4a800011c7983 */ /* 0x000ee80000300a00 */
[----:B------:R0:W-:Y:S04]  /*8fd70*/  STL.64 [R1+0x2950], R20 ;  /* 0x0029501401007387 */ /* 0x0001e80000100a00 */
[----:B------:R2:W-:Y:S04]  /*8fd80*/  STL.64 [R1+0x2958], R22 ;  /* 0x0029581601007387 */ /* 0x0005e80000100a00 */
[----:B0-----:R-:W2:Y:S01]  /*8fd90*/  LDL.LU.64 R20, [R1+0xc4a0] ;  /* 0x00c4a00001147983 */ /* 0x001ea20000300a00 */
[C---:B----4-:R-:W-:Y:S06]  /*8fda0*/  HMMA.16816.F32 R8, R12.reuse, R6, R8 ;  /* 0x000000060c08723c */ /* 0x050fec0000001808 */
[----:B--2---:R-:W-:-:S15]  /*8fdb0*/  HMMA.16816.F32 R20, R12, R20, R24 ;  /* 0x000000140c14723c */ /* 0x004fde0000001818 */
[----:B------:R-:W-:-:S02]  /*8fdc0*/  NOP ;  /* 0x0000000000007918 */ /* 0x000fc40000000000 */
[----:B------:R0:W-:Y:S04]  /*8fdd0*/  STL.64 [R1+0x2940], R8 ;  /* 0x0029400801007387 */ /* 0x0001e80000100a00 */
[----:B------:R1:W-:Y:S04]  /*8fde0*/  STL.64 [R1+0x2948], R10 ;  /* 0x0029480a01007387 */ /* 0x0003e80000100a00 */
[----:B0-----:R-:W2:Y:S04]  /*8fdf0*/  LDL.LU.64 R8, [R1+0xc498] ;  /* 0x00c4980001087983 */ /* 0x001ea80000300a00 */
[----:B------:R-:W4:Y:S01]  /*8fe00*/  LDL.LU R4, [R1+0x26a0] ;  /* 0x0026a00001047983 */ /* 0x000f220000300800 */
[----:B-1----:R-:W-:-:S03]  /*8fe10*/  IMAD.MOV.U32 R11, RZ, RZ, R6 ;  /* 0x000000ffff0b7224 */ /* 0x002fc600078e0006 */
[----:B------:R-:W4:Y:S01]  /*8fe20*/  LDL.LU R5, [R1+0x26a4] ;  /* 0x0026a40001057983 */ /* 0x000f220000300800 */
[----:B------:R-:W-:-:S03]  /*8fe30*/  IMAD.MOV.U32 R10, RZ, RZ, R7 ;  /* 0x000000ffff0a7224 */ /* 0x000fc600078e0007 */
[----:B------:R-:W4:Y:S04]  /*8fe40*/  LDL.LU R6, [R1+0x26a8] ;  /* 0x0026a80001067983 */ /* 0x000f280000300800 */
        /* <DEDUP_REMOVED lines=130> */
[----:B0-----:R-:W3:Y:S04]  /*90670*/  LDL.LU.64 R26, [R1+0xc2d8] ;  /* 0x00c2d800011a7983 */ /* 0x001ee80000300a00 */
[----:B------:R-:W2:Y:S04]  /*90680*/  LDL.LU.64 R24, [R1+0xc2d0] ;  /* 0x00c2d00001187983 */ /* 0x000ea80000300a00 */
[----:B------:R-:W-:Y:S01]  /*90690*/  STL.64 [R1+0xc230], R28 ;  /* 0x00c2301c01007387 */ /* 0x000fe20000100a00 */
        /* <DEDUP_REMOVED lines=9> */
[----:B0-----:R-:W2:Y:S04]  /*90730*/  LDL.LU.64 R22, [R1+0xc2b8] ;  /* 0x00c2b80001167983 */ /* 0x001ea80000300a00 */
[----:B------:R-:W4:Y:S04]  /*90740*/  LDL.LU.64 R20, [R1+0xc2b0] ;  /* 0x00c2b00001147983 */ /* 0x000f280000300a00 */
[----:B------:R-:W-:Y:S04]  /*90750*/  STL.64 [R1+0xc0a0], R26 ;  /* 0x00c0a01a01007387 */ /* 0x000fe80000100a00 */
[----:B------:R0:W-:Y:S04]  /*90760*/  STL.64 [R1+0xc098], R24 ;  /* 0x00c0981801007387 */ /* 0x0001e80000100a00 */
[----:B0-----:R-:W3:Y:S01]  /*90770*/  LDL.64 R24, [R1+0x98] ;  /* 0x0000980001187983 */ /* 0x001ee20000100a00 */
[----:B------:R-:W-:-:S02]  /*90780*/  IMAD.MOV.U32 R26, RZ, RZ, R11 ;  /* 0x000000ffff1a7224 */ /* 0x000fc400078e000b */
[----:B------:R-:W-:-:S05]  /*90790*/  IMAD.MOV.U32 R27, RZ, RZ, R10 ;  /* 0x000000ffff1b7224 */ /* 0x000fca00078e000a */
[----:B------:R-:W-:Y:S04]  /*907a0*/  STL.64 [R1+0xc240], R26 ;  /* 0x00c2401a01007387 */ /* 0x000fe80000100a00 */
[----:B---3--:R0:W-:Y:S04]  /*907b0*/  STL.64 [R1+0xc238], R24 ;  /* 0x00c2381801007387 */ /* 0x0081e80000100a00 */
[----:B0-----:R-:W2:Y:S04]  /*907c0*/  LDL.LU R24, [R1+0x26b0] ;  /* 0x0026b00001187983 */ /* 0x001ea80000300800 */
[----:B------:R-:W2:Y:S04]  /*907d0*/  LDL.LU R25, [R1+0x26b4] ;  /* 0x0026b40001197983 */ /* 0x000ea80000300800 */
[----:B------:R-:W2:Y:S04]  /*907e0*/  LDL.LU R26, [R1+0x26b8] ;  /* 0x0026b800011a7983 */ /* 0x000ea80000300800 */
[----:B------:R-:W2:Y:S01]  /*907f0*/  LDL.LU R27, [R1+0x26bc] ;  /* 0x0026bc00011b7983 */ /* 0x000ea20000300800 */
[----:B----4-:R-:W-:Y:S01]  /*90800*/  HMMA.16816.F32 R4, R12, R20, R4 ;  /* 0x000000140c04723c */ /* 0x010fe20000001804 */
[----:B------:R-:W-:-:S05]  /*90810*/  IMAD.MOV.U32 R28, RZ, RZ, R9 ;  /* 0x000000ffff1c7224 */ /* 0x000fca00078e0009 */
[----:B--2---:R-:W-:-:S15]  /*90820*/  HMMA.16816.F32 R24, R12, R22, R24 ;  /* 0x000000160c18723c */ /* 0x004fde0000001818 */
[----:B------:R-:W-:-:S08]  /*90830*/  NOP ;  /* 0x0000000000007918 */ /* 0x000fd00000000000 */
[----:B------:R0:W-:Y:S04]  /*90840*/  STL.64 [R1+0x27d0], R24 ;  /* 0x0027d01801007387 */ /* 0x0001e80000100a00 */
[----:B------:R1:W-:Y:S04]  /*90850*/  STL.64 [R1+0x27d8], R26 ;  /* 0x0027d81a01007387 */ /* 0x0003e80000100a00 */
[----:B------:R2:W-:Y:S04]  /*90860*/  STL.64 [R1+0x27c0], R4 ;  /* 0x0027c00401007387 */ /* 0x0005e80000100a00 */
[----:B------:R-:W-:Y:S04]  /*90870*/  STL.64 [R1+0x27c8], R6 ;  /* 0x0027c80601007387 */ /* 0x000fe80000100a00 */
[----:B0-----:R-:W3:Y:S04]  /*90880*/  LDL.LU R24, [R1+0x2640] ;  /* 0x0026400001187983 */ /* 0x001ee80000300800 */
[----:B------:R-:W3:Y:S04]  /*90890*/  LDL.LU R25, [R1+0x2644] ;  /* 0x0026440001197983 */ /* 0x000ee80000300800 */
[----:B-1----:R-:W4:Y:S04]  /*908a0*/  LDL.LU R26, [R1+0x2648] ;  /* 0x00264800011a7983 */ /* 0x002f280000300800 */
[----:B------:R-:W4:Y:S04]  /*908b0*/  LDL.LU R27, [R1+0x264c] ;  /* 0x00264c00011b7983 */ /* 0x000f280000300800 */
[----:B------:R-:W3:Y:S04]  /*908c0*/  LDL.LU R10, [R1+0x3090] ;  /* 0x00309000010a7983 */ /* 0x000ee80000300800 */
[----:B--2---:R-:W2:Y:S04]  /*908d0*/  LDL.LU R4, [R1+0x308c] ;  /* 0x00308c0001047983 */ /* 0x004ea80000300800 */
[----:B------:R-:W3:Y:S04]  /*908e0*/  LDL.LU R11, [R1+0x3098] ;  /* 0x00309800010b7983 */ /* 0x000ee80000300800 */
[----:B------:R-:W2:Y:S04]  /*908f0*/  LDL.LU R5, [R1+0x3094] ;  /* 0x0030940001057983 */ /* 0x000ea80000300800 */
[----:B------:R-:W4:Y:S04]  /*90900*/  LDL.LU R9, [R1+0x30a0] ;  /* 0x0030a00001097983 */ /* 0x000f280000300800 */
[----:B---3--:R-:W-:Y:S04]  /*90910*/  STL.64 [R1+0xc298], R10 ;  /* 0x00c2980a01007387 */ /* 0x008fe80000100a00 */
[----:B----4-:R0:W-:Y:S04]  /*90920*/  STL.64 [R1+0xc290], R8 ;  /* 0x00c2900801007387 */ /* 0x0101e80000100a00 */
[----:B0-----:R-:W3:Y:S04]  /*90930*/  LDL.LU R8, [R1+0x2680] ;  /* 0x0026800001087983 */ /* 0x001ee80000300800 */
[----:B------:R-:W3:Y:S04]  /*90940*/  LDL.LU R9, [R1+0x2684] ;  /* 0x0026840001097983 */ /* 0x000ee80000300800 */
[----:B------:R-:W4:Y:S04]  /*90950*/  LDL.LU R10, [R1+0x2688] ;  /* 0x00268800010a7983 */ /* 0x000f280000300800 */
[----:B------:R-:W4:Y:S01]  /*90960*/  LDL.LU R11, [R1+0x268c] ;  /* 0x00268c00010b7983 */ /* 0x000f220000300800 */
[----:B------:R-:W-:-:S03]  /*90970*/  IMAD.MOV.U32 R29, RZ, RZ, R0 ;  /* 0x000000ffff1d7224 */ /* 0x000fc600078e0000 */
        /* <DEDUP_REMOVED lines=9> */
[----:B------:R-:W-:Y:S04]  /*90a10*/  STL.64 [R1+0xc250], R26 ;  /* 0x00c2501a01007387 */ /* 0x000fe80000100a00 */
[----:B------:R0:W-:Y:S04]  /*90a20*/  STL.64 [R1+0xc248], R24 ;  /* 0x00c2481801007387 */ /* 0x0001e80000100a00 */
        /* <DEDUP_REMOVED lines=9> */
[----:B------:R-:W3:Y:S01]  /*90ac0*/  LDL.LU R27, [R1+0x266c] ;  /* 0x00266c00011b7983 */ /* 0x000ee20000300800 */
[C---:B------:R-:W-:Y:S03]  /*90ad0*/  HMMA.16816.F32 R8, R12.reuse, R18, R8 ;  /* 0x000000120c08723c */ /* 0x040fe60000001808 */
[----:B---3--:R-:W-:Y:S04]  /*90ae0*/  STL.64 [R1+0xc280], R26 ;  /* 0x00c2801a01007387 */ /* 0x008fe80000100a00 */
[----:B--2---:R0:W-:Y:S04]  /*90af0*/  STL.64 [R1+0xc278], R24 ;  /* 0x00c2781801007387 */ /* 0x0041e80000100a00 */
[----:B0-----:R-:W2:Y:S04]  /*90b00*/  LDL.LU R24, [R1+0x2670] ;  /* 0x0026700001187983 */ /* 0x001ea80000300800 */
[----:B------:R-:W2:Y:S04]  /*90b10*/  LDL.LU R25, [R1+0x2674] ;  /* 0x0026740001197983 */ /* 0x000ea80000300800 */
[----:B------:R-:W2:Y:S04]  /*90b20*/  LDL.LU R26, [R1+0x2678] ;  /* 0x00267800011a7983 */ /* 0x000ea80000300800 */
[----:B------:R-:W2:Y:S04]  /*90b30*/  LDL.LU R27, [R1+0x267c] ;  /* 0x00267c00011b7983 */ /* 0x000ea80000300800 */
[----:B------:R-:W-:Y:S04]  /*90b40*/  STL.64 [R1+0xc080], R22 ;  /* 0x00c0801601007387 */ /* 0x000fe80000100a00 */
[----:B------:R0:W-:Y:S04]  /*90b50*/  STL.64 [R1+0xc078], R20 ;  /* 0x00c0781401007387 */ /* 0x0001e80000100a00 */
[----:B0-----:R-:W3:Y:S04]  /*90b60*/  LDL.LU R20, [R1+0x2610] ;  /* 0x0026100001147983 */ /* 0x001ee80000300800 */
[----:B------:R-:W3:Y:S04]  /*90b70*/  LDL.LU R21, [R1+0x2614] ;  /* 0x0026140001157983 */ /* 0x000ee80000300800 */
[----:B------:R-:W3:Y:S04]  /*90b80*/  LDL.LU R22, [R1+0x2618] ;  /* 0x0026180001167983 */ /* 0x000ee80000300800 */
[----:B------:R-:W3:Y:S04]  /*90b90*/  LDL.LU R23, [R1+0x261c] ;  /* 0x00261c0001177983 */ /* 0x000ee80000300800 */
        /* <DEDUP_REMOVED lines=9> */
[----:B------:R-:W2:Y:S04]  /*90c30*/  LDL.LU.64 R8, [R1+0xc290] ;  /* 0x00c2900001087983 */ /* 0x000ea80000300a00 */
[----:B------:R-:W-:Y:S04]  /*90c40*/  STL.64 [R1+0xc070], R18 ;  /* 0x00c0701201007387 */ /* 0x000fe80000100a00 */
[----:B------:R0:W-:Y:S04]  /*90c50*/  STL.64 [R1+0xc068], R16 ;  /* 0x00c0681001007387 */ /* 0x0001e80000100a00 */
[----:B0-----:R-:W3:Y:S04]  /*90c60*/  LDL.LU R16, [R1+0x2620] ;  /* 0x0026200001107983 */ /* 0x001ee80000300800 */
[----:B------:R-:W3:Y:S04]  /*90c70*/  LDL.LU R17, [R1+0x2624] ;  /* 0x0026240001117983 */ /* 0x000ee80000300800 */
[----:B------:R-:W3:Y:S04]  /*90c80*/  LDL.LU R18, [R1+0x2628] ;  /* 0x0026280001127983 */ /* 0x000ee80000300800 */
[----:B------:R-:W3:Y:S01]  /*90c90*/  LDL.LU R19, [R1+0x262c] ;  /* 0x00262c0001137983 */ /* 0x000ee20000300800 */
[----:B----4-:R-:W-:-:S02]  /*90ca0*/  IMAD R4, R4, 0x100, R10 ;  /* 0x0000010004047824 */ /* 0x010fc400078e020a */
[----:B------:R-:W-:Y:S01]  /*90cb0*/  IMAD R5, R5, 0x100, R11 ;  /* 0x0000010005057824 */ /* 0x000fe200078e020b */
[----:B------:R-:W4:Y:S04]  /*90cc0*/  LDL.LU R10, [R1+0xc28c] ;  /* 0x00c28c00010a7983 */ /* 0x000f280000300800 */
[----:B------:R-:W4:Y:S01]  /*90cd0*/  LDL.LU R11, [R1+0xc288] ;  /* 0x00c28800010b7983 */ /* 0x000f220000300800 */
[----:B--2---:R-:W-:Y:S01]  /*90ce0*/  IMAD R6, R6, 0x100, R9 ;  /* 0x0000010006067824 */ /* 0x004fe200078e0209 */
[----:B----4-:R-:W-:-:S15]  /*90cf0*/  HMMA.16816.F32 R24, R12, R10, R24 ;  /* 0x0000000a0c18723c */ /* 0x010fde0000001818 */
[----:B------:R-:W-:-:S08]  /*90d00*/  NOP ;  /* 0x0000000000007918 */ /* 0x000fd00000000000 */
[----:B------:R-:W-:Y:S04]  /*90d10*/  STL.64 [R1+0x2790], R24 ;  /* 0x0027901801007387 */ /* 0x000fe80000100a00 */
[----:B------:R0:W-:Y:S04]  /*90d20*/  STL.64 [R1+0x2798], R26 ;  /* 0x0027981a01007387 */ /* 0x0001e80000100a00 */
[----:B0-----:R-:W2:Y:S04]  /*90d30*/  LDL.LU.64 R26, [R1+0xc280] ;  /* 0x00c28000011a7983 */ /* 0x001ea80000300a00 */
[----:B------:R-:W2:Y:S04]  /*90d40*/  LDL.LU.64 R24, [R1+0xc278] ;  /* 0x00c2780001187983 */ /* 0x000ea80000300a00 */
[----:B------:R0:W-:Y:S04]  /*90d50*/  STL [R1+0xc05c], R10 ;  /* 0x00c05c0a01007387 */ /* 0x0001e80000100800 */
[----:B------:R1:W-:Y:S01]  /*90d60*/  STL [R1+0xc058], R11 ;  /* 0x00c0580b01007387 */ /* 0x0003e20000100800 */
[----:B0-----:R-:W-:-:S02]  /*90d70*/  IMAD.MOV.U32 R10, RZ, RZ, R2 ;  /* 0x000000ffff0a7224 */ /* 0x001fc400078e0002 */
[----:B-1----:R-:W-:Y:S01]  /*90d80*/  IMAD.MOV.U32 R11, RZ, RZ, R3 ;  /* 0x000000ffff0b7224 */ /* 0x002fe200078e0003 */
[----:B------:R-:W4:Y:S04]  /*90d90*/  LDL.LU R2, [R1+0xc270] ;  /* 0x00c2700001027983 */ /* 0x000f280000300800 */
[----:B------:R-:W4:Y:S04]  /*90da0*/  LDL.LU R3, [R1+0xc26c] ;  /* 0x00c26c0001037983 */ /* 0x000f280000300800 */
[----:B------:R-:W2:Y:S02]  /*90db0*/  LDL.LU R9, [R1+0xc268] ;  /* 0x00c2680001097983 */ /* 0x000ea40000300800 */
[----:B--2---:R-:W-:-:S15]  /*90dc0*/  HMMA.16816.F32 R24, R12, R8, R24 ;  /* 0x000000080c18723c */ /* 0x004fde0000001818 */
[----:B------:R-:W-:-:S08]  /*90dd0*/  NOP ;  /* 0x0000000000007918 */ /* 0x000fd00000000000 */
        /* <DEDUP_REMOVED lines=9> */
[----:B0-----:R-:W2:Y:S04]  /*90e70*/  LDL.LU.64 R26, [R1+0xc250] ;  /* 0x00c25000011a7983 */ /* 0x001ea80000300a00 */
[----:B------:R-:W2:Y:S02]  /*90e80*/  LDL.LU.64 R24, [R1+0xc248] ;  /* 0x00c2480001187983 */ /* 0x000ea40000300a00 */
[----:B--2---:R-:W-:Y:S02]  /*90e90*/  HMMA.16816.F32 R12, R12, R28, R24 ;  /* 0x0000001c0c0c723c */ /* 0x004fe40000001818 */
[----:B------:R-:W2:Y:S04]  /*90ea0*/  LDL.LU.64 R26, [R1+0xc240] ;  /* 0x00c24000011a7983 */ /* 0x000ea80000300a00 */
[----:B------:R-:W3:Y:S04]  /*90eb0*/  LDL.LU.64 R24, [R1+0xc238] ;  /* 0x00c2380001187983 */ /* 0x000ee80000300a00 */
[----:B------:R-:W4:-:S13]  /*90ec0*/  LDL.LU.64 R28, [R1+0xc230] ;  /* 0x00c23000011c7983 */ /* 0x000f1a0000300a00 */
[----:B------:R0:W-:Y:S04]  /*90ed0*/  STL.64 [R1+0x2760], R12 ;  /* 0x0027600c01007387 */ /* 0x0001e80000100a00 */
[----:B------:R1:W-:Y:S04]  /*90ee0*/  STL.64 [R1+0x2768], R14 ;  /* 0x0027680e01007387 */ /* 0x0003e80000100a00 */
[----:B0-----:R-:W2:Y:S04]  /*90ef0*/  LDL.LU R12, [R1+0x2630] ;  /* 0x00263000010c7983 */ /* 0x001ea80000300800 */
[----:B------:R-:W2:Y:S04]  /*90f00*/  LDL.LU R13, [R1+0x2634] ;  /* 0x00263400010d7983 */ /* 0x000ea80000300800 */
[----:B-1----:R-:W2:Y:S04]  /*90f10*/  LDL.LU R14, [R1+0x2638] ;  /* 0x00263800010e7983 */ /* 0x002ea80000300800 */
[----:B------:R-:W2:Y:S01]  /*90f20*/  LDL.LU R15, [R1+0x263c] ;  /* 0x00263c00010f7983 */ /* 0x000ea20000300800 */
[----:B------:R-:W-:Y:S01]  /*90f30*/  IMAD R7, R0, 0x100, R7 ;  /* 0x0000010000077824 */ /* 0x000fe200078e0207 */
[----:B------:R-:W-:-:S02]  /*90f40*/  F2FP.F16.E4M3.UNPACK_B R4, R4 ;  /* 0x00000004ff04723e */ /* 0x000fc400020006ff */
[----:B------:R-:W-:Y:S02]  /*90f50*/  F2FP.F16.E4M3.UNPACK_B R5, R5 ;  /* 0x00000005ff05723e */ /* 0x000fe400020006ff */
[----:B------:R-:W-:Y:S02]  /*90f60*/  F2FP.F16.E4M3.UNPACK_B R6, R6 ;  /* 0x00000006ff06723e */ /* 0x000fe400020006ff */
[----:B------:R-:W-:-:S07]  /*90f70*/  F2FP.F16.E4M3.UNPACK_B R7, R7 ;  /* 0x00000007ff07723e */ /* 0x000fce00020006ff */
[----:B--2---:R-:W-:-:S15]  /*90f80*/  HMMA.16816.F32 R12, R4, R10, R12 ;  /* 0x0000000a040c723c */ /* 0x004fde000000180c */
[----:B------:R-:W-:-:S08]  /*90f90*/  NOP ;  /* 0x0000000000007918 */ /* 0x000fd00000000000 */
[----:B------:R-:W-:Y:S04]  /*90fa0*/  STL.64 [R1+0x2750], R12 ;  /* 0x0027500c01007387 */ /* 0x000fe80000100a00 */
[----:B------:R3:W-:Y:S02]  /*90fb0*/  STL.64 [R1+0x2758], R14 ;  /* 0x0027580e01007387 */ /* 0x0007e40000100a00 */
[----:B---3--:R-:W-:Y:S06]  /*90fc0*/  HMMA.16816.F32 R12, R4, R24, R16 ;  /* 0x00000018040c723c */ /* 0x008fec0000001810 */
[----:B------:R-:W-:-:S15]  /*90fd0*/  IMAD.MOV.U32 R10, RZ, RZ, R24 ;  /* 0x000000ffff0a7224 */ /* 0x000fde00078e0018 */
[----:B------:R-:W-:-:S02]  /*90fe0*/  NOP ;  /* 0x0000000000007918 */ /* 0x000fc40000000000 */
[----:B------:R-:W-:Y:S04]  /*90ff0*/  STL.64 [R1+0x2740], R12 ;  /* 0x0027400c01007387 */ /* 0x000fe80000100a00 */
[----:B------:R-:W-:Y:S04]  /*91000*/  STL.64 [R1+0x2748], R14 ;  /* 0x0027480e01007387 */ /* 0x000fe80000100a00 */
[----:B------:R-:W-:Y:S04]  /*91010*/  STL [R1+0xc22c], R10 ;  /* 0x00c22c0a01007387 */ /* 0x000fe80000100800 */
[----:B------:R0:W-:Y:S02]  /*91020*/  STL [R1+0xc228], R8 ;  /* 0x00c2280801007387 */ /* 0x0001e40000100800 */
[----:B0-----:R-:W-:Y:S02]  /*91030*/  HMMA.16816.F32 R8, R4, R26, R20 ;  /* 0x0000001a0408723c */ /* 0x001fe40000001814 */
[----:B------:R-:W2:Y:S01]  /*91040*/  LDL.LU R20, [R1+0x1650] ;  /* 0x0016500001147983 */ /* 0x000ea20000300800 */
[----:B------:R-:W-:-:S15]  /*91050*/  IMAD.MOV.U32 R0, RZ, RZ, R25 ;  /* 0x000000ffff007224 */ /* 0x000fde00078e0019 */
[----:B------:R-:W-:-:S05]  /*91060*/  NOP ;  /* 0x0000000000007918 */ /* 0x000fca0000000000 */
[----:B------:R-:W-:Y:S04]  /*91070*/  STL.64 [R1+0x2730], R8 ;  /* 0x0027300801007387 */ /* 0x000fe80000100a00 */
[----:B------:R-:W-:Y:S04]  /*91080*/  STL.64 [R1+0x2738], R10 ;  /* 0x0027380a01007387 */ /* 0x000fe80000100a00 */
[----:B------:R-:W2:Y:S04]  /*91090*/  LDL.LU R21, [R1+0x1654] ;  /* 0x0016540001157983 */ /* 0x000ea80000300800 */
[----:B------:R-:W3:Y:S04]  /*910a0*/  LDL.LU R22, [R1+0x1658] ;  /* 0x0016580001167983 */ /* 0x000ee80000300800 */
[----:B------:R-:W3:Y:S04]  /*910b0*/  LDL.LU R23, [R1+0x165c] ;  /* 0x00165c0001177983 */ /* 0x000ee80000300800 */
[----:B------:R-:W4:Y:S04]  /*910c0*/  LDL.LU R24, [R1+0x16a0] ;  /* 0x0016a00001187983 */ /* 0x000f280000300800 */
[----:B------:R-:W4:Y:S04]  /*910d0*/  LDL.LU R25, [R1+0x16a4] ;  /* 0x0016a40001197983 */ /* 0x000f280000300800 */
[----:B------:R-:W2:Y:S04]  /*910e0*/  LDL.LU R26, [R1+0x16a8] ;  /* 0x0016a800011a7983 */ /* 0x000ea80000300800 */
[----:B------:R-:W2:Y:S04]  /*910f0*/  LDL.LU R27, [R1+0x16ac] ;  /* 0x0016ac00011b7983 */ /* 0x000ea80000300800 */
[----:B--2---:R0:W-:Y:S04]  /*91100*/  STL.64 [R1+0xc0b0], R26 ;  /* 0x00c0b01a01007387 */ /* 0x0041e80000100a00 */
[----:B0-----:R-:W2:Y:S04]  /*91110*/  LDL R26, [R1] ;  /* 0x00000000011a7983 */ /* 0x001ea80000100800 */
        /* <DEDUP_REMOVED lines=50> */
[----:B----4-:R0:W-:Y:S04]  /*91440*/  STL.64 [R1+0xc158], R26 ;  /* 0x00c1581a01007387 */ /* 0x0101e80000100a00 */
[----:B------:R-:W4:Y:S04]  /*91450*/  LDL R14, [R1+0x38] ;  /* 0x00003800010e7983 */ /* 0x000f280000100800 */
[----:B------:R-:W4:Y:S04]  /*91460*/  LDL R15, [R1+0x3c] ;  /* 0x00003c00010f7983 */ /* 0x000f280000100800 */
[----:B----4-:R-:W-:Y:S04]  /*91470*/  STL.64 [R1+0xc160], R14 ;  /* 0x00c1600e01007387 */ /* 0x010fe80000100a00 */
[----:B------:R-:W4:Y:S04]  /*91480*/  LDL.LU R24, [R1+0x1730] ;  /* 0x0017300001187983 */ /* 0x000f280000300800 */
[----:B------:R-:W4:Y:S04]  /*91490*/  LDL.LU R25, [R1+0x1734] ;  /* 0x0017340001197983 */ /* 0x000f280000300800 */
[----:B0-----:R-:W2:Y:S04]  /*914a0*/  LDL.LU R26, [R1+0x1738] ;  /* 0x00173800011a7983 */ /* 0x001ea80000300800 */
[----:B------:R-:W2:Y:S04]  /*914b0*/  LDL.LU R27, [R1+0x173c] ;  /* 0x00173c00011b7983 */ /* 0x000ea80000300800 */
[----:B--2---:R-:W-:Y:S04]  /*914c0*/  STL.64 [R1+0xc170], R26 ;  /* 0x00c1701a01007387 */ /* 0x004fe80000100a00 */
[----:B----4-:R0:W-:Y:S04]  /*914d0*/  STL.64 [R1+0xc168], R24 ;  /* 0x00c1681801007387 */ /* 0x0101e80000100a00 */
[----:B------:R-:W2:Y:S04]  /*914e0*/  LDL R12, [R1+0x40] ;  /* 0x00004000010c7983 */ /* 0x000ea80000100800 */
[----:B------:R-:W2:Y:S04]  /*914f0*/  LDL R13, [R1+0x44] ;  /* 0x00004400010d7983 */ /* 0x000ea80000100800 */
[----:B--2---:R-:W-:Y:S04]  /*91500*/  STL.64 [R1+0xc178], R12 ;  /* 0x00c1780c01007387 */ /* 0x004fe80000100a00 */
        /* <DEDUP_REMOVED lines=57> */
[----:B------:R-:W4:Y:S04]  /*918a0*/  LDL.LU R12, [R1+0x25f0] ;  /* 0x0025f000010c7983 */ /* 0x000f280000300800 */
[----:B------:R-:W4:Y:S04]  /*918b0*/  LDL.LU R13, [R1+0x25f4] ;  /* 0x0025f400010d7983 */ /* 0x000f280000300800 */
[----:B0-----:R-:W4:Y:S04]  /*918c0*/  LDL.LU R14, [R1+0x25f8] ;  /* 0x0025f800010e7983 */ /* 0x001f280000300800 */
[----:B------:R-:W4:Y:S04]  /*918d0*/  LDL.LU R15, [R1+0x25fc] ;  /* 0x0025fc00010f7983 */ /* 0x000f280000300800 */
[----:B------:R-:W4:Y:S04]  /*918e0*/  LDL.LU R8, [R1+0x2600] ;  /* 0x0026000001087983 */ /* 0x000f280000300800 */
[----:B------:R-:W4:Y:S04]  /*918f0*/  LDL.LU R9, [R1+0x2604] ;  /* 0x0026040001097983 */ /* 0x000f280000300800 */
[----:B------:R-:W4:Y:S04]  /*91900*/  LDL.LU R10, [R1+0x2608] ;  /* 0x00260800010a7983 */ /* 0x000f280000300800 */
[----:B------:R-:W4:Y:S04]  /*91910*/  LDL.LU R11, [R1+0x260c] ;  /* 0x00260c00010b7983 */ /* 0x000f280000300800 */
[----:B------:R-:W4:Y:S04]  /*91920*/  LDL.64 R16, [R1+0x88] ;  /* 0x0000880001107983 */ /* 0x000f280000100a00 */
[----:B---3--:R-:W-:Y:S04]  /*91930*/  STL.64 [R1+0xc200], R26 ;  /* 0x00c2001a01007387 */ /* 0x008fe80000100a00 */
        /* <DEDUP_REMOVED lines=15> */
[----:B------:R-:W2:Y:S04]  /*91a30*/  LDL.LU R22, [R1+0x16f8] ;  /* 0x0016f80001167983 */ /* 0x000ea80000300800 */
[----:B------:R-:W2:Y:S01]  /*91a40*/  LDL.LU R23, [R1+0x16fc] ;  /* 0x0016fc0001177983 */ /* 0x000ea20000300800 */
[----:B----4-:R-:W-:Y:S03]  /*91a50*/  HMMA.16816.F32 R8, R4, R16, R8 ;  /* 0x000000100408723c */ /* 0x010fe60000001808 */
[----:B--2---:R-:W-:Y:S04]  /*91a60*/  STL.64 [R1+0xc138], R22 ;  /* 0x00c1381601007387 */ /* 0x004fe80000100a00 */
[----:B---3--:R0:W-:Y:S04]  /*91a70*/  STL.64 [R1+0xc130], R20 ;  /* 0x00c1301401007387 */ /* 0x0081e80000100a00 */
        /* <DEDUP_REMOVED lines=10> */
[----:B------:R0:W-:Y:S04]  /*91b20*/  STL.64 [R1+0x2720], R8 ;  /* 0x0027200801007387 */ /* 0x0001e80000100a00 */
[----:B------:R1:W-:Y:S01]  /*91b30*/  STL.64 [R1+0x2728], R10 ;  /* 0x0027280a01007387 */ /* 0x0003e20000100a00 */
[----:B0-----:R-:W-:-:S03]  /*91b40*/  IMAD.MOV.U32 R9, RZ, RZ, R16 ;  /* 0x000000ffff097224 */ /* 0x001fc600078e0010 */
[----:B-1----:R-:W3:Y:S01]  /*91b50*/  LDL.LU R10, [R1+0xc22c] ;  /* 0x00c22c00010a7983 */ /* 0x002ee20000300800 */
[----:B------:R-:W-:-:S03]  /*91b60*/  IMAD.MOV.U32 R11, RZ, RZ, R17 ;  /* 0x000000ffff0b7224 */ /* 0x000fc600078e0011 */
[----:B------:R-:W4:Y:S01]  /*91b70*/  LDL.LU R8, [R1+0xc228] ;  /* 0x00c2280001087983 */ /* 0x000f220000300800 */
[----:B------:R-:W-:Y:S03]  /*91b80*/  HMMA.16816.F32 R16, R4, R18, R12 ;  /* 0x000000120410723c */ /* 0x000fe6000000180c */
[----:B------:R-:W2:-:S15]  /*91b90*/  LDL.LU.64 R14, [R1+0xc220] ;  /* 0x00c22000010e7983 */ /* 0x000e9e0000300a00 */
[----:B------:R-:W-:-:S05]  /*91ba0*/  NOP ;  /* 0x0000000000007918 */ /* 0x000fca0000000000 */
[----:B------:R0:W-:Y:S04]  /*91bb0*/  STL.64 [R1+0x2710], R16 ;  /* 0x0027101001007387 */ /* 0x0001e80000100a00 */
[----:B------:R1:W-:Y:S04]  /*91bc0*/  STL.64 [R1+0x2718], R18 ;  /* 0x0027181201007387 */ /* 0x0003e80000100a00 */
[----:B0-----:R-:W3:Y:S04]  /*91bd0*/  LDL.LU R16, [R1+0x1630] ;  /* 0x0016300001107983 */ /* 0x001ee80000300800 */
[----:B------:R-:W3:Y:S04]  /*91be0*/  LDL.LU R17, [R1+0x1634] ;  /* 0x0016340001117983 */ /* 0x000ee80000300800 */
[----:B-1----:R-:W3:Y:S04]  /*91bf0*/  LDL.LU R18, [R1+0x1638] ;  /* 0x0016380001127983 */ /* 0x002ee80000300800 */
[----:B------:R-:W3:Y:S01]  /*91c00*/  LDL.LU R19, [R1+0x163c] ;  /* 0x00163c0001137983 */ /* 0x000ee20000300800 */
        /* <DEDUP_REMOVED lines=61> */
[----:B0-----:R-:W4:Y:S04]  /*91fe0*/  LDL.LU R12, [R1+0x1600] ;  /* 0x00160000010c7983 */ /* 0x001f280000300800 */
[----:B------:R-:W4:Y:S04]  /*91ff0*/  LDL.LU R13, [R1+0x1604] ;  /* 0x00160400010d7983 */ /* 0x000f280000300800 */
[----:B-1----:R-:W4:Y:S04]  /*92000*/  LDL.LU R14, [R1+0x1608] ;  /* 0x00160800010e7983 */ /* 0x002f280000300800 */
[----:B------:R-:W4:Y:S01]  /*92010*/  LDL.LU R15, [R1+0x160c] ;  /* 0x00160c00010f7983 */ /* 0x000f220000300800 */
        /* <DEDUP_REMOVED lines=71> */
[----:B0-----:R-:W3:Y:S04]  /*92490*/  LDL.LU R24, [R1+0x1620] ;  /* 0x0016200001187983 */ /* 0x001ee80000300800 */
[----:B------:R-:W3:Y:S04]  /*924a0*/  LDL.LU R25, [R1+0x1624] ;  /* 0x0016240001197983 */ /* 0x000ee80000300800 */
[----:B------:R-:W3:Y:S04]  /*924b0*/  LDL.LU R26, [R1+0x1628] ;  /* 0x00162800011a7983 */ /* 0x000ee80000300800 */
[----:B------:R-:W3:Y:S01]  /*924c0*/  LDL.LU R27, [R1+0x162c] ;  /* 0x00162c00011b7983 */ /* 0x000ee20000300800 */
[C---:B--2---:R-:W-:Y:S06]  /*924d0*/  HMMA.16816.F32 R16, R4.reuse, R22, R16 ;  /* 0x000000160410723c */ /* 0x044fec0000001810 */
[----:B---3--:R-:W-:-:S15]  /*924e0*/  HMMA.16816.F32 R24, R4, R20, R24 ;  /* 0x000000140418723c */ /* 0x008fde0000001818 */
[----:B------:R-:W-:-:S02]  /*924f0*/  NOP ;  /* 0x0000000000007918 */ /* 0x000fc40000000000 */
[----:B------:R-:W-:Y:S04]  /*92500*/  STL.64 [R1+0x25d0], R16 ;  /* 0x0025d01001007387 */ /* 0x000fe80000100a00 */
[----:B------:R0:W-:Y:S04]  /*92510*/  STL.64 [R1+0x25d8], R18 ;  /* 0x0025d81201007387 */ /* 0x0001e80000100a00 */
[----:B0-----:R-:W2:Y:S04]  /*92520*/  LDL.LU.64 R18, [R1+0xc070] ;  /* 0x00c0700001127983 */ /* 0x001ea80000300a00 */
[----:B------:R-:W4:Y:S04]  /*92530*/  LDL.LU.64 R16, [R1+0xc068] ;  /* 0x00c0680001107983 */ /* 0x000f280000300a00 */
[----:B------:R0:W-:Y:S04]  /*92540*/  STL.64 [R1+0x25c0], R24 ;  /* 0x0025c01801007387 */ /* 0x0001e80000100a00 */
[----:B------:R1:W-:Y:S04]  /*92550*/  STL.64 [R1+0x25c8], R26 ;  /* 0x0025c81a01007387 */ /* 0x0003e80000100a00 */
[----:B0-----:R-:W3:Y:S04]  /*92560*/  LDL.LU R24, [R1+0x1540] ;  /* 0x0015400001187983 */ /* 0x001ee80000300800 */
[----:B------:R-:W3:Y:S04]  /*92570*/  LDL.LU R25, [R1+0x1544] ;  /* 0x0015440001197983 */ /* 0x000ee80000300800 */
[----:B-1----:R-:W2:Y:S04]  /*92580*/  LDL.LU R26, [R1+0x1548] ;  /* 0x00154800011a7983 */ /* 0x002ea80000300800 */
[----:B------:R-:W2:Y:S04]  /*92590*/  LDL.LU R27, [R1+0x154c] ;  /* 0x00154c00011b7983 */ /* 0x000ea80000300800 */
[----:B--2---:R-:W-:Y:S04]  /*925a0*/  STL.64 [R1+0xbff0], R26 ;  /* 0x00bff01a01007387 */ /* 0x004fe80000100a00 */
[----:B---3--:R0:W-:Y:S04]  /*925b0*/  STL.64 [R1+0xbfe8], R24 ;  /* 0x00bfe81801007387 */ /* 0x0081e80000100a00 */
[----:B0-----:R-:W2:Y:S04]  /*925c0*/  LDL.LU R24, [R1+0x1610] ;  /* 0x0016100001187983 */ /* 0x001ea80000300800 */
[----:B------:R-:W2:Y:S04]  /*925d0*/  LDL.LU R25, [R1+0x1614] ;  /* 0x0016140001197983 */ /* 0x000ea80000300800 */
[----:B------:R-:W2:Y:S04]  /*925e0*/  LDL.LU R26, [R1+0x1618] ;  /* 0x00161800011a7983 */ /* 0x000ea80000300800 */
[----:B------:R-:W2:Y:S04]  /*925f0*/  LDL.LU R27, [R1+0x161c] ;  /* 0x00161c00011b7983 */ /* 0x000ea80000300800 */
[----:B------:R-:W3:Y:S04]  /*92600*/  LDL.64 R28, [R1+0x80] ;  /* 0x00008000011c7983 */ /* 0x000ee80000100a00 */
[----:B------:R0:W-:Y:S02]  /*92610*/  STL.64 [R1+0xbe80], R22 ;  /* 0x00be801601007387 */ /* 0x0001e40000100a00 */
[----:B0-----:R-:W-:-:S02]  /*92620*/  IMAD.MOV.U32 R22, RZ, RZ, R9 ;  /* 0x000000ffff167224 */ /* 0x001fc400078e0009 */
[----:B------:R-:W3:Y:S04]  /*92630*/  LDL.LU R9, [R1+0xc060] ;  /* 0x00c0600001097983 */ /* 0x000ee80000300800 */
[----:B------:R0:W-:Y:S04]  /*92640*/  STL.64 [R1+0xbe78], R20 ;  /* 0x00be781401007387 */ /* 0x0001e80000100a00 */
[----:B0-----:R-:W2:Y:S01]  /*92650*/  LDL.64 R20, [R1+0x90] ;  /* 0x0000900001147983 */ /* 0x001ea20000100a00 */
[----:B------:R-:W-:Y:S01]  /*92660*/  IMAD.MOV.U32 R23, RZ, RZ, R11 ;  /* 0x000000ffff177224 */ /* 0x000fe200078e000b */
[C---:B----4-:R-:W-:Y:S04]  /*92670*/  HMMA.16816.F32 R12, R4.reuse, R16, R12 ;  /* 0x00000010040c723c */ /* 0x050fe8000000180c */
[----:B------:R-:W-:Y:S04]  /*92680*/  STL.64 [R1+0xc000], R22 ;  /* 0x00c0001601007387 */ /* 0x000fe80000100a00 */
[----:B--2---:R0:W-:Y:S02]  /*92690*/  STL.64 [R1+0xbff8], R20 ;  /* 0x00bff81401007387 */ /* 0x0041e40000100a00 */
[----:B0-----:R-:W-:-:S15]  /*926a0*/  HMMA.16816.F32 R20, R4, R18, R24 ;  /* 0x000000120414723c */ /* 0x001fde0000001818 */
[----:B------:R-:W-:-:S08]  /*926b0*/  NOP ;  /* 0x0000000000007918 */ /* 0x000fd00000000000 */
[----:B------:R-:W-:Y:S04]  /*926c0*/  STL.64 [R1+0x25b0], R20 ;  /* 0x0025b01401007387 */ /* 0x000fe80000100a00 */
[----:B------:R-:W-:Y:S04]  /*926d0*/  STL.64 [R1+0x25b8], R22 ;  /* 0x0025b81601007387 */ /* 0x000fe80000100a00 */
[----:B------:R-:W-:Y:S04]  /*926e0*/  STL.64 [R1+0x25a0], R12 ;  /* 0x0025a00c01007387 */ /* 0x000fe80000100a00 */
[----:B------:R-:W-:Y:S04]  /*926f0*/  STL.64 [R1+0x25a8], R14 ;  /* 0x0025a80e01007387 */ /* 0x000fe80000100a00 */
[----:B------:R-:W2:Y:S01]  /*92700*/  LDL.64 R24, [R1+0xb0] ;  /* 0x0000b00001187983 */ /* 0x000ea20000100a00 */
[----:B------:R-:W-:-:S02]  /*92710*/  IMAD.MOV.U32 R26, RZ, RZ, R10 ;  /* 0x000000ffff1a7224 */ /* 0x000fc400078e000a */
[----:B------:R-:W-:-:S05]  /*92720*/  IMAD.MOV.U32 R27, RZ, RZ, R0 ;  /* 0x000000ffff1b7224 */ /* 0x000fca00078e0000 */
[----:B------:R-:W-:Y:S04]  /*92730*/  STL.64 [R1+0xc020], R26 ;  /* 0x00c0201a01007387 */ /* 0x000fe80000100a00 */
[----:B--2---:R0:W-:Y:S04]  /*92740*/  STL.64 [R1+0xc018], R24 ;  /* 0x00c0181801007387 */ /* 0x0041e80000100a00 */
[----:B0-----:R-:W2:Y:S04]  /*92750*/  LDL.LU R24, [R1+0x15a0] ;  /* 0x0015a00001187983 */ /* 0x001ea80000300800 */
[----:B------:R-:W2:Y:S04]  /*92760*/  LDL.LU R25, [R1+0x15a4] ;  /* 0x0015a40001197983 */ /* 0x000ea80000300800 */
[----:B------:R-:W4:Y:S04]  /*92770*/  LDL.LU R26, [R1+0x15a8] ;  /* 0x0015a800011a7983 */ /* 0x000f280000300800 */
[----:B------:R-:W4:Y:S04]  /*92780*/  LDL.LU R27, [R1+0x15ac] ;  /* 0x0015ac00011b7983 */ /* 0x000f280000300800 */
[----:B------:R-:W3:Y:S04]  /*92790*/  LDL.LU R10, [R1+0x30b4] ;  /* 0x0030b400010a7983 */ /* 0x000ee80000300800 */
[----:B------:R-:W3:Y:S04]  /*927a0*/  LDL.LU R12, [R1+0x30b0] ;  /* 0x0030b000010c7983 */ /* 0x000ee80000300800 */
[----:B------:R-:W3:Y:S04]  /*927b0*/  LDL.LU R11, [R1+0x30bc] ;  /* 0x0030bc00010b7983 */ /* 0x000ee80000300800 */
[----:B------:R-:W3:Y:S04]  /*927c0*/  LDL.LU R13, [R1+0x30b8] ;  /* 0x0030b800010d7983 */ /* 0x000ee80000300800 */
[----:B------:R-:W3:Y:S04]  /*927d0*/  LDL.LU R14, [R1+0x30c0] ;  /* 0x0030c000010e7983 */ /* 0x000ee80000300800 */
[----:B------:R-:W3:Y:S04]  /*927e0*/  LDL.LU R15, [R1+0x30cc] ;  /* 0x0030cc00010f7983 */ /* 0x000ee80000300800 */
[----:B------:R-:W3:Y:S04]  /*927f0*/  LDL.LU R0, [R1+0x30c8] ;  /* 0x0030c80001007983 */ /* 0x000ee80000300800 */
[----:B----4-:R-:W-:Y:S04]  /*92800*/  STL.64 [R1+0xc030], R26 ;  /* 0x00c0301a01007387 */ /* 0x010fe80000100a00 */
[----:B--2---:R0:W-:Y:S04]  /*92810*/  STL.64 [R1+0xc028], R24 ;  /* 0x00c0281801007387 */ /* 0x0041e80000100a00 */
[----:B0-----:R-:W2:Y:S04]  /*92820*/  LDL.LU R24, [R1+0x15d0] ;  /* 0x0015d00001187983 */ /* 0x001ea80000300800 */
[----:B------:R-:W2:Y:S04]  /*92830*/  LDL.LU R25, [R1+0x15d4] ;  /* 0x0015d40001197983 */ /* 0x000ea80000300800 */
[----:B------:R-:W4:Y:S04]  /*92840*/  LDL.LU R26, [R1+0x15d8] ;  /* 0x0015d800011a7983 */ /* 0x000f280000300800 */
[----:B------:R-:W4:Y:S04]  /*92850*/  LDL.LU R27, [R1+0x15dc] ;  /* 0x0015dc00011b7983 */ /* 0x000f280000300800 */
        /* <DEDUP_REMOVED lines=13> */
[----:B------:R-:W4:Y:S04]  /*92930*/  LDL.LU R21, [R1+0x1574] ;  /* 0x0015740001157983 */ /* 0x000f280000300800 */
[----:B------:R-:W2:Y:S04]  /*92940*/  LDL.LU R22, [R1+0x1578] ;  /* 0x0015780001167983 */ /* 0x000ea80000300800 */
[----:B------:R-:W2:Y:S01]  /*92950*/  LDL.LU R23, [R1+0x157c] ;  /* 0x00157c0001177983 */ /* 0x000ea20000300800 */
[----:B---3--:R-:W-:-:S02]  /*92960*/  IMAD R12, R12, 0x100, R10 ;  /* 0x000001000c0c7824 */ /* 0x008fc400078e020a */
[----:B------:R-:W-:Y:S01]  /*92970*/  IMAD R13, R13, 0x100, R11 ;  /* 0x000001000d0d7824 */ /* 0x000fe200078e020b */
        /* <DEDUP_REMOVED lines=12> */
[----:B------:R-:W4:Y:S04]  /*92a40*/  LDL.LU R10, [R1+0xc05c] ;  /* 0x00c05c00010a7983 */ /* 0x000f280000300800 */
[----:B------:R-:W4:Y:S02]  /*92a50*/  LDL.LU R11, [R1+0xc058] ;  /* 0x00c05800010b7983 */ /* 0x000f240000300800 */
[----:B----4-:R-:W-:-:S15]  /*92a60*/  HMMA.16816.F32 R24, R4, R10, R24 ;  /* 0x0000000a0418723c */ /* 0x010fde0000001818 */
[----:B------:R-:W-:-:S08]  /*92a70*/  NOP ;  /* 0x0000000000007918 */ /* 0x000fd00000000000 */
[----:B------:R-:W-:Y:S04]  /*92a80*/  STL.64 [R1+0x2590], R24 ;  /* 0x0025901801007387 */ /* 0x000fe80000100a00 */
[----:B------:R0:W-:Y:S04]  /*92a90*/  STL.64 [R1+0x2598], R26 ;  /* 0x0025981a01007387 */ /* 0x0001e80000100a00 */
[----:B0-----:R-:W4:Y:S04]  /*92aa0*/  LDL.LU.64 R26, [R1+0xc050] ;  /* 0x00c05000011a7983 */ /* 0x001f280000300a00 */
[----:B------:R-:W4:Y:S04]  /*92ab0*/  LDL.LU.64 R24, [R1+0xc048] ;  /* 0x00c0480001187983 */ /* 0x000f280000300a00 */
[----:B------:R0:W-:Y:S04]  /*92ac0*/  STL [R1+0xbe34], R10 ;  /* 0x00be340a01007387 */ /* 0x0001e80000100800 */
[----:B0-----:R-:W2:Y:S04]  /*92ad0*/  LDL.LU R10, [R1+0x30c4] ;  /* 0x0030c400010a7983 */ /* 0x001ea80000300800 */
[----:B------:R-:W-:Y:S01]  /*92ae0*/  STL [R1+0xbe30], R11 ;  /* 0x00be300b01007387 */ /* 0x000fe20000100800 */
[----:B----4-:R-:W-:-:S15]  /*92af0*/  HMMA.16816.F32 R24, R4, R8, R24 ;  /* 0x000000080418723c */ /* 0x010fde0000001818 */
[----:B------:R-:W-:-:S08]  /*92b00*/  NOP ;  /* 0x0000000000007918 */ /* 0x000fd00000000000 */
[----:B------:R-:W-:Y:S04]  /*92b10*/  STL.64 [R1+0x2580], R24 ;  /* 0x0025801801007387 */ /* 0x000fe80000100a00 */
[----:B------:R0:W-:Y:S04]  /*92b20*/  STL.64 [R1+0x2588], R26 ;  /* 0x0025881a01007387 */ /* 0x0001e80000100a00 */
[----:B0-----:R-:W4:Y:S04]  /*92b30*/  LDL.LU.64 R26, [R1+0xc040] ;  /* 0x00c04000011a7983 */ /* 0x001f280000300a00 */
[----:B------:R-:W4:Y:S04]  /*92b40*/  LDL.LU.64 R24, [R1+0xc038] ;  /* 0x00c0380001187983 */ /* 0x000f280000300a00 */
[----:B------:R-:W-:Y:S04]  /*92b50*/  STL [R1+0xbe18], R8 ;  /* 0x00be180801007387 */ /* 0x000fe80000100800 */
[----:B------:R0:W-:Y:S04]  /*92b60*/  STL [R1+0xbe14], R9 ;  /* 0x00be140901007387 */ /* 0x0001e80000100800 */
[----:B0-----:R-:W3:Y:S01]  /*92b70*/  LDL.64 R8, [R1+0xa0] ;  /* 0x0000a00001087983 */ /* 0x001ee20000100a00 */
[----:B----4-:R-:W-:-:S15]  /*92b80*/  HMMA.16816.F32 R24, R4, R2, R24 ;  /* 0x000000020418723c */ /* 0x010fde0000001818 */
[----:B------:R-:W-:-:S08]  /*92b90*/  NOP ;  /* 0x0000000000007918 */ /* 0x000fd00000000000 */
[----:B------:R-:W-:Y:S04]  /*92ba0*/  STL.64 [R1+0x2570], R24 ;  /* 0x0025701801007387 */ /* 0x000fe80000100a00 */
[----:B------:R0:W-:Y:S04]  /*92bb0*/  STL.64 [R1+0x2578], R26 ;  /* 0x0025781a01007387 */ /* 0x0001e80000100a00 */
[----:B0-----:R-:W3:Y:S04]  /*92bc0*/  LDL.LU.64 R26, [R1+0xc030] ;  /* 0x00c03000011a7983 */ /* 0x001ee80000300a00 */
[----:B------:R-:W3:Y:S01]  /*92bd0*/  LDL.LU.64 R24, [R1+0xc028] ;  /* 0x00c0280001187983 */ /* 0x000ee20000300a00 */
[----:B--2---:R-:W-:-:S02]  /*92be0*/  IMAD R14, R14, 0x100, R10 ;  /* 0x000001000e0e7824 */ /* 0x004fc400078e020a */
[----:B------:R-:W-:Y:S01]  /*92bf0*/  IMAD R15, R0, 0x100, R15 ;  /* 0x00000100000f7824 */ /* 0x000fe200078e020f */
[----:B------:R-:W-:Y:S02]  /*92c00*/  F2FP.F16.E4M3.UNPACK_B R12, R12 ;  /* 0x0000000cff0c723e */ /* 0x000fe400020006ff */
[----:B------:R-:W-:Y:S01]  /*92c10*/  F2FP.F16.E4M3.UNPACK_B R13, R13 ;  /* 0x0000000dff0d723e */ /* 0x000fe200020006ff */
[----:B---3--:R-:W-:Y:S01]  /*92c20*/  HMMA.16816.F32 R4, R4, R8, R24 ;  /* 0x000000080404723c */ /* 0x008fe20000001818 */
[----:B------:R-:W2:Y:S04]  /*92c30*/  LDL.LU.64 R26, [R1+0xc020] ;  /* 0x00c02000011a7983 */ /* 0x000ea80000300a00 */
[----:B------:R-:W3:Y:S01]  /*92c40*/  LDL.LU.64 R24, [R1+0xc018] ;  /* 0x00c0180001187983 */ /* 0x000ee20000300a00 */
[----:B------:R-:W-:-:S02]  /*92c50*/  F2FP.F16.E4M3.UNPACK_B R14, R14 ;  /* 0x0000000eff0e723e */ /* 0x000fc400020006ff */
[----:B------:R-:W-:-:S15]  /*92c60*/  F2FP.F16.E4M3.UNPACK_B R15, R15 ;  /* 0x0000000fff0f723e */ /* 0x000fde00020006ff */
[----:B------:R0:W-:Y:S04]  /*92c70*/  STL.64 [R1+0x2560], R4 ;  /* 0x0025600401007387 */ /* 0x0001e80000100a00 */
[----:B------:R1:W-:Y:S04]  /*92c80*/  STL.64 [R1+0x2568], R6 ;  /* 0x0025680601007387 */ /* 0x0003e80000100a00 */
[----:B0-----:R-:W4:Y:S04]  /*92c90*/  LDL.LU R4, [R1+0x1560] ;  /* 0x0015600001047983 */ /* 0x001f280000300800 */
[----:B------:R-:W4:Y:S04]  /*92ca0*/  LDL.LU R5, [R1+0x1564] ;  /* 0x0015640001057983 */ /* 0x000f280000300800 */
[----:B-1----:R-:W4:Y:S04]  /*92cb0*/  LDL.LU R6, [R1+0x1568] ;  /* 0x0015680001067983 */ /* 0x002f280000300800 */
[----:B------:R-:W4:Y:S01]  /*92cc0*/  LDL.LU R7, [R1+0x156c] ;  /* 0x00156c0001077983 */ /* 0x000f220000300800 */
[----:B---3--:R-:W-:-:S15]  /*92cd0*/  HMMA.16816.F32 R20, R12, R24, R20 ;  /* 0x000000180c14723c */ /* 0x008fde0000001814 */
[----:B------:R-:W-:-:S08]  /*92ce0*/  NOP ;  /* 0x0000000000007918 */ /* 0x000fd00000000000 */
[----:B------:R-:W-:Y:S04]  /*92cf0*/  STL.64 [R1+0x2550], R20 ;  /* 0x0025501401007387 */ /* 0x000fe80000100a00 */
[----:B------:R0:W-:Y:S04]  /*92d00*/  STL.64 [R1+0x2558], R22 ;  /* 0x0025581601007387 */ /* 0x0001e80000100a00 */
[----:B0-----:R-:W2:Y:S04]  /*92d10*/  LDL.LU.64 R22, [R1+0xc010] ;  /* 0x00c0100001167983 */ /* 0x001ea80000300a00 */
[----:B------:R-:W2:Y:S01]  /*92d20*/  LDL.LU.64 R20, [R1+0xc008] ;  /* 0x00c0080001147983 */ /* 0x000ea20000300a00 */
[----:B------:R-:W-:-:S05]  /*92d30*/  IMAD.MOV.U32 R0, RZ, RZ, R25 ;  /* 0x000000ffff007224 */ /* 0x000fca00078e0019 */
[----:B------:R-:W-:Y:S01]  /*92d40*/  STL [R1+0xbdf8], R0 ;  /* 0x00bdf80001007387 */ /* 0x000fe20000100800 */
[----:B--2---:R-:W-:Y:S03]  /*92d50*/  HMMA.16816.F32 R24, R12, R26, R20 ;  /* 0x0000001a0c18723c */ /* 0x004fe60000001814 */
[----:B------:R-:W2:Y:S04]  /*92d60*/  LDL.LU.64 R22, [R1+0xc000] ;  /* 0x00c0000001167983 */ /* 0x000ea80000300a00 */
[----:B------:R-:W4:-:S15]  /*92d70*/  LDL.LU.64 R20, [R1+0xbff8] ;  /* 0x00bff80001147983 */ /* 0x000f1e0000300a00 */
[----:B------:R-:W-:-:S01]  /*92d80*/  NOP ;  /* 0x0000000000007918 */ /* 0x000fc20000000000 */
[----:B------:R-:W-:Y:S04]  /*92d90*/  STL.64 [R1+0x2540], R24 ;  /* 0x0025401801007387 */ /* 0x000fe80000100a00 */
[----:B------:R0:W-:Y:S04]  /*92da0*/  STL.64 [R1+0x2548], R26 ;  /* 0x0025481a01007387 */ /* 0x0001e80000100a00 */
[----:B0-----:R-:W3:Y:S04]  /*92db0*/  LDL.LU.64 R26, [R1+0xbff0] ;  /* 0x00bff000011a7983 */ /* 0x001ee80000300a00 */
[----:B------:R-:W3:Y:S01]  /*92dc0*/  LDL.LU.64 R24, [R1+0xbfe8] ;  /* 0x00bfe80001187983 */ /* 0x000ee20000300a00 */
[----:B------:R-:W-:-:S02]  /*92dd0*/  IMAD.MOV.U32 R11, RZ, RZ, R8 ;  /* 0x000000ffff0b7224 */ /* 0x000fc400078e0008 */
[----:B------:R-:W-:Y:S01]  /*92de0*/  IMAD.MOV.U32 R10, RZ, RZ, R9 ;  /* 0x000000ffff0a7224 */ /* 0x000fe200078e0009 */
[C---:B----4-:R-:W-:Y:S06]  /*92df0*/  HMMA.16816.F32 R4, R12.reuse, R20, R4 ;  /* 0x000000140c04723c */ /* 0x050fec0000001804 */
[----:B------:R-:W-:Y:S01]  /*92e00*/  IMAD.MOV.U32 R0, RZ, RZ, R21 ;  /* 0x000000ffff007224 */ /* 0x000fe200078e0015 */
[----:B--2---:R-:W-:Y:S04]  /*92e10*/  HMMA.16816.F32 R16, R12, R22, R16 ;  /* 0x000000160c10723c */ /* 0x004fe80000001810 */
[----:B------:R-:W-:-:S12]  /*92e20*/  STL [R1+0xbdfc], R0 ;  /* 0x00bdfc0001007387 */ /* 0x000fd80000100800 */
[----:B------:R-:W-:Y:S04]  /*92e30*/  STL.64 [R1+0x2530], R4 ;  /* 0x0025300401007387 */ /* 0x000fe80000100a00 */
[----:B------:R3:W-:Y:S02]  /*92e40*/  STL.64 [R1+0x2538], R6 ;  /* 0x0025380601007387 */ /* 0x0007e40000100a00 */
[----:B---3--:R-:W-:Y:S02]  /*92e50*/  HMMA.16816.F32 R4, R12, R28, R24 ;  /* 0x0000001c0c04723c */ /* 0x008fe40000001818 */
[----:B------:R-:W-:Y:S04]  /*92e60*/  STL.64 [R1+0x2520], R16 ;  /* 0x0025201001007387 */ /* 0x000fe80000100a00 */
[----:B------:R-:W-:Y:S04]  /*92e70*/  STL.64 [R1+0x2528], R18 ;  /* 0x0025281201007387 */ /* 0x000fe80000100a00 */
[----:B------:R-:W2:-:S13]  /*92e80*/  LDL R8, [R1] ;  /* 0x0000000001087983 */ /* 0x000e9a0000100800 */
[----:B------:R0:W-:Y:S04]  /*92e90*/  STL.64 [R1+0x2510], R4 ;  /* 0x0025100401007387 */ /* 0x0001e80000100a00 */
[----:B------:R1:W-:Y:S04]  /*92ea0*/  STL.64 [R1+0x2518], R6 ;  /* 0x0025180601007387 */ /* 0x0003e80000100a00 */
[----:B------:R-:W2:Y:S04]  /*92eb0*/  LDL R9, [R1+0x4] ;  /* 0x0000040001097983 */ /* 0x000ea80000100800 */
[----:B------:R-:W-:Y:S04]  /*92ec0*/  STL.64 [R1+0xbea0], R10 ;  /* 0x00bea00a01007387 */ /* 0x000fe80000100a00 */
[----:B--2---:R2:W-:Y:S04]  /*92ed0*/  STL.64 [R1+0xbe98], R8 ;  /* 0x00be980801007387 */ /* 0x0045e80000100a00 */
[----:B0-----:R-:W3:Y:S04]  /*92ee0*/  LDL.LU R4, [R1+0x13e0] ;  /* 0x0013e00001047983 */ /* 0x001ee80000300800 */
[----:B------:R-:W3:Y:S04]  /*92ef0*/  LDL.LU R5, [R1+0x13e4] ;  /* 0x0013e40001057983 */ /* 0x000ee80000300800 */
[----:B-1----:R-:W4:Y:S04]  /*92f00*/  LDL.LU R6, [R1+0x13e8] ;  /* 0x0013e80001067983 */ /* 0x002f280000300800 */
[----:B------:R-:W4:Y:S04]  /*92f10*/  LDL.LU R7, [R1+0x13ec] ;  /* 0x0013ec0001077983 */ /* 0x000f280000300800 */
[----:B----4-:R-:W-:Y:S04]  /*92f20*/  STL.64 [R1+0xbeb0], R6 ;  /* 0x00beb00601007387 */ /* 0x010fe80000100a00 */
[----:B---3--:R0:W-:Y:S04]  /*92f30*/  STL.64 [R1+0xbea8], R4 ;  /* 0x00bea80401007387 */ /* 0x0081e80000100a00 */
[----:B------:R-:W3:Y:S04]  /*92f40*/  LDL R26, [R1+0x8] ;  /* 0x00000800011a7983 */ /* 0x000ee80000100800 */
[----:B------:R-:W3:Y:S04]  /*92f50*/  LDL R27, [R1+0xc] ;  /* 0x00000c00011b7983 */ /* 0x000ee80000100800 */
[----:B--2---:R-:W2:Y:S04]  /*92f60*/  LDL.LU R8, [R1+0x13f0] ;  /* 0x0013f00001087983 */ /* 0x004ea80000300800 */
[----:B------:R-:W2:Y:S04]  /*92f70*/  LDL.LU R9, [R1+0x13f4] ;  /* 0x0013f40001097983 */ /* 0x000ea80000300800 */
[----:B------:R-:W4:Y:S04]  /*92f80*/  LDL.LU R10, [R1+0x13f8] ;  /* 0x0013f800010a7983 */ /* 0x000f280000300800 */
[----:B------:R-:W4:Y:S04]  /*92f90*/  LDL.LU R11, [R1+0x13fc] ;  /* 0x0013fc00010b7983 */ /* 0x000f280000300800 */
[----:B----4-:R1:W-:Y:S04]  /*92fa0*/  STL.64 [R1+0xbec0], R10 ;  /* 0x00bec00a01007387 */ /* 0x0103e80000100a00 */
[----:B--2---:R2:W-:Y:S04]  /*92fb0*/  STL.64 [R1+0xbeb8], R8 ;  /* 0x00beb80801007387 */ /* 0x0045e80000100a00 */
[----:B------:R-:W4:Y:S04]  /*92fc0*/  LDL R24, [R1+0x10] ;  /* 0x0000100001187983 */ /* 0x000f280000100800 */
[----:B------:R-:W4:Y:S04]  /*92fd0*/  LDL R25, [R1+0x14] ;  /* 0x0000140001197983 */ /* 0x000f280000100800 */
[----:B---3--:R-:W-:Y:S04]  /*92fe0*/  STL.64 [R1+0xbed0], R26 ;  /* 0x00bed01a01007387 */ /* 0x008fe80000100a00 */
[----:B----4-:R-:W-:Y:S04]  /*92ff0*/  STL.64 [R1+0xbec8], R24 ;  /* 0x00bec81801007387 */ /* 0x010fe80000100a00 */
[----:B0-----:R-:W3:Y:S04]  /*93000*/  LDL.LU R4, [R1+0x1400] ;  /* 0x0014000001047983 */ /* 0x001ee80000300800 */
[----:B------:R-:W3:Y:S04]  /*93010*/  LDL.LU R5, [R1+0x1404] ;  /* 0x0014040001057983 */ /* 0x000ee80000300800 */
[----:B------:R-:W4:Y:S04]  /*93020*/  LDL.LU R6, [R1+0x1408] ;  /* 0x0014080001067983 */ /* 0x000f280000300800 */
[----:B------:R-:W4:Y:S04]  /*93030*/  LDL.LU R7, [R1+0x140c] ;  /* 0x00140c0001077983 */ /* 0x000f280000300800 */
[----:B----4-:R-:W-:Y:S04]  /*93040*/  STL.64 [R1+0xbee0], R6 ;  /* 0x00bee00601007387 */ /* 0x010fe80000100a00 */
[----:B---3--:R0:W-:Y:S04]  /*93050*/  STL.64 [R1+0xbed8], R4 ;  /* 0x00bed80401007387 */ /* 0x0081e80000100a00 */
[----:B-1----:R-:W3:Y:S04]  /*93060*/  LDL R10, [R1+0x18] ;  /* 0x00001800010a7983 */ /* 0x002ee80000100800 */
[----:B------:R-:W3:Y:S04]  /*93070*/  LDL R11, [R1+0x1c] ;  /* 0x00001c00010b7983 */ /* 0x000ee80000100800 */
[----:B--2---:R-:W2:Y:S04]  /*93080*/  LDL R8, [R1+0x20] ;  /* 0x0000200001087983 */ /* 0x004ea80000100800 */
[----:B------:R-:W2:Y:S04]  /*93090*/  LDL R9, [R1+0x24] ;  /* 0x0000240001097983 */ /* 0x000ea80000100800 */
[----:B---3--:R1:W-:Y:S04]  /*930a0*/  STL.64 [R1+0xbef0], R10 ;  /* 0x00bef00a01007387 */ /* 0x0083e80000100a00 */
[----:B--2---:R-:W-:Y:S04]  /*930b0*/  STL.64 [R1+0xbee8], R8 ;  /* 0x00bee80801007387 */ /* 0x004fe80000100a00 */
[----:B0-----:R-:W2:Y:S04]  /*930c0*/  LDL.LU R4, [R1+0x1440] ;  /* 0x0014400001047983 */ /* 0x001ea80000300800 */
[----:B------:R-:W2:Y:S04]  /*930d0*/  LDL.LU R5, [R1+0x1444] ;  /* 0x0014440001057983 */ /* 0x000ea80000300800 */
[----:B------:R-:W3:Y:S04]  /*930e0*/  LDL.LU R6, [R1+0x1448] ;  /* 0x0014480001067983 */ /* 0x000ee80000300800 */
[----:B------:R-:W3:Y:S04]  /*930f0*/  LDL.LU R7, [R1+0x144c] ;  /* 0x00144c0001077983 */ /* 0x000ee80000300800 */
[----:B---3--:R-:W-:Y:S04]  /*93100*/  STL.64 [R1+0xbf00], R6 ;  /* 0x00bf000601007387 */ /* 0x008fe80000100a00 */
[----:B--2---:R0:W-:Y:S04]  /*93110*/  STL.64 [R1+0xbef8], R4 ;  /* 0x00bef80401007387 */ /* 0x0041e80000100a00 */
[----:B-1----:R-:W2:Y:S04]  /*93120*/  LDL R10, [R1+0x28] ;  /* 0x00002800010a7983 */ /* 0x002ea80000100800 */
[----:B------:R-:W2:Y:S04]  /*93130*/  LDL R11, [R1+0x2c] ;  /* 0x00002c00010b7983 */ /* 0x000ea80000100800 */
        /* <DEDUP_REMOVED lines=10> */
[----:B----4-:R0:W-:Y:S04]  /*931e0*/  STL.64 [R1+0xbf20], R6 ;  /* 0x00bf200601007387 */ /* 0x0101e80000100a00 */
[----:B0-----:R-:W4:Y:S04]  /*931f0*/  LDL R6, [R1+0x38] ;  /* 0x0000380001067983 */ /* 0x001f280000100800 */
[----:B------:R-:W4:Y:S04]  /*93200*/  LDL R7, [R1+0x3c] ;  /* 0x00003c0001077983 */ /* 0x000f280000100800 */
[----:B---3--:R0:W-:Y:S04]  /*93210*/  STL.64 [R1+0xbf18], R4 ;  /* 0x00bf180401007387 */ /* 0x0081e80000100a00 */
[----:B0-----:R-:W3:Y:S04]  /*93220*/  LDL.64 R4, [R1+0x40] ;  /* 0x0000400001047983 */ /* 0x001ee80000100a00 */
[----:B----4-:R-:W-:Y:S04]  /*93230*/  STL.64 [R1+0xbf50], R6 ;  /* 0x00bf500601007387 */ /* 0x010fe80000100a00 */
[----:B---3--:R-:W-:Y:S04]  /*93240*/  STL.64 [R1+0xbf48], R4 ;  /* 0x00bf480401007387 */ /* 0x008fe80000100a00 */
[----:B------:R-:W3:Y:S04]  /*93250*/  LDL.64 R8, [R1+0x30] ;  /* 0x0000300001087983 */ /* 0x000ee80000100a00 */
[----:B--2---:R-:W-:Y:S04]  /*93260*/  STL.64 [R1+0xbf30], R10 ;  /* 0x00bf300a01007387 */ /* 0x004fe80000100a00 */
[----:B---3--:R0:W-:Y:S04]  /*93270*/  STL.64 [R1+0xbf28], R8 ;  /* 0x00bf280801007387 */ /* 0x0081e80000100a00 */
[----:B0-----:R-:W2:Y:S04]  /*93280*/  LDL.LU R8, [R1+0x1490] ;  /* 0x0014900001087983 */ /* 0x001ea80000300800 */
[----:B------:R-:W2:Y:S04]  /*93290*/  LDL.LU R9, [R1+0x1494] ;  /* 0x0014940001097983 */ /* 0x000ea80000300800 */
[----:B------:R-:W3:Y:S04]  /*932a0*/  LDL.LU R10, [R1+0x1498] ;  /* 0x00149800010a7983 */ /* 0x000ee80000300800 */
[----:B------:R-:W3:Y:S04]  /*932b0*/  LDL.LU R11, [R1+0x149c] ;  /* 0x00149c00010b7983 */ /* 0x000ee80000300800 */
[----:B------:R-:W4:Y:S04]  /*932c0*/  LDL R6, [R1+0x48] ;  /* 0x0000480001067983 */ /* 0x000f280000100800 */
[----:B------:R-:W4:Y:S04]  /*932d0*/  LDL R7, [R1+0x4c] ;  /* 0x00004c0001077983 */ /* 0x000f280000100800 */
[----:B------:R-:W2:Y:S04]  /*932e0*/  LDL.64 R4, [R1+0x50] ;  /* 0x0000500001047983 */ /* 0x000ea80000100a00 */
        /* <DEDUP_REMOVED lines=10> */
[----:B----4-:R0:W-:Y:S04]  /*93390*/  STL.64 [R1+0xbf98], R6 ;  /* 0x00bf980601007387 */ /* 0x0101e80000100a00 */
[----:B------:R-:W4:Y:S04]  /*933a0*/  LDL.LU R4, [R1+0x14e0] ;  /* 0x0014e00001047983 */ /* 0x000f280000300800 */
[----:B------:R-:W4:Y:S04]  /*933b0*/  LDL.LU R5, [R1+0x14e4] ;  /* 0x0014e40001057983 */ /* 0x000f280000300800 */
[----:B0-----:R-:W2:Y:S04]  /*933c0*/  LDL.LU R6, [R1+0x14e8] ;  /* 0x0014e80001067983 */ /* 0x001ea80000300800 */
[----:B------:R-:W2:Y:S01]  /*933d0*/  LDL.LU R7, [R1+0x14ec] ;  /* 0x0014ec0001077983 */ /* 0x000ea20000300800 */
[----:B------:R-:W-:-:S03]  /*933e0*/  IMAD.MOV.U32 R0, RZ, RZ, R29 ;  /* 0x000000ffff007224 */ /* 0x000fc600078e001d */
[----:B------:R-:W3:Y:S04]  /*933f0*/  LDL R16, [R1+0x68] ;  /* 0x0000680001107983 */ /* 0x000ee80000100800 */
[----:B------:R-:W3:Y:S04]  /*93400*/  LDL R17, [R1+0x6c] ;  /* 0x00006c0001117983 */ /* 0x000ee80000100800 */
[----:B------:R-:W3:Y:S04]  /*93410*/  LDL.64 R28, [R1+0x70] ;  /* 0x00007000011c7983 */ /* 0x000ee80000100a00 */
[----:B--2---:R-:W-:Y:S04]  /*93420*/  STL.64 [R1+0xbfa8], R6 ;  /* 0x00bfa80601007387 */ /* 0x004fe80000100a00 */
[----:B----4-:R0:W-:Y:S04]  /*93430*/  STL.64 [R1+0xbfa0], R4 ;  /* 0x00bfa00401007387 */ /* 0x0101e80000100a00 */
        /* <DEDUP_REMOVED lines=10> */
[----:B----4-:R0:W-:Y:S04]  /*934e0*/  STL.64 [R1+0xbfd0], R6 ;  /* 0x00bfd00601007387 */ /* 0x0101e80000100a00 */
[----:B0-----:R-:W4:Y:S04]  /*934f0*/  LDL R6, [R1+0x78] ;  /* 0x0000780001067983 */ /* 0x001f280000100800 */
[----:B------:R-:W4:Y:S04]  /*93500*/  LDL R7, [R1+0x7c] ;  /* 0x00007c0001077983 */ /* 0x000f280000100800 */
[----:B--2---:R-:W-:Y:S04]  /*93510*/  STL.64 [R1+0xbfc8], R4 ;  /* 0x00bfc80401007387 */ /* 0x004fe80000100a00 */
[----:B------:R-:W2:Y:S04]  /*93520*/  LDL.64 R18, [R1+0x60] ;  /* 0x0000600001127983 */ /* 0x000ea80000100a00 */
[----:B--2---:R-:W-:Y:S04]  /*93530*/  STL.64 [R1+0xbfe0], R18 ;  /* 0x00bfe01201007387 */ /* 0x004fe80000100a00 */
[----:B---3--:R0:W-:Y:S04]  /*93540*/  STL.64 [R1+0xbfd8], R16 ;  /* 0x00bfd81001007387 */ /* 0x0081e80000100a00 */
[----:B0-----:R-:W4:Y:S04]  /*93550*/  LDL.LU R16, [R1+0x1530] ;  /* 0x0015300001107983 */ /* 0x001f280000300800 */
        /* <DEDUP_REMOVED lines=15> */
[C---:B----4-:R-:W-:Y:S03]  /*93650*/  HMMA.16816.F32 R4, R12.reuse, R6, R16 ;  /* 0x000000060c04723c */ /* 0x050fe60000001810 */
        /* <DEDUP_REMOVED lines=12> */
[----:B------:R-:W4:Y:S04]  /*93720*/  LDL.LU R22, [R1+0x13d8] ;  /* 0x0013d80001167983 */ /* 0x000f280000300800 */
[----:B------:R-:W4:Y:S04]  /*93730*/  LDL.LU R23, [R1+0x13dc] ;  /* 0x0013dc0001177983 */ /* 0x000f280000300800 */
[----:B------:R-:W-:Y:S04]  /*93740*/  STL [R1+0xbe00], R0 ;  /* 0x00be000001007387 */ /* 0x000fe80000100800 */
[----:B------:R-:W2:Y:S04]  /*93750*/  LDL.LU.64 R18, [R1+0xbfe0] ;  /* 0x00bfe00001127983 */ /* 0x000ea80000300a00 */
        /* <DEDUP_REMOVED lines=10> */
[----:B------:R-:W3:Y:S01]  /*93800*/  LDL.LU.64 R4, [R1+0xbfb8] ;  /* 0x00bfb80001047983 */ /* 0x000ee20000300a00 */
[----:B------:R-:W-:-:S03]  /*93810*/  IMAD.MOV.U32 R0, RZ, RZ, R29 ;  /* 0x000000ffff007224 */ /* 0x000fc600078e001d */
[----:B------:R-:W4:Y:S04]  /*93820*/  LDL.LU.64 R28, [R1+0xbfb0] ;  /* 0x00bfb000011c7983 */ /* 0x000f280000300a00 */
[----:B------:R-:W-:Y:S01]  /*93830*/  STL [R1+0xbe04], R0 ;  /* 0x00be040001007387 */ /* 0x000fe20000100800 */
[----:B---3--:R-:W-:-:S15]  /*93840*/  HMMA.16816.F32 R4, R12, R16, R4 ;  /* 0x000000100c04723c */ /* 0x008fde0000001804 */
        /* <DEDUP_REMOVED lines=10> */
[----:B------:R-:W-:-:S03]  /*938f0*/  IMAD.MOV.U32 R0, RZ, RZ, R19 ;  /* 0x000000ffff007224 */ /* 0x000fc600078e0013 */
[----:B------:R-:W3:Y:S04]  /*93900*/  LDL.LU R16, [R1+0x13a0] ;  /* 0x0013a00001107983 */ /* 0x000ee80000300800 */
[----:B------:R-:W3:Y:S04]  /*93910*/  LDL.LU R17, [R1+0x13a4] ;  /* 0x0013a40001117983 */ /* 0x000ee80000300800 */
[----:B------:R-:W3:Y:S04]  /*93920*/  LDL.LU R18, [R1+0x13a8] ;  /* 0x0013a80001127983 */ /* 0x000ee80000300800 */
[----:B------:R-:W3:Y:S04]  /*93930*/  LDL.LU R19, [R1+0x13ac] ;  /* 0x0013ac0001137983 */ /* 0x000ee80000300800 */
        /* <DEDUP_REMOVED lines=35> */
[----:B------:R-:W4:-:S15]  /*93b70*/  LDL.LU.64 R8, [R1+0xbf28] ;  /* 0x00bf280001087983 */ /* 0x000f1e0000300a00 */
[----:B------:R-:W-:-:S01]  /*93b80*/  NOP ;  /* 0x0000000000007918 */ /* 0x000fc20000000000 */
        /* <DEDUP_REMOVED lines=9> */
[----:B------:R-:W2:Y:S01]  /*93c20*/  LDL.LU.64 R4, [R1+0xbf08] ;  /* 0x00bf080001047983 */ /* 0x000ea20000300a00 */
[----:B------:R-:W-:-:S02]  /*93c30*/  IMAD.MOV.U32 R0, RZ, RZ, R9 ;  /* 0x000000ffff007224 */ /* 0x000fc400078e0009 */
[----:B--2---:R-:W-:Y:S01]  /*93c40*/  HMMA.16816.F32 R8, R12, R10, R4 ;  /* 0x0000000a0c08723c */ /* 0x004fe20000001804 */
[----:B------:R-:W2:Y:S04]  /*93c50*/  LDL.LU.64 R6, [R1+0xbf00] ;  /* 0x00bf000001067983 */ /* 0x000ea80000300a00 */
[----:B------:R-:W2:-:S15]  /*93c60*/  LDL.LU.64 R4, [R1+0xbef8] ;  /* 0x00bef80001047983 */ /* 0x000e9e0000300a00 */
[----:B------:R-:W-:-:S03]  /*93c70*/  NOP ;  /* 0x0000000000007918 */ /* 0x000fc60000000000 */
[----:B------:R-:W-:Y:S04]  /*93c80*/  STL.64 [R1+0x2420], R8 ;  /* 0x0024200801007387 */ /* 0x000fe80000100a00 */
[----:B------:R0:W-:Y:S04]  /*93c90*/  STL.64 [R1+0x2428], R10 ;  /* 0x0024280a01007387 */ /* 0x0001e80000100a00 */
[----:B0-----:R-:W4:Y:S04]  /*93ca0*/  LDL.LU.64 R10, [R1+0xbef0] ;  /* 0x00bef000010a7983 */ /* 0x001f280000300a00 */
[----:B------:R-:W2:Y:S02]  /*93cb0*/  LDL.LU.64 R8, [R1+0xbee8] ;  /* 0x00bee80001087983 */ /* 0x000ea40000300a00 */
[C---:B--2---:R-:W-:Y:S06]  /*93cc0*/  HMMA.16816.F32 R4, R12.reuse, R8, R4 ;  /* 0x000000080c04723c */ /* 0x044fec0000001804 */
[----:B----4-:R-:W-:-:S15]  /*93cd0*/  HMMA.16816.F32 R8, R12, R10, R24 ;  /* 0x0000000a0c08723c */ /* 0x010fde0000001818 */
[----:B------:R-:W-:-:S02]  /*93ce0*/  NOP ;  /* 0x0000000000007918 */ /* 0x000fc40000000000 */
[----:B------:R-:W-:Y:S04]  /*93cf0*/  STL.64 [R1+0x2400], R4 ;  /* 0x0024000401007387 */ /* 0x000fe80000100a00 */
[----:B------:R0:W-:Y:S04]  /*93d00*/  STL.64 [R1+0x2408], R6 ;  /* 0x0024080601007387 */ /* 0x0001e80000100a00 */
[----:B0-----:R-:W2:Y:S04]  /*93d10*/  LDL.LU.64 R6, [R1+0xbee0] ;  /* 0x00bee00001067983 */ /* 0x001ea80000300a00 */
[----:B------:R-:W2:Y:S04]  /*93d20*/  LDL.LU.64 R4, [R1+0xbed8] ;  /* 0x00bed80001047983 */ /* 0x000ea80000300a00 */
[----:B------:R-:W4:Y:S04]  /*93d30*/  LDL.LU.64 R26, [R1+0xbed0] ;  /* 0x00bed000011a7983 */ /* 0x000f280000300a00 */
[----:B------:R-:W2:Y:S04]  /*93d40*/  LDL.LU.64 R24, [R1+0xbec8] ;  /* 0x00bec80001187983 */ /* 0x000ea80000300a00 */
        /* <DEDUP_REMOVED lines=22> */
[----:B0-----:R-:W-:Y:S01]  /*93eb0*/  HMMA.16816.F32 R4, R12, R28, R20 ;  /* 0x0000001c0c04723c */ /* 0x001fe20000001814 */
[----:B------:R-:W2:-:S15]  /*93ec0*/  LDL.LU R20, [R1+0x1370] ;  /* 0x0013700001147983 */ /* 0x000e9e0000300800 */
[----:B------:R-:W-:-:S07]  /*93ed0*/  NOP ;  /* 0x0000000000007918 */ /* 0x000fce0000000000 */
[----:B------:R-:W-:Y:S04]  /*93ee0*/  STL.64 [R1+0x2390], R4 ;  /* 0x0023900401007387 */ /* 0x000fe80000100a00 */
[----:B------:R0:W-:Y:S04]  /*93ef0*/  STL.64 [R1+0x2398], R6 ;  /* 0x0023980601007387 */ /* 0x0001e80000100a00 */
[----:B------:R-:W2:Y:S04]  /*93f00*/  LDL.LU R21, [R1+0x1374] ;  /* 0x0013740001157983 */ /* 0x000ea80000300800 */
[----:B------:R-:W2:Y:S04]  /*93f10*/  LDL.LU R22, [R1+0x1378] ;  /* 0x0013780001167983 */ /* 0x000ea80000300800 */
[----:B------:R-:W2:Y:S04]  /*93f20*/  LDL.LU R23, [R1+0x137c] ;  /* 0x00137c0001177983 */ /* 0x000ea80000300800 */
[----:B------:R-:W3:Y:S04]  /*93f30*/  LDL.LU R8, [R1+0x30e4] ;  /* 0x0030e40001087983 */ /* 0x000ee80000300800 */
[----:B0-----:R-:W3:Y:S04]  /*93f40*/  LDL.LU R6, [R1+0x30e0] ;  /* 0x0030e00001067983 */ /* 0x001ee80000300800 */
[----:B------:R-:W3:Y:S04]  /*93f50*/  LDL.LU R9, [R1+0x30ec] ;  /* 0x0030ec0001097983 */ /* 0x000ee80000300800 */
[----:B------:R-:W3:Y:S04]  /*93f60*/  LDL.LU R7, [R1+0x30e8] ;  /* 0x0030e80001077983 */ /* 0x000ee80000300800 */
[----:B------:R-:W-:Y:S04]  /*93f70*/  STL.64 [R1+0xbd10], R28 ;  /* 0x00bd101c01007387 */ /* 0x000fe80000100a00 */
[----:B------:R0:W-:Y:S04]  /*93f80*/  STL.64 [R1+0x2370], R16 ;  /* 0x0023701001007387 */ /* 0x0001e80000100a00 */
[----:B------:R1:W-:Y:S04]  /*93f90*/  STL.64 [R1+0x2378], R18 ;  /* 0x0023781201007387 */ /* 0x0003e80000100a00 */
[----:B0-----:R-:W2:Y:S04]  /*93fa0*/  LDL.LU R16, [R1+0x1330] ;  /* 0x0013300001107983 */ /* 0x001ea80000300800 */
[----:B------:R-:W2:Y:S04]  /*93fb0*/  LDL.LU R17, [R1+0x1334] ;  /* 0x0013340001117983 */ /* 0x000ea80000300800 */
[----:B-1----:R-:W3:Y:S04]  /*93fc0*/  LDL.LU R18, [R1+0x1338] ;  /* 0x0013380001127983 */ /* 0x002ee80000300800 */
[----:B------:R-:W3:Y:S01]  /*93fd0*/  LDL.LU R19, [R1+0x133c] ;  /* 0x00133c0001137983 */ /* 0x000ee20000300800 */
[----:B----4-:R-:W-:-:S02]  /*93fe0*/  IMAD.MOV.U32 R29, RZ, RZ, R10 ;  /* 0x000000ffff1d7224 */ /* 0x010fc400078e000a */
[----:B------:R-:W-:Y:S01]  /*93ff0*/  IMAD.MOV.U32 R28, RZ, RZ, R11 ;  /* 0x000000ffff1c7224 */ /* 0x000fe200078e000b */
[----:B---3--:R-:W-:Y:S04]  /*94000*/  STL.64 [R1+0xbe70], R18 ;  /* 0x00be701201007387 */ /* 0x008fe80000100a00 */
[----:B--2---:R0:W-:Y:S04]  /*94010*/  STL.64 [R1+0xbe68], R16 ;  /* 0x00be681001007387 */ /* 0x0041e80000100a00 */
[----:B0-----:R-:W2:Y:S04]  /*94020*/  LDL.LU R16, [R1+0x1350] ;  /* 0x0013500001107983 */ /* 0x001ea80000300800 */
[----:B------:R-:W2:Y:S04]  /*94030*/  LDL.LU R17, [R1+0x1354] ;  /* 0x0013540001117983 */ /* 0x000ea80000300800 */
[----:B------:R-:W2:Y:S04]  /*94040*/  LDL.LU R18, [R1+0x1358] ;  /* 0x0013580001127983 */ /* 0x000ea80000300800 */
[----:B------:R-:W2:Y:S04]  /*94050*/  LDL.LU R19, [R1+0x135c] ;  /* 0x00135c0001137983 */ /* 0x000ea80000300800 */
[----:B------:R-:W3:Y:S04]  /*94060*/  LDL.LU R10, [R1+0x30d4] ;  /* 0x0030d400010a7983 */ /* 0x000ee80000300800 */
[----:B------:R-:W4:Y:S04]  /*94070*/  LDL.LU R4, [R1+0x30d0] ;  /* 0x0030d00001047983 */ /* 0x000f280000300800 */
[----:B------:R-:W3:Y:S01]  /*94080*/  LDL.LU R11, [R1+0x30dc] ;  /* 0x0030dc00010b7983 */ /* 0x000ee20000300800 */
[C---:B------:R-:W-:Y:S03]  /*94090*/  HMMA.16816.F32 R20, R12.reuse, R24, R20 ;  /* 0x000000180c14723c */ /* 0x040fe60000001814 */
[----:B---3--:R-:W-:Y:S04]  /*940a0*/  STL.64 [R1+0xbe40], R10 ;  /* 0x00be400a01007387 */ /* 0x008fe80000100a00 */
[----:B------:R0:W-:Y:S04]  /*940b0*/  STL.64 [R1+0xbe38], R8 ;  /* 0x00be380801007387 */ /* 0x0001e80000100a00 */
[----:B0-----:R-:W3:Y:S04]  /*940c0*/  LDL.LU R8, [R1+0x12f0] ;  /* 0x0012f00001087983 */ /* 0x001ee80000300800 */
[----:B------:R-:W3:Y:S04]  /*940d0*/  LDL.LU R9, [R1+0x12f4] ;  /* 0x0012f40001097983 */ /* 0x000ee80000300800 */
[----:B------:R-:W2:Y:S04]  /*940e0*/  LDL.LU R10, [R1+0x12f8] ;  /* 0x0012f800010a7983 */ /* 0x000ea80000300800 */
[----:B------:R-:W2:Y:S04]  /*940f0*/  LDL.LU R11, [R1+0x12fc] ;  /* 0x0012fc00010b7983 */ /* 0x000ea80000300800 */
[----:B--2---:R-:W-:Y:S04]  /*94100*/  STL.64 [R1+0xbe50], R10 ;  /* 0x00be500a01007387 */ /* 0x004fe80000100a00 */
[----:B---3--:R0:W-:Y:S04]  /*94110*/  STL.64 [R1+0xbe48], R8 ;  /* 0x00be480801007387 */ /* 0x0081e80000100a00 */
[----:B0-----:R-:W2:Y:S04]  /*94120*/  LDL.LU R8, [R1+0x1310] ;  /* 0x0013100001087983 */ /* 0x001ea80000300800 */
[----:B------:R-:W2:Y:S04]  /*94130*/  LDL.LU R9, [R1+0x1314] ;  /* 0x0013140001097983 */ /* 0x000ea80000300800 */
[----:B------:R-:W2:Y:S04]  /*94140*/  LDL.LU R10, [R1+0x1318] ;  /* 0x00131800010a7983 */ /* 0x000ea80000300800 */
[----:B------:R-:W2:Y:S04]  /*94150*/  LDL.LU R11, [R1+0x131c] ;  /* 0x00131c00010b7983 */ /* 0x000ea80000300800 */
[----:B------:R-:W3:Y:S04]  /*94160*/  LDL.LU R5, [R1+0x30d8] ;  /* 0x0030d80001057983 */ /* 0x000ee80000300800 */
        /* <DEDUP_REMOVED lines=8> */
[----:B------:R-:W2:Y:S04]  /*941f0*/  LDL.LU R26, [R1+0x1258] ;  /* 0x00125800011a7983 */ /* 0x000ea80000300800 */
[----:B------:R-:W2:Y:S01]  /*94200*/  LDL.LU R27, [R1+0x125c] ;  /* 0x00125c00011b7983 */ /* 0x000ea20000300800 */
[C---:B----4-:R-:W-:Y:S03]  /*94210*/  HMMA.16816.F32 R16, R12.reuse, R22, R16 ;  /* 0x000000160c10723c */ /* 0x050fe60000001810 */
[----:B--2---:R-:W-:Y:S04]  /*94220*/  STL.64 [R1+0xbe28], R26 ;  /* 0x00be281a01007387 */ /* 0x004fe80000100a00 */
[----:B---3--:R0:W-:Y:S04]  /*94230*/  STL.64 [R1+0xbe20], R24 ;  /* 0x00be201801007387 */ /* 0x0081e80000100a00 */
        /* <DEDUP_REMOVED lines=38> */
[----:B---3--:R-:W-:-:S02]  /*944a0*/  IMAD R4, R4, 0x100, R10 ;  /* 0x0000010004047824 */ /* 0x008fc400078e020a */
[----:B------:R-:W-:Y:S01]  /*944b0*/  IMAD R5, R5, 0x100, R11 ;  /* 0x0000010005057824 */ /* 0x000fe200078e020b */
[----:B------:R-:W2:Y:S04]  /*944c0*/  LDL.LU R10, [R1+0xbe34] ;  /* 0x00be3400010a7983 */ /* 0x000ea80000300800 */
[----:B------:R-:W2:Y:S01]  /*944d0*/  LDL.LU R11, [R1+0xbe30] ;  /* 0x00be3000010b7983 */ /* 0x000ea20000300800 */
[----:B----4-:R-:W-:Y:S02]  /*944e0*/  IMAD R6, R6, 0x100, R8 ;  /* 0x0000010006067824 */ /* 0x010fe400078e0208 */
[----:B------:R-:W-:Y:S01]  /*944f0*/  IMAD R7, R7, 0x100, R9 ;  /* 0x0000010007077824 */ /* 0x000fe200078e0209 */
[----:B--2---:R-:W-:-:S15]  /*94500*/  HMMA.16816.F32 R24, R12, R10, R24 ;  /* 0x0000000a0c18723c */ /* 0x004fde0000001818 */
[----:B------:R-:W-:-:S08]  /*94510*/  NOP ;  /* 0x0000000000007918 */ /* 0x000fd00000000000 */
[----:B------:R-:W-:Y:S04]  /*94520*/  STL.64 [R1+0x22e0], R24 ;  /* 0x0022e01801007387 */ /* 0x000fe80000100a00 */
[----:B------:R0:W-:Y:S04]  /*94530*/  STL.64 [R1+0x22e8], R26 ;  /* 0x0022e81a01007387 */ /* 0x0001e80000100a00 */
[----:B0-----:R-:W2:Y:S04]  /*94540*/  LDL.LU.64 R26, [R1+0xbe28] ;  /* 0x00be2800011a7983 */ /* 0x001ea80000300a00 */
[----:B------:R-:W2:Y:S04]  /*94550*/  LDL.LU.64 R24, [R1+0xbe20] ;  /* 0x00be200001187983 */ /* 0x000ea80000300a00 */
[----:B------:R-:W3:Y:S04]  /*94560*/  LDL.LU R8, [R1+0xbe18] ;  /* 0x00be180001087983 */ /* 0x000ee80000300800 */
[----:B------:R-:W3:Y:S04]  /*94570*/  LDL.LU R9, [R1+0xbe14] ;  /* 0x00be140001097983 */ /* 0x000ee80000300800 */
[----:B------:R-:W-:Y:S01]  /*94580*/  STL.64 [R1+0xbbf8], R10 ;  /* 0x00bbf80a01007387 */ /* 0x000fe20000100a00 */
[C---:B---3--:R-:W-:Y:S06]  /*94590*/  HMMA.16816.F32 R16, R12.reuse, R8, R16 ;  /* 0x000000080c10723c */ /* 0x048fec0000001810 */
[----:B------:R0:W-:Y:S02]  /*945a0*/  STL.64 [R1+0xbbf0], R8 ;  /* 0x00bbf00801007387 */ /* 0x0001e40000100a00 */
[----:B0-----:R-:W-:-:S15]  /*945b0*/  HMMA.16816.F32 R8, R12, R2, R20 ;  /* 0x000000020c08723c */ /* 0x001fde0000001814 */
[----:B------:R-:W-:Y:S04]  /*945c0*/  STL.64 [R1+0x22d0], R16 ;  /* 0x0022d01001007387 */ /* 0x000fe80000100a00 */
[----:B------:R-:W-:Y:S04]  /*945d0*/  STL.64 [R1+0x22d8], R18 ;  /* 0x0022d81201007387 */ /* 0x000fe80000100a00 */
[----:B------:R-:W-:Y:S04]  /*945e0*/  STL [R1+0xbbd4], R2 ;  /* 0x00bbd40201007387 */ /* 0x000fe80000100800 */
[----:B------:R-:W-:Y:S04]  /*945f0*/  STL [R1+0xbbd0], R3 ;  /* 0x00bbd00301007387 */ /* 0x000fe80000100800 */
[----:B------:R-:W-:Y:S04]  /*94600*/  STL.64 [R1+0x22c0], R8 ;  /* 0x0022c00801007387 */ /* 0x000fe80000100a00 */
[----:B------:R2:W-:Y:S02]  /*94610*/  STL.64 [R1+0x22c8], R10 ;  /* 0x0022c80a01007387 */ /* 0x0005e40000100a00 */
[----:B--2---:R-:W-:Y:S02]  /*94620*/  HMMA.16816.F32 R8, R12, R28, R24 ;  /* 0x0000001c0c08723c */ /* 0x004fe40000001818 */
[----:B------:R-:W2:-:S15]  /*94630*/  LDL R26, [R1+0x28] ;  /* 0x00002800011a7983 */ /* 0x000e9e0000100800 */
[----:B------:R-:W-:-:S06]  /*94640*/  NOP ;  /* 0x0000000000007918 */ /* 0x000fcc0000000000 */
[----:B------:R-:W-:Y:S04]  /*94650*/  STL.64 [R1+0x22a0], R8 ;  /* 0x0022a00801007387 */ /* 0x000fe80000100a00 */
[----:B------:R0:W-:Y:S04]  /*94660*/  STL.64 [R1+0x22a8], R10 ;  /* 0x0022a80a01007387 */ /* 0x0001e80000100a00 */
[----:B------:R-:W2:Y:S04]  /*94670*/  LDL R27, [R1+0x2c] ;  /* 0x00002c00011b7983 */ /* 0x000ea80000100800 */
[----:B------:R-:W3:Y:S01]  /*94680*/  LDL R24, [R1+0x30] ;  /* 0x0000300001187983 */ /* 0x000ee20000100800 */
[----:B------:R-:W-:-:S03]  /*94690*/  IMAD.MOV.U32 R25, RZ, RZ, R0 ;  /* 0x000000ffff197224 */ /* 0x000fc600078e0000 */
[----:B------:R-:W4:Y:S04]  /*946a0*/  LDL.LU R0, [R1+0xbe10] ;  /* 0x00be100001007983 */ /* 0x000f280000300800 */
[----:B--2---:R-:W-:Y:S04]  /*946b0*/  STL.64 [R1+0xbcd8], R26 ;  /* 0x00bcd81a01007387 */ /* 0x004fe80000100a00 */
[----:B---3--:R1:W-:Y:S04]  /*946c0*/  STL.64 [R1+0xbcd0], R24 ;  /* 0x00bcd01801007387 */ /* 0x0083e80000100a00 */
[----:B------:R-:W2:Y:S04]  /*946d0*/  LDL.LU R16, [R1+0xc20] ;  /* 0x000c200001107983 */ /* 0x000ea80000300800 */
[----:B------:R-:W2:Y:S04]  /*946e0*/  LDL.LU R17, [R1+0xc24] ;  /* 0x000c240001117983 */ /* 0x000ea80000300800 */
[----:B------:R-:W3:Y:S04]  /*946f0*/  LDL.LU R18, [R1+0xc28] ;  /* 0x000c280001127983 */ /* 0x000ee80000300800 */
[----:B------:R-:W3:Y:S04]  /*94700*/  LDL.LU R19, [R1+0xc2c] ;  /* 0x000c2c0001137983 */ /* 0x000ee80000300800 */
[----:B---3--:R-:W-:Y:S04]  /*94710*/  STL.64 [R1+0xbce8], R18 ;  /* 0x00bce81201007387 */ /* 0x008fe80000100a00 */
[----:B--2---:R2:W-:Y:S04]  /*94720*/  STL.64 [R1+0xbce0], R16 ;  /* 0x00bce01001007387 */ /* 0x0045e80000100a00 */
[----:B0-----:R-:W3:Y:S04]  /*94730*/  LDL R10, [R1+0x38] ;  /* 0x00003800010a7983 */ /* 0x001ee80000100800 */
[----:B------:R-:W3:Y:S04]  /*94740*/  LDL R11, [R1+0x3c] ;  /* 0x00003c00010b7983 */ /* 0x000ee80000100800 */
[----:B------:R-:W2:Y:S04]  /*94750*/  LDL.LU R12, [R1+0xc50] ;  /* 0x000c5000010c7983 */ /* 0x000ea80000300800 */
[----:B------:R-:W2:Y:S04]  /*94760*/  LDL.LU R13, [R1+0xc54] ;  /* 0x000c5400010d7983 */ /* 0x000ea80000300800 */
[----:B------:R-:W3:Y:S04]  /*94770*/  LDL.LU R14, [R1+0xc58] ;  /* 0x000c5800010e7983 */ /* 0x000ee80000300800 */
[----:B------:R-:W3:Y:S01]  /*94780*/  LDL.LU R15, [R1+0xc5c] ;  /* 0x000c5c00010f7983 */ /* 0x000ee20000300800 */
[----:B----4-:R-:W-:-:S03]  /*94790*/  IMAD.MOV.U32 R9, RZ, RZ, R0 ;  /* 0x000000ffff097224 */ /* 0x010fc600078e0000 */
[----:B---3--:R-:W-:Y:S04]  /*947a0*/  STL.64 [R1+0xbcf8], R14 ;  /* 0x00bcf80e01007387 */ /* 0x008fe80000100a00 */
[----:B--2---:R-:W-:Y:S04]  /*947b0*/  STL.64 [R1+0xbcf0], R12 ;  /* 0x00bcf00c01007387 */ /* 0x004fe80000100a00 */
[----:B------:R-:W2:Y:S04]  /*947c0*/  LDL R8, [R1+0x40] ;  /* 0x0000400001087983 */ /* 0x000ea80000100800 */
[----:B------:R-:W3:Y:S04]  /*947d0*/  LDL.LU R0, [R1+0xbe0c] ;  /* 0x00be0c0001007983 */ /* 0x000ee80000300800 */
[----:B------:R-:W-:Y:S04]  /*947e0*/  STL.64 [R1+0xbd08], R10 ;  /* 0x00bd080a01007387 */ /* 0x000fe80000100a00 */
[----:B--2---:R0:W-:Y:S04]  /*947f0*/  STL.64 [R1+0xbd00], R8 ;  /* 0x00bd000801007387 */ /* 0x0041e80000100a00 */
[----:B-1----:R-:W2:Y:S04]  /*94800*/  LDL.LU R24, [R1+0xca0] ;  /* 0x000ca00001187983 */ /* 0x002ea80000300800 */
[----:B------:R-:W2:Y:S04]  /*94810*/  LDL.LU R25, [R1+0xca4] ;  /* 0x000ca40001197983 */ /* 0x000ea80000300800 */
[----:B------:R-:W4:Y:S04]  /*94820*/  LDL.LU R26, [R1+0xca8] ;  /* 0x000ca800011a7983 */ /* 0x000f280000300800 */
[----:B------:R-:W4:Y:S01]  /*94830*/  LDL.LU R27, [R1+0xcac] ;  /* 0x000cac00011b7983 */ /* 0x000f220000300800 */
[----:B---3--:R-:W-:-:S03]  /*94840*/  IMAD.MOV.U32 R17, RZ, RZ, R0 ;  /* 0x000000ffff117224 */ /* 0x008fc600078e0000 */
[----:B----4-:R-:W-:Y:S04]  /*94850*/  STL.64 [R1+0xbd20], R26 ;  /* 0x00bd201a01007387 */ /* 0x010fe80000100a00 */
[----:B--2---:R1:W-:Y:S04]  /*94860*/  STL.64 [R1+0xbd18], R24 ;  /* 0x00bd181801007387 */ /* 0x0043e80000100a00 */
[----:B------:R-:W2:Y:S04]  /*94870*/  LDL R18, [R1+0x48] ;  /* 0x0000480001127983 */ /* 0x000ea80000100800 */
[----:B------:R-:W2:Y:S04]  /*94880*/  LDL R19, [R1+0x4c] ;  /* 0x00004c0001137983 */ /* 0x000ea80000100800 */
[----:B------:R-:W3:Y:S04]  /*94890*/  LDL R16, [R1+0x50] ;  /* 0x0000500001107983 */ /* 0x000ee80000100800 */
[----:B------:R-:W4:Y:S04]  /*948a0*/  LDL.LU R0, [R1+0xbe08] ;  /* 0x00be080001007983 */ /* 0x000f280000300800 */
[----:B--2---:R4:W-:Y:S04]  /*948b0*/  STL.64 [R1+0xbd30], R18 ;  /* 0x00bd301201007387 */ /* 0x0049e80000100a00 */
[----:B---3--:R-:W-:Y:S04]  /*948c0*/  STL.64 [R1+0xbd28], R16 ;  /* 0x00bd281001007387 */ /* 0x008fe80000100a00 */
[----:B0-----:R-:W2:Y:S04]  /*948d0*/  LDL.LU R8, [R1+0x1100] ;  /* 0x0011000001087983 */ /* 0x001ea80000300800 */
[----:B------:R-:W2:Y:S04]  /*948e0*/  LDL.LU R9, [R1+0x1104] ;  /* 0x0011040001097983 */ /* 0x000ea80000300800 */
[----:B------:R-:W3:Y:S04]  /*948f0*/  LDL.LU R10, [R1+0x1108] ;  /* 0x00110800010a7983 */ /* 0x000ee80000300800 */
[----:B------:R-:W3:Y:S04]  /*94900*/  LDL.LU R11, [R1+0x110c] ;  /* 0x00110c00010b7983 */ /* 0x000ee80000300800 */
[----:B---3--:R-:W-:Y:S04]  /*94910*/  STL.64 [R1+0xbd40], R10 ;  /* 0x00bd400a01007387 */ /* 0x008fe80000100a00 */
[----:B--2---:R-:W-:Y:S04]  /*94920*/  STL.64 [R1+0xbd38], R8 ;  /* 0x00bd380801007387 */ /* 0x004fe80000100a00 */
[----:B-1----:R-:W2:Y:S04]  /*94930*/  LDL.LU R24, [R1+0x1130] ;  /* 0x0011300001187983 */ /* 0x002ea80000300800 */
[----:B------:R-:W2:Y:S04]  /*94940*/  LDL.LU R25, [R1+0x1134] ;  /* 0x0011340001197983 */ /* 0x000ea80000300800 */
[----:B------:R-:W3:Y:S04]  /*94950*/  LDL.LU R26, [R1+0x1138] ;  /* 0x00113800011a7983 */ /* 0x000ee80000300800 */
[----:B------:R-:W3:Y:S01]  /*94960*/  LDL.LU R27, [R1+0x113c] ;  /* 0x00113c00011b7983 */ /* 0x000ee20000300800 */
[----:B----4-:R-:W-:-:S03]  /*94970*/  IMAD.MOV.U32 R19, RZ, RZ, R0 ;  /* 0x000000ffff137224 */ /* 0x010fc600078e0000 */
[----:B---3--:R-:W-:Y:S04]  /*94980*/  STL.64 [R1+0xbd50], R26 ;  /* 0x00bd501a01007387 */ /* 0x008fe80000100a00 */
[----:B--2---:R0:W-:Y:S04]  /*94990*/  STL.64 [R1+0xbd48], R24 ;  /* 0x00bd481801007387 */ /* 0x0041e80000100a00 */
[----:B------:R-:W2:Y:S04]  /*949a0*/  LDL R18, [R1+0x60] ;  /* 0x0000600001127983 */ /* 0x000ea80000100800 */
[----:B------:R-:W3:Y:S04]  /*949b0*/  LDL.LU R0, [R1+0xbe04] ;  /* 0x00be040001007983 */ /* 0x000ee80000300800 */
[----:B0-----:R-:W4:Y:S04]  /*949c0*/  LDL.LU R24, [R1+0x1170] ;  /* 0x0011700001187983 */ /* 0x001f280000300800 */
[----:B------:R-:W4:Y:S04]  /*949d0*/  LDL.LU R25, [R1+0x1174] ;  /* 0x0011740001197983 */ /* 0x000f280000300800 */
[----:B------:R-:W2:Y:S04]  /*949e0*/  LDL.LU R26, [R1+0x1178] ;  /* 0x00117800011a7983 */ /* 0x000ea80000300800 */
[----:B------:R-:W2:Y:S04]  /*949f0*/  LDL.LU R27, [R1+0x117c] ;  /* 0x00117c00011b7983 */ /* 0x000ea80000300800 */
[----:B--2---:R0:W-:Y:S04]  /*94a00*/  STL.64 [R1+0xbd60], R26 ;  /* 0x00bd601a01007387 */ /* 0x0041e80000100a00 */
[----:B0-----:R-:W2:Y:S01]  /*94a10*/  LDL R26, [R1+0x70] ;  /* 0x00007000011a7983 */ /* 0x001ea20000100800 */
[----:B---3--:R-:W-:-:S03]  /*94a20*/  IMAD.MOV.U32 R27, RZ, RZ, R0 ;  /* 0x000000ffff1b7224 */ /* 0x008fc600078e0000 */
[----:B------:R-:W3:Y:S04]  /*94a30*/  LDL.LU R0, [R1+0xbe00] ;  /* 0x00be000001007983 */ /* 0x000ee80000300800 */
[----:B----4-:R0:W-:Y:S04]  /*94a40*/  STL.64 [R1+0xbd58], R24 ;  /* 0x00bd581801007387 */ /* 0x0101e80000100a00 */
[----:B0-----:R-:W4:Y:S04]  /*94a50*/  LDL.64 R24, [R1+0x78] ;  /* 0x0000780001187983 */ /* 0x001f280000100a00 */
[----:B--2---:R3:W-:Y:S04]  /*94a60*/  STL.64 [R1+0xbd90], R26 ;  /* 0x00bd901a01007387 */ /* 0x0047e80000100a00 */
[----:B----4-:R-:W-:Y:S04]  /*94a70*/  STL.64 [R1+0xbd88], R24 ;  /* 0x00bd881801007387 */ /* 0x010fe80000100a00 */
[----:B------:R-:W2:Y:S04]  /*94a80*/  LDL.64 R16, [R1+0x68] ;  /* 0x0000680001107983 */ /* 0x000ea80000100a00 */
[----:B------:R-:W-:Y:S01]  /*94a90*/  STL.64 [R1+0xbd70], R18 ;  /* 0x00bd701201007387 */ /* 0x000fe20000100a00 */
[----:B---3--:R-:W-:-:S03]  /*94aa0*/  IMAD.MOV.U32 R27, RZ, RZ, R0 ;  /* 0x000000ffff1b7224 */ /* 0x008fc600078e0000 */
[----:B--2---:R0:W-:Y:S04]  /*94ab0*/  STL.64 [R1+0xbd68], R16 ;  /* 0x00bd681001007387 */ /* 0x0041e80000100a00 */
[----:B0-----:R-:W2:Y:S04]  /*94ac0*/  LDL.LU R16, [R1+0x1190] ;  /* 0x0011900001107983 */ /* 0x001ea80000300800 */
[----:B------:R-:W2:Y:S04]  /*94ad0*/  LDL.LU R17, [R1+0x1194] ;  /* 0x0011940001117983 */ /* 0x000ea80000300800 */
[----:B------:R-:W3:Y:S04]  /*94ae0*/  LDL.LU R18, [R1+0x1198] ;  /* 0x0011980001127983 */ /* 0x000ee80000300800 */
[----:B------:R-:W3:Y:S04]  /*94af0*/  LDL.LU R19, [R1+0x119c] ;  /* 0x00119c0001137983 */ /* 0x000ee80000300800 */
[----:B------:R-:W4:Y:S04]  /*94b00*/  LDL R26, [R1+0x80] ;  /* 0x00008000011a7983 */ /* 0x000f280000100800 */
[----:B------:R-:W2:Y:S04]  /*94b10*/  LDL.LU R0, [R1+0xbdfc] ;  /* 0x00bdfc0001007983 */ /* 0x000ea80000300800 */
[----:B------:R-:W3:Y:S04]  /*94b20*/  LDL.64 R24, [R1+0x88] ;  /* 0x0000880001187983 */ /* 0x000ee80000100a00 */
[----:B----4-:R-:W-:Y:S04]  /*94b30*/  STL.64 [R1+0xbdc0], R26 ;  /* 0x00bdc01a01007387 */ /* 0x010fe80000100a00 */
[----:B---3--:R-:W-:Y:S04]  /*94b40*/  STL.64 [R1+0xbdb8], R24 ;  /* 0x00bdb81801007387 */ /* 0x008fe80000100a00 */
[----:B------:R-:W-:Y:S04]  /*94b50*/  STL.64 [R1+0xbd80], R18 ;  /* 0x00bd801201007387 */ /* 0x000fe80000100a00 */
[----:B--2---:R0:W-:Y:S04]  /*94b60*/  STL.64 [R1+0xbd78], R16 ;  /* 0x00bd781001007387 */ /* 0x0041e80000100a00 */
[----:B0-----:R-:W2:Y:S04]  /*94b70*/  LDL.LU R16, [R1+0x11b0] ;  /* 0x0011b00001107983 */ /* 0x001ea80000300800 */
[----:B------:R-:W2:Y:S04]  /*94b80*/  LDL.LU R17, [R1+0x11b4] ;  /* 0x0011b40001117983 */ /* 0x000ea80000300800 */
[----:B------:R-:W3:Y:S04]  /*94b90*/  LDL.LU R18, [R1+0x11b8] ;  /* 0x0011b80001127983 */ /* 0x000ee80000300800 */
[----:B------:R-:W3:Y:S04]  /*94ba0*/  LDL.LU R19, [R1+0x11bc] ;  /* 0x0011bc0001137983 */ /* 0x000ee80000300800 */
[----:B------:R-:W4:Y:S01]  /*94bb0*/  LDL R26, [R1+0x90] ;  /* 0x00009000011a7983 */ /* 0x000f220000100800 */
[----:B------:R-:W-:-:S03]  /*94bc0*/  IMAD.MOV.U32 R27, RZ, RZ, R0 ;  /* 0x000000ffff1b7224 */ /* 0x000fc600078e0000 */
        /* <DEDUP_REMOVED lines=10> */
[----:B------:R-:W4:Y:S04]  /*94c70*/  LDL R2, [R1+0xb0] ;  /* 0x0000b00001027983 */ /* 0x000f280000100800 */
        /* <DEDUP_REMOVED lines=10> */
[----:B------:R-:W-:-:S02]  /*94d20*/  F2FP.F16.E4M3.UNPACK_B R4, R4 ;  /* 0x00000004ff04723e */ /* 0x000fc400020006ff */
[----:B------:R-:W-:Y:S02]  /*94d30*/  F2FP.F16.E4M3.UNPACK_B R5, R5 ;  /* 0x00000005ff05723e */ /* 0x000fe400020006ff */
[----:B------:R-:W-:Y:S02]  /*94d40*/  F2FP.F16.E4M3.UNPACK_B R6, R6 ;  /* 0x00000006ff06723e */ /* 0x000fe400020006ff */
[----:B------:R-:W-:Y:S01]  /*94d50*/  F2FP.F16.E4M3.UNPACK_B R7, R7 ;  /* 0x00000007ff07723e */ /* 0x000fe200020006ff */
[----:B------:R-:W-:Y:S01]  /*94d60*/  IMAD.MOV.U32 R3, RZ, RZ, R0 ;  /* 0x000000ffff037224 */ /* 0x000fe200078e0000 */
        /* <DEDUP_REMOVED lines=17> */
[----:B------:R-:W4:Y:S04]  /*94e80*/  LDL.64 R28, [R1+0x58] ;  /* 0x00005800011c7983 */ /* 0x000f280000100a00 */
        /* <DEDUP_REMOVED lines=19> */
[----:B------:R-:W-:-:S03]  /*94fc0*/  IMAD.MOV.U32 R3, RZ, RZ, R25 ;  /* 0x000000ffff037224 */ /* 0x000fc600078e0019 */
[----:B------:R-:W-:Y:S04]  /*94fd0*/  STL [R1+0xbbdc], R2 ;  /* 0x00bbdc0201007387 */ /* 0x000fe80000100800 */
[----:B------:R-:W-:Y:S01]  /*94fe0*/  STL [R1+0xbbd8], R3 ;  /* 0x00bbd80301007387 */ /* 0x000fe20000100800 */
[----:B---3--:R-:W-:Y:S03]  /*94ff0*/  HMMA.16816.F32 R24, R4, R26, R16 ;  /* 0x0000001a0418723c */ /* 0x008fe60000001810 */
        /* <DEDUP_REMOVED lines=14> */
[----:B------:R-:W-:-:S05]  /*950e0*/  IMAD.MOV.U32 R3, RZ, RZ, R25 ;  /* 0x000000ffff037224 */ /* 0x000fca00078e0019 */
        /* <DEDUP_REMOVED lines=22> */
[----:B------:R-:W3:-:S15]  /*95250*/  LDL.LU.64 R16, [R1+0xbd68] ;  /* 0x00bd680001107983 */ /* 0x000ede0000300a00 */
[----:B------:R-:W-:-:S01]  /*95260*/  NOP ;  /* 0x0000000000007918 */ /* 0x000fc20000000000 */
[----:B------:R-:W-:Y:S04]  /*95270*/  STL.64 [R1+0x21f0], R24 ;  /* 0x0021f01801007387 */ /* 0x000fe80000100a00 */
[----:B------:R0:W-:Y:S04]  /*95280*/  STL.64 [R1+0x21f8], R26 ;  /* 0x0021f81a01007387 */ /* 0x0001e80000100a00 */
[----:B0-----:R-:W4:Y:S04]  /*95290*/  LDL.LU.64 R26, [R1+0xbd60] ;  /* 0x00bd6000011a7983 */ /* 0x001f280000300a00 */
[----:B------:R-:W4:Y:S01]  /*952a0*/  LDL.LU.64 R24, [R1+0xbd58] ;  /* 0x00bd580001187983 */ /* 0x000f220000300a00 */
[----:B---3--:R-:W-:Y:S01]  /*952b0*/  IMAD.MOV.U32 R0, RZ, RZ, R17 ;  /* 0x000000ffff007224 */ /* 0x008fe200078e0011 */
[C---:B----4-:R-:W-:Y:S06]  /*952c0*/  HMMA.16816.F32 R24, R4.reuse, R16, R24 ;  /* 0x000000100418723c */ /* 0x050fec0000001818 */
[----:B--2---:R-:W-:-:S15]  /*952d0*/  HMMA.16816.F32 R16, R4, R18, R8 ;  /* 0x000000120410723c */ /* 0x004fde0000001808 */
[----:B------:R-:W-:-:S02]  /*952e0*/  NOP ;  /* 0x0000000000007918 */ /* 0x000fc40000000000 */
[----:B------:R-:W-:Y:S04]  /*952f0*/  STL.64 [R1+0x21e0], R24 ;  /* 0x0021e01801007387 */ /* 0x000fe80000100a00 */
[----:B------:R0:W-:Y:S04]  /*95300*/  STL.64 [R1+0x21e8], R26 ;  /* 0x0021e81a01007387 */ /* 0x0001e80000100a00 */
[----:B0-----:R-:W2:Y:S04]  /*95310*/  LDL.LU.64 R26, [R1+0xbd50] ;  /* 0x00bd5000011a7983 */ /* 0x001ea80000300a00 */
[----:B------:R-:W2:Y:S04]  /*95320*/  LDL.LU.64 R24, [R1+0xbd48] ;  /* 0x00bd480001187983 */ /* 0x000ea80000300a00 */
[----:B------:R-:W3:Y:S04]  /*95330*/  LDL.LU.64 R10, [R1+0xbd40] ;  /* 0x00bd4000010a7983 */ /* 0x000ee80000300a00 */
[----:B------:R-:W3:Y:S04]  /*95340*/  LDL.LU.64 R8, [R1+0xbd38] ;  /* 0x00bd380001087983 */ /* 0x000ee80000300a00 */
[----:B------:R-:W-:Y:S04]  /*95350*/  STL.64 [R1+0x2150], R16 ;  /* 0x0021501001007387 */ /* 0x000fe80000100a00 */
[----:B------:R0:W-:Y:S04]  /*95360*/  STL.64 [R1+0x2158], R18 ;  /* 0x0021581201007387 */ /* 0x0001e80000100a00 */
[----:B0-----:R-:W4:Y:S04]  /*95370*/  LDL.LU.64 R18, [R1+0xbd30] ;  /* 0x00bd300001127983 */ /* 0x001f280000300a00 */
[----:B------:R-:W3:Y:S01]  /*95380*/  LDL.LU.64 R16, [R1+0xbd28] ;  /* 0x00bd280001107983 */ /* 0x000ee20000300a00 */
[----:B------:R-:W-:-:S02]  /*95390*/  IMAD.MOV.U32 R2, RZ, RZ, R28 ;  /* 0x000000ffff027224 */ /* 0x000fc400078e001c */
[----:B------:R-:W-:Y:S01]  /*953a0*/  IMAD.MOV.U32 R3, RZ, RZ, R29 ;  /* 0x000000ffff037224 */ /* 0x000fe200078e001d */
[C---:B--2---:R-:W-:Y:S06]  /*953b0*/  HMMA.16816.F32 R24, R4.reuse, R28, R24 ;  /* 0x0000001c0418723c */ /* 0x044fec0000001818 */
[----:B---3--:R-:W-:-:S15]  /*953c0*/  HMMA.16816.F32 R8, R4, R16, R8 ;  /* 0x000000100408723c */ /* 0x008fde0000001808 */
[----:B------:R-:W-:-:S02]  /*953d0*/  NOP ;  /* 0x0000000000007918 */ /* 0x000fc40000000000 */
[----:B------:R-:W-:Y:S04]  /*953e0*/  STL.64 [R1+0x2120], R24 ;  /* 0x0021201801007387 */ /* 0x000fe80000100a00 */
[----:B------:R0:W-:Y:S04]  /*953f0*/  STL.64 [R1+0x2128], R26 ;  /* 0x0021281a01007387 */ /* 0x0001e80000100a00 */
[----:B0-----:R-:W2:Y:S04]  /*95400*/  LDL.LU.64 R26, [R1+0xbd20] ;  /* 0x00bd2000011a7983 */ /* 0x001ea80000300a00 */
[----:B------:R-:W2:Y:S04]  /*95410*/  LDL.LU.64 R24, [R1+0xbd18] ;  /* 0x00bd180001187983 */ /* 0x000ea80000300a00 */
[----:B------:R-:W3:Y:S04]  /*95420*/  LDL.LU.64 R28, [R1+0xbd10] ;  /* 0x00bd1000011c7983 */ /* 0x000ee80000300a00 */
[----:B------:R-:W-:Y:S04]  /*95430*/  STL.64 [R1+0x20f0], R8 ;  /* 0x0020f00801007387 */ /* 0x000fe80000100a00 */
[----:B------:R0:W-:Y:S04]  /*95440*/  STL.64 [R1+0x20f8], R10 ;  /* 0x0020f80a01007387 */ /* 0x0001e80000100a00 */
[----:B0-----:R-:W3:Y:S04]  /*95450*/  LDL.LU.64 R10, [R1+0xbd08] ;  /* 0x00bd0800010a7983 */ /* 0x001ee80000300a00 */
[----:B------:R-:W2:Y:S01]  /*95460*/  LDL.LU.64 R8, [R1+0xbd00] ;  /* 0x00bd000001087983 */ /* 0x000ea20000300a00 */
[----:B----4-:R-:W-:Y:S03]  /*95470*/  HMMA.16816.F32 R16, R4, R18, R12 ;  /* 0x000000120410723c */ /* 0x010fe6000000180c */
[----:B------:R-:W3:Y:S04]  /*95480*/  LDL.LU.64 R14, [R1+0xbcf8] ;  /* 0x00bcf800010e7983 */ /* 0x000ee80000300a00 */
[----:B------:R-:W3:-:S15]  /*95490*/  LDL.LU.64 R12, [R1+0xbcf0] ;  /* 0x00bcf000010c7983 */ /* 0x000ede0000300a00 */
[----:B------:R-:W-:-:S01]  /*954a0*/  NOP ;  /* 0x0000000000007918 */ /* 0x000fc20000000000 */
        /* <DEDUP_REMOVED lines=8> */
[----:B0-----:R-:W2:Y:S04]  /*95530*/  LDL.LU.64 R26, [R1+0xbcd8] ;  /* 0x00bcd800011a7983 */ /* 0x001ea80000300a00 */
[----:B------:R-:W4:Y:S01]  /*95540*/  LDL.LU.64 R24, [R1+0xbcd0] ;  /* 0x00bcd00001187983 */ /* 0x000f220000300a00 */
[----:B---3--:R-:W-:-:S15]  /*95550*/  HMMA.16816.F32 R8, R4, R10, R12 ;  /* 0x0000000a0408723c */ /* 0x008fde000000180c */
[----:B------:R-:W-:-:S08]  /*95560*/  NOP ;  /* 0x0000000000007918 */ /* 0x000fd00000000000 */
[----:B------:R-:W-:Y:S04]  /*95570*/  STL.64 [R1+0x2050], R8 ;  /* 0x0020500801007387 */ /* 0x000fe80000100a00 */
[----:B------:R2:W-:Y:S01]  /*95580*/  STL.64 [R1+0x2058], R10 ;  /* 0x0020580a01007387 */ /* 0x0005e20000100a00 */
[C---:B----4-:R-:W-:Y:S06]  /*95590*/  HMMA.16816.F32 R12, R4.reuse, R24, R16 ;  /* 0x00000018040c723c */ /* 0x050fec0000001810 */
[----:B--2---:R-:W-:Y:S01]  /*955a0*/  HMMA.16816.F32 R8, R4, R26, R20 ;  /* 0x0000001a0408723c */ /* 0x004fe20000001814 */
[----:B------:R-:W2:-:S15]  /*955b0*/  LDL.LU R16, [R1+0xa70] ;  /* 0x000a700001107983 */ /* 0x000e9e0000300800 */
[----:B------:R-:W-:-:S01]  /*955c0*/  NOP ;  /* 0x0000000000007918 */ /* 0x000fc20000000000 */
[----:B------:R-:W-:Y:S04]  /*955d0*/  STL.64 [R1+0x2010], R12 ;  /* 0x0020100c01007387 */ /* 0x000fe80000100a00 */
[----:B------:R-:W-:Y:S04]  /*955e0*/  STL.64 [R1+0x2018], R14 ;  /* 0x0020180e01007387 */ /* 0x000fe80000100a00 */
        /* <DEDUP_REMOVED lines=9> */
[----:B------:R-:W3:Y:S04]  /*95680*/  LDL.LU R24, [R1+0xab0] ;  /* 0x000ab00001187983 */ /* 0x000ee80000300800 */
[----:B------:R-:W3:Y:S04]  /*95690*/  LDL.LU R25, [R1+0xab4] ;  /* 0x000ab40001197983 */ /* 0x000ee80000300800 */
[----:B------:R-:W4:Y:S04]  /*956a0*/  LDL.LU R26, [R1+0xab8] ;  /* 0x000ab800011a7983 */ /* 0x000f280000300800 */
[----:B------:R-:W4:Y:S04]  /*956b0*/  LDL.LU R27, [R1+0xabc] ;  /* 0x000abc00011b7983 */ /* 0x000f280000300800 */
[----:B----4-:R0:W-:Y:S04]  /*956c0*/  STL.64 [R1+0xbc68], R26 ;  /* 0x00bc681a01007387 */ /* 0x0101e80000100a00 */
[----:B0-----:R-:W4:Y:S04]  /*956d0*/  LDL R26, [R1] ;  /* 0x00000000011a7983 */ /* 0x001f280000100800 */
[----:B------:R-:W4:Y:S04]  /*956e0*/  LDL R27, [R1+0x4] ;  /* 0x00000400011b7983 */ /* 0x000f280000100800 */
[----:B---3--:R0:W-:Y:S04]  /*956f0*/  STL.64 [R1+0xbc60], R24 ;  /* 0x00bc601801007387 */ /* 0x0081e80000100a00 */
[----:B0-----:R-:W3:Y:S04]  /*95700*/  LDL R24, [R1+0x8] ;  /* 0x0000080001187983 */ /* 0x001ee80000100800 */
[----:B------:R-:W3:Y:S04]  /*95710*/  LDL R25, [R1+0xc] ;  /* 0x00000c0001197983 */ /* 0x000ee80000100800 */
[----:B----4-:R-:W-:Y:S04]  /*95720*/  STL.64 [R1+0xbc80], R26 ;  /* 0x00bc801a01007387 */ /* 0x010fe80000100a00 */
[----:B---3--:R-:W-:Y:S04]  /*95730*/  STL.64 [R1+0xbc98], R24 ;  /* 0x00bc981801007387 */ /* 0x008fe80000100a00 */
[----:B--2---:R-:W-:Y:S04]  /*95740*/  STL.64 [R1+0xbc48], R22 ;  /* 0x00bc481601007387 */ /* 0x004fe80000100a00 */
        /* <DEDUP_REMOVED lines=47> */
[----:B------:R-:W2:Y:S04]  /*95a40*/  LDL.LU R8, [R1+0xa50] ;  /* 0x000a500001087983 */ /* 0x000ea80000300800 */
        /* <DEDUP_REMOVED lines=12> */
[----:B------:R0:W-:Y:S04]  /*95b10*/  STL.64 [R1+0x1fa0], R24 ;  /* 0x001fa01801007387 */ /* 0x0001e80000100a00 */
[----:B------:R1:W-:Y:S04]  /*95b20*/  STL.64 [R1+0x1fa8], R26 ;  /* 0x001fa81a01007387 */ /* 0x0003e80000100a00 */
[----:B0-----:R-:W1:Y:S04]  /*95b30*/  LDL.LU.64 R24, [R1+0xbcc8] ;  /* 0x00bcc80001187983 */ /* 0x001e680000300a00 */
[----:B------:R-:W3:Y:S04]  /*95b40*/  LDL.LU R12, [R1+0x30f0] ;  /* 0x0030f000010c7983 */ /* 0x000ee80000300800 */
[----:B------:R-:W4:Y:S01]  /*95b50*/  LDL.LU R13, [R1+0x30f8] ;  /* 0x0030f800010d7983 */ /* 0x000f220000300800 */
[----:B-1----:R-:W-:Y:S03]  /*95b60*/  HMMA.16816.F32 R24, R4, R24, R20 ;  /* 0x000000180418723c */ /* 0x002fe60000001814 */
        /* <DEDUP_REMOVED lines=51> */
[----:B0-----:R-:W4:Y:S04]  /*95ea0*/  LDL.LU R24, [R1+0xa40] ;  /* 0x000a400001187983 */ /* 0x001f280000300800 */
[----:B------:R-:W4:Y:S04]  /*95eb0*/  LDL.LU R25, [R1+0xa44] ;  /* 0x000a440001197983 */ /* 0x000f280000300800 */
[----:B------:R-:W4:Y:S04]  /*95ec0*/  LDL.LU R26, [R1+0xa48] ;  /* 0x000a4800011a7983 */ /* 0x000f280000300800 */
        /* <DEDUP_REMOVED lines=22> */
[----:B------:R-:W3:Y:S04]  /*96030*/  LDL.LU.64 R8, [R1+0xbc00] ;  /* 0x00bc000001087983 */ /* 0x000ee80000300a00 */
[----:B------:R-:W-:Y:S04]  /*96040*/  STL [R1+0xb9dc], R18 ;  /* 0x00b9dc1201007387 */ /* 0x000fe80000100800 */
[----:B------:R-:W-:Y:S01]  /*96050*/  STL [R1+0xb9d8], R19 ;  /* 0x00b9d81301007387 */ /* 0x000fe20000100800 */
[----:B---3--:R-:W-:-:S15]  /*96060*/  HMMA.16816.F32 R8, R4, R16, R8 ;  /* 0x000000100408723c */ /* 0x008fde0000001808 */
[----:B------:R-:W-:-:S08]  /*96070*/  NOP ;  /* 0x0000000000007918 */ /* 0x000fd00000000000 */
[----:B------:R-:W-:Y:S04]  /*96080*/  STL.64 [R1+0x1da0], R8 ;  /* 0x001da00801007387 */ /* 0x000fe80000100a00 */
[----:B------:R0:W-:Y:S04]  /*96090*/  STL.64 [R1+0x1da8], R10 ;  /* 0x001da80a01007387 */ /* 0x0001e80000100a00 */
[----:B0-----:R-:W2:Y:S01]  /*960a0*/  LDL.LU.64 R10, [R1+0xbbf8] ;  /* 0x00bbf800010a7983 */ /* 0x001ea20000300a00 */
[----:B----4-:R-:W-:Y:S02]  /*960b0*/  IMAD R12, R12, 0x100, R22 ;  /* 0x000001000c0c7824 */ /* 0x010fe400078e0216 */
[----:B------:R-:W-:Y:S01]  /*960c0*/  IMAD R13, R13, 0x100, R23 ;  /* 0x000001000d0d7824 */ /* 0x000fe200078e0217 */
[----:B------:R-:W3:Y:S04]  /*960d0*/  LDL.LU.64 R8, [R1+0xbbf0] ;  /* 0x00bbf00001087983 */ /* 0x000ee80000300a00 */
[----:B------:R0:W-:Y:S04]  /*960e0*/  STL.64 [R1+0xbb78], R16 ;  /* 0x00bb781001007387 */ /* 0x0001e80000100a00 */
[----:B0-----:R-:W3:Y:S04]  /*960f0*/  LDL.LU R16, [R1+0xb80] ;  /* 0x000b800001107983 */ /* 0x001ee80000300800 */
[----:B------:R-:W3:Y:S04]  /*96100*/  LDL.LU R17, [R1+0xb84] ;  /* 0x000b840001117983 */ /* 0x000ee80000300800 */
[----:B------:R-:W3:Y:S04]  /*96110*/  LDL.LU R18, [R1+0xb88] ;  /* 0x000b880001127983 */ /* 0x000ee80000300800 */
[----:B------:R-:W3:Y:S01]  /*96120*/  LDL.LU R19, [R1+0xb8c] ;  /* 0x000b8c0001137983 */ /* 0x000ee20000300800 */
[----:B--2---:R-:W-:Y:S06]  /*96130*/  HMMA.16816.F32 R20, R4, R10, R24 ;  /* 0x0000000a0414723c */ /* 0x004fec0000001818 */
[----:B------:R-:W-:Y:S04]  /*96140*/  STL [R1+0xb9b4], R10 ;  /* 0x00b9b40a01007387 */ /* 0x000fe80000100800 */
[----:B------:R-:W-:-:S13]  /*96150*/  STL [R1+0xb9b0], R11 ;  /* 0x00b9b00b01007387 */ /* 0x000fda0000100800 */
[----:B------:R-:W-:Y:S04]  /*96160*/  STL.64 [R1+0x1d70], R20 ;  /* 0x001d701401007387 */ /* 0x000fe80000100a00 */
[----:B------:R0:W-:Y:S04]  /*96170*/  STL.64 [R1+0x1d78], R22 ;  /* 0x001d781601007387 */ /* 0x0001e80000100a00 */
[----:B------:R-:W2:Y:S04]  /*96180*/  LDL.LU R24, [R1+0x980] ;  /* 0x0009800001187983 */ /* 0x000ea80000300800 */
[----:B------:R-:W2:Y:S04]  /*96190*/  LDL.LU R25, [R1+0x984] ;  /* 0x0009840001197983 */ /* 0x000ea80000300800 */
[----:B------:R-:W4:Y:S04]  /*961a0*/  LDL.LU R26, [R1+0x988] ;  /* 0x00098800011a7983 */ /* 0x000f280000300800 */
[----:B------:R-:W4:Y:S01]  /*961b0*/  LDL.LU R27, [R1+0x98c] ;  /* 0x00098c00011b7983 */ /* 0x000f220000300800 */
[----:B0-----:R-:W-:-:S02]  /*961c0*/  IMAD.MOV.U32 R22, RZ, RZ, R2 ;  /* 0x000000ffff167224 */ /* 0x001fc400078e0002 */
[----:B------:R-:W-:Y:S01]  /*961d0*/  IMAD.MOV.U32 R23, RZ, RZ, R3 ;  /* 0x000000ffff177224 */ /* 0x000fe200078e0003 */
[----:B---3--:R-:W-:Y:S01]  /*961e0*/  HMMA.16816.F32 R16, R4, R8, R16 ;  /* 0x000000080410723c */ /* 0x008fe20000001810 */
[----:B----4-:R-:W-:Y:S04]  /*961f0*/  STL.64 [R1+0xbb10], R26 ;  /* 0x00bb101a01007387 */ /* 0x010fe80000100a00 */
[----:B--2---:R0:W-:Y:S04]  /*96200*/  STL.64 [R1+0xbb08], R24 ;  /* 0x00bb081801007387 */ /* 0x0041e80000100a00 */
[----:B------:R-:W2:Y:S04]  /*96210*/  LDL.LU R2, [R1+0xbbec] ;  /* 0x00bbec0001027983 */ /* 0x000ea80000300800 */
[----:B------:R-:W3:Y:S04]  /*96220*/  LDL.LU R3, [R1+0xbbe8] ;  /* 0x00bbe80001037983 */ /* 0x000ee80000300800 */
[----:B------:R-:W4:Y:S04]  /*96230*/  LDL.64 R20, [R1+0x60] ;  /* 0x0000600001147983 */ /* 0x000f280000100a00 */
[----:B------:R-:W-:Y:S01]  /*96240*/  STL.64 [R1+0xbb20], R22 ;  /* 0x00bb201601007387 */ /* 0x000fe20000100a00 */
[----:B------:R-:W-:-:S02]  /*96250*/  IMAD R14, R14, 0x100, R28 ;  /* 0x000001000e0e7824 */ /* 0x000fc400078e021c */
[----:B------:R-:W-:Y:S01]  /*96260*/  IMAD R15, R15, 0x100, R29 ;  /* 0x000001000f0f7824 */ /* 0x000fe200078e021d */
[----:B----4-:R1:W-:Y:S04]  /*96270*/  STL.64 [R1+0xbb18], R20 ;  /* 0x00bb181401007387 */ /* 0x0103e80000100a00 */
[----:B------:R-:W4:Y:S04]  /*96280*/  LDL.64 R28, [R1+0x50] ;  /* 0x00005000011c7983 */ /* 0x000f280000100a00 */
[----:B0-----:R-:W2:Y:S04]  /*96290*/  LDL.LU R24, [R1+0x9b0] ;  /* 0x0009b00001187983 */ /* 0x001ea80000300800 */
[----:B------:R-:W-:Y:S04]  /*962a0*/  STL.64 [R1+0x1d60], R16 ;  /* 0x001d601001007387 */ /* 0x000fe80000100a00 */
[----:B------:R-:W-:Y:S04]  /*962b0*/  STL.64 [R1+0x1d68], R18 ;  /* 0x001d681201007387 */ /* 0x000fe80000100a00 */
[----:B------:R-:W2:Y:S04]  /*962c0*/  LDL.LU R25, [R1+0x9b4] ;  /* 0x0009b40001197983 */ /* 0x000ea80000300800 */
[----:B------:R-:W3:Y:S04]  /*962d0*/  LDL.LU R26, [R1+0x9b8] ;  /* 0x0009b800011a7983 */ /* 0x000ee80000300800 */
[----:B------:R-:W3:Y:S04]  /*962e0*/  LDL.LU R27, [R1+0x9bc] ;  /* 0x0009bc00011b7983 */ /* 0x000ee80000300800 */
[----:B---3--:R0:W-:Y:S04]  /*962f0*/  STL.64 [R1+0xbb30], R26 ;  /* 0x00bb301a01007387 */ /* 0x0081e80000100a00 */
[----:B--2---:R2:W-:Y:S04]  /*96300*/  STL.64 [R1+0xbb28], R24 ;  /* 0x00bb281801007387 */ /* 0x0045e80000100a00 */
[----:B-1----:R-:W3:Y:S04]  /*96310*/  LDL.LU R20, [R1+0x9c0] ;  /* 0x0009c00001147983 */ /* 0x002ee80000300800 */
[----:B------:R-:W3:Y:S04]  /*96320*/  LDL.LU R21, [R1+0x9c4] ;  /* 0x0009c40001157983 */ /* 0x000ee80000300800 */
[----:B------:R-:W4:Y:S04]  /*96330*/  LDL.LU R22, [R1+0x9c8] ;  /* 0x0009c80001167983 */ /* 0x000f280000300800 */
[----:B------:R-:W4:Y:S01]  /*96340*/  LDL.LU R23, [R1+0x9cc] ;  /* 0x0009cc0001177983 */ /* 0x000f220000300800 */
[----:B0-----:R-:W-:-:S02]  /*96350*/  IMAD.MOV.U32 R26, RZ, RZ, R3 ;  /* 0x000000ffff1a7224 */ /* 0x001fc400078e0003 */
[----:B------:R-:W-:Y:S01]  /*96360*/  IMAD.MOV.U32 R27, RZ, RZ, R2 ;  /* 0x000000ffff1b7224 */ /* 0x000fe200078e0002 */
[----:B----4-:R-:W-:Y:S04]  /*96370*/  STL.64 [R1+0xbb40], R22 ;  /* 0x00bb401601007387 */ /* 0x010fe80000100a00 */
[----:B---3--:R0:W-:Y:S04]  /*96380*/  STL.64 [R1+0xbb38], R20 ;  /* 0x00bb381401007387 */ /* 0x0081e80000100a00 */
[----:B------:R-:W3:Y:S04]  /*96390*/  LDL.LU R3, [R1+0xbbe4] ;  /* 0x00bbe40001037983 */ /* 0x000ee80000300800 */
[----:B------:R-:W4:Y:S04]  /*963a0*/  LDL.LU R2, [R1+0xbbe0] ;  /* 0x00bbe00001027983 */ /* 0x000f280000300800 */
[----:B--2---:R-:W2:Y:S04]  /*963b0*/  LDL.64 R24, [R1+0x80] ;  /* 0x0000800001187983 */ /* 0x004ea80000100a00 */
[----:B------:R4:W-:Y:S04]  /*963c0*/  STL.64 [R1+0xbb60], R26 ;  /* 0x00bb601a01007387 */ /* 0x0009e80000100a00 */
[----:B--2---:R-:W-:Y:S04]  /*963d0*/  STL.64 [R1+0xbb58], R24 ;  /* 0x00bb581801007387 */ /* 0x004fe80000100a00 */
[----:B0-----:R-:W2:Y:S04]  /*963e0*/  LDL.LU R20, [R1+0x9d0] ;  /* 0x0009d00001147983 */ /* 0x001ea80000300800 */
[----:B------:R-:W2:Y:S04]  /*963f0*/  LDL.LU R21, [R1+0x9d4] ;  /* 0x0009d40001157983 */ /* 0x000ea80000300800 */
[----:B------:R-:W2:Y:S04]  /*96400*/  LDL.LU R22, [R1+0x9d8] ;  /* 0x0009d80001167983 */ /* 0x000ea80000300800 */
[----:B------:R-:W2:Y:S01]  /*96410*/  LDL.LU R23, [R1+0x9dc] ;  /* 0x0009dc0001177983 */ /* 0x000ea20000300800 */
[----:B----4-:R-:W-:-:S03]  /*96420*/  IMAD.MOV.U32 R26, RZ, RZ, R2 ;  /* 0x000000ffff1a7224 */ /* 0x010fc600078e0002 */
[----:B------:R-:W4:Y:S01]  /*96430*/  LDL.LU R2, [R1+0xbbdc] ;  /* 0x00bbdc0001027983 */ /* 0x000f220000300800 */
[----:B---3--:R-:W-:-:S03]  /*96440*/  IMAD.MOV.U32 R27, RZ, RZ, R3 ;  /* 0x000000ffff1b7224 */ /* 0x008fc600078e0003 */
[----:B------:R-:W3:Y:S04]  /*96450*/  LDL.LU R3, [R1+0xbbd8] ;  /* 0x00bbd80001037983 */ /* 0x000ee80000300800 */
[----:B------:R-:W2:Y:S04]  /*96460*/  LDL.LU R16, [R1+0xa00] ;  /* 0x000a000001107983 */ /* 0x000ea80000300800 */
[----:B------:R-:W2:Y:S04]  /*96470*/  LDL.LU R17, [R1+0xa04] ;  /* 0x000a040001117983 */ /* 0x000ea80000300800 */
[----:B------:R-:W4:Y:S04]  /*96480*/  LDL.LU R18, [R1+0xa08] ;  /* 0x000a080001127983 */ /* 0x000f280000300800 */
[----:B------:R-:W4:Y:S04]  /*96490*/  LDL.LU R19, [R1+0xa0c] ;  /* 0x000a0c0001137983 */ /* 0x000f280000300800 */
[----:B----4-:R0:W-:Y:S02]  /*964a0*/  STL.64 [R1+0xbb88], R18 ;  /* 0x00bb881201007387 */ /* 0x0101e40000100a00 */
[----:B0-----:R-:W-:-:S02]  /*964b0*/  IMAD.MOV.U32 R18, RZ, RZ, R2 ;  /* 0x000000ffff127224 */ /* 0x001fc400078e0002 */
[----:B---3--:R-:W-:Y:S01]  /*964c0*/  IMAD.MOV.U32 R19, RZ, RZ, R3 ;  /* 0x000000ffff137224 */ /* 0x008fe200078e0003 */
[----:B------:R-:W3:Y:S04]  /*964d0*/  LDL.LU R2, [R1+0xbbd4] ;  /* 0x00bbd40001027983 */ /* 0x000ee80000300800 */
[----:B------:R-:W3:Y:S04]  /*964e0*/  LDL.LU R3, [R1+0xbbd0] ;  /* 0x00bbd00001037983 */ /* 0x000ee80000300800 */
[----:B--2---:R0:W-:Y:S04]  /*964f0*/  STL.64 [R1+0xbb80], R16 ;  /* 0x00bb801001007387 */ /* 0x0041e80000100a00 */
[----:B0-----:R-:W2:Y:S04]  /*96500*/  LDL.64 R16, [R1+0xb0] ;  /* 0x0000b00001107983 */ /* 0x001ea80000100a00 */
[----:B------:R-:W-:Y:S04]  /*96510*/  STL.64 [R1+0xbbb8], R18 ;  /* 0x00bbb81201007387 */ /* 0x000fe80000100a00 */
[----:B--2---:R-:W-:Y:S04]  /*96520*/  STL.64 [R1+0xbbb0], R16 ;  /* 0x00bbb01001007387 */ /* 0x004fe80000100a00 */
[----:B------:R-:W2:Y:S04]  /*96530*/  LDL.64 R24, [R1+0x90] ;  /* 0x0000900001187983 */ /* 0x000ea80000100a00 */
        /* <DEDUP_REMOVED lines=20> */
[----:B------:R-:W3:Y:S04]  /*96680*/  LDL.LU R26, [R1+0xa28] ;  /* 0x000a2800011a7983 */ /* 0x000ee80000300800 */
[----:B------:R-:W3:Y:S04]  /*96690*/  LDL.LU R27, [R1+0xa2c] ;  /* 0x000a2c00011b7983 */ /* 0x000ee80000300800 */
[----:B------:R-:W-:Y:S04]  /*966a0*/  STL.64 [R1+0xbb50], R22 ;  /* 0x00bb501601007387 */ /* 0x000fe80000100a00 */
[----:B------:R0:W-:Y:S04]  /*966b0*/  STL.64 [R1+0xbb48], R20 ;  /* 0x00bb481401007387 */ /* 0x0001e80000100a00 */
[----:B0-----:R-:W4:Y:S04]  /*966c0*/  LDL.LU R20, [R1+0x9e0] ;  /* 0x0009e00001147983 */ /* 0x001f280000300800 */
[----:B------:R-:W4:Y:S04]  /*966d0*/  LDL.LU R21, [R1+0x9e4] ;  /* 0x0009e40001157983 */ /* 0x000f280000300800 */
[----:B------:R-:W3:Y:S04]  /*966e0*/  LDL.LU R22, [R1+0x9e8] ;  /* 0x0009e80001167983 */ /* 0x000ee80000300800 */
[----:B------:R-:W3:Y:S01]  /*966f0*/  LDL.LU R23, [R1+0x9ec] ;  /* 0x0009ec0001177983 */ /* 0x000ee20000300800 */
[----:B--2---:R-:W-:Y:S03]  /*96700*/  HMMA.16816.F32 R16, R4, R2, R16 ;  /* 0x000000020410723c */ /* 0x004fe60000001810 */
[----:B---3--:R-:W-:Y:S04]  /*96710*/  STL.64 [R1+0xbb70], R22 ;  /* 0x00bb701601007387 */ /* 0x008fe80000100a00 */
[----:B----4-:R0:W-:Y:S04]  /*96720*/  STL.64 [R1+0xbb68], R20 ;  /* 0x00bb681401007387 */ /* 0x0101e80000100a00 */
[----:B0-----:R-:W2:Y:S04]  /*96730*/  LDL.LU R20, [R1+0x9f0] ;  /* 0x0009f00001147983 */ /* 0x001ea80000300800 */
[----:B------:R-:W2:Y:S04]  /*96740*/  LDL.LU R21, [R1+0x9f4] ;  /* 0x0009f40001157983 */ /* 0x000ea80000300800 */
[----:B------:R-:W2:Y:S04]  /*96750*/  LDL.LU R22, [R1+0x9f8] ;  /* 0x0009f80001167983 */ /* 0x000ea80000300800 */
[----:B------:R-:W2:Y:S04]  /*96760*/  LDL.LU R23, [R1+0x9fc] ;  /* 0x0009fc0001177983 */ /* 0x000ea80000300800 */
[----:B------:R0:W-:Y:S04]  /*96770*/  STL [R1+0xb994], R8 ;  /* 0x00b9940801007387 */ /* 0x0001e80000100800 */
[----:B------:R1:W-:Y:S04]  /*96780*/  STL [R1+0xb990], R9 ;  /* 0x00b9900901007387 */ /* 0x0003e80000100800 */
[----:B0-----:R-:W3:Y:S04]  /*96790*/  LDL.LU R8, [R1+0x990] ;  /* 0x0009900001087983 */ /* 0x001ee80000300800 */
[----:B-1----:R-:W3:Y:S04]  /*967a0*/  LDL.LU R9, [R1+0x994] ;  /* 0x0009940001097983 */ /* 0x002ee80000300800 */
[----:B------:R-:W3:Y:S04]  /*967b0*/  LDL.LU R10, [R1+0x998] ;  /* 0x00099800010a7983 */ /* 0x000ee80000300800 */
[----:B------:R-:W3:Y:S04]  /*967c0*/  LDL.LU R11, [R1+0x99c] ;  /* 0x00099c00010b7983 */ /* 0x000ee80000300800 */
[----:B------:R-:W-:Y:S04]  /*967d0*/  STL.64 [R1+0x1d40], R16 ;  /* 0x001d401001007387 */ /* 0x000fe80000100a00 */
[----:B------:R0:W-:Y:S04]  /*967e0*/  STL.64 [R1+0x1d48], R18 ;  /* 0x001d481201007387 */ /* 0x0001e80000100a00 */
[----:B0-----:R-:W4:Y:S04]  /*967f0*/  LDL.LU.64 R18, [R1+0xbbc8] ;  /* 0x00bbc80001127983 */ /* 0x001f280000300a00 */
[----:B------:R-:W4:Y:S04]  /*96800*/  LDL.LU.64 R16, [R1+0xbbc0] ;  /* 0x00bbc00001107983 */ /* 0x000f280000300a00 */
[----:B------:R0:W-:Y:S04]  /*96810*/  STL [R1+0xb99c], R2 ;  /* 0x00b99c0201007387 */ /* 0x0001e80000100800 */
[----:B------:R1:W-:Y:S04]  /*96820*/  STL [R1+0xb998], R3 ;  /* 0x00b9980301007387 */ /* 0x0003e80000100800 */
[----:B0-----:R-:W4:Y:S04]  /*96830*/  LDL R2, [R1+0xa0] ;  /* 0x0000a00001027983 */ /* 0x001f280000100800 */
[----:B-1----:R-:W4:Y:S01]  /*96840*/  LDL R3, [R1+0xa4] ;  /* 0x0000a40001037983 */ /* 0x002f220000100800 */
[----:B------:R-:W-:-:S02]  /*96850*/  F2FP.F16.E4M3.UNPACK_B R12, R12 ;  /* 0x0000000cff0c723e */ /* 0x000fc400020006ff */
[----:B------:R-:W-:Y:S02]  /*96860*/  F2FP.F16.E4M3.UNPACK_B R13, R13 ;  /* 0x0000000dff0d723e */ /* 0x000fe400020006ff */
[----:B------:R-:W-:Y:S02]  /*96870*/  F2FP.F16.E4M3.UNPACK_B R14, R14 ;  /* 0x0000000eff0e723e */ /* 0x000fe400020006ff */
[----:B------:R-:W-:Y:S01]  /*96880*/  F2FP.F16.E4M3.UNPACK_B R15, R15 ;  /* 0x0000000fff0f723e */ /* 0x000fe200020006ff */
[----:B----4-:R-:W-:Y:S01]  /*96890*/  HMMA.16816.F32 R4, R4, R2, R16 ;  /* 0x000000020404723c */ /* 0x010fe20000001810 */
[----:B------:R-:W4:Y:S04]  /*968a0*/  LDL.LU.64 R18, [R1+0xbbb8] ;  /* 0x00bbb80001127983 */ /* 0x000f280000300a00 */
[----:B------:R-:W2:-:S15]  /*968b0*/  LDL.LU.64 R16, [R1+0xbbb0] ;  /* 0x00bbb00001107983 */ /* 0x000e9e0000300a00 */
[----:B------:R-:W-:-:S03]  /*968c0*/  NOP ;  /* 0x0000000000007918 */ /* 0x000fc60000000000 */
[----:B------:R0:W-:Y:S04]  /*968d0*/  STL.64 [R1+0x1d00], R4 ;  /* 0x001d000401007387 */ /* 0x0001e80000100a00 */
[----:B------:R1:W-:Y:S04]  /*968e0*/  STL.64 [R1+0x1d08], R6 ;  /* 0x001d080601007387 */ /* 0x0003e80000100a00 */
[----:B0-----:R-:W3:Y:S04]  /*968f0*/  LDL.LU R4, [R1+0x9a0] ;  /* 0x0009a00001047983 */ /* 0x001ee80000300800 */
[----:B------:R-:W3:Y:S04]  /*96900*/  LDL.LU R5, [R1+0x9a4] ;  /* 0x0009a40001057983 */ /* 0x000ee80000300800 */
[----:B-1----:R-:W3:Y:S04]  /*96910*/  LDL.LU R6, [R1+0x9a8] ;  /* 0x0009a80001067983 */ /* 0x002ee80000300800 */
[----:B------:R-:W3:Y:S01]  /*96920*/  LDL.LU R7, [R1+0x9ac] ;  /* 0x0009ac0001077983 */ /* 0x000ee20000300800 */
[----:B--2---:R-:W-:-:S15]  /*96930*/  HMMA.16816.F32 R24, R12, R16, R24 ;  /* 0x000000100c18723c */ /* 0x004fde0000001818 */
[----:B------:R-:W-:-:S08]  /*96940*/  NOP ;  /* 0x0000000000007918 */ /* 0x000fd00000000000 */
[----:B------:R-:W-:Y:S04]  /*96950*/  STL.64 [R1+0x1cd0], R24 ;  /* 0x001cd01801007387 */ /* 0x000fe80000100a00 */
[----:B------:R0:W-:Y:S04]  /*96960*/  STL.64 [R1+0x1cd8], R26 ;  /* 0x001cd81a01007387 */ /* 0x0001e80000100a00 */
[----:B0-----:R-:W4:Y:S04]  /*96970*/  LDL.LU.64 R26, [R1+0xbba8] ;  /* 0x00bba800011a7983 */ /* 0x001f280000300a00 */
[----:B------:R-:W4:Y:S01]  /*96980*/  LDL.LU.64 R24, [R1+0xbba0] ;  /* 0x00bba00001187983 */ /* 0x000f220000300a00 */
[----:B------:R-:W-:-:S02]  /*96990*/  IMAD.MOV.U32 R2, RZ, RZ, R16 ;  /* 0x000000ffff027224 */ /* 0x000fc400078e0010 */
[----:B------:R-:W-:Y:S02]  /*969a0*/  IMAD.MOV.U32 R3, RZ, RZ, R17 ;  /* 0x000000ffff037224 */ /* 0x000fe400078e0011 */
[----:B----4-:R-:W-:Y:S01]  /*969b0*/  HMMA.16816.F32 R16, R12, R18, R24 ;  /* 0x000000120c10723c */ /* 0x010fe20000001818 */
[----:B------:R-:W2:Y:S04]  /*969c0*/  LDL.LU.64 R26, [R1+0xbb98] ;  /* 0x00bb9800011a7983 */ /* 0x000ea80000300a00 */
[----:B------:R-:W4:-:S15]  /*969d0*/  LDL.LU.64 R24, [R1+0xbb90] ;  /* 0x00bb900001187983 */ /* 0x000f1e0000300a00 */
[----:B------:R-:W-:-:S03]  /*969e0*/  NOP ;  /* 0x0000000000007918 */ /* 0x000fc60000000000 */
        /* <DEDUP_REMOVED lines=8> */
[----:B0-----:R-:W4:Y:S01]  /*96a70*/  LDL.LU.64 R16, [R1+0xbb78] ;  /* 0x00bb780001107983 */ /* 0x001f220000300a00 */
[----:B-1----:R-:W-:Y:S02]  /*96a80*/  IMAD.MOV.U32 R18, RZ, RZ, R24 ;  /* 0x000000ffff127224 */ /* 0x002fe400078e0018 */
[----:B------:R-:W-:-:S02]  /*96a90*/  IMAD.MOV.U32 R19, RZ, RZ, R25 ;  /* 0x000000ffff137224 */ /* 0x000fc400078e0019 */
[C---:B--2---:R-:W-:Y:S03]  /*96aa0*/  HMMA.16816.F32 R24, R12.reuse, R26, R20 ;  /* 0x0000001a0c18723c */ /* 0x044fe60000001814 */
[----:B------:R0:W-:Y:S04]  /*96ab0*/  STL.64 [R1+0xb9f8], R18 ;  /* 0x00b9f81201007387 */ /* 0x0001e80000100a00 */
[----:B0-----:R-:W2:Y:S04]  /*96ac0*/  LDL R18, [R1+0x68] ;  /* 0x0000680001127983 */ /* 0x001ea80000100800 */
[----:B----4-:R0:W-:Y:S04]  /*96ad0*/  STL.64 [R1+0xb9f0], R16 ;  /* 0x00b9f01001007387 */ /* 0x0101e80000100a00 */
[----:B0-----:R-:W4:Y:S04]  /*96ae0*/  LDL.64 R16, [R1+0x70] ;  /* 0x0000700001107983 */ /* 0x001f280000100a00 */
[----:B------:R-:W3:Y:S04]  /*96af0*/  LDL.LU.64 R22, [R1+0xbb70] ;  /* 0x00bb700001167983 */ /* 0x000ee80000300a00 */
[----:B------:R-:W3:Y:S04]  /*96b00*/  LDL.LU.64 R20, [R1+0xbb68] ;  /* 0x00bb680001147983 */ /* 0x000ee80000300a00 */
[----:B------:R-:W-:Y:S04]  /*96b10*/  STL.64 [R1+0x1c70], R24 ;  /* 0x001c701801007387 */ /* 0x000fe80000100a00 */
[----:B------:R0:W-:Y:S04]  /*96b20*/  STL.64 [R1+0x1c78], R26 ;  /* 0x001c781a01007387 */ /* 0x0001e80000100a00 */
[----:B0-----:R-:W2:Y:S04]  /*96b30*/  LDL.LU.64 R26, [R1+0xbb60] ;  /* 0x00bb6000011a7983 */ /* 0x001ea80000300a00 */
[----:B------:R-:W3:Y:S02]  /*96b40*/  LDL.LU.64 R24, [R1+0xbb58] ;  /* 0x00bb580001187983 */ /* 0x000ee40000300a00 */
[----:B---3--:R-:W-:-:S15]  /*96b50*/  HMMA.16816.F32 R20, R12, R24, R20 ;  /* 0x000000180c14723c */ /* 0x008fde0000001814 */
        /* <DEDUP_REMOVED lines=15> */
[----:B------:R-:W3:Y:S01]  /*96c50*/  LDL.LU.64 R24, [R1+0xbb28] ;  /* 0x00bb280001187983 */ /* 0x000ee20000300a00 */
[----:B----4-:R-:W-:Y:S01]  /*96c60*/  IMAD.MOV.U32 R0, RZ, RZ, R17 ;  /* 0x000000ffff007224 */ /* 0x010fe200078e0011 */
[----:B--2---:R-:W-:-:S15]  /*96c70*/  HMMA.16816.F32 R20, R12, R16, R20 ;  /* 0x000000100c14723c */ /* 0x004fde0000001814 */
[----:B------:R-:W-:-:S08]  /*96c80*/  NOP ;  /* 0x0000000000007918 */ /* 0x000fd00000000000 */
[----:B------:R-:W-:Y:S04]  /*96c90*/  STL.64 [R1+0x1c40], R20 ;  /* 0x001c401401007387 */ /* 0x000fe80000100a00 */
[----:B------:R0:W-:Y:S04]  /*96ca0*/  STL.64 [R1+0x1c48], R22 ;  /* 0x001c481601007387 */ /* 0x0001e80000100a00 */
[----:B0-----:R-:W2:Y:S04]  /*96cb0*/  LDL.LU.64 R22, [R1+0xbb20] ;  /* 0x00bb200001167983 */ /* 0x001ea80000300a00 */
[----:B------:R-:W4:Y:S04]  /*96cc0*/  LDL.LU.64 R20, [R1+0xbb18] ;  /* 0x00bb180001147983 */ /* 0x000f280000300a00 */
[----:B------:R0:W-:Y:S01]  /*96cd0*/  STL [R1+0xb944], R0 ;  /* 0x00b9440001007387 */ /* 0x0001e20000100800 */
[----:B---3--:R-:W-:Y:S03]  /*96ce0*/  HMMA.16816.F32 R16, R12, R18, R24 ;  /* 0x000000120c10723c */ /* 0x008fe60000001818 */
[----:B------:R-:W3:Y:S04]  /*96cf0*/  LDL.LU.64 R26, [R1+0xbb10] ;  /* 0x00bb1000011a7983 */ /* 0x000ee80000300a00 */
[----:B------:R-:W3:-:S15]  /*96d00*/  LDL.LU.64 R24, [R1+0xbb08] ;  /* 0x00bb080001187983 */ /* 0x000ede0000300a00 */
[----:B------:R-:W-:-:S01]  /*96d10*/  NOP ;  /* 0x0000000000007918 */ /* 0x000fc20000000000 */
[----:B------:R-:W-:Y:S04]  /*96d20*/  STL.64 [R1+0x1c30], R16 ;  /* 0x001c301001007387 */ /* 0x000fe80000100a00 */
[----:B------:R-:W-:Y:S01]  /*96d30*/  STL.64 [R1+0x1c38], R18 ;  /* 0x001c381201007387 */ /* 0x000fe20000100a00 */
[C---:B----4-:R-:W-:Y:S06]  /*96d40*/  HMMA.16816.F32 R4, R12.reuse, R20, R4 ;  /* 0x000000140c04723c */ /* 0x050fec0000001804 */
[----:B0-----:R-:W-:Y:S01]  /*96d50*/  IMAD.MOV.U32 R0, RZ, RZ, R21 ;  /* 0x000000ffff007224 */ /* 0x001fe200078e0015 */
[----:B--2---:R-:W-:Y:S04]  /*96d60*/  HMMA.16816.F32 R8, R12, R22, R8 ;  /* 0x000000160c08723c */ /* 0x004fe80000001808 */
[----:B------:R-:W-:-:S12]  /*96d70*/  STL [R1+0xb948], R0 ;  /* 0x00b9480001007387 */ /* 0x000fd80000100800 */
[----:B------:R-:W-:Y:S04]  /*96d80*/  STL.64 [R1+0x1c10], R4 ;  /* 0x001c100401007387 */ /* 0x000fe80000100a00 */
[----:B------:R3:W-:Y:S02]  /*96d90*/  STL.64 [R1+0x1c18], R6 ;  /* 0x001c180601007387 */ /* 0x0007e40000100a00 */
[----:B---3--:R-:W-:Y:S02]  /*96da0*/  HMMA.16816.F32 R4, R12, R28, R24 ;  /* 0x0000001c0c04723c */ /* 0x008fe40000001818 */
[----:B------:R-:W-:Y:S04]  /*96db0*/  STL.64 [R1+0x1c00], R8 ;  /* 0x001c000801007387 */ /* 0x000fe80000100a00 */
[----:B------:R-:W-:Y:S04]  /*96dc0*/  STL.64 [R1+0x1c08], R10 ;  /* 0x001c080a01007387 */ /* 0x000fe80000100a00 */
[----:B------:R-:W2:-:S13]  /*96dd0*/  LDL.LU R16, [R1+0x8c0] ;  /* 0x0008c00001107983 */ /* 0x000e9a0000300800 */
[----:B------:R-:W-:Y:S04]  /*96de0*/  STL.64 [R1+0x1be0], R4 ;  /* 0x001be00401007387 */ /* 0x000fe80000100a00 */
[----:B------:R-:W-:Y:S04]  /*96df0*/  STL.64 [R1+0x1be8], R6 ;  /* 0x001be80601007387 */ /* 0x000fe80000100a00 */
[----:B------:R-:W2:Y:S04]  /*96e00*/  LDL.LU R17, [R1+0x8c4] ;  /* 0x0008c40001117983 */ /* 0x000ea80000300800 */
[----:B------:R-:W3:Y:S04]  /*96e10*/  LDL.LU R18, [R1+0x8c8] ;  /* 0x0008c80001127983 */ /* 0x000ee80000300800 */
[----:B------:R-:W3:Y:S04]  /*96e20*/  LDL.LU R19, [R1+0x8cc] ;  /* 0x0008cc0001137983 */ /* 0x000ee80000300800 */
[----:B---3--:R-:W-:Y:S04]  /*96e30*/  STL.64 [R1+0xba20], R18 ;  /* 0x00ba201201007387 */ /* 0x008fe80000100a00 */
[----:B--2---:R0:W-:Y:S04]  /*96e40*/  STL.64 [R1+0xba18], R16 ;  /* 0x00ba181001007387 */ /* 0x0041e80000100a00 */
[----:B------:R-:W2:Y:S04]  /*96e50*/  LDL.LU R24, [R1+0x8d0] ;  /* 0x0008d00001187983 */ /* 0x000ea80000300800 */
[----:B------:R-:W2:Y:S04]  /*96e60*/  LDL.LU R25, [R1+0x8d4] ;  /* 0x0008d40001197983 */ /* 0x000ea80000300800 */
[----:B------:R-:W3:Y:S04]  /*96e70*/  LDL.LU R26, [R1+0x8d8] ;  /* 0x0008d800011a7983 */ /* 0x000ee80000300800 */
[----:B------:R-:W3:Y:S04]  /*96e80*/  LDL.LU R27, [R1+0x8dc] ;  /* 0x0008dc00011b7983 */ /* 0x000ee80000300800 */
[----:B---3--:R1:W-:Y:S04]  /*96e90*/  STL.64 [R1+0xba30], R26 ;  /* 0x00ba301a01007387 */ /* 0x0083e80000100a00 */
[----:B--2---:R2:W-:Y:S04]  /*96ea0*/  STL.64 [R1+0xba28], R24 ;  /* 0x00ba281801007387 */ /* 0x0045e80000100a00 */
        /* <DEDUP_REMOVED lines=8> */
[----:B--2---:R-:W2:Y:S04]  /*96f30*/  LDL.64 R24, [R1+0x10] ;  /* 0x0000100001187983 */ /* 0x004ea80000100a00 */
[----:B---3--:R1:W-:Y:S04]  /*96f40*/  STL.64 [R1+0xba60], R26 ;  /* 0x00ba601a01007387 */ /* 0x0083e80000100a00 */
[----:B--2---:R2:W-:Y:S04]  /*96f50*/  STL.64 [R1+0xba58], R24 ;  /* 0x00ba581801007387 */ /* 0x0045e80000100a00 */
[----:B0-----:R-:W3:Y:S04]  /*96f60*/  LDL.LU R16, [R1+0x8f0] ;  /* 0x0008f00001107983 */ /* 0x001ee80000300800 */
[----:B------:R-:W3:Y:S04]  /*96f70*/  LDL.LU R17, [R1+0x8f4] ;  /* 0x0008f40001117983 */ /* 0x000ee80000300800 */
[----:B------:R-:W4:Y:S04]  /*96f80*/  LDL.LU R18, [R1+0x8f8] ;  /* 0x0008f80001127983 */ /* 0x000f280000300800 */
[----:B------:R-:W4:Y:S04]  /*96f90*/  LDL.LU R19, [R1+0x8fc] ;  /* 0x0008fc0001137983 */ /* 0x000f280000300800 */
[----:B-1----:R-:W3:Y:S04]  /*96fa0*/  LDL R26, [R1+0x18] ;  /* 0x00001800011a7983 */ /* 0x002ee80000100800 */
[----:B------:R-:W3:Y:S04]  /*96fb0*/  LDL R27, [R1+0x1c] ;  /* 0x00001c00011b7983 */ /* 0x000ee80000100800 */
[----:B--2---:R-:W2:Y:S04]  /*96fc0*/  LDL.64 R24, [R1+0x20] ;  /* 0x0000200001187983 */ /* 0x004ea80000100a00 */
[----:B---3--:R-:W-:Y:S04]  /*96fd0*/  STL.64 [R1+0xba90], R26 ;  /* 0x00ba901a01007387 */ /* 0x008fe80000100a00 */
[----:B--2---:R-:W-:Y:S04]  /*96fe0*/  STL.64 [R1+0xba88], R24 ;  /* 0x00ba881801007387 */ /* 0x004fe80000100a00 */
[----:B----4-:R-:W-:Y:S04]  /*96ff0*/  STL.64 [R1+0xba50], R18 ;  /* 0x00ba501201007387 */ /* 0x010fe80000100a00 */
[----:B------:R0:W-:Y:S04]  /*97000*/  STL.64 [R1+0xba48], R16 ;  /* 0x00ba481001007387 */ /* 0x0001e80000100a00 */
[----:B0-----:R-:W2:Y:S04]  /*97010*/  LDL.LU R16, [R1+0x900] ;  /* 0x0009000001107983 */ /* 0x001ea80000300800 */
[----:B------:R-:W2:Y:S04]  /*97020*/  LDL.LU R17, [R1+0x904] ;  /* 0x0009040001117983 */ /* 0x000ea80000300800 */
[----:B------:R-:W3:Y:S04]  /*97030*/  LDL.LU R18, [R1+0x908] ;  /* 0x0009080001127983 */ /* 0x000ee80000300800 */
[----:B------:R-:W3:Y:S04]  /*97040*/  LDL.LU R19, [R1+0x90c] ;  /* 0x00090c0001137983 */ /* 0x000ee80000300800 */
[----:B------:R-:W4:Y:S04]  /*97050*/  LDL R26, [R1+0x28] ;  /* 0x00002800011a7983 */ /* 0x000f280000100800 */
[----:B------:R-:W4:Y:S04]  /*97060*/  LDL R27, [R1+0x2c] ;  /* 0x00002c00011b7983 */ /* 0x000f280000100800 */
[----:B---3--:R-:W-:Y:S04]  /*97070*/  STL.64 [R1+0xba70], R18 ;  /* 0x00ba701201007387 */ /* 0x008fe80000100a00 */
[----:B--2---:R0:W-:Y:S04]  /*97080*/  STL.64 [R1+0xba68], R16 ;  /* 0x00ba681001007387 */ /* 0x0041e80000100a00 */
[----:B0-----:R-:W2:Y:S04]  /*97090*/  LDL.LU R16, [R1+0x910] ;  /* 0x0009100001107983 */ /* 0x001ea80000300800 */
[----:B------:R-:W2:Y:S04]  /*970a0*/  LDL.LU R17, [R1+0x914] ;  /* 0x0009140001117983 */ /* 0x000ea80000300800 */
[----:B------:R-:W3:Y:S04]  /*970b0*/  LDL.LU R18, [R1+0x918] ;  /* 0x0009180001127983 */ /* 0x000ee80000300800 */
[----:B------:R-:W3:Y:S04]  /*970c0*/  LDL.LU R19, [R1+0x91c] ;  /* 0x00091c0001137983 */ /* 0x000ee80000300800 */
        /* <DEDUP_REMOVED lines=42> */
[----:B0-----:R-:W4:Y:S04]  /*97370*/  LDL.LU R16, [R1+0x970] ;  /* 0x0009700001107983 */ /* 0x001f280000300800 */
[----:B------:R-:W4:Y:S04]  /*97380*/  LDL.LU R17, [R1+0x974] ;  /* 0x0009740001117983 */ /* 0x000f280000300800 */
[----:B------:R-:W4:Y:S04]  /*97390*/  LDL.LU R18, [R1+0x978] ;  /* 0x0009780001127983 */ /* 0x000f280000300800 */
[----:B------:R-:W4:Y:S01]  /*973a0*/  LDL.LU R19, [R1+0x97c] ;  /* 0x00097c0001137983 */ /* 0x000f220000300800 */
[----:B------:R-:W-:-:S03]  /*973b0*/  IMAD.MOV.U32 R0, RZ, RZ, R29 ;  /* 0x000000ffff007224 */ /* 0x000fc600078e001d */
[----:B------:R-:W2:Y:S04]  /*973c0*/  LDL.64 R28, [R1] ;  /* 0x00000000011c7983 */ /* 0x000ea80000100a00 */
        /* <DEDUP_REMOVED lines=76> */
[----:B------:R0:W-:Y:S01]  /*97890*/  STL [R1+0xb95c], R0 ;  /* 0x00b95c0001007387 */ /* 0x0001e20000100800 */
[----:B----4-:R-:W-:Y:S03]  /*978a0*/  HMMA.16816.F32 R24, R12, R26, R16 ;  /* 0x0000001a0c18723c */ /* 0x010fe60000001810 */
[----:B------:R-:W2:Y:S04]  /*978b0*/  LDL.LU.64 R18, [R1+0xba40] ;  /* 0x00ba400001127983 */ /* 0x000ea80000300a00 */
[----:B------:R-:W2:Y:S01]  /*978c0*/  LDL.LU.64 R16, [R1+0xba38] ;  /* 0x00ba380001107983 */ /* 0x000ea20000300a00 */
[----:B0-----:R-:W-:-:S15]  /*978d0*/  IMAD.MOV.U32 R0, RZ, RZ, R29 ;  /* 0x000000ffff007224 */ /* 0x001fde00078e001d */
        /* <DEDUP_REMOVED lines=9> */
[----:B------:R-:W2:Y:S04]  /*97970*/  LDL.LU.64 R16, [R1+0xba18] ;  /* 0x00ba180001107983 */ /* 0x000ea80000300a00 */
[----:B------:R-:W4:Y:S02]  /*97980*/  LDL.LU.64 R28, [R1+0xba10] ;  /* 0x00ba1000011c7983 */ /* 0x000f240000300a00 */
[----:B----4-:R-:W-:-:S15]  /*97990*/  HMMA.16816.F32 R24, R12, R28, R24 ;  /* 0x0000001c0c18723c */ /* 0x010fde0000001818 */
        /* <DEDUP_REMOVED lines=10> */
[----:B---3--:R-:W-:Y:S03]  /*97a40*/  HMMA.16816.F32 R20, R12, R24, R20 ;  /* 0x000000180c14723c */ /* 0x008fe60000001814 */
[----:B------:R-:W3:-:S15]  /*97a50*/  LDL.LU.64 R16, [R1+0xb9f0] ;  /* 0x00b9f00001107983 */ /* 0x000ede0000300a00 */
[----:B------:R-:W-:-:S05]  /*97a60*/  NOP ;  /* 0x0000000000007918 */ /* 0x000fca0000000000 */
[----:B------:R-:W-:Y:S04]  /*97a70*/  STL.64 [R1+0x1ac0], R20 ;  /* 0x001ac01401007387 */ /* 0x000fe80000100a00 */
[----:B------:R0:W-:Y:S04]  /*97a80*/  STL.64 [R1+0x1ac8], R22 ;  /* 0x001ac81601007387 */ /* 0x0001e80000100a00 */
[----:B0-----:R-:W4:Y:S04]  /*97a90*/  LDL.LU.64 R22, [R1+0xb9e8] ;  /* 0x00b9e80001167983 */ /* 0x001f280000300a00 */
[----:B------:R-:W3:Y:S04]  /*97aa0*/  LDL.LU.64 R20, [R1+0xb9e0] ;  /* 0x00b9e00001147983 */ /* 0x000ee80000300a00 */
[----:B------:R2:W-:Y:S02]  /*97ab0*/  STL.64 [R1+0xb798], R26 ;  /* 0x00b7981a01007387 */ /* 0x0005e40000100a00 */
[----:B--2---:R-:W-:-:S02]  /*97ac0*/  IMAD.MOV.U32 R26, RZ, RZ, R18 ;  /* 0x000000ffff1a7224 */ /* 0x004fc400078e0012 */
[----:B------:R-:W-:Y:S01]  /*97ad0*/  IMAD.MOV.U32 R27, RZ, RZ, R19 ;  /* 0x000000ffff1b7224 */ /* 0x000fe200078e0013 */
[----:B------:R-:W2:Y:S04]  /*97ae0*/  LDL.LU R18, [R1+0xb9dc] ;  /* 0x00b9dc0001127983 */ /* 0x000ea80000300800 */
[----:B------:R-:W2:Y:S04]  /*97af0*/  LDL.LU R19, [R1+0xb9d8] ;  /* 0x00b9d80001137983 */ /* 0x000ea80000300800 */
[----:B------:R0:W-:Y:S04]  /*97b00*/  STL.64 [R1+0xb790], R24 ;  /* 0x00b7901801007387 */ /* 0x0001e80000100a00 */
[----:B0-----:R-:W4:Y:S04]  /*97b10*/  LDL.64 R24, [R1+0x98] ;  /* 0x0000980001187983 */ /* 0x001f280000100a00 */
[----:B------:R-:W-:Y:S04]  /*97b20*/  STL.64 [R1+0xb968], R26 ;  /* 0x00b9681a01007387 */ /* 0x000fe80000100a00 */
[----:B----4-:R0:W-:Y:S02]  /*97b30*/  STL.64 [R1+0xb960], R24 ;  /* 0x00b9601801007387 */ /* 0x0101e40000100a00 */
[C---:B0-----:R-:W-:Y:S06]  /*97b40*/  HMMA.16816.F32 R24, R12.reuse, R22, R4 ;  /* 0x000000160c18723c */ /* 0x041fec0000001804 */
[----:B---3--:R-:W-:-:S15]  /*97b50*/  HMMA.16816.F32 R4, R12, R20, R8 ;  /* 0x000000140c04723c */ /* 0x008fde0000001808 */
[----:B------:R-:W-:-:S02]  /*97b60*/  NOP ;  /* 0x0000000000007918 */ /* 0x000fc40000000000 */
[----:B------:R0:W-:Y:S04]  /*97b70*/  STL.64 [R1+0x1aa0], R24 ;  /* 0x001aa01801007387 */ /* 0x0001e80000100a00 */
[----:B------:R1:W-:Y:S04]  /*97b80*/  STL.64 [R1+0x1aa8], R26 ;  /* 0x001aa81a01007387 */ /* 0x0003e80000100a00 */
[----:B0-----:R-:W3:Y:S04]  /*97b90*/  LDL.LU R24, [R1+0x850] ;  /* 0x0008500001187983 */ /* 0x001ee80000300800 */
[----:B------:R0:W-:Y:S04]  /*97ba0*/  STL.64 [R1+0x1a80], R4 ;  /* 0x001a800401007387 */ /* 0x0001e80000100a00 */
[----:B------:R4:W-:Y:S04]  /*97bb0*/  STL.64 [R1+0x1a88], R6 ;  /* 0x001a880601007387 */ /* 0x0009e80000100a00 */
[----:B------:R-:W3:Y:S04]  /*97bc0*/  LDL.LU R25, [R1+0x854] ;  /* 0x0008540001197983 */ /* 0x000ee80000300800 */
[----:B-1----:R-:W2:Y:S04]  /*97bd0*/  LDL.LU R26, [R1+0x858] ;  /* 0x00085800011a7983 */ /* 0x002ea80000300800 */
[----:B------:R-:W2:Y:S04]  /*97be0*/  LDL.LU R27, [R1+0x85c] ;  /* 0x00085c00011b7983 */ /* 0x000ea80000300800 */
[----:B------:R-:W3:Y:S04]  /*97bf0*/  LDL.LU R10, [R1+0x3114] ;  /* 0x00311400010a7983 */ /* 0x000ee80000300800 */
[----:B0-----:R-:W2:Y:S04]  /*97c00*/  LDL.LU R4, [R1+0x3110] ;  /* 0x0031100001047983 */ /* 0x001ea80000300800 */
[----:B------:R-:W3:Y:S04]  /*97c10*/  LDL.LU R11, [R1+0x311c] ;  /* 0x00311c00010b7983 */ /* 0x000ee80000300800 */
[----:B------:R-:W2:Y:S04]  /*97c20*/  LDL.LU R5, [R1+0x3118] ;  /* 0x0031180001057983 */ /* 0x000ea80000300800 */
[----:B------:R-:W2:Y:S04]  /*97c30*/  LDL.LU R8, [R1+0x3124] ;  /* 0x0031240001087983 */ /* 0x000ea80000300800 */
[----:B----4-:R-:W4:Y:S04]  /*97c40*/  LDL.LU R6, [R1+0x3120] ;  /* 0x0031200001067983 */ /* 0x010f280000300800 */
[----:B------:R-:W2:Y:S04]  /*97c50*/  LDL.LU R9, [R1+0x312c] ;  /* 0x00312c0001097983 */ /* 0x000ea80000300800 */
        /* <DEDUP_REMOVED lines=13> */
[----:B------:R-:W-:Y:S04]  /*97d30*/  STL.64 [R1+0xb978], R26 ;  /* 0x00b9781a01007387 */ /* 0x000fe80000100a00 */
        /* <DEDUP_REMOVED lines=9> */
[----:B------:R-:W4:Y:S04]  /*97dd0*/  LDL.LU R26, [R1+0xb68] ;  /* 0x000b6800011a7983 */ /* 0x000f280000300800 */
[----:B------:R-:W4:Y:S01]  /*97de0*/  LDL.LU R27, [R1+0xb6c] ;  /* 0x000b6c00011b7983 */ /* 0x000f220000300800 */
[C---:B------:R-:W-:Y:S03]  /*97df0*/  HMMA.16816.F32 R8, R12.reuse, R18, R8 ;  /* 0x000000120c08723c */ /* 0x040fe60000001808 */
[----:B----4-:R-:W-:Y:S04]  /*97e00*/  STL.64 [R1+0xb9a8], R26 ;  /* 0x00b9a81a01007387 */ /* 0x010fe80000100a00 */
[----:B--2---:R0:W-:Y:S04]  /*97e10*/  STL.64 [R1+0xb9a0], R24 ;  /* 0x00b9a01801007387 */ /* 0x0041e80000100a00 */
[----:B0-----:R-:W2:Y:S04]  /*97e20*/  LDL.LU R24, [R1+0x860] ;  /* 0x0008600001187983 */ /* 0x001ea80000300800 */
[----:B------:R-:W2:Y:S04]  /*97e30*/  LDL.LU R25, [R1+0x864] ;  /* 0x0008640001197983 */ /* 0x000ea80000300800 */
[----:B------:R-:W2:Y:S04]  /*97e40*/  LDL.LU R26, [R1+0x868] ;  /* 0x00086800011a7983 */ /* 0x000ea80000300800 */
[----:B------:R-:W2:Y:S04]  /*97e50*/  LDL.LU R27, [R1+0x86c] ;  /* 0x00086c00011b7983 */ /* 0x000ea80000300800 */
[----:B------:R-:W-:Y:S04]  /*97e60*/  STL.64 [R1+0xb778], R22 ;  /* 0x00b7781601007387 */ /* 0x000fe80000100a00 */
[----:B------:R0:W-:Y:S04]  /*97e70*/  STL.64 [R1+0xb770], R20 ;  /* 0x00b7701401007387 */ /* 0x0001e80000100a00 */
[----:B0-----:R-:W4:Y:S04]  /*97e80*/  LDL.LU R20, [R1+0x820] ;  /* 0x0008200001147983 */ /* 0x001f280000300800 */
[----:B------:R-:W4:Y:S04]  /*97e90*/  LDL.LU R21, [R1+0x824] ;  /* 0x0008240001157983 */ /* 0x000f280000300800 */
[----:B------:R-:W4:Y:S04]  /*97ea0*/  LDL.LU R22, [R1+0x828] ;  /* 0x0008280001167983 */ /* 0x000f280000300800 */
[----:B------:R-:W4:Y:S04]  /*97eb0*/  LDL.LU R23, [R1+0x82c] ;  /* 0x00082c0001177983 */ /* 0x000f280000300800 */
        /* <DEDUP_REMOVED lines=18> */
[----:B------:R-:W3:Y:S04]  /*97fe0*/  LDL.LU R10, [R1+0xb9b4] ;  /* 0x00b9b400010a7983 */ /* 0x000ee80000300800 */
[----:B------:R-:W3:Y:S01]  /*97ff0*/  LDL.LU R11, [R1+0xb9b0] ;  /* 0x00b9b000010b7983 */ /* 0x000ee20000300800 */
[----:B--2---:R-:W-:Y:S02]  /*98000*/  IMAD R6, R6, 0x100, R8 ;  /* 0x0000010006067824 */ /* 0x004fe400078e0208 */
[----:B------:R-:W-:Y:S01]  /*98010*/  IMAD R7, R7, 0x100, R9 ;  /* 0x0000010007077824 */ /* 0x000fe200078e0209 */
[----:B---3--:R-:W-:-:S15]  /*98020*/  HMMA.16816.F32 R24, R12, R10, R24 ;  /* 0x0000000a0c18723c */ /* 0x008fde0000001818 */
        /* <DEDUP_REMOVED lines=9> */
[----:B------:R-:W3:Y:S04]  /*980c0*/  LDL.LU R2, [R1+0xb99c] ;  /* 0x00b99c0001027983 */ /* 0x000ee80000300800 */
[----:B------:R-:W3:Y:S04]  /*980d0*/  LDL.LU R3, [R1+0xb998] ;  /* 0x00b9980001037983 */ /* 0x000ee80000300800 */
[----:B------:R-:W2:Y:S04]  /*980e0*/  LDL.LU R8, [R1+0xb994] ;  /* 0x00b9940001087983 */ /* 0x000ea80000300800 */
[----:B------:R-:W2:Y:S02]  /*980f0*/  LDL.LU R9, [R1+0xb990] ;  /* 0x00b9900001097983 */ /* 0x000ea40000300800 */
[----:B--2---:R-:W-:-:S15]  /*98100*/  HMMA.16816.F32 R24, R12, R8, R24 ;  /* 0x000000080c18723c */ /* 0x004fde0000001818 */
[----:B------:R-:W-:-:S08]  /*98110*/  NOP ;  /* 0x0000000000007918 */ /* 0x000fd00000000000 */
[----:B------:R-:W-:Y:S04]  /*98120*/  STL.64 [R1+0x1a10], R24 ;  /* 0x001a101801007387 */ /* 0x000fe80000100a00 */
[----:B------:R0:W-:Y:S04]  /*98130*/  STL.64 [R1+0x1a18], R26 ;  /* 0x001a181a01007387 */ /* 0x0001e80000100a00 */
[----:B0-----:R-:W3:Y:S04]  /*98140*/  LDL.LU.64 R26, [R1+0xb988] ;  /* 0x00b98800011a7983 */ /* 0x001ee80000300a00 */
[----:B------:R-:W3:Y:S04]  /*98150*/  LDL.LU.64 R24, [R1+0xb980] ;  /* 0x00b9800001187983 */ /* 0x000ee80000300a00 */
[----:B------:R0:W-:Y:S04]  /*98160*/  STL [R1+0xb734], R8 ;  /* 0x00b7340801007387 */ /* 0x0001e80000100800 */
[----:B------:R1:W-:Y:S04]  /*98170*/  STL [R1+0xb730], R9 ;  /* 0x00b7300901007387 */ /* 0x0003e80000100800 */
[----:B0-----:R-:W2:Y:S04]  /*98180*/  LDL R8, [R1+0xa0] ;  /* 0x0000a00001087983 */ /* 0x001ea80000100800 */
[----:B-1----:R-:W2:Y:S01]  /*98190*/  LDL R9, [R1+0xa4] ;  /* 0x0000a40001097983 */ /* 0x002ea20000100800 */
[----:B---3--:R-:W-:-:S15]  /*981a0*/  HMMA.16816.F32 R24, R12, R2, R24 ;  /* 0x000000020c18723c */ /* 0x008fde0000001818 */
[----:B------:R-:W-:-:S08]  /*981b0*/  NOP ;  /* 0x0000000000007918 */ /* 0x000fd00000000000 */
        /* <DEDUP_REMOVED lines=9> */
[----:B------:R1:W-:Y:S04]  /*98250*/  STL.64 [R1+0x19c8], R14 ;  /* 0x0019c80e01007387 */ /* 0x0003e80000100a00 */
[----:B0-----:R-:W3:Y:S04]  /*98260*/  LDL.LU R12, [R1+0x840] ;  /* 0x00084000010c7983 */ /* 0x001ee80000300800 */
[----:B------:R-:W3:Y:S04]  /*98270*/  LDL.LU R13, [R1+0x844] ;  /* 0x00084400010d7983 */ /* 0x000ee80000300800 */
[----:B-1----:R-:W3:Y:S04]  /*98280*/  LDL.LU R14, [R1+0x848] ;  /* 0x00084800010e7983 */ /* 0x002ee80000300800 */
[----:B------:R-:W3:Y:S01]  /*98290*/  LDL.LU R15, [R1+0x84c] ;  /* 0x00084c00010f7983 */ /* 0x000ee20000300800 */
[----:B------:R-:W-:-:S02]  /*982a0*/  F2FP.F16.E4M3.UNPACK_B R4, R4 ;  /* 0x00000004ff04723e */ /* 0x000fc400020006ff */
[----:B------:R-:W-:Y:S02]  /*982b0*/  F2FP.F16.E4M3.UNPACK_B R5, R5 ;  /* 0x00000005ff05723e */ /* 0x000fe400020006ff */
[----:B------:R-:W-:Y:S02]  /*982c0*/  F2FP.F16.E4M3.UNPACK_B R6, R6 ;  /* 0x00000006ff06723e */ /* 0x000fe400020006ff */
[----:B------:R-:W-:-:S07]  /*982d0*/  F2FP.F16.E4M3.UNPACK_B R7, R7 ;  /* 0x00000007ff07723e */ /* 0x000fce00020006ff */
[C---:B---3--:R-:W-:Y:S06]  /*982e0*/  HMMA.16816.F32 R8, R4.reuse, R10, R12 ;  /* 0x0000000a0408723c */ /* 0x048fec000000180c */
[----:B----4-:R-:W-:-:S15]  /*982f0*/  HMMA.16816.F32 R12, R4, R24, R16 ;  /* 0x00000018040c723c */ /* 0x010fde0000001810 */
[----:B------:R-:W-:-:S02]  /*98300*/  NOP ;  /* 0x0000000000007918 */ /* 0x000fc40000000000 */
[----:B------:R0:W-:Y:S04]  /*98310*/  STL.64 [R1+0x19a0], R8 ;  /* 0x0019a00801007387 */ /* 0x0001e80000100a00 */
[----:B------:R-:W-:Y:S04]  /*98320*/  STL.64 [R1+0x19a8], R10 ;  /* 0x0019a80a01007387 */ /* 0x000fe80000100a00 */
[----:B------:R-:W-:Y:S04]  /*98330*/  STL.64 [R1+0x1980], R12 ;  /* 0x0019800c01007387 */ /* 0x000fe80000100a00 */
[----:B------:R-:W-:Y:S01]  /*98340*/  STL.64 [R1+0x1988], R14 ;  /* 0x0019880e01007387 */ /* 0x000fe20000100a00 */
[----:B0-----:R-:W-:-:S02]  /*98350*/  IMAD.MOV.U32 R9, RZ, RZ, R24 ;  /* 0x000000ffff097224 */ /* 0x001fc400078e0018 */
[----:B------:R-:W-:-:S05]  /*98360*/  IMAD.MOV.U32 R8, RZ, RZ, R25 ;  /* 0x000000ffff087224 */ /* 0x000fca00078e0019 */
[----:B------:R2:W-:Y:S02]  /*98370*/  STL.64 [R1+0xb7a0], R8 ;  /* 0x00b7a00801007387 */ /* 0x0005e40000100a00 */
[----:B--2---:R-:W-:Y:S02]  /*98380*/  HMMA.16816.F32 R8, R4, R26, R20 ;  /* 0x0000001a0408723c */ /* 0x004fe40000001814 */
[----:B------:R-:W2:-:S15]  /*98390*/  LDL.LU R20, [R1+0x6d0] ;  /* 0x0006d00001147983 */ /* 0x000e9e0000300800 */
[----:B------:R-:W-:-:S06]  /*983a0*/  NOP ;  /* 0x0000000000007918 */ /* 0x000fcc0000000000 */
[----:B------:R-:W-:Y:S04]  /*983b0*/  STL.64 [R1+0x1960], R8 ;  /* 0x0019600801007387 */ /* 0x000fe80000100a00 */
[----:B------:R0:W-:Y:S04]  /*983c0*/  STL.64 [R1+0x1968], R10 ;  /* 0x0019680a01007387 */ /* 0x0001e80000100a00 */
        /* <DEDUP_REMOVED lines=8> */
[----:B------:R-:W3:Y:S01]  /*98450*/  LDL.LU R27, [R1+0x6fc] ;  /* 0x0006fc00011b7983 */ /* 0x000ee20000300800 */
[----:B0-----:R-:W-:-:S03]  /*98460*/  IMAD.MOV.U32 R11, RZ, RZ, R0 ;  /* 0x000000ffff0b7224 */ /* 0x001fc600078e0000 */
[----:B---3--:R-:W-:Y:S04]  /*98470*/  STL.64 [R1+0xb7c0], R26 ;  /* 0x00b7c01a01007387 */ /* 0x008fe80000100a00 */
[----:B--2---:R0:W-:Y:S04]  /*98480*/  STL.64 [R1+0xb7b8], R24 ;  /* 0x00b7b81801007387 */ /* 0x0041e80000100a00 */
[----:B------:R-:W2:Y:S04]  /*98490*/  LDL R10, [R1] ;  /* 0x00000000010a7983 */ /* 0x000ea80000100800 */
[----:B------:R-:W3:Y:S04]  /*984a0*/  LDL.LU R0, [R1+0xb95c] ;  /* 0x00b95c0001007983 */ /* 0x000ee80000300800 */
[----:B-1----:R-:W4:Y:S04]  /*984b0*/  LDL.LU R20, [R1+0x700] ;  /* 0x0007000001147983 */ /* 0x002f280000300800 */
[----:B------:R-:W4:Y:S04]  /*984c0*/  LDL.LU R21, [R1+0x704] ;  /* 0x0007040001157983 */ /* 0x000f280000300800 */
[----:B------:R-:W2:Y:S04]  /*984d0*/  LDL.LU R22, [R1+0x708] ;  /* 0x0007080001167983 */ /* 0x000ea80000300800 */
[----:B------:R-:W2:Y:S04]  /*984e0*/  LDL.LU R23, [R1+0x70c] ;  /* 0x00070c0001177983 */ /* 0x000ea80000300800 */
[----:B--2---:R3:W-:Y:S04]  /*984f0*/  STL.64 [R1+0xb7d0], R22 ;  /* 0x00b7d01601007387 */ /* 0x0047e80000100a00 */
[----:B----4-:R1:W-:Y:S04]  /*98500*/  STL.64 [R1+0xb7c8], R20 ;  /* 0x00b7c81401007387 */ /* 0x0103e80000100a00 */
[----:B------:R-:W2:Y:S04]  /*98510*/  LDL R8, [R1+0x8] ;  /* 0x0000080001087983 */ /* 0x000ea80000100800 */
[----:B------:R-:W2:Y:S04]  /*98520*/  LDL R9, [R1+0xc] ;  /* 0x00000c0001097983 */ /* 0x000ea80000100800 */
[----:B------:R-:W-:Y:S04]  /*98530*/  STL.64 [R1+0xb7e0], R10 ;  /* 0x00b7e00a01007387 */ /* 0x000fe80000100a00 */
        /* <DEDUP_REMOVED lines=53> */
[----:B----4-:R-:W-:Y:S04]  /*98890*/  STL.64 [R1+0xb858], R26 ;  /* 0x00b8581a01007387 */ /* 0x010fe80000100a00 */
[----:B--2---:R0:W-:Y:S04]  /*988a0*/  STL.64 [R1+0xb850], R24 ;  /* 0x00b8501801007387 */ /* 0x0041e80000100a00 */
[----:B0-----:R-:W2:Y:S04]  /*988b0*/  LDL.LU R24, [R1+0x770] ;  /* 0x0007700001187983 */ /* 0x001ea80000300800 */
[----:B------:R-:W2:Y:S04]  /*988c0*/  LDL.LU R25, [R1+0x774] ;  /* 0x0007740001197983 */ /* 0x000ea80000300800 */
[----:B------:R-:W4:Y:S04]  /*988d0*/  LDL.LU R26, [R1+0x778] ;  /* 0x00077800011a7983 */ /* 0x000f280000300800 */
[----:B------:R-:W4:Y:S04]  /*988e0*/  LDL.LU R27, [R1+0x77c] ;  /* 0x00077c00011b7983 */ /* 0x000f280000300800 */
[----:B------:R-:W2:Y:S04]  /*988f0*/  LDL.64 R20, [R1+0x48] ;  /* 0x0000480001147983 */ /* 0x000ea80000100a00 */
[----:B------:R3:W-:Y:S02]  /*98900*/  STL.64 [R1+0xb890], R22 ;  /* 0x00b8901601007387 */ /* 0x0007e40000100a00 */
[----:B---3--:R-:W-:-:S02]  /*98910*/  IMAD.MOV.U32 R23, RZ, RZ, R0 ;  /* 0x000000ffff177224 */ /* 0x008fc400078e0000 */
        /* <DEDUP_REMOVED lines=20> */
[----:B------:R-:W4:Y:S04]  /*98a60*/  LDL.LU R0, [R1+0xb944] ;  /* 0x00b9440001007983 */ /* 0x000f280000300800 */
[----:B---3--:R-:W-:Y:S04]  /*98a70*/  STL.64 [R1+0xb8a0], R26 ;  /* 0x00b8a01a01007387 */ /* 0x008fe80000100a00 */
[----:B--2---:R0:W-:Y:S04]  /*98a80*/  STL.64 [R1+0xb898], R24 ;  /* 0x00b8981801007387 */ /* 0x0041e80000100a00 */
[----:B0-----:R-:W2:Y:S04]  /*98a90*/  LDL.LU R24, [R1+0x7a0] ;  /* 0x0007a00001187983 */ /* 0x001ea80000300800 */
[----:B------:R-:W2:Y:S04]  /*98aa0*/  LDL.LU R25, [R1+0x7a4] ;  /* 0x0007a40001197983 */ /* 0x000ea80000300800 */
[----:B------:R-:W3:Y:S04]  /*98ab0*/  LDL.LU R26, [R1+0x7a8] ;  /* 0x0007a800011a7983 */ /* 0x000ee80000300800 */
[----:B------:R-:W3:Y:S04]  /*98ac0*/  LDL.LU R27, [R1+0x7ac] ;  /* 0x0007ac00011b7983 */ /* 0x000ee80000300800 */
[----:B------:R-:W2:Y:S04]  /*98ad0*/  LDL.64 R20, [R1+0x68] ;  /* 0x0000680001147983 */ /* 0x000ea80000100a00 */
[----:B----4-:R0:W-:Y:S04]  /*98ae0*/  STL.64 [R1+0xb8f0], R22 ;  /* 0x00b8f01601007387 */ /* 0x0101e80000100a00 */
[----:B0-----:R-:W4:Y:S01]  /*98af0*/  LDL R22, [R1+0x70] ;  /* 0x0000700001167983 */ /* 0x001f220000100800 */
[----:B------:R-:W-:-:S03]  /*98b00*/  IMAD.MOV.U32 R23, RZ, RZ, R0 ;  /* 0x000000ffff177224 */ /* 0x000fc600078e0000 */
[----:B------:R-:W3:Y:S04]  /*98b10*/  LDL.LU R0, [R1+0xb940] ;  /* 0x00b9400001007983 */ /* 0x000ee80000300800 */
[----:B--2---:R-:W-:Y:S04]  /*98b20*/  STL.64 [R1+0xb8e8], R20 ;  /* 0x00b8e81401007387 */ /* 0x004fe80000100a00 */
[----:B----4-:R-:W-:Y:S04]  /*98b30*/  STL.64 [R1+0xb908], R22 ;  /* 0x00b9081601007387 */ /* 0x010fe80000100a00 */
        /* <DEDUP_REMOVED lines=15> */
[----:B------:R-:W4:Y:S01]  /*98c30*/  LDL R22, [R1+0x80] ;  /* 0x0000800001167983 */ /* 0x000f220000100800 */
[----:B------:R-:W-:-:S05]  /*98c40*/  IMAD.MOV.U32 R23, RZ, RZ, R0 ;  /* 0x000000ffff177224 */ /* 0x000fca00078e0000 */
[----:B----4-:R0:W-:Y:S04]  /*98c50*/  STL.64 [R1+0xb938], R22 ;  /* 0x00b9381601007387 */ /* 0x0101e80000100a00 */
[----:B------:R-:W4:Y:S04]  /*98c60*/  LDL.LU R20, [R1+0x810] ;  /* 0x0008100001147983 */ /* 0x000f280000300800 */
[----:B------:R-:W4:Y:S04]  /*98c70*/  LDL.LU R21, [R1+0x814] ;  /* 0x0008140001157983 */ /* 0x000f280000300800 */
[----:B0-----:R-:W4:Y:S04]  /*98c80*/  LDL.LU R22, [R1+0x818] ;  /* 0x0008180001167983 */ /* 0x001f280000300800 */
        /* <DEDUP_REMOVED lines=14> */
[----:B----4-:R-:W-:Y:S03]  /*98d70*/  HMMA.16816.F32 R20, R4, R14, R20 ;  /* 0x0000000e0414723c */ /* 0x010fe60000001814 */
        /* <DEDUP_REMOVED lines=22> */
[----:B0-----:R-:W2:Y:S01]  /*98ee0*/  LDL.LU.64 R22, [R1+0xb938] ;  /* 0x00b9380001167983 */ /* 0x001ea20000300a00 */
[----:B------:R-:W-:-:S03]  /*98ef0*/  IMAD.MOV.U32 R0, RZ, RZ, R15 ;  /* 0x000000ffff007224 */ /* 0x000fc600078e000f */
[----:B------:R-:W4:Y:S04]  /*98f00*/  LDL.LU R12, [R1+0x6b0] ;  /* 0x0006b000010c7983 */ /* 0x000f280000300800 */
[----:B------:R-:W4:Y:S04]  /*98f10*/  LDL.LU R13, [R1+0x6b4] ;  /* 0x0006b400010d7983 */ /* 0x000f280000300800 */
[----:B------:R-:W4:Y:S04]  /*98f20*/  LDL.LU R14, [R1+0x6b8] ;  /* 0x0006b800010e7983 */ /* 0x000f280000300800 */
[----:B------:R-:W4:Y:S04]  /*98f30*/  LDL.LU R15, [R1+0x6bc] ;  /* 0x0006bc00010f7983 */ /* 0x000f280000300800 */
        /* <DEDUP_REMOVED lines=106> */
[----:B------:R-:W2:Y:S04]  /*995e0*/  LDL.LU.64 R8, [R1+0xb7d8] ;  /* 0x00b7d80001087983 */ /* 0x000ea80000300a00 */
        /* <DEDUP_REMOVED lines=9> */
[----:B------:R-:W2:Y:S01]  /*99680*/  LDL.LU.64 R24, [R1+0xb7b8] ;  /* 0x00b7b80001187983 */ /* 0x000ea20000300a00 */
[----:B---3--:R-:W-:Y:S03]  /*99690*/  HMMA.16816.F32 R8, R4, R10, R20 ;  /* 0x0000000a0408723c */ /* 0x008fe60000001814 */
[----:B------:R-:W3:Y:S04]  /*996a0*/  LDL.LU.64 R22, [R1+0xb7b0] ;  /* 0x00b7b00001167983 */ /* 0x000ee80000300a00 */
[----:B------:R-:W3:-:S15]  /*996b0*/  LDL.LU.64 R20, [R1+0xb7a8] ;  /* 0x00b7a80001147983 */ /* 0x000ede0000300a00 */
[----:B------:R-:W-:-:S01]  /*996c0*/  NOP ;  /* 0x0000000000007918 */ /* 0x000fc20000000000 */
[----:B------:R0:W-:Y:S04]  /*996d0*/  STL.64 [R1+0x1710], R8 ;  /* 0x0017100801007387 */ /* 0x0001e80000100a00 */
[----:B------:R-:W-:Y:S04]  /*996e0*/  STL.64 [R1+0x1718], R10 ;  /* 0x0017180a01007387 */ /* 0x000fe80000100a00 */
[----:B0-----:R-:W3:Y:S01]  /*996f0*/  LDL.LU.64 R8, [R1+0xb7a0] ;  /* 0x00b7a00001087983 */ /* 0x001ee20000300a00 */
[----:B--2---:R-:W-:-:S15]  /*99700*/  HMMA.16816.F32 R24, R4, R28, R24 ;  /* 0x0000001c0418723c */ /* 0x004fde0000001818 */
[----:B------:R-:W-:-:S08]  /*99710*/  NOP ;  /* 0x0000000000007918 */ /* 0x000fd00000000000 */
[----:B------:R-:W-:Y:S04]  /*99720*/  STL.64 [R1+0x16f0], R24 ;  /* 0x0016f01801007387 */ /* 0x000fe80000100a00 */
[----:B------:R0:W-:Y:S04]  /*99730*/  STL.64 [R1+0x16f8], R26 ;  /* 0x0016f81a01007387 */ /* 0x0001e80000100a00 */
[----:B0-----:R-:W4:Y:S04]  /*99740*/  LDL.LU.64 R26, [R1+0xb798] ;  /* 0x00b79800011a7983 */ /* 0x001f280000300a00 */
[----:B------:R-:W3:Y:S01]  /*99750*/  LDL.LU.64 R24, [R1+0xb790] ;  /* 0x00b7900001187983 */ /* 0x000ee20000300a00 */
[C---:B----4-:R-:W-:Y:S06]  /*99760*/  HMMA.16816.F32 R16, R4.reuse, R26, R16 ;  /* 0x0000001a0410723c */ /* 0x050fec0000001810 */
        /* <DEDUP_REMOVED lines=12> */
[----:B0-----:R-:W4:Y:S04]  /*99830*/  LDL.LU R24, [R1+0x6c0] ;  /* 0x0006c00001187983 */ /* 0x001f280000300800 */
[----:B------:R-:W4:Y:S04]  /*99840*/  LDL.LU R25, [R1+0x6c4] ;  /* 0x0006c40001197983 */ /* 0x000f280000300800 */
[----:B------:R-:W4:Y:S04]  /*99850*/  LDL.LU R26, [R1+0x6c8] ;  /* 0x0006c800011a7983 */ /* 0x000f280000300800 */
[----:B------:R-:W4:Y:S02]  /*99860*/  LDL.LU R27, [R1+0x6cc] ;  /* 0x0006cc00011b7983 */ /* 0x000f240000300800 */
[----:B----4-:R-:W-:-:S15]  /*99870*/  HMMA.16816.F32 R24, R4, R22, R24 ;  /* 0x000000160418723c */ /* 0x010fde0000001818 */
[----:B------:R-:W-:-:S08]  /*99880*/  NOP ;  /* 0x0000000000007918 */ /* 0x000fd00000000000 */
[----:B------:R-:W-:Y:S04]  /*99890*/  STL.64 [R1+0x16c0], R24 ;  /* 0x0016c01801007387 */ /* 0x000fe80000100a00 */
[----:B------:R0:W-:Y:S04]  /*998a0*/  STL.64 [R1+0x16c8], R26 ;  /* 0x0016c81a01007387 */ /* 0x0001e80000100a00 */
[----:B0-----:R-:W4:Y:S01]  /*998b0*/  LDL.64 R26, [R1+0x90] ;  /* 0x00009000011a7983 */ /* 0x001f220000100a00 */
[----:B--2---:R-:W-:Y:S01]  /*998c0*/  HMMA.16816.F32 R12, R4, R20, R12 ;  /* 0x00000014040c723c */ /* 0x004fe2000000180c */
[----:B------:R-:W-:-:S02]  /*998d0*/  IMAD.MOV.U32 R24, RZ, RZ, R9 ;  /* 0x000000ffff187224 */ /* 0x000fc400078e0009 */
[----:B------:R-:W-:-:S15]  /*998e0*/  IMAD.MOV.U32 R25, RZ, RZ, R8 ;  /* 0x000000ffff197224 */ /* 0x000fde00078e0008 */
[----:B------:R-:W-:-:S05]  /*998f0*/  NOP ;  /* 0x0000000000007918 */ /* 0x000fca0000000000 */
[----:B------:R-:W-:Y:S04]  /*99900*/  STL.64 [R1+0x16b0], R12 ;  /* 0x0016b00c01007387 */ /* 0x000fe80000100a00 */
[----:B------:R-:W-:Y:S04]  /*99910*/  STL.64 [R1+0x16b8], R14 ;  /* 0x0016b80e01007387 */ /* 0x000fe80000100a00 */
[----:B----4-:R-:W-:Y:S04]  /*99920*/  STL.64 [R1+0xb708], R26 ;  /* 0x00b7081a01007387 */ /* 0x010fe80000100a00 */
[----:B------:R0:W-:Y:S04]  /*99930*/  STL.64 [R1+0xb700], R24 ;  /* 0x00b7001801007387 */ /* 0x0001e80000100a00 */
[----:B0-----:R-:W2:Y:S04]  /*99940*/  LDL.LU R24, [R1+0x670] ;  /* 0x0006700001187983 */ /* 0x001ea80000300800 */
[----:B------:R-:W2:Y:S04]  /*99950*/  LDL.LU R25, [R1+0x674] ;  /* 0x0006740001197983 */ /* 0x000ea80000300800 */
[----:B------:R-:W4:Y:S04]  /*99960*/  LDL.LU R26, [R1+0x678] ;  /* 0x00067800011a7983 */ /* 0x000f280000300800 */
[----:B------:R-:W4:Y:S04]  /*99970*/  LDL.LU R27, [R1+0x67c] ;  /* 0x00067c00011b7983 */ /* 0x000f280000300800 */
[----:B------:R-:W3:Y:S04]  /*99980*/  LDL.LU R10, [R1+0x3134] ;  /* 0x00313400010a7983 */ /* 0x000ee80000300800 */
[----:B------:R-:W2:Y:S04]  /*99990*/  LDL.LU R12, [R1+0x3130] ;  /* 0x00313000010c7983 */ /* 0x000ea80000300800 */
[----:B------:R-:W3:Y:S04]  /*999a0*/  LDL.LU R11, [R1+0x313c] ;  /* 0x00313c00010b7983 */ /* 0x000ee80000300800 */
[----:B------:R-:W2:Y:S04]  /*999b0*/  LDL.LU R13, [R1+0x3138] ;  /* 0x00313800010d7983 */ /* 0x000ea80000300800 */
[----:B------:R-:W4:Y:S04]  /*999c0*/  LDL.LU R8, [R1+0x3144] ;  /* 0x0031440001087983 */ /* 0x000f280000300800 */
[----:B------:R-:W2:Y:S04]  /*999d0*/  LDL.LU R14, [R1+0x3140] ;  /* 0x00314000010e7983 */ /* 0x000ea80000300800 */
[----:B------:R-:W4:Y:S04]  /*999e0*/  LDL.LU R9, [R1+0x314c] ;  /* 0x00314c0001097983 */ /* 0x000f280000300800 */
[----:B---3--:R-:W-:Y:S04]  /*999f0*/  STL.64 [R1+0xb758], R10 ;  /* 0x00b7580a01007387 */ /* 0x008fe80000100a00 */
[----:B----4-:R0:W-:Y:S04]  /*99a00*/  STL.64 [R1+0xb750], R8 ;  /* 0x00b7500801007387 */ /* 0x0101e80000100a00 */
        /* <DEDUP_REMOVED lines=11> */
[----:B------:R-:W-:Y:S04]  /*99ac0*/  STL.64 [R1+0xb718], R26 ;  /* 0x00b7181a01007387 */ /* 0x000fe80000100a00 */
        /* <DEDUP_REMOVED lines=44> */
[----:B--2---:R-:W-:Y:S02]  /*99d90*/  IMAD R14, R14, 0x100, R8 ;  /* 0x000001000e0e7824 */ /* 0x004fe400078e0208 */
[----:B------:R-:W-:Y:S01]  /*99da0*/  IMAD R15, R15, 0x100, R9 ;  /* 0x000001000f0f7824 */ /* 0x000fe200078e0209 */
[----:B----4-:R-:W-:-:S15]  /*99db0*/  HMMA.16816.F32 R24, R4, R10, R24 ;  /* 0x0000000a0418723c */ /* 0x010fde0000001818 */
[----:B------:R-:W-:-:S08]  /*99dc0*/  NOP ;  /* 0x0000000000007918 */ /* 0x000fd00000000000 */
[----:B------:R-:W-:Y:S04]  /*99dd0*/  STL.64 [R1+0x1680], R24 ;  /* 0x0016801801007387 */ /* 0x000fe80000100a00 */
[----:B------:R0:W-:Y:S04]  /*99de0*/  STL.64 [R1+0x1688], R26 ;  /* 0x0016881a01007387 */ /* 0x0001e80000100a00 */
[----:B0-----:R-:W2:Y:S04]  /*99df0*/  LDL.LU.64 R26, [R1+0xb740] ;  /* 0x00b74000011a7983 */ /* 0x001ea80000300a00 */
[----:B------:R-:W2:Y:S04]  /*99e00*/  LDL.LU.64 R24, [R1+0xb738] ;  /* 0x00b7380001187983 */ /* 0x000ea80000300a00 */
[----:B------:R-:W2:Y:S04]  /*99e10*/  LDL.LU R8, [R1+0xb734] ;  /* 0x00b7340001087983 */ /* 0x000ea80000300800 */
[----:B------:R-:W2:Y:S02]  /*99e20*/  LDL.LU R9, [R1+0xb730] ;  /* 0x00b7300001097983 */ /* 0x000ea40000300800 */
[----:B--2---:R-:W-:-:S15]  /*99e30*/  HMMA.16816.F32 R24, R4, R8, R24 ;  /* 0x000000080418723c */ /* 0x004fde0000001818 */
[----:B------:R-:W-:-:S08]  /*99e40*/  NOP ;  /* 0x0000000000007918 */ /* 0x000fd00000000000 */
[----:B------:R-:W-:Y:S04]  /*99e50*/  STL.64 [R1+0x1670], R24 ;  /* 0x0016701801007387 */ /* 0x000fe80000100a00 */
[----:B------:R0:W-:Y:S04]  /*99e60*/  STL.64 [R1+0x1678], R26 ;  /* 0x0016781a01007387 */ /* 0x0001e80000100a00 */
[----:B0-----:R-:W2:Y:S04]  /*99e70*/  LDL.LU.64 R26, [R1+0xb728] ;  /* 0x00b72800011a7983 */ /* 0x001ea80000300a00 */
[----:B------:R-:W2:Y:S04]  /*99e80*/  LDL.LU.64 R24, [R1+0xb720] ;  /* 0x00b7200001187983 */ /* 0x000ea80000300a00 */
[----:B------:R-:W-:Y:S04]  /*99e90*/  STL [R1+0xb53c], R8 ;  /* 0x00b53c0801007387 */ /* 0x000fe80000100800 */
[----:B------:R0:W-:Y:S04]  /*99ea0*/  STL [R1+0xb538], R9 ;  /* 0x00b5380901007387 */ /* 0x0001e80000100800 */
[----:B0-----:R-:W4:Y:S04]  /*99eb0*/  LDL.64 R8, [R1+0xb0] ;  /* 0x0000b00001087983 */ /* 0x001f280000100a00 */
[----:B------:R0:W-:Y:S04]  /*99ec0*/  STL.64 [R1+0xb648], R10 ;  /* 0x00b6480a01007387 */ /* 0x0001e80000100a00 */
[----:B0-----:R-:W3:Y:S04]  /*99ed0*/  LDL R10, [R1+0xa0] ;  /* 0x0000a000010a7983 */ /* 0x001ee80000100800 */
[----:B------:R-:W3:Y:S01]  /*99ee0*/  LDL R11, [R1+0xa4] ;  /* 0x0000a400010b7983 */ /* 0x000ee20000100800 */
        /* <DEDUP_REMOVED lines=8> */
[----:B---3--:R-:W-:Y:S03]  /*99f70*/  HMMA.16816.F32 R4, R4, R10, R24 ;  /* 0x0000000a0404723c */ /* 0x008fe60000001818 */
[----:B------:R-:W2:Y:S04]  /*99f80*/  LDL.LU.64 R26, [R1+0xb708] ;  /* 0x00b70800011a7983 */ /* 0x000ea80000300a00 */
[----:B------:R-:W3:-:S15]  /*99f90*/  LDL.LU.64 R24, [R1+0xb700] ;  /* 0x00b7000001187983 */ /* 0x000ede0000300a00 */
[----:B------:R-:W-:-:S01]  /*99fa0*/  NOP ;  /* 0x0000000000007918 */ /* 0x000fc20000000000 */
[----:B------:R0:W-:Y:S04]  /*99fb0*/  STL.64 [R1+0x1640], R4 ;  /* 0x0016400401007387 */ /* 0x0001e80000100a00 */
[----:B------:R1:W-:Y:S04]  /*99fc0*/  STL.64 [R1+0x1648], R6 ;  /* 0x0016480601007387 */ /* 0x0003e80000100a00 */
[----:B0-----:R-:W2:Y:S04]  /*99fd0*/  LDL.LU R4, [R1+0x660] ;  /* 0x0006600001047983 */ /* 0x001ea80000300800 */
[----:B------:R-:W2:Y:S04]  /*99fe0*/  LDL.LU R5, [R1+0x664] ;  /* 0x0006640001057983 */ /* 0x000ea80000300800 */
[----:B-1----:R-:W2:Y:S04]  /*99ff0*/  LDL.LU R6, [R1+0x668] ;  /* 0x0006680001067983 */ /* 0x002ea80000300800 */
[----:B------:R-:W2:Y:S01]  /*9a000*/  LDL.LU R7, [R1+0x66c] ;  /* 0x00066c0001077983 */ /* 0x000ea20000300800 */
[----:B------:R-:W-:-:S02]  /*9a010*/  F2FP.F16.E4M3.UNPACK_B R12, R12 ;  /* 0x0000000cff0c723e */ /* 0x000fc400020006ff */
[----:B------:R-:W-:Y:S02]  /*9a020*/  F2FP.F16.E4M3.UNPACK_B R13, R13 ;  /* 0x0000000dff0d723e */ /* 0x000fe400020006ff */
[----:B------:R-:W-:Y:S02]  /*9a030*/  F2FP.F16.E4M3.UNPACK_B R14, R14 ;  /* 0x0000000eff0e723e */ /* 0x000fe400020006ff */
[----:B------:R-:W-:Y:S01]  /*9a040*/  F2FP.F16.E4M3.UNPACK_B R15, R15 ;  /* 0x0000000fff0f723e */ /* 0x000fe200020006ff */
[----:B----4-:R-:W-:Y:S02]  /*9a050*/  IMAD.MOV.U32 R2, RZ, RZ, R8 ;  /* 0x000000ffff027224 */ /* 0x010fe400078e0008 */
[----:B------:R-:W-:-:S04]  /*9a060*/  IMAD.MOV.U32 R3, RZ, RZ, R9 ;  /* 0x000000ffff037224 */ /* 0x000fc800078e0009 */
[C---:B--2---:R-:W-:Y:S06]  /*9a070*/  HMMA.16816.F32 R4, R12.reuse, R8, R4 ;  /* 0x000000080c04723c */ /* 0x044fec0000001804 */
[----:B---3--:R-:W-:-:S15]  /*9a080*/  HMMA.16816.F32 R8, R12, R24, R16 ;  /* 0x000000180c08723c */ /* 0x008fde0000001810 */
[----:B------:R-:W-:-:S02]  /*9a090*/  NOP ;  /* 0x0000000000007918 */ /* 0x000fc40000000000 */
[----:B------:R-:W-:Y:S04]  /*9a0a0*/  STL.64 [R1+0x1630], R4 ;  /* 0x0016300401007387 */ /* 0x000fe80000100a00 */
[----:B------:R0:W-:Y:S02]  /*9a0b0*/  STL.64 [R1+0x1638], R6 ;  /* 0x0016380601007387 */ /* 0x0001e40000100a00 */
[----:B0-----:R-:W-:Y:S02]  /*9a0c0*/  HMMA.16816.F32 R4, R12, R26, R20 ;  /* 0x0000001a0c04723c */ /* 0x001fe40000001814 */
[----:B------:R-:W-:Y:S04]  /*9a0d0*/  STL [R1+0xb50c], R3 ;  /* 0x00b50c0301007387 */ /* 0x000fe80000100800 */
[----:B------:R-:W-:Y:S04]  /*9a0e0*/  STL [R1+0xb508], R2 ;  /* 0x00b5080201007387 */ /* 0x000fe80000100800 */
[----:B------:R0:W-:Y:S04]  /*9a0f0*/  STL.64 [R1+0x1620], R8 ;  /* 0x0016200801007387 */ /* 0x0001e80000100a00 */
[----:B------:R-:W-:Y:S09]  /*9a100*/  STL.64 [R1+0x1628], R10 ;  /* 0x0016280a01007387 */ /* 0x000ff20000100a00 */
[----:B------:R-:W-:Y:S04]  /*9a110*/  STL.64 [R1+0x1610], R4 ;  /* 0x0016100401007387 */ /* 0x000fe80000100a00 */
[----:B------:R-:W-:Y:S04]  /*9a120*/  STL.64 [R1+0x1618], R6 ;  /* 0x0016180601007387 */ /* 0x000fe80000100a00 */
[----:B------:R-:W2:Y:S04]  /*9a130*/  LDL.LU R16, [R1+0x5a0] ;  /* 0x0005a00001107983 */ /* 0x000ea80000300800 */
[----:B------:R-:W2:Y:S04]  /*9a140*/  LDL.LU R17, [R1+0x5a4] ;  /* 0x0005a40001117983 */ /* 0x000ea80000300800 */
[----:B------:R-:W3:Y:S04]  /*9a150*/  LDL.LU R18, [R1+0x5a8] ;  /* 0x0005a80001127983 */ /* 0x000ee80000300800 */
[----:B------:R-:W3:Y:S01]  /*9a160*/  LDL.LU R19, [R1+0x5ac] ;  /* 0x0005ac0001137983 */ /* 0x000ee20000300800 */
[----:B0-----:R-:W-:-:S03]  /*9a170*/  IMAD.MOV.U32 R9, RZ, RZ, R0 ;  /* 0x000000ffff097224 */ /* 0x001fc600078e0000 */
        /* <DEDUP_REMOVED lines=16> */
[----:B------:R-:W2:Y:S01]  /*9a280*/  LDL.64 R10, [R1+0x50] ;  /* 0x00005000010a7983 */ /* 0x000ea20000100a00 */
[----:B---3--:R-:W-:-:S03]  /*9a290*/  IMAD.MOV.U32 R19, RZ, RZ, R0 ;  /* 0x000000ffff137224 */ /* 0x008fc600078e0000 */
[----:B--2---:R-:W-:Y:S04]  /*9a2a0*/  STL.64 [R1+0xb678], R10 ;  /* 0x00b6780a01007387 */ /* 0x004fe80000100a00 */
        /* <DEDUP_REMOVED lines=15> */
[----:B------:R-:W3:Y:S01]  /*9a3a0*/  LDL.LU R11, [R1+0x5ec] ;  /* 0x0005ec00010b7983 */ /* 0x000ee20000300800 */
[----:B------:R-:W-:-:S03]  /*9a3b0*/  IMAD.MOV.U32 R3, RZ, RZ, R26 ;  /* 0x000000ffff037224 */ /* 0x000fc600078e001a */
[----:B------:R-:W4:Y:S04]  /*9a3c0*/  LDL R18, [R1+0x78] ;  /* 0x0000780001127983 */ /* 0x000f280000100800 */
[----:B------:R-:W4:Y:S04]  /*9a3d0*/  LDL R19, [R1+0x7c] ;  /* 0x00007c0001137983 */ /* 0x000f280000100800 */
[----:B------:R-:W4:Y:S04]  /*9a3e0*/  LDL R26, [R1+0x88] ;  /* 0x00008800011a7983 */ /* 0x000f280000100800 */
        /* <DEDUP_REMOVED lines=23> */
[----:B------:R-:W-:-:S02]  /*9a560*/  IMAD.MOV.U32 R2, RZ, RZ, R27 ;  /* 0x000000ffff027224 */ /* 0x000fc400078e001b */
[----:B------:R-:W-:Y:S01]  /*9a570*/  IMAD.MOV.U32 R27, RZ, RZ, R0 ;  /* 0x000000ffff1b7224 */ /* 0x000fe200078e0000 */
[----:B---3--:R-:W-:Y:S04]  /*9a580*/  STL.64 [R1+0xb6e8], R10 ;  /* 0x00b6e80a01007387 */ /* 0x008fe80000100a00 */
[----:B--2---:R0:W-:Y:S04]  /*9a590*/  STL.64 [R1+0xb6e0], R8 ;  /* 0x00b6e00801007387 */ /* 0x0041e80000100a00 */
[----:B0-----:R-:W2:Y:S04]  /*9a5a0*/  LDL.LU R8, [R1+0x620] ;  /* 0x0006200001087983 */ /* 0x001ea80000300800 */
[----:B------:R-:W2:Y:S04]  /*9a5b0*/  LDL.LU R9, [R1+0x624] ;  /* 0x0006240001097983 */ /* 0x000ea80000300800 */
[----:B------:R-:W2:Y:S04]  /*9a5c0*/  LDL.LU R10, [R1+0x628] ;  /* 0x00062800010a7983 */ /* 0x000ea80000300800 */
[----:B------:R-:W2:Y:S01]  /*9a5d0*/  LDL.LU R11, [R1+0x62c] ;  /* 0x00062c00010b7983 */ /* 0x000ea20000300800 */
[C---:B----4-:R-:W-:Y:S03]  /*9a5e0*/  HMMA.16816.F32 R20, R12.reuse, R26, R20 ;  /* 0x0000001a0c14723c */ /* 0x050fe60000001814 */
[----:B------:R-:W3:Y:S04]  /*9a5f0*/  LDL.LU R4, [R1+0x5b0] ;  /* 0x0005b00001047983 */ /* 0x000ee80000300800 */
[----:B------:R-:W3:Y:S04]  /*9a600*/  LDL.LU R5, [R1+0x5b4] ;  /* 0x0005b40001057983 */ /* 0x000ee80000300800 */
[----:B------:R-:W3:Y:S04]  /*9a610*/  LDL.LU R6, [R1+0x5b8] ;  /* 0x0005b80001067983 */ /* 0x000ee80000300800 */
[----:B------:R-:W3:Y:S04]  /*9a620*/  LDL.LU R7, [R1+0x5bc] ;  /* 0x0005bc0001077983 */ /* 0x000ee80000300800 */
[----:B------:R-:W4:Y:S04]  /*9a630*/  LDL.64 R24, [R1+0x40] ;  /* 0x0000400001187983 */ /* 0x000f280000100a00 */
[----:B------:R-:W-:Y:S04]  /*9a640*/  STL [R1+0xb514], R2 ;  /* 0x00b5140201007387 */ /* 0x000fe80000100800 */
[----:B------:R-:W-:Y:S04]  /*9a650*/  STL [R1+0xb510], R3 ;  /* 0x00b5100301007387 */ /* 0x000fe80000100800 */
[----:B------:R0:W-:Y:S04]  /*9a660*/  STL.64 [R1+0x1600], R20 ;  /* 0x0016001401007387 */ /* 0x0001e80000100a00 */
[----:B------:R1:W-:Y:S04]  /*9a670*/  STL.64 [R1+0x1608], R22 ;  /* 0x0016081601007387 */ /* 0x0003e80000100a00 */
[----:B0-----:R-:W4:Y:S04]  /*9a680*/  LDL.LU R20, [R1+0x590] ;  /* 0x0005900001147983 */ /* 0x001f280000300800 */
[----:B------:R-:W4:Y:S04]  /*9a690*/  LDL.LU R21, [R1+0x594] ;  /* 0x0005940001157983 */ /* 0x000f280000300800 */
[----:B-1----:R-:W4:Y:S04]  /*9a6a0*/  LDL.LU R22, [R1+0x598] ;  /* 0x0005980001167983 */ /* 0x002f280000300800 */
[----:B------:R-:W4:Y:S04]  /*9a6b0*/  LDL.LU R23, [R1+0x59c] ;  /* 0x00059c0001177983 */ /* 0x000f280000300800 */
[----:B------:R-:W4:Y:S01]  /*9a6c0*/  LDL.64 R26, [R1+0x38] ;  /* 0x00003800011a7983 */ /* 0x000f220000100a00 */
        /* <DEDUP_REMOVED lines=8> */
[----:B------:R-:W-:Y:S04]  /*9a750*/  STL [R1+0xb51c], R3 ;  /* 0x00b51c0301007387 */ /* 0x000fe80000100800 */
        /* <DEDUP_REMOVED lines=50> */
[----:B------:R-:W2:Y:S01]  /*9aa80*/  LDL.LU.64 R16, [R1+0xb650] ;  /* 0x00b6500001107983 */ /* 0x000ea20000300a00 */
[----:B------:R-:W-:-:S02]  /*9aa90*/  IMAD.MOV.U32 R3, RZ, RZ, R10 ;  /* 0x000000ffff037224 */ /* 0x000fc400078e000a */
[----:B------:R-:W-:Y:S02]  /*9aaa0*/  IMAD.MOV.U32 R2, RZ, RZ, R11 ;  /* 0x000000ffff027224 */ /* 0x000fe400078e000b */
[----:B---3--:R-:W-:Y:S03]  /*9aab0*/  HMMA.16816.F32 R8, R12, R8, R4 ;  /* 0x000000080c08723c */ /* 0x008fe60000001804 */
[----:B------:R-:W-:Y:S04]  /*9aac0*/  STL [R1+0xb534], R2 ;  /* 0x00b5340201007387 */ /* 0x000fe80000100800 */
[----:B------:R-:W-:-:S15]  /*9aad0*/  STL [R1+0xb530], R3 ;  /* 0x00b5300301007387 */ /* 0x000fde0000100800 */
[----:B------:R-:W-:-:S01]  /*9aae0*/  NOP ;  /* 0x0000000000007918 */ /* 0x000fc20000000000 */
[----:B------:R-:W-:Y:S04]  /*9aaf0*/  STL.64 [R1+0x1560], R8 ;  /* 0x0015600801007387 */ /* 0x000fe80000100a00 */
[----:B------:R4:W-:Y:S02]  /*9ab00*/  STL.64 [R1+0x1568], R10 ;  /* 0x0015680a01007387 */ /* 0x0009e40000100a00 */
[----:B----4-:R-:W-:Y:S01]  /*9ab10*/  HMMA.16816.F32 R8, R12, R26, R20 ;  /* 0x0000001a0c08723c */ /* 0x010fe20000001814 */
[----:B------:R-:W-:Y:S02]  /*9ab20*/  IMAD.MOV.U32 R3, RZ, RZ, R25 ;  /* 0x000000ffff037224 */ /* 0x000fe400078e0019 */
[----:B------:R-:W-:-:S03]  /*9ab30*/  IMAD.MOV.U32 R2, RZ, RZ, R24 ;  /* 0x000000ffff027224 */ /* 0x000fc600078e0018 */
[----:B--2---:R-:W-:-:S15]  /*9ab40*/  HMMA.16816.F32 R4, R12, R24, R16 ;  /* 0x000000180c04723c */ /* 0x004fde0000001810 */
[----:B------:R-:W-:-:S08]  /*9ab50*/  NOP ;  /* 0x0000000000007918 */ /* 0x000fd00000000000 */
[----:B------:R-:W-:Y:S04]  /*9ab60*/  STL.64 [R1+0x1550], R4 ;  /* 0x0015500401007387 */ /* 0x000fe80000100a00 */
[----:B------:R0:W-:Y:S04]  /*9ab70*/  STL.64 [R1+0x1558], R6 ;  /* 0x0015580601007387 */ /* 0x0001e80000100a00 */
[----:B0-----:R-:W2:Y:S04]  /*9ab80*/  LDL.LU R6, [R1+0x3160] ;  /* 0x0031600001067983 */ /* 0x001ea80000300800 */
[----:B------:R-:W2:Y:S04]  /*9ab90*/  LDL.LU R7, [R1+0x3168] ;  /* 0x0031680001077983 */ /* 0x000ea80000300800 */
[----:B------:R-:W-:Y:S04]  /*9aba0*/  STL [R1+0xb544], R3 ;  /* 0x00b5440301007387 */ /* 0x000fe80000100800 */
[----:B------:R-:W-:Y:S04]  /*9abb0*/  STL [R1+0xb540], R2 ;  /* 0x00b5400201007387 */ /* 0x000fe80000100800 */
[----:B------:R-:W3:Y:S04]  /*9abc0*/  LDL.LU R16, [R1+0x4d0] ;  /* 0x0004d00001107983 */ /* 0x000ee80000300800 */
[----:B------:R-:W-:Y:S04]  /*9abd0*/  STL.64 [R1+0x1540], R8 ;  /* 0x0015400801007387 */ /* 0x000fe80000100a00 */
[----:B------:R-:W-:Y:S04]  /*9abe0*/  STL.64 [R1+0x1548], R10 ;  /* 0x0015480a01007387 */ /* 0x000fe80000100a00 */
[----:B------:R-:W3:Y:S04]  /*9abf0*/  LDL.LU R17, [R1+0x4d4] ;  /* 0x0004d40001117983 */ /* 0x000ee80000300800 */
[----:B------:R-:W4:Y:S04]  /*9ac00*/  LDL.LU R18, [R1+0x4d8] ;  /* 0x0004d80001127983 */ /* 0x000f280000300800 */
[----:B------:R-:W4:Y:S04]  /*9ac10*/  LDL.LU R19, [R1+0x4dc] ;  /* 0x0004dc0001137983 */ /* 0x000f280000300800 */
[----:B------:R-:W2:Y:S04]  /*9ac20*/  LDL.LU R20, [R1+0x4f0] ;  /* 0x0004f00001147983 */ /* 0x000ea80000300800 */
        /* <DEDUP_REMOVED lines=9> */
[----:B------:R-:W-:-:S03]  /*9acc0*/  IMAD.MOV.U32 R0, RZ, RZ, R27 ;  /* 0x000000ffff007224 */ /* 0x000fc600078e001b */
[----:B---3--:R0:W-:Y:S04]  /*9acd0*/  STL.64 [R1+0xb5c0], R22 ;  /* 0x00b5c01601007387 */ /* 0x0081e80000100a00 */
[----:B--2---:R1:W-:Y:S04]  /*9ace0*/  STL.64 [R1+0xb5b8], R20 ;  /* 0x00b5b81401007387 */ /* 0x0043e80000100a00 */
[----:B------:R-:W2:Y:S04]  /*9acf0*/  LDL.LU R24, [R1+0x510] ;  /* 0x0005100001187983 */ /* 0x000ea80000300800 */
[----:B------:R-:W2:Y:S04]  /*9ad00*/  LDL.LU R25, [R1+0x514] ;  /* 0x0005140001197983 */ /* 0x000ea80000300800 */
[----:B------:R-:W3:Y:S04]  /*9ad10*/  LDL.LU R26, [R1+0x518] ;  /* 0x00051800011a7983 */ /* 0x000ee80000300800 */
[----:B------:R-:W3:Y:S04]  /*9ad20*/  LDL.LU R27, [R1+0x51c] ;  /* 0x00051c00011b7983 */ /* 0x000ee80000300800 */
[----:B---3--:R-:W-:Y:S04]  /*9ad30*/  STL.64 [R1+0xb5d0], R26 ;  /* 0x00b5d01a01007387 */ /* 0x008fe80000100a00 */
[----:B--2---:R2:W-:Y:S04]  /*9ad40*/  STL.64 [R1+0xb5c8], R24 ;  /* 0x00b5c81801007387 */ /* 0x0045e80000100a00 */
[----:B0-----:R-:W3:Y:S04]  /*9ad50*/  LDL R22, [R1] ;  /* 0x0000000001167983 */ /* 0x001ee80000100800 */
[----:B------:R-:W3:Y:S04]  /*9ad60*/  LDL R23, [R1+0x4] ;  /* 0x0000040001177983 */ /* 0x000ee80000100800 */
[----:B-1----:R-:W4:Y:S04]  /*9ad70*/  LDL R20, [R1+0x8] ;  /* 0x0000080001147983 */ /* 0x002f280000100800 */
[----:B------:R-:W4:Y:S04]  /*9ad80*/  LDL R21, [R1+0xc] ;  /* 0x00000c0001157983 */ /* 0x000f280000100800 */
[----:B---3--:R0:W-:Y:S04]  /*9ad90*/  STL.64 [R1+0xb5d8], R22 ;  /* 0x00b5d81601007387 */ /* 0x0081e80000100a00 */
[----:B----4-:R-:W-:Y:S04]  /*9ada0*/  STL.64 [R1+0xb5f0], R20 ;  /* 0x00b5f01401007387 */ /* 0x010fe80000100a00 */
[----:B--2---:R-:W2:Y:S04]  /*9adb0*/  LDL.LU R24, [R1+0x520] ;  /* 0x0005200001187983 */ /* 0x004ea80000300800 */
[----:B------:R-:W2:Y:S04]  /*9adc0*/  LDL.LU R25, [R1+0x524] ;  /* 0x0005240001197983 */ /* 0x000ea80000300800 */
[----:B------:R-:W3:Y:S04]  /*9add0*/  LDL.LU R26, [R1+0x528] ;  /* 0x00052800011a7983 */ /* 0x000ee80000300800 */
[----:B------:R-:W3:Y:S04]  /*9ade0*/  LDL.LU R27, [R1+0x52c] ;  /* 0x00052c00011b7983 */ /* 0x000ee80000300800 */
[----:B0-----:R-:W4:Y:S04]  /*9adf0*/  LDL R22, [R1+0x10] ;  /* 0x0000100001167983 */ /* 0x001f280000100800 */
        /* <DEDUP_REMOVED lines=19> */
[----:B------:R-:W4:Y:S04]  /*9af30*/  LDL.64 R20, [R1+0x28] ;  /* 0x0000280001147983 */ /* 0x000f280000100a00 */
        /* <DEDUP_REMOVED lines=31> */
[----:B------:R-:W-:Y:S01]  /*9b130*/  STL.64 [R1+0xb550], R6 ;  /* 0x00b5500601007387 */ /* 0x000fe20000100a00 */
[C---:B----4-:R-:W-:Y:S03]  /*9b140*/  HMMA.16816.F32 R8, R12.reuse, R2, R8 ;  /* 0x000000020c08723c */ /* 0x050fe60000001808 */
[----:B--2---:R0:W-:Y:S04]  /*9b150*/  STL.64 [R1+0xb548], R4 ;  /* 0x00b5480401007387 */ /* 0x0041e80000100a00 */
[----:B0-----:R-:W2:Y:S04]  /*9b160*/  LDL.LU R4, [R1+0x4b0] ;  /* 0x0004b00001047983 */ /* 0x001ea80000300800 */
[----:B------:R-:W2:Y:S04]  /*9b170*/  LDL.LU R5, [R1+0x4b4] ;  /* 0x0004b40001057983 */ /* 0x000ea80000300800 */
[----:B------:R-:W4:Y:S04]  /*9b180*/  LDL.LU R6, [R1+0x4b8] ;  /* 0x0004b80001067983 */ /* 0x000f280000300800 */
[----:B------:R-:W4:Y:S01]  /*9b190*/  LDL.LU R7, [R1+0x4bc] ;  /* 0x0004bc0001077983 */ /* 0x000f220000300800 */
[----:B------:R-:W-:Y:S03]  /*9b1a0*/  HMMA.16816.F32 R24, R12, R20, R24 ;  /* 0x000000140c18723c */ /* 0x000fe60000001818 */
        /* <DEDUP_REMOVED lines=8> */
[----:B0-----:R-:W4:Y:S04]  /*9b230*/  LDL.LU.64 R10, [R1+0xb648] ;  /* 0x00b64800010a7983 */ /* 0x001f280000300a00 */
[----:B------:R-:W-:Y:S04]  /*9b240*/  STL.64 [R1+0x1520], R24 ;  /* 0x0015201801007387 */ /* 0x000fe80000100a00 */
[----:B------:R0:W-:Y:S04]  /*9b250*/  STL.64 [R1+0x1528], R26 ;  /* 0x0015281a01007387 */ /* 0x0001e80000100a00 */
[----:B0-----:R-:W3:Y:S04]  /*9b260*/  LDL.LU.64 R26, [R1+0xb640] ;  /* 0x00b64000011a7983 */ /* 0x001ee80000300a00 */
[----:B------:R-:W3:Y:S01]  /*9b270*/  LDL.LU.64 R24, [R1+0xb638] ;  /* 0x00b6380001187983 */ /* 0x000ee20000300a00 */
[----:B------:R-:W-:-:S02]  /*9b280*/  IMAD.MOV.U32 R8, RZ, RZ, R2 ;  /* 0x000000ffff087224 */ /* 0x000fc400078e0002 */
[----:B------:R-:W-:Y:S02]  /*9b290*/  IMAD.MOV.U32 R9, RZ, RZ, R3 ;  /* 0x000000ffff097224 */ /* 0x000fe400078e0003 */
[----:B------:R-:W-:Y:S02]  /*9b2a0*/  IMAD.MOV.U32 R3, RZ, RZ, R20 ;  /* 0x000000ffff037224 */ /* 0x000fe400078e0014 */
[----:B------:R-:W-:Y:S02]  /*9b2b0*/  IMAD.MOV.U32 R2, RZ, RZ, R21 ;  /* 0x000000ffff027224 */ /* 0x000fe400078e0015 */
[----:B---3--:R-:W-:Y:S01]  /*9b2c0*/  HMMA.16816.F32 R20, R12, R22, R24 ;  /* 0x000000160c14723c */ /* 0x008fe20000001818 */
[----:B------:R-:W3:Y:S04]  /*9b2d0*/  LDL.LU.64 R26, [R1+0xb630] ;  /* 0x00b63000011a7983 */ /* 0x000ee80000300a00 */
[----:B------:R-:W3:-:S15]  /*9b2e0*/  LDL.LU.64 R24, [R1+0xb628] ;  /* 0x00b6280001187983 */ /* 0x000ede0000300a00 */
[----:B------:R-:W-:-:S03]  /*9b2f0*/  NOP ;  /* 0x0000000000007918 */ /* 0x000fc60000000000 */
        /* <DEDUP_REMOVED lines=87> */
[----:B------:R4:W-:Y:S02]  /*9b870*/  STL.64 [R1+0xb2e0], R16 ;  /* 0x00b2e01001007387 */ /* 0x0009e40000100a00 */
[----:B----4-:R-:W-:-:S15]  /*9b880*/  HMMA.16816.F32 R16, R12, R10, R20 ;  /* 0x0000000a0c10723c */ /* 0x010fde0000001814 */
[----:B------:R-:W-:-:S08]  /*9b890*/  NOP ;  /* 0x0000000000007918 */ /* 0x000fd00000000000 */
[----:B------:R-:W-:Y:S04]  /*9b8a0*/  STL.64 [R1+0x1430], R16 ;  /* 0x0014301001007387 */ /* 0x000fe80000100a00 */
[----:B------:R-:W-:Y:S01]  /*9b8b0*/  STL.64 [R1+0x1438], R18 ;  /* 0x0014381201007387 */ /* 0x000fe20000100a00 */
[----:B--2---:R-:W-:Y:S02]  /*9b8c0*/  IMAD R6, R6, 0x100, R26 ;  /* 0x0000010006067824 */ /* 0x004fe400078e021a */
[----:B------:R-:W-:Y:S02]  /*9b8d0*/  IMAD R7, R7, 0x100, R27 ;  /* 0x0000010007077824 */ /* 0x000fe400078e021b */
[----:B------:R-:W-:Y:S02]  /*9b8e0*/  IMAD.MOV.U32 R26, RZ, RZ, R3 ;  /* 0x000000ffff1a7224 */ /* 0x000fe400078e0003 */
[----:B------:R-:W-:Y:S01]  /*9b8f0*/  IMAD.MOV.U32 R27, RZ, RZ, R2 ;  /* 0x000000ffff1b7224 */ /* 0x000fe200078e0002 */
[----:B------:R-:W2:Y:S04]  /*9b900*/  LDL.LU R3, [R1+0xb544] ;  /* 0x00b5440001037983 */ /* 0x000ea80000300800 */
[----:B------:R-:W4:Y:S04]  /*9b910*/  LDL.LU R2, [R1+0xb540] ;  /* 0x00b5400001027983 */ /* 0x000f280000300800 */
[----:B------:R-:W2:Y:S04]  /*9b920*/  LDL.LU R20, [R1+0x390] ;  /* 0x0003900001147983 */ /* 0x000ea80000300800 */
[----:B------:R-:W2:Y:S04]  /*9b930*/  LDL.LU R21, [R1+0x394] ;  /* 0x0003940001157983 */ /* 0x000ea80000300800 */
[----:B------:R-:W4:Y:S04]  /*9b940*/  LDL.LU R22, [R1+0x398] ;  /* 0x0003980001167983 */ /* 0x000f280000300800 */
[----:B------:R-:W4:Y:S01]  /*9b950*/  LDL.LU R23, [R1+0x39c] ;  /* 0x00039c0001177983 */ /* 0x000f220000300800 */
[----:B---3--:R-:W-:-:S02]  /*9b960*/  IMAD R4, R4, 0x100, R24 ;  /* 0x0000010004047824 */ /* 0x008fc400078e0218 */
[----:B------:R-:W-:Y:S02]  /*9b970*/  IMAD R5, R5, 0x100, R25 ;  /* 0x0000010005057824 */ /* 0x000fe400078e0219 */
[----:B------:R-:W-:Y:S02]  /*9b980*/  IMAD.MOV.U32 R24, RZ, RZ, R8 ;  /* 0x000000ffff187224 */ /* 0x000fe400078e0008 */
[----:B------:R-:W-:Y:S01]  /*9b990*/  IMAD.MOV.U32 R25, RZ, RZ, R9 ;  /* 0x000000ffff197224 */ /* 0x000fe200078e0009 */
[----:B----4-:R-:W-:Y:S04]  /*9b9a0*/  STL.64 [R1+0xb3a8], R22 ;  /* 0x00b3a81601007387 */ /* 0x010fe80000100a00 */
[----:B--2---:R0:W-:Y:S04]  /*9b9b0*/  STL.64 [R1+0xb3a0], R20 ;  /* 0x00b3a01401007387 */ /* 0x0041e80000100a00 */
[----:B0-----:R-:W2:Y:S04]  /*9b9c0*/  LDL.LU R20, [R1+0xb20] ;  /* 0x000b200001147983 */ /* 0x001ea80000300800 */
[----:B------:R-:W2:Y:S04]  /*9b9d0*/  LDL.LU R21, [R1+0xb24] ;  /* 0x000b240001157983 */ /* 0x000ea80000300800 */
[----:B------:R-:W2:Y:S04]  /*9b9e0*/  LDL.LU R22, [R1+0xb28] ;  /* 0x000b280001167983 */ /* 0x000ea80000300800 */
[----:B------:R-:W2:Y:S04]  /*9b9f0*/  LDL.LU R23, [R1+0xb2c] ;  /* 0x000b2c0001177983 */ /* 0x000ea80000300800 */
[----:B------:R-:W2:Y:S04]  /*9ba00*/  LDL.LU R8, [R1+0xb53c] ;  /* 0x00b53c0001087983 */ /* 0x000ea80000300800 */
[----:B------:R-:W2:Y:S04]  /*9ba10*/  LDL.LU R9, [R1+0xb538] ;  /* 0x00b5380001097983 */ /* 0x000ea80000300800 */
[----:B------:R-:W-:Y:S04]  /*9ba20*/  STL.64 [R1+0xb3b8], R26 ;  /* 0x00b3b81a01007387 */ /* 0x000fe80000100a00 */
[----:B------:R-:W-:Y:S04]  /*9ba30*/  STL.64 [R1+0xb3b0], R24 ;  /* 0x00b3b01801007387 */ /* 0x000fe80000100a00 */
[----:B------:R-:W3:Y:S04]  /*9ba40*/  LDL.LU R16, [R1+0x3a0] ;  /* 0x0003a00001107983 */ /* 0x000ee80000300800 */
[----:B------:R-:W3:Y:S04]  /*9ba50*/  LDL.LU R17, [R1+0x3a4] ;  /* 0x0003a40001117983 */ /* 0x000ee80000300800 */
[----:B------:R-:W4:Y:S04]  /*9ba60*/  LDL.LU R18, [R1+0x3a8] ;  /* 0x0003a80001127983 */ /* 0x000f280000300800 */
[----:B------:R-:W4:Y:S04]  /*9ba70*/  LDL.LU R19, [R1+0x3ac] ;  /* 0x0003ac0001137983 */ /* 0x000f280000300800 */
[----:B----4-:R-:W-:Y:S04]  /*9ba80*/  STL.64 [R1+0xb3c8], R18 ;  /* 0x00b3c81201007387 */ /* 0x010fe80000100a00 */
[----:B---3--:R2:W-:Y:S02]  /*9ba90*/  STL.64 [R1+0xb3c0], R16 ;  /* 0x00b3c01001007387 */ /* 0x0085e40000100a00 */
[----:B--2---:R-:W-:Y:S07]  /*9baa0*/  HMMA.16816.F32 R16, R12, R8, R20 ;  /* 0x000000080c10723c */ /* 0x004fee0000001814 */
[----:B------:R-:W-:-:S02]  /*9bab0*/  IMAD.MOV.U32 R22, RZ, RZ, R2 ;  /* 0x000000ffff167224 */ /* 0x000fc400078e0002 */
[----:B------:R-:W2:Y:S01]  /*9bac0*/  LDL.LU R2, [R1+0xb534] ;  /* 0x00b5340001027983 */ /* 0x000ea20000300800 */
[----:B------:R-:W-:-:S13]  /*9bad0*/  IMAD.MOV.U32 R23, RZ, RZ, R3 ;  /* 0x000000ffff177224 */ /* 0x000fda00078e0003 */
[----:B------:R0:W-:Y:S04]  /*9bae0*/  STL.64 [R1+0x1420], R16 ;  /* 0x0014201001007387 */ /* 0x0001e80000100a00 */
[----:B------:R1:W-:Y:S04]  /*9baf0*/  STL.64 [R1+0x1428], R18 ;  /* 0x0014281201007387 */ /* 0x0003e80000100a00 */
[----:B------:R-:W3:Y:S04]  /*9bb00*/  LDL.LU R3, [R1+0xb530] ;  /* 0x00b5300001037983 */ /* 0x000ee80000300800 */
[----:B------:R-:W4:Y:S04]  /*9bb10*/  LDL R20, [R1+0x48] ;  /* 0x0000480001147983 */ /* 0x000f280000100800 */
[----:B------:R-:W4:Y:S04]  /*9bb20*/  LDL R21, [R1+0x4c] ;  /* 0x00004c0001157983 */ /* 0x000f280000100800 */
[----:B------:R3:W-:Y:S04]  /*9bb30*/  STL.64 [R1+0xb3d8], R22 ;  /* 0x00b3d81601007387 */ /* 0x0007e80000100a00 */
[----:B----4-:R-:W-:Y:S04]  /*9bb40*/  STL.64 [R1+0xb3d0], R20 ;  /* 0x00b3d01401007387 */ /* 0x010fe80000100a00 */
[----:B0-----:R-:W4:Y:S04]  /*9bb50*/  LDL.LU R16, [R1+0x3d0] ;  /* 0x0003d00001107983 */ /* 0x001f280000300800 */
[----:B------:R-:W4:Y:S04]  /*9bb60*/  LDL.LU R17, [R1+0x3d4] ;  /* 0x0003d40001117983 */ /* 0x000f280000300800 */
[----:B-1----:R-:W4:Y:S04]  /*9bb70*/  LDL.LU R18, [R1+0x3d8] ;  /* 0x0003d80001127983 */ /* 0x002f280000300800 */
[----:B------:R-:W4:Y:S01]  /*9bb80*/  LDL.LU R19, [R1+0x3dc] ;  /* 0x0003dc0001137983 */ /* 0x000f220000300800 */
[----:B---3--:R-:W-:-:S02]  /*9bb90*/  IMAD.MOV.U32 R22, RZ, RZ, R3 ;  /* 0x000000ffff167224 */ /* 0x008fc400078e0003 */
[----:B--2---:R-:W-:Y:S01]  /*9bba0*/  IMAD.MOV.U32 R23, RZ, RZ, R2 ;  /* 0x000000ffff177224 */ /* 0x004fe200078e0002 */
[----:B----4-:R-:W-:Y:S04]  /*9bbb0*/  STL.64 [R1+0xb3e8], R18 ;  /* 0x00b3e81201007387 */ /* 0x010fe80000100a00 */
[----:B------:R0:W-:Y:S04]  /*9bbc0*/  STL.64 [R1+0xb3e0], R16 ;  /* 0x00b3e01001007387 */ /* 0x0001e80000100a00 */
[----:B------:R-:W2:Y:S04]  /*9bbd0*/  LDL.LU R3, [R1+0xb52c] ;  /* 0x00b52c0001037983 */ /* 0x000ea80000300800 */
[----:B------:R-:W3:Y:S04]  /*9bbe0*/  LDL.LU R2, [R1+0xb528] ;  /* 0x00b5280001027983 */ /* 0x000ee80000300800 */
[----:B------:R-:W-:Y:S04]  /*9bbf0*/  STL.64 [R1+0xb3f0], R22 ;  /* 0x00b3f01601007387 */ /* 0x000fe80000100a00 */
[----:B0-----:R-:W4:Y:S04]  /*9bc00*/  LDL.LU R16, [R1+0x3e0] ;  /* 0x0003e00001107983 */ /* 0x001f280000300800 */
[----:B------:R-:W4:Y:S04]  /*9bc10*/  LDL.LU R17, [R1+0x3e4] ;  /* 0x0003e40001117983 */ /* 0x000f280000300800 */
[----:B------:R-:W2:Y:S04]  /*9bc20*/  LDL.LU R18, [R1+0x3e8] ;  /* 0x0003e80001127983 */ /* 0x000ea80000300800 */
[----:B------:R-:W2:Y:S04]  /*9bc30*/  LDL.LU R19, [R1+0x3ec] ;  /* 0x0003ec0001137983 */ /* 0x000ea80000300800 */
[----:B--2---:R-:W-:Y:S04]  /*9bc40*/  STL.64 [R1+0xb400], R18 ;  /* 0x00b4001201007387 */ /* 0x004fe80000100a00 */
[----:B----4-:R0:W-:Y:S04]  /*9bc50*/  STL.64 [R1+0xb3f8], R16 ;  /* 0x00b3f81001007387 */ /* 0x0101e80000100a00 */
[----:B------:R-:W2:Y:S04]  /*9bc60*/  LDL R20, [R1+0x58] ;  /* 0x0000580001147983 */ /* 0x000ea80000100800 */
[----:B------:R-:W2:Y:S04]  /*9bc70*/  LDL R21, [R1+0x5c] ;  /* 0x00005c0001157983 */ /* 0x000ea80000100800 */
[----:B--2---:R1:W-:Y:S04]  /*9bc80*/  STL.64 [R1+0xb408], R20 ;  /* 0x00b4081401007387 */ /* 0x0043e80000100a00 */
[----:B0-----:R-:W2:Y:S04]  /*9bc90*/  LDL.LU R16, [R1+0x3f0] ;  /* 0x0003f00001107983 */ /* 0x001ea80000300800 */
[----:B------:R-:W2:Y:S04]  /*9bca0*/  LDL.LU R17, [R1+0x3f4] ;  /* 0x0003f40001117983 */ /* 0x000ea80000300800 */
[----:B------:R-:W4:Y:S04]  /*9bcb0*/  LDL.LU R18, [R1+0x3f8] ;  /* 0x0003f80001127983 */ /* 0x000f280000300800 */
[----:B------:R-:W4:Y:S01]  /*9bcc0*/  LDL.LU R19, [R1+0x3fc] ;  /* 0x0003fc0001137983 */ /* 0x000f220000300800 */
[----:B---3--:R-:W-:-:S02]  /*9bcd0*/  IMAD.MOV.U32 R22, RZ, RZ, R2 ;  /* 0x000000ffff167224 */ /* 0x008fc400078e0002 */
[----:B------:R-:W-:Y:S01]  /*9bce0*/  IMAD.MOV.U32 R23, RZ, RZ, R3 ;  /* 0x000000ffff177224 */ /* 0x000fe200078e0003 */
[----:B----4-:R-:W-:Y:S04]  /*9bcf0*/  STL.64 [R1+0xb418], R18 ;  /* 0x00b4181201007387 */ /* 0x010fe80000100a00 */
[----:B--2---:R0:W-:Y:S04]  /*9bd00*/  STL.64 [R1+0xb410], R16 ;  /* 0x00b4101001007387 */ /* 0x0041e80000100a00 */
[----:B------:R-:W2:Y:S04]  /*9bd10*/  LDL.LU R2, [R1+0xb524] ;  /* 0x00b5240001027983 */ /* 0x000ea80000300800 */
[----:B------:R-:W3:Y:S04]  /*9bd20*/  LDL.LU R3, [R1+0xb520] ;  /* 0x00b5200001037983 */ /* 0x000ee80000300800 */
[----:B-1----:R-:W4:Y:S04]  /*9bd30*/  LDL.64 R20, [R1+0x68] ;  /* 0x0000680001147983 */ /* 0x002f280000100a00 */
[----:B------:R3:W-:Y:S04]  /*9bd40*/  STL.64 [R1+0xb438], R22 ;  /* 0x00b4381601007387 */ /* 0x0007e80000100a00 */
[----:B----4-:R-:W-:Y:S04]  /*9bd50*/  STL.64 [R1+0xb430], R20 ;  /* 0x00b4301401007387 */ /* 0x010fe80000100a00 */
[----:B0-----:R-:W4:Y:S04]  /*9bd60*/  LDL.LU R16, [R1+0x400] ;  /* 0x0004000001107983 */ /* 0x001f280000300800 */
[----:B------:R-:W4:Y:S04]  /*9bd70*/  LDL.LU R17, [R1+0x404] ;  /* 0x0004040001117983 */ /* 0x000f280000300800 */
[----:B------:R-:W4:Y:S04]  /*9bd80*/  LDL.LU R18, [R1+0x408] ;  /* 0x0004080001127983 */ /* 0x000f280000300800 */
[----:B------:R-:W4:Y:S01]  /*9bd90*/  LDL.LU R19, [R1+0x40c] ;  /* 0x00040c0001137983 */ /* 0x000f220000300800 */
[----:B---3--:R-:W-:-:S03]  /*9bda0*/  IMAD.MOV.U32 R22, RZ, RZ, R3 ;  /* 0x000000ffff167224 */ /* 0x008fc600078e0003 */
[----:B------:R-:W3:Y:S01]  /*9bdb0*/  LDL.LU R3, [R1+0xb51c] ;  /* 0x00b51c0001037983 */ /* 0x000ee20000300800 */
[----:B--2---:R-:W-:-:S03]  /*9bdc0*/  IMAD.MOV.U32 R23, RZ, RZ, R2 ;  /* 0x000000ffff177224 */ /* 0x004fc600078e0002 */
[----:B------:R-:W2:Y:S04]  /*9bdd0*/  LDL.LU R2, [R1+0xb518] ;  /* 0x00b5180001027983 */ /* 0x000ea80000300800 */
[----:B----4-:R-:W-:Y:S04]  /*9bde0*/  STL.64 [R1+0xb428], R18 ;  /* 0x00b4281201007387 */ /* 0x010fe80000100a00 */
[----:B------:R0:W-:Y:S04]  /*9bdf0*/  STL.64 [R1+0xb420], R16 ;  /* 0x00b4201001007387 */ /* 0x0001e80000100a00 */
[----:B0-----:R-:W4:Y:S04]  /*9be00*/  LDL.LU R16, [R1+0x410] ;  /* 0x0004100001107983 */ /* 0x001f280000300800 */
[----:B------:R-:W4:Y:S04]  /*9be10*/  LDL.LU R17, [R1+0x414] ;  /* 0x0004140001117983 */ /* 0x000f280000300800 */
[----:B------:R-:W4:Y:S04]  /*9be20*/  LDL.LU R18, [R1+0x418] ;  /* 0x0004180001127983 */ /* 0x000f280000300800 */
[----:B------:R-:W4:Y:S04]  /*9be30*/  LDL.LU R19, [R1+0x41c] ;  /* 0x00041c0001137983 */ /* 0x000f280000300800 */
[----:B------:R-:W4:Y:S04]  /*9be40*/  LDL.64 R20, [R1+0x78] ;  /* 0x0000780001147983 */ /* 0x000f280000100a00 */
[----:B------:R2:W-:Y:S02]  /*9be50*/  STL.64 [R1+0xb468], R22 ;  /* 0x00b4681601007387 */ /* 0x0005e40000100a00 */
[----:B--2---:R-:W-:-:S02]  /*9be60*/  IMAD.MOV.U32 R22, RZ, RZ, R2 ;  /* 0x000000ffff167224 */ /* 0x004fc400078e0002 */
[----:B---3--:R-:W-:Y:S01]  /*9be70*/  IMAD.MOV.U32 R23, RZ, RZ, R3 ;  /* 0x000000ffff177224 */ /* 0x008fe200078e0003 */
[----:B------:R-:W2:Y:S04]  /*9be80*/  LDL.LU R2, [R1+0xb514] ;  /* 0x00b5140001027983 */ /* 0x000ea80000300800 */
[----:B------:R-:W3:Y:S04]  /*9be90*/  LDL.LU R3, [R1+0xb510] ;  /* 0x00b5100001037983 */ /* 0x000ee80000300800 */
[----:B----4-:R-:W-:Y:S04]  /*9bea0*/  STL.64 [R1+0xb460], R20 ;  /* 0x00b4601401007387 */ /* 0x010fe80000100a00 */
[----:B------:R-:W-:Y:S04]  /*9beb0*/  STL.64 [R1+0xb480], R22 ;  /* 0x00b4801601007387 */ /* 0x000fe80000100a00 */
[----:B------:R-:W-:Y:S04]  /*9bec0*/  STL.64 [R1+0xb448], R18 ;  /* 0x00b4481201007387 */ /* 0x000fe80000100a00 */
[----:B------:R0:W-:Y:S04]  /*9bed0*/  STL.64 [R1+0xb440], R16 ;  /* 0x00b4401001007387 */ /* 0x0001e80000100a00 */
[----:B0-----:R-:W4:Y:S04]  /*9bee0*/  LDL.LU R16, [R1+0x420] ;  /* 0x0004200001107983 */ /* 0x001f280000300800 */
[----:B------:R-:W4:Y:S04]  /*9bef0*/  LDL.LU R17, [R1+0x424] ;  /* 0x0004240001117983 */ /* 0x000f280000300800 */
[----:B------:R-:W2:Y:S04]  /*9bf00*/  LDL.LU R18, [R1+0x428] ;  /* 0x0004280001127983 */ /* 0x000ea80000300800 */
[----:B------:R-:W2:Y:S04]  /*9bf10*/  LDL.LU R19, [R1+0x42c] ;  /* 0x00042c0001137983 */ /* 0x000ea80000300800 */
[----:B------:R-:W3:Y:S04]  /*9bf20*/  LDL R20, [R1+0x88] ;  /* 0x0000880001147983 */ /* 0x000ee80000100800 */
[----:B------:R-:W3:Y:S04]  /*9bf30*/  LDL R21, [R1+0x8c] ;  /* 0x00008c0001157983 */ /* 0x000ee80000100800 */
[----:B---3--:R-:W-:Y:S04]  /*9bf40*/  STL.64 [R1+0xb498], R20 ;  /* 0x00b4981401007387 */ /* 0x008fe80000100a00 */
[----:B--2---:R-:W-:Y:S04]  /*9bf50*/  STL.64 [R1+0xb458], R18 ;  /* 0x00b4581201007387 */ /* 0x004fe80000100a00 */
[----:B----4-:R0:W-:Y:S04]  /*9bf60*/  STL.64 [R1+0xb450], R16 ;  /* 0x00b4501001007387 */ /* 0x0101e80000100a00 */
[----:B0-----:R-:W2:Y:S04]  /*9bf70*/  LDL.LU R16, [R1+0x430] ;  /* 0x0004300001107983 */ /* 0x001ea80000300800 */
[----:B------:R-:W2:Y:S04]  /*9bf80*/  LDL.LU R17, [R1+0x434] ;  /* 0x0004340001117983 */ /* 0x000ea80000300800 */
[----:B------:R-:W3:Y:S04]  /*9bf90*/  LDL.LU R18, [R1+0x438] ;  /* 0x0004380001127983 */ /* 0x000ee80000300800 */
[----:B------:R-:W3:Y:S01]  /*9bfa0*/  LDL.LU R19, [R1+0x43c] ;  /* 0x00043c0001137983 */ /* 0x000ee20000300800 */
[----:B------:R-:W-:-:S02]  /*9bfb0*/  IMAD.MOV.U32 R22, RZ, RZ, R3 ;  /* 0x000000ffff167224 */ /* 0x000fc400078e0003 */
[----:B------:R-:W-:Y:S01]  /*9bfc0*/  IMAD.MOV.U32 R23, RZ, RZ, R2 ;  /* 0x000000ffff177224 */ /* 0x000fe200078e0002 */
        /* <DEDUP_REMOVED lines=9> */
[----:B------:R4:W-:Y:S02]  /*9c060*/  STL.64 [R1+0xb4c8], R22 ;  /* 0x00b4c81601007387 */ /* 0x0009e40000100a00 */
[----:B----4-:R-:W-:-:S02]  /*9c070*/  IMAD.MOV.U32 R22, RZ, RZ, R2 ;  /* 0x000000ffff167224 */ /* 0x010fc400078e0002 */
[----:B------:R-:W-:Y:S01]  /*9c080*/  IMAD.MOV.U32 R23, RZ, RZ, R3 ;  /* 0x000000ffff177224 */ /* 0x000fe200078e0003 */
[----:B------:R-:W4:Y:S04]  /*9c090*/  LDL.LU R2, [R1+0xb504] ;  /* 0x00b5040001027983 */ /* 0x000f280000300800 */
[----:B------:R-:W4:Y:S04]  /*9c0a0*/  LDL.LU R3, [R1+0xb500] ;  /* 0x00b5000001037983 */ /* 0x000f280000300800 */
        /* <DEDUP_REMOVED lines=9> */
[----:B------:R-:W-:Y:S04]  /*9c140*/  STL.64 [R1+0xb4f8], R22 ;  /* 0x00b4f81601007387 */ /* 0x000fe80000100a00 */
[----:B----4-:R0:W-:Y:S04]  /*9c150*/  STL.64 [R1+0xb4f0], R20 ;  /* 0x00b4f01401007387 */ /* 0x0101e80000100a00 */
[----:B0-----:R-:W4:Y:S04]  /*9c160*/  LDL.LU R20, [R1+0xb10] ;  /* 0x000b100001147983 */ /* 0x001f280000300800 */
        /* <DEDUP_REMOVED lines=32> */
[----:B------:R0:W-:Y:S04]  /*9c370*/  STL.64 [R1+0xb2c8], R10 ;  /* 0x00b2c80a01007387 */ /* 0x0001e80000100a00 */
[----:B0-----:R-:W4:Y:S04]  /*9c380*/  LDL R10, [R1+0x38] ;  /* 0x00003800010a7983 */ /* 0x001f280000100800 */
[----:B------:R-:W-:Y:S04]  /*9c390*/  STL.64 [R1+0xb2c0], R8 ;  /* 0x00b2c00801007387 */ /* 0x000fe80000100a00 */
[----:B------:R-:W-:Y:S04]  /*9c3a0*/  STL.64 [R1+0x1410], R20 ;  /* 0x0014101401007387 */ /* 0x000fe80000100a00 */
[----:B------:R0:W-:Y:S04]  /*9c3b0*/  STL.64 [R1+0x1418], R22 ;  /* 0x0014181601007387 */ /* 0x0001e80000100a00 */
[----:B0-----:R-:W3:Y:S04]  /*9c3c0*/  LDL.LU.64 R22, [R1+0xb4f8] ;  /* 0x00b4f80001167983 */ /* 0x001ee80000300a00 */
[----:B------:R-:W2:Y:S04]  /*9c3d0*/  LDL.LU.64 R20, [R1+0xb4f0] ;  /* 0x00b4f00001147983 */ /* 0x000ea80000300a00 */
[----:B------:R-:W-:Y:S04]  /*9c3e0*/  STL [R1+0xb2b4], R2 ;  /* 0x00b2b40201007387 */ /* 0x000fe80000100800 */
[----:B------:R-:W-:Y:S01]  /*9c3f0*/  STL [R1+0xb2b0], R3 ;  /* 0x00b2b00301007387 */ /* 0x000fe20000100800 */
[----:B------:R-:W-:-:S02]  /*9c400*/  F2FP.F16.E4M3.UNPACK_B R4, R4 ;  /* 0x00000004ff04723e */ /* 0x000fc400020006ff */
[----:B------:R-:W-:Y:S02]  /*9c410*/  F2FP.F16.E4M3.UNPACK_B R5, R5 ;  /* 0x00000005ff05723e */ /* 0x000fe400020006ff */
[----:B------:R-:W-:Y:S01]  /*9c420*/  F2FP.F16.E4M3.UNPACK_B R6, R6 ;  /* 0x00000006ff06723e */ /* 0x000fe200020006ff */
[----:B--2---:R-:W-:Y:S01]  /*9c430*/  HMMA.16816.F32 R12, R12, R20, R16 ;  /* 0x000000140c0c723c */ /* 0x004fe20000001810 */
[----:B------:R-:W3:Y:S04]  /*9c440*/  LDL.LU.64 R18, [R1+0xb4e8] ;  /* 0x00b4e80001127983 */ /* 0x000ee80000300a00 */
[----:B------:R-:W3:Y:S01]  /*9c450*/  LDL.LU.64 R16, [R1+0xb4e0] ;  /* 0x00b4e00001107983 */ /* 0x000ee20000300a00 */
[----:B------:R-:W-:-:S15]  /*9c460*/  F2FP.F16.E4M3.UNPACK_B R7, R7 ;  /* 0x00000007ff07723e */ /* 0x000fde00020006ff */
[----:B------:R-:W-:-:S02]  /*9c470*/  NOP ;  /* 0x0000000000007918 */ /* 0x000fc40000000000 */
[----:B------:R0:W-:Y:S04]  /*9c480*/  STL.64 [R1+0x1400], R12 ;  /* 0x0014000c01007387 */ /* 0x0001e80000100a00 */
[----:B------:R1:W-:Y:S04]  /*9c490*/  STL.64 [R1+0x1408], R14 ;  /* 0x0014080e01007387 */ /* 0x0003e80000100a00 */
[----:B0-----:R-:W4:Y:S04]  /*9c4a0*/  LDL.LU R12, [R1+0x3b0] ;  /* 0x0003b000010c7983 */ /* 0x001f280000300800 */
[----:B------:R-:W4:Y:S04]  /*9c4b0*/  LDL.LU R13, [R1+0x3b4] ;  /* 0x0003b400010d7983 */ /* 0x000f280000300800 */
[----:B-1----:R-:W4:Y:S04]  /*9c4c0*/  LDL.LU R14, [R1+0x3b8] ;  /* 0x0003b800010e7983 */ /* 0x002f280000300800 */
[----:B------:R-:W4:Y:S01]  /*9c4d0*/  LDL.LU R15, [R1+0x3bc] ;  /* 0x0003bc00010f7983 */ /* 0x000f220000300800 */
        /* <DEDUP_REMOVED lines=15> */
[----:B------:R-:W-:Y:S02]  /*9c5d0*/  IMAD.MOV.U32 R3, RZ, RZ, R21 ;  /* 0x000000ffff037224 */ /* 0x000fe400078e0015 */
        /* <DEDUP_REMOVED lines=81> */
[----:B----4-:R-:W-:-:S15]  /*9caf0*/  HMMA.16816.F32 R8, R4, R10, R12 ;  /* 0x0000000a0408723c */ /* 0x010fde000000180c */
[----:B------:R-:W-:-:S08]  /*9cb00*/  NOP ;  /* 0x0000000000007918 */ /* 0x000fd00000000000 */
[----:B------:R0:W-:Y:S04]  /*9cb10*/  STL.64 [R1+0x12e0], R8 ;  /* 0x0012e00801007387 */ /* 0x0001e80000100a00 */
[----:B------:R1:W-:Y:S04]  /*9cb20*/  STL.64 [R1+0x12e8], R10 ;  /* 0x0012e80a01007387 */ /* 0x0003e80000100a00 */
[----:B0-----:R-:W4:Y:S01]  /*9cb30*/  LDL.LU R8, [R1+0x2d0] ;  /* 0x0002d00001087983 */ /* 0x001f220000300800 */
[C---:B--2---:R-:W-:Y:S06]  /*9cb40*/  HMMA.16816.F32 R16, R4.reuse, R24, R16 ;  /* 0x000000180410723c */ /* 0x044fec0000001810 */
[----:B---3--:R-:W-:-:S15]  /*9cb50*/  HMMA.16816.F32 R12, R4, R26, R20 ;  /* 0x0000001a040c723c */ /* 0x008fde0000001814 */
[----:B------:R-:W-:-:S02]  /*9cb60*/  NOP ;  /* 0x0000000000007918 */ /* 0x000fc40000000000 */
[----:B------:R-:W-:Y:S04]  /*9cb70*/  STL.64 [R1+0x12d0], R16 ;  /* 0x0012d01001007387 */ /* 0x000fe80000100a00 */
[----:B------:R-:W-:Y:S04]  /*9cb80*/  STL.64 [R1+0x12d8], R18 ;  /* 0x0012d81201007387 */ /* 0x000fe80000100a00 */
[----:B------:R-:W-:Y:S04]  /*9cb90*/  STL.64 [R1+0x12b0], R12 ;  /* 0x0012b00c01007387 */ /* 0x000fe80000100a00 */
[----:B------:R-:W-:Y:S04]  /*9cba0*/  STL.64 [R1+0x12b8], R14 ;  /* 0x0012b80e01007387 */ /* 0x000fe80000100a00 */
[----:B------:R-:W4:Y:S04]  /*9cbb0*/  LDL.LU R9, [R1+0x2d4] ;  /* 0x0002d40001097983 */ /* 0x000f280000300800 */
[----:B-1----:R-:W2:Y:S04]  /*9cbc0*/  LDL.LU R10, [R1+0x2d8] ;  /* 0x0002d800010a7983 */ /* 0x002ea80000300800 */
        /* <DEDUP_REMOVED lines=9> */
[----:B---3--:R0:W-:Y:S04]  /*9cc60*/  STL.64 [R1+0xb338], R26 ;  /* 0x00b3381a01007387 */ /* 0x0081e80000100a00 */
[----:B0-----:R-:W3:Y:S04]  /*9cc70*/  LDL R26, [R1] ;  /* 0x00000000011a7983 */ /* 0x001ee80000100800 */
[----:B------:R-:W3:Y:S04]  /*9cc80*/  LDL R27, [R1+0x4] ;  /* 0x00000400011b7983 */ /* 0x000ee80000100800 */
[----:B--2---:R0:W-:Y:S04]  /*9cc90*/  STL.64 [R1+0xb330], R24 ;  /* 0x00b3301801007387 */ /* 0x0041e80000100a00 */
[----:B0-----:R-:W2:Y:S04]  /*9cca0*/  LDL R24, [R1+0x8] ;  /* 0x0000080001187983 */ /* 0x001ea80000100800 */
[----:B------:R-:W2:Y:S04]  /*9ccb0*/  LDL R25, [R1+0xc] ;  /* 0x00000c0001197983 */ /* 0x000ea80000100800 */
        /* <DEDUP_REMOVED lines=62> */
[----:B------:R-:W4:Y:S04]  /*9d0a0*/  LDL.LU R15, [R1+0x3188] ;  /* 0x00318800010f7983 */ /* 0x000f280000300800 */
[----:B------:R0:W-:Y:S04]  /*9d0b0*/  STL.64 [R1+0x12a0], R24 ;  /* 0x0012a01801007387 */ /* 0x0001e80000100a00 */
[----:B------:R1:W-:Y:S04]  /*9d0c0*/  STL.64 [R1+0x12a8], R26 ;  /* 0x0012a81a01007387 */ /* 0x0003e80000100a00 */
[----:B0-----:R-:W1:Y:S04]  /*9d0d0*/  LDL.LU.64 R24, [R1+0xb398] ;  /* 0x00b3980001187983 */ /* 0x001e680000300a00 */
[----:B------:R-:W4:Y:S04]  /*9d0e0*/  LDL.LU R12, [R1+0x3170] ;  /* 0x00317000010c7983 */ /* 0x000f280000300800 */
        /* <DEDUP_REMOVED lines=90> */
[----:B------:R-:W2:Y:S04]  /*9d690*/  LDL.LU R19, [R1+0x317c] ;  /* 0x00317c0001137983 */ /* 0x000ea80000300800 */
[----:B------:R0:W-:Y:S01]  /*9d6a0*/  STL.64 [R1+0xb0d0], R16 ;  /* 0x00b0d01001007387 */ /* 0x0001e20000100a00 */
[----:B----4-:R-:W-:-:S02]  /*9d6b0*/  IMAD R12, R12, 0x100, R18 ;  /* 0x000001000c0c7824 */ /* 0x010fc400078e0212 */
[----:B--2---:R-:W-:Y:S02]  /*9d6c0*/  IMAD R13, R13, 0x100, R19 ;  /* 0x000001000d0d7824 */ /* 0x004fe400078e0213 */
[----:B0-----:R-:W-:Y:S06]  /*9d6d0*/  HMMA.16816.F32 R16, R4, R10, R20 ;  /* 0x0000000a0410723c */ /* 0x001fec0000001814 */
[----:B------:R-:W-:Y:S04]  /*9d6e0*/  STL [R1+0xb0ac], R10 ;  /* 0x00b0ac0a01007387 */ /* 0x000fe80000100800 */
[----:B------:R-:W-:Y:S01]  /*9d6f0*/  STL [R1+0xb0a8], R11 ;  /* 0x00b0a80b01007387 */ /* 0x000fe20000100800 */
[----:B------:R-:W-:-:S02]  /*9d700*/  F2FP.F16.E4M3.UNPACK_B R12, R12 ;  /* 0x0000000cff0c723e */ /* 0x000fc400020006ff */
[----:B------:R-:W-:-:S10]  /*9d710*/  F2FP.F16.E4M3.UNPACK_B R13, R13 ;  /* 0x0000000dff0d723e */ /* 0x000fd400020006ff */
[----:B------:R-:W-:Y:S04]  /*9d720*/  STL.64 [R1+0x1190], R16 ;  /* 0x0011901001007387 */ /* 0x000fe80000100a00 */
[----:B------:R3:W-:Y:S02]  /*9d730*/  STL.64 [R1+0x1198], R18 ;  /* 0x0011981201007387 */ /* 0x0007e40000100a00 */
[----:B---3--:R-:W-:Y:S02]  /*9d740*/  HMMA.16816.F32 R16, R4, R8, R24 ;  /* 0x000000080410723c */ /* 0x008fe40000001818 */
[----:B------:R-:W-:Y:S04]  /*9d750*/  STL.64 [R1+0xb298], R12 ;  /* 0x00b2980c01007387 */ /* 0x000fe80000100a00 */
[----:B------:R-:W2:-:S15]  /*9d760*/  LDL.LU R24, [R1+0x220] ;  /* 0x0002200001187983 */ /* 0x000e9e0000300800 */
[----:B------:R-:W-:-:S02]  /*9d770*/  NOP ;  /* 0x0000000000007918 */ /* 0x000fc40000000000 */
[----:B------:R-:W-:Y:S04]  /*9d780*/  STL.64 [R1+0x1180], R16 ;  /* 0x0011801001007387 */ /* 0x000fe80000100a00 */
[----:B------:R0:W-:Y:S04]  /*9d790*/  STL.64 [R1+0x1188], R18 ;  /* 0x0011881201007387 */ /* 0x0001e80000100a00 */
[----:B------:R-:W2:Y:S01]  /*9d7a0*/  LDL.LU R25, [R1+0x224] ;  /* 0x0002240001197983 */ /* 0x000ea20000300800 */
[----:B0-----:R-:W-:-:S03]  /*9d7b0*/  IMAD.MOV.U32 R19, RZ, RZ, R0 ;  /* 0x000000ffff137224 */ /* 0x001fc600078e0000 */
[----:B--2---:R-:W-:Y:S04]  /*9d7c0*/  STL.64 [R1+0xb230], R24 ;  /* 0x00b2301801007387 */ /* 0x004fe80000100a00 */
[----:B------:R-:W2:Y:S04]  /*9d7d0*/  LDL.LU R26, [R1+0x228] ;  /* 0x00022800011a7983 */ /* 0x000ea80000300800 */
[----:B------:R-:W2:Y:S04]  /*9d7e0*/  LDL.LU R27, [R1+0x22c] ;  /* 0x00022c00011b7983 */ /* 0x000ea80000300800 */
[----:B------:R-:W3:Y:S04]  /*9d7f0*/  LDL.64 R22, [R1+0x90] ;  /* 0x0000900001167983 */ /* 0x000ee80000100a00 */
[----:B------:R-:W4:Y:S04]  /*9d800*/  LDL R18, [R1+0x68] ;  /* 0x0000680001127983 */ /* 0x000f280000100800 */
[----:B------:R-:W2:Y:S04]  /*9d810*/  LDL.LU R0, [R1+0xb2b8] ;  /* 0x00b2b80001007983 */ /* 0x000ea80000300800 */
[----:B------:R-:W4:Y:S04]  /*9d820*/  LDL.64 R20, [R1+0x88] ;  /* 0x0000880001147983 */ /* 0x000f280000100a00 */
[----:B---3--:R0:W-:Y:S02]  /*9d830*/  STL.64 [R1+0xb280], R22 ;  /* 0x00b2801601007387 */ /* 0x0081e40000100a00 */
[----:B0-----:R-:W-:-:S02]  /*9d840*/  IMAD.MOV.U32 R22, RZ, RZ, R2 ;  /* 0x000000ffff167224 */ /* 0x001fc400078e0002 */
[----:B------:R-:W-:Y:S01]  /*9d850*/  IMAD.MOV.U32 R23, RZ, RZ, R3 ;  /* 0x000000ffff177224 */ /* 0x000fe200078e0003 */
[----:B------:R-:W3:Y:S04]  /*9d860*/  LDL.LU R2, [R1+0xb2b4] ;  /* 0x00b2b40001027983 */ /* 0x000ee80000300800 */
[----:B------:R-:W3:Y:S04]  /*9d870*/  LDL.LU R3, [R1+0xb2b0] ;  /* 0x00b2b00001037983 */ /* 0x000ee80000300800 */
[----:B------:R-:W2:Y:S04]  /*9d880*/  LDL.64 R12, [R1+0xa0] ;  /* 0x0000a000010c7983 */ /* 0x000ea80000100a00 */
[----:B----4-:R0:W-:Y:S04]  /*9d890*/  STL.64 [R1+0xb278], R20 ;  /* 0x00b2781401007387 */ /* 0x0101e80000100a00 */
[----:B0-----:R-:W4:Y:S04]  /*9d8a0*/  LDL.64 R20, [R1+0xb0] ;  /* 0x0000b00001147983 */ /* 0x001f280000100a00 */
[----:B------:R-:W-:Y:S04]  /*9d8b0*/  STL.64 [R1+0xb2a8], R22 ;  /* 0x00b2a81601007387 */ /* 0x000fe80000100a00 */
[----:B----4-:R0:W-:Y:S04]  /*9d8c0*/  STL.64 [R1+0xb2a0], R20 ;  /* 0x00b2a01401007387 */ /* 0x0101e80000100a00 */
[----:B0-----:R-:W2:Y:S04]  /*9d8d0*/  LDL.LU R20, [R1+0x2b0] ;  /* 0x0002b00001147983 */ /* 0x001ea80000300800 */
[----:B------:R-:W2:Y:S04]  /*9d8e0*/  LDL.LU R21, [R1+0x2b4] ;  /* 0x0002b40001157983 */ /* 0x000ea80000300800 */
[----:B------:R-:W2:Y:S04]  /*9d8f0*/  LDL.LU R22, [R1+0x2b8] ;  /* 0x0002b80001167983 */ /* 0x000ea80000300800 */
[----:B------:R-:W2:Y:S04]  /*9d900*/  LDL.LU R23, [R1+0x2bc] ;  /* 0x0002bc0001177983 */ /* 0x000ea80000300800 */
[----:B------:R-:W4:Y:S04]  /*9d910*/  LDL.64 R16, [R1+0x70] ;  /* 0x0000700001107983 */ /* 0x000f280000100a00 */
[----:B------:R-:W-:Y:S04]  /*9d920*/  STL.64 [R1+0xb240], R18 ;  /* 0x00b2401201007387 */ /* 0x000fe80000100a00 */
[----:B----4-:R0:W-:Y:S04]  /*9d930*/  STL.64 [R1+0xb238], R16 ;  /* 0x00b2381001007387 */ /* 0x0101e80000100a00 */
[----:B0-----:R-:W4:Y:S04]  /*9d940*/  LDL.LU R16, [R1+0xaf0] ;  /* 0x000af00001107983 */ /* 0x001f280000300800 */
[----:B------:R-:W4:Y:S04]  /*9d950*/  LDL.LU R17, [R1+0xaf4] ;  /* 0x000af40001117983 */ /* 0x000f280000300800 */
[----:B------:R-:W4:Y:S04]  /*9d960*/  LDL.LU R18, [R1+0xaf8] ;  /* 0x000af80001127983 */ /* 0x000f280000300800 */
[----:B------:R-:W4:Y:S01]  /*9d970*/  LDL.LU R19, [R1+0xafc] ;  /* 0x000afc0001137983 */ /* 0x000f220000300800 */
[----:B------:R-:W-:-:S02]  /*9d980*/  IMAD R14, R14, 0x100, R28 ;  /* 0x000001000e0e7824 */ /* 0x000fc400078e021c */
[----:B------:R-:W-:Y:S02]  /*9d990*/  IMAD R15, R15, 0x100, R29 ;  /* 0x000001000f0f7824 */ /* 0x000fe400078e021d */
[----:B------:R-:W2:Y:S04]  /*9d9a0*/  LDL.64 R28, [R1+0x60] ;  /* 0x00006000011c7983 */ /* 0x000ea80000100a00 */
[----:B------:R-:W-:Y:S04]  /*9d9b0*/  STL [R1+0xb090], R9 ;  /* 0x00b0900901007387 */ /* 0x000fe80000100800 */
[----:B---3--:R0:W-:Y:S01]  /*9d9c0*/  STL.64 [R1+0xb1f8], R2 ;  /* 0x00b1f80201007387 */ /* 0x0081e20000100a00 */
[----:B----4-:R-:W-:Y:S03]  /*9d9d0*/  HMMA.16816.F32 R16, R4, R2, R16 ;  /* 0x000000020410723c */ /* 0x010fe60000001810 */
[----:B0-----:R-:W3:-:S15]  /*9d9e0*/  LDL R2, [R1+0x78] ;  /* 0x0000780001027983 */ /* 0x001ede0000100800 */
[----:B------:R-:W-:-:S05]  /*9d9f0*/  NOP ;  /* 0x0000000000007918 */ /* 0x000fca0000000000 */
[----:B------:R0:W-:Y:S04]  /*9da00*/  STL.64 [R1+0x1170], R16 ;  /* 0x0011701001007387 */ /* 0x0001e80000100a00 */
[----:B------:R1:W-:Y:S04]  /*9da10*/  STL.64 [R1+0x1178], R18 ;  /* 0x0011781201007387 */ /* 0x0003e80000100a00 */
[----:B0-----:R-:W4:Y:S04]  /*9da20*/  LDL.LU R16, [R1+0x260] ;  /* 0x0002600001107983 */ /* 0x001f280000300800 */
[----:B------:R-:W4:Y:S04]  /*9da30*/  LDL.LU R17, [R1+0x264] ;  /* 0x0002640001117983 */ /* 0x000f280000300800 */
[----:B-1----:R-:W2:Y:S04]  /*9da40*/  LDL.LU R18, [R1+0x268] ;  /* 0x0002680001127983 */ /* 0x002ea80000300800 */
[----:B------:R-:W2:Y:S04]  /*9da50*/  LDL.LU R19, [R1+0x26c] ;  /* 0x00026c0001137983 */ /* 0x000ea80000300800 */
[----:B--2---:R-:W-:Y:S04]  /*9da60*/  STL.64 [R1+0xb258], R18 ;  /* 0x00b2581201007387 */ /* 0x004fe80000100a00 */
[----:B----4-:R0:W-:Y:S04]  /*9da70*/  STL.64 [R1+0xb250], R16 ;  /* 0x00b2501001007387 */ /* 0x0101e80000100a00 */
        /* <DEDUP_REMOVED lines=9> */
[----:B------:R-:W4:Y:S04]  /*9db10*/  LDL.LU R18, [R1+0x288] ;  /* 0x0002880001127983 */ /* 0x000f280000300800 */
[----:B------:R-:W4:Y:S01]  /*9db20*/  LDL.LU R19, [R1+0x28c] ;  /* 0x00028c0001137983 */ /* 0x000f220000300800 */
[----:B------:R-:W-:-:S02]  /*9db30*/  IMAD.MOV.U32 R10, RZ, RZ, R12 ;  /* 0x000000ffff0a7224 */ /* 0x000fc400078e000c */
[----:B------:R-:W-:Y:S01]  /*9db40*/  IMAD.MOV.U32 R9, RZ, RZ, R13 ;  /* 0x000000ffff097224 */ /* 0x000fe200078e000d */
[----:B----4-:R-:W-:Y:S04]  /*9db50*/  STL.64 [R1+0xb290], R18 ;  /* 0x00b2901201007387 */ /* 0x010fe80000100a00 */
[----:B--2---:R0:W-:Y:S04]  /*9db60*/  STL.64 [R1+0xb288], R16 ;  /* 0x00b2881001007387 */ /* 0x0041e80000100a00 */
[----:B0-----:R-:W2:Y:S04]  /*9db70*/  LDL.LU R16, [R1+0x290] ;  /* 0x0002900001107983 */ /* 0x001ea80000300800 */
[----:B------:R-:W2:Y:S04]  /*9db80*/  LDL.LU R17, [R1+0x294] ;  /* 0x0002940001117983 */ /* 0x000ea80000300800 */
[----:B------:R-:W2:Y:S04]  /*9db90*/  LDL.LU R18, [R1+0x298] ;  /* 0x0002980001127983 */ /* 0x000ea80000300800 */
[----:B------:R-:W2:Y:S04]  /*9dba0*/  LDL.LU R19, [R1+0x29c] ;  /* 0x00029c0001137983 */ /* 0x000ea80000300800 */
[----:B------:R-:W4:Y:S04]  /*9dbb0*/  LDL.64 R24, [R1+0x80] ;  /* 0x0000800001187983 */ /* 0x000f280000100a00 */
[----:B------:R-:W2:Y:S04]  /*9dbc0*/  LDL.LU.64 R22, [R1+0xb2a8] ;  /* 0x00b2a80001167983 */ /* 0x000ea80000300a00 */
[----:B------:R-:W3:Y:S04]  /*9dbd0*/  LDL.LU.64 R20, [R1+0xb2a0] ;  /* 0x00b2a00001147983 */ /* 0x000ee80000300a00 */
[----:B------:R0:W-:Y:S04]  /*9dbe0*/  STL.64 [R1+0x1160], R4 ;  /* 0x0011600401007387 */ /* 0x0001e80000100a00 */
[----:B------:R1:W-:Y:S04]  /*9dbf0*/  STL.64 [R1+0x1168], R6 ;  /* 0x0011680601007387 */ /* 0x0003e80000100a00 */
[----:B------:R-:W3:Y:S04]  /*9dc00*/  LDL.LU.64 R12, [R1+0xb298] ;  /* 0x00b29800010c7983 */ /* 0x000ee80000300a00 */
[----:B0-----:R-:W3:Y:S04]  /*9dc10*/  LDL.LU R4, [R1+0x2a0] ;  /* 0x0002a00001047983 */ /* 0x001ee80000300800 */
[----:B------:R-:W3:Y:S04]  /*9dc20*/  LDL.LU R5, [R1+0x2a4] ;  /* 0x0002a40001057983 */ /* 0x000ee80000300800 */
[----:B-1----:R-:W3:Y:S04]  /*9dc30*/  LDL.LU R6, [R1+0x2a8] ;  /* 0x0002a80001067983 */ /* 0x002ee80000300800 */
[----:B------:R-:W3:Y:S01]  /*9dc40*/  LDL.LU R7, [R1+0x2ac] ;  /* 0x0002ac0001077983 */ /* 0x000ee20000300800 */
[----:B------:R-:W-:-:S02]  /*9dc50*/  F2FP.F16.E4M3.UNPACK_B R14, R14 ;  /* 0x0000000eff0e723e */ /* 0x000fc400020006ff */
[----:B------:R-:W-:-:S07]  /*9dc60*/  F2FP.F16.E4M3.UNPACK_B R15, R15 ;  /* 0x0000000fff0f723e */ /* 0x000fce00020006ff */
[----:B---3--:R-:W-:-:S15]  /*9dc70*/  HMMA.16816.F32 R4, R12, R20, R4 ;  /* 0x000000140c04723c */ /* 0x008fde0000001804 */
[----:B------:R-:W-:-:S08]  /*9dc80*/  NOP ;  /* 0x0000000000007918 */ /* 0x000fd00000000000 */
[----:B------:R0:W-:Y:S02]  /*9dc90*/  STL.64 [R1+0x1140], R4 ;  /* 0x0011400401007387 */ /* 0x0001e40000100a00 */
[----:B0-----:R-:W-:Y:S02]  /*9dca0*/  IMAD.MOV.U32 R5, RZ, RZ, R20 ;  /* 0x000000ffff057224 */ /* 0x001fe400078e0014 */
[----:B------:R-:W-:Y:S02]  /*9dcb0*/  IMAD.MOV.U32 R4, RZ, RZ, R21 ;  /* 0x000000ffff047224 */ /* 0x000fe400078e0015 */
[----:B--2---:R-:W-:Y:S01]  /*9dcc0*/  HMMA.16816.F32 R20, R12, R22, R16 ;  /* 0x000000160c14723c */ /* 0x004fe20000001810 */
[----:B------:R-:W-:Y:S04]  /*9dcd0*/  STL.64 [R1+0x1148], R6 ;  /* 0x0011480601007387 */ /* 0x000fe80000100a00 */
[----:B------:R-:W2:Y:S04]  /*9dce0*/  LDL.LU.64 R18, [R1+0xb290] ;  /* 0x00b2900001127983 */ /* 0x000ea80000300a00 */
[----:B------:R-:W2:-:S14]  /*9dcf0*/  LDL.LU.64 R16, [R1+0xb288] ;  /* 0x00b2880001107983 */ /* 0x000e9c0000300a00 */
        /* <DEDUP_REMOVED lines=8> */
[----:B0-----:R-:W2:Y:S04]  /*9dd80*/  LDL.LU.64 R18, [R1+0xb270] ;  /* 0x00b2700001127983 */ /* 0x001ea80000300a00 */
[----:B------:R-:W2:Y:S01]  /*9dd90*/  LDL.LU.64 R16, [R1+0xb268] ;  /* 0x00b2680001107983 */ /* 0x000ea20000300a00 */
[----:B------:R-:W-:-:S02]  /*9dda0*/  IMAD.MOV.U32 R7, RZ, RZ, R22 ;  /* 0x000000ffff077224 */ /* 0x000fc400078e0016 */
[----:B------:R-:W-:Y:S01]  /*9ddb0*/  IMAD.MOV.U32 R6, RZ, RZ, R23 ;  /* 0x000000ffff067224 */ /* 0x000fe200078e0017 */
[----:B------:R-:W4:Y:S04]  /*9ddc0*/  LDL.LU R22, [R1+0xb260] ;  /* 0x00b2600001167983 */ /* 0x000f280000300800 */
[----:B------:R-:W-:Y:S04]  /*9ddd0*/  STL.64 [R1+0xb0f0], R6 ;  /* 0x00b0f00601007387 */ /* 0x000fe80000100a00 */
[----:B------:R0:W-:Y:S04]  /*9dde0*/  STL.64 [R1+0xb0e8], R4 ;  /* 0x00b0e80401007387 */ /* 0x0001e80000100a00 */
[----:B0-----:R-:W4:Y:S04]  /*9ddf0*/  LDL.LU R4, [R1+0x230] ;  /* 0x0002300001047983 */ /* 0x001f280000300800 */
[----:B------:R-:W4:Y:S04]  /*9de00*/  LDL.LU R5, [R1+0x234] ;  /* 0x0002340001057983 */ /* 0x000f280000300800 */
[----:B------:R-:W4:Y:S04]  /*9de10*/  LDL.LU R6, [R1+0x238] ;  /* 0x0002380001067983 */ /* 0x000f280000300800 */
[----:B------:R-:W4:Y:S01]  /*9de20*/  LDL.LU R7, [R1+0x23c] ;  /* 0x00023c0001077983 */ /* 0x000f220000300800 */
[----:B---3--:R-:W-:-:S02]  /*9de30*/  IMAD.MOV.U32 R23, RZ, RZ, R20 ;  /* 0x000000ffff177224 */ /* 0x008fc400078e0014 */
[----:B------:R-:W-:Y:S01]  /*9de40*/  IMAD.MOV.U32 R11, RZ, RZ, R21 ;  /* 0x000000ffff0b7224 */ /* 0x000fe200078e0015 */
[----:B--2---:R-:W-:-:S15]  /*9de50*/  HMMA.16816.F32 R16, R12, R20, R16 ;  /* 0x000000140c10723c */ /* 0x004fde0000001810 */
[----:B------:R-:W-:-:S08]  /*9de60*/  NOP ;  /* 0x0000000000007918 */ /* 0x000fd00000000000 */
[----:B------:R-:W-:Y:S04]  /*9de70*/  STL.64 [R1+0x1100], R16 ;  /* 0x0011001001007387 */ /* 0x000fe80000100a00 */
[----:B------:R0:W-:Y:S04]  /*9de80*/  STL.64 [R1+0x1108], R18 ;  /* 0x0011081201007387 */ /* 0x0001e80000100a00 */
[----:B0-----:R-:W2:Y:S04]  /*9de90*/  LDL.LU.64 R18, [R1+0xb258] ;  /* 0x00b2580001127983 */ /* 0x001ea80000300a00 */
[----:B------:R-:W2:Y:S04]  /*9dea0*/  LDL.LU.64 R16, [R1+0xb250] ;  /* 0x00b2500001107983 */ /* 0x000ea80000300a00 */
[----:B------:R-:W3:Y:S04]  /*9deb0*/  LDL.LU.64 R20, [R1+0xb248] ;  /* 0x00b2480001147983 */ /* 0x000ee80000300a00 */
[----:B------:R-:W-:Y:S04]  /*9dec0*/  STL.64 [R1+0xb128], R10 ;  /* 0x00b1280a01007387 */ /* 0x000fe80000100a00 */
[----:B------:R0:W-:Y:S04]  /*9ded0*/  STL.64 [R1+0xb120], R8 ;  /* 0x00b1200801007387 */ /* 0x0001e80000100a00 */
[----:B0-----:R-:W3:Y:S04]  /*9dee0*/  LDL.LU R8, [R1+0x240] ;  /* 0x0002400001087983 */ /* 0x001ee80000300800 */
[----:B------:R-:W3:Y:S04]  /*9def0*/  LDL.LU R9, [R1+0x244] ;  /* 0x0002440001097983 */ /* 0x000ee80000300800 */
[----:B------:R-:W3:Y:S04]  /*9df00*/  LDL.LU R10, [R1+0x248] ;  /* 0x00024800010a7983 */ /* 0x000ee80000300800 */
[----:B------:R-:W3:Y:S04]  /*9df10*/  LDL.LU R11, [R1+0x24c] ;  /* 0x00024c00010b7983 */ /* 0x000ee80000300800 */
[----:B----4-:R-:W-:Y:S01]  /*9df20*/  STL.64 [R1+0xb100], R22 ;  /* 0x00b1001601007387 */ /* 0x010fe20000100a00 */
[----:B------:R-:W-:-:S02]  /*9df30*/  IMAD.MOV.U32 R3, RZ, RZ, R0 ;  /* 0x000000ffff037224 */ /* 0x000fc400078e0000 */
[----:B------:R-:W-:Y:S01]  /*9df40*/  IMAD.MOV.U32 R0, RZ, RZ, R25 ;  /* 0x000000ffff007224 */ /* 0x000fe200078e0019 */
[C---:B--2---:R-:W-:Y:S01]  /*9df50*/  HMMA.16816.F32 R16, R12.reuse, R24, R16 ;  /* 0x000000180c10723c */ /* 0x044fe20000001810 */
[----:B---3--:R0:W-:Y:S04]  /*9df60*/  STL.64 [R1+0xb0f8], R20 ;  /* 0x00b0f81401007387 */ /* 0x0081e80000100a00 */
[----:B0-----:R-:W2:Y:S04]  /*9df70*/  LDL.LU R20, [R1+0x250] ;  /* 0x0002500001147983 */ /* 0x001ea80000300800 */
[----:B------:R-:W2:Y:S04]  /*9df80*/  LDL.LU R21, [R1+0x254] ;  /* 0x0002540001157983 */ /* 0x000ea80000300800 */
[----:B------:R-:W2:Y:S04]  /*9df90*/  LDL.LU R22, [R1+0x258] ;  /* 0x0002580001167983 */ /* 0x000ea80000300800 */
[----:B------:R-:W2:Y:S06]  /*9dfa0*/  LDL.LU R23, [R1+0x25c] ;  /* 0x00025c0001177983 */ /* 0x000eac0000300800 */
[----:B------:R-:W-:Y:S04]  /*9dfb0*/  STL.64 [R1+0x10f0], R16 ;  /* 0x0010f01001007387 */ /* 0x000fe80000100a00 */
[----:B------:R0:W-:Y:S04]  /*9dfc0*/  STL.64 [R1+0x10f8], R18 ;  /* 0x0010f81201007387 */ /* 0x0001e80000100a00 */
[----:B0-----:R-:W3:Y:S04]  /*9dfd0*/  LDL.LU.64 R18, [R1+0xb240] ;  /* 0x00b2400001127983 */ /* 0x001ee80000300a00 */
[----:B------:R-:W4:Y:S04]  /*9dfe0*/  LDL.LU.64 R16, [R1+0xb238] ;  /* 0x00b2380001107983 */ /* 0x000f280000300a00 */
[----:B------:R-:W3:Y:S04]  /*9dff0*/  LDL.LU.64 R24, [R1+0xb230] ;  /* 0x00b2300001187983 */ /* 0x000ee80000300a00 */
[----:B------:R0:W-:Y:S01]  /*9e000*/  STL [R1+0xb020], R0 ;  /* 0x00b0200001007387 */ /* 0x0001e20000100800 */
[C---:B--2---:R-:W-:Y:S06]  /*9e010*/  HMMA.16816.F32 R20, R12.reuse, R2, R20 ;  /* 0x000000020c14723c */ /* 0x044fec0000001814 */
[----:B----4-:R-:W-:Y:S06]  /*9e020*/  HMMA.16816.F32 R8, R12, R16, R8 ;  /* 0x000000100c08723c */ /* 0x010fec0000001808 */
[----:B0-----:R-:W-:-:S11]  /*9e030*/  IMAD.MOV.U32 R0, RZ, RZ, R17 ;  /* 0x000000ffff007224 */ /* 0x001fd600078e0011 */
[----:B------:R-:W-:Y:S04]  /*9e040*/  STL.64 [R1+0x10e0], R20 ;  /* 0x0010e01401007387 */ /* 0x000fe80000100a00 */
[----:B------:R-:W-:Y:S04]  /*9e050*/  STL.64 [R1+0x10e8], R22 ;  /* 0x0010e81601007387 */ /* 0x000fe80000100a00 */
[----:B------:R-:W-:Y:S04]  /*9e060*/  STL [R1+0xb024], R0 ;  /* 0x00b0240001007387 */ /* 0x000fe80000100800 */
[----:B------:R-:W-:Y:S04]  /*9e070*/  STL.64 [R1+0x10d0], R8 ;  /* 0x0010d00801007387 */ /* 0x000fe80000100a00 */
[----:B------:R3:W-:Y:S02]  /*9e080*/  STL.64 [R1+0x10d8], R10 ;  /* 0x0010d80a01007387 */ /* 0x0007e40000100a00 */
[C---:B---3--:R-:W-:Y:S06]  /*9e090*/  HMMA.16816.F32 R8, R12.reuse, R18, R4 ;  /* 0x000000120c08723c */ /* 0x048fec0000001804 */
[----:B------:R-:W-:-:S15]  /*9e0a0*/  HMMA.16816.F32 R4, R12, R28, R24 ;  /* 0x0000001c0c04723c */ /* 0x000fde0000001818 */
[----:B------:R-:W-:-:S02]  /*9e0b0*/  NOP ;  /* 0x0000000000007918 */ /* 0x000fc40000000000 */
[----:B------:R0:W-:Y:S04]  /*9e0c0*/  STL.64 [R1+0x10c0], R8 ;  /* 0x0010c00801007387 */ /* 0x0001e80000100a00 */
[----:B------:R1:W-:Y:S04]  /*9e0d0*/  STL.64 [R1+0x10c8], R10 ;  /* 0x0010c80a01007387 */ /* 0x0003e80000100a00 */
[----:B------:R-:W2:Y:S04]  /*9e0e0*/  LDL.LU R20, [R1+0x140] ;  /* 0x0001400001147983 */ /* 0x000ea80000300800 */
[----:B------:R-:W-:Y:S04]  /*9e0f0*/  STL.64 [R1+0x10b0], R4 ;  /* 0x0010b00401007387 */ /* 0x000fe80000100a00 */
[----:B------:R-:W-:Y:S04]  /*9e100*/  STL.64 [R1+0x10b8], R6 ;  /* 0x0010b80601007387 */ /* 0x000fe80000100a00 */
[----:B------:R-:W2:Y:S04]  /*9e110*/  LDL.LU R21, [R1+0x144] ;  /* 0x0001440001157983 */ /* 0x000ea80000300800 */
[----:B------:R-:W3:Y:S04]  /*9e120*/  LDL.LU R22, [R1+0x148] ;  /* 0x0001480001167983 */ /* 0x000ee80000300800 */
[----:B------:R-:W3:Y:S04]  /*9e130*/  LDL.LU R23, [R1+0x14c] ;  /* 0x00014c0001177983 */ /* 0x000ee80000300800 */
[----:B---3--:R3:W-:Y:S04]  /*9e140*/  STL.64 [R1+0xb138], R22 ;  /* 0x00b1381601007387 */ /* 0x0087e80000100a00 */
[----:B--2---:R-:W-:Y:S04]  /*9e150*/  STL.64 [R1+0xb130], R20 ;  /* 0x00b1301401007387 */ /* 0x004fe80000100a00 */
[----:B------:R-:W2:Y:S04]  /*9e160*/  LDL.LU R24, [R1+0x150] ;  /* 0x0001500001187983 */ /* 0x000ea80000300800 */
[----:B------:R-:W2:Y:S04]  /*9e170*/  LDL.LU R25, [R1+0x154] ;  /* 0x0001540001197983 */ /* 0x000ea80000300800 */
[----:B------:R-:W4:Y:S04]  /*9e180*/  LDL.LU R26, [R1+0x158] ;  /* 0x00015800011a7983 */ /* 0x000f280000300800 */
[----:B------:R-:W4:Y:S04]  /*9e190*/  LDL.LU R27, [R1+0x15c] ;  /* 0x00015c00011b7983 */ /* 0x000f280000300800 */
[----:B----4-:R-:W-:Y:S04]  /*9e1a0*/  STL.64 [R1+0xb148], R26 ;  /* 0x00b1481a01007387 */ /* 0x010fe80000100a00 */
[----:B--2---:R-:W-:Y:S04]  /*9e1b0*/  STL.64 [R1+0xb140], R24 ;  /* 0x00b1401801007387 */ /* 0x004fe80000100a00 */
[----:B0-----:R-:W2:Y:S04]  /*9e1c0*/  LDL.LU R8, [R1+0x160] ;  /* 0x0001600001087983 */ /* 0x001ea80000300800 */
[----:B------:R-:W2:Y:S04]  /*9e1d0*/  LDL.LU R9, [R1+0x164] ;  /* 0x0001640001097983 */ /* 0x000ea80000300800 */
[----:B-1----:R-:W4:Y:S04]  /*9e1e0*/  LDL.LU R10, [R1+0x168] ;  /* 0x00016800010a7983 */ /* 0x002f280000300800 */
[----:B------:R-:W4:Y:S04]  /*9e1f0*/  LDL.LU R11, [R1+0x16c] ;  /* 0x00016c00010b7983 */ /* 0x000f280000300800 */
[----:B----4-:R-:W-:Y:S04]  /*9e200*/  STL.64 [R1+0xb158], R10 ;  /* 0x00b1580a01007387 */ /* 0x010fe80000100a00 */
[----:B--2---:R0:W-:Y:S04]  /*9e210*/  STL.64 [R1+0xb150], R8 ;  /* 0x00b1500801007387 */ /* 0x0041e80000100a00 */
[----:B---3--:R-:W2:Y:S04]  /*9e220*/  LDL R22, [R1+0x8] ;  /* 0x0000080001167983 */ /* 0x008ea80000100800 */
[----:B------:R-:W2:Y:S04]  /*9e230*/  LDL R23, [R1+0xc] ;  /* 0x00000c0001177983 */ /* 0x000ea80000100800 */
        /* <DEDUP_REMOVED lines=35> */
[----:B------:R-:W2:Y:S04]  /*9e470*/  LDL.LU R11, [R1+0x1ec] ;  /* 0x0001ec00010b7983 */ /* 0x000ea80000300800 */
[----:B------:R-:W3:Y:S04]  /*9e480*/  LDL R16, [R1+0x48] ;  /* 0x0000480001107983 */ /* 0x000ee80000100800 */
[----:B------:R-:W3:Y:S04]  /*9e490*/  LDL R17, [R1+0x4c] ;  /* 0x00004c0001117983 */ /* 0x000ee80000100800 */
        /* <DEDUP_REMOVED lines=17> */
[----:B------:R-:W4:Y:S04]  /*9e5b0*/  LDL.64 R2, [R1+0x50] ;  /* 0x0000500001027983 */ /* 0x000f280000100a00 */
        /* <DEDUP_REMOVED lines=18> */
[----:B----4-:R-:W-:Y:S01]  /*9e6e0*/  HMMA.16816.F32 R8, R12, R10, R16 ;  /* 0x0000000a0c08723c */ /* 0x010fe20000001810 */
[----:B------:R-:W-:-:S02]  /*9e6f0*/  IMAD.MOV.U32 R0, RZ, RZ, R29 ;  /* 0x000000ffff007224 */ /* 0x000fc400078e001d */
        /* <DEDUP_REMOVED lines=10> */
[----:B------:R-:W4:Y:S04]  /*9e7a0*/  LDL.64 R28, [R1] ;  /* 0x00000000011c7983 */ /* 0x000f280000100a00 */
        /* <DEDUP_REMOVED lines=82> */
[----:B------:R-:W4:Y:S01]  /*9ecd0*/  LDL.LU.64 R8, [R1+0xb150] ;  /* 0x00b1500001087983 */ /* 0x000f220000300a00 */
[----:B------:R-:W-:-:S02]  /*9ece0*/  IMAD.MOV.U32 R0, RZ, RZ, R21 ;  /* 0x000000ffff007224 */ /* 0x000fc400078e0015 */
[----:B--2---:R-:W-:Y:S03]  /*9ecf0*/  HMMA.16816.F32 R20, R12, R22, R24 ;  /* 0x000000160c14723c */ /* 0x004fe60000001818 */
[----:B------:R0:W-:Y:S04]  /*9ed00*/  STL [R1+0xb03c], R0 ;  /* 0x00b03c0001007387 */ /* 0x0001e80000100800 */
[----:B------:R-:W2:Y:S04]  /*9ed10*/  LDL.LU.64 R26, [R1+0xb148] ;  /* 0x00b14800011a7983 */ /* 0x000ea80000300a00 */
[----:B------:R-:W2:Y:S01]  /*9ed20*/  LDL.LU.64 R24, [R1+0xb140] ;  /* 0x00b1400001187983 */ /* 0x000ea20000300a00 */
[----:B0-----:R-:W-:-:S11]  /*9ed30*/  IMAD.MOV.U32 R0, RZ, RZ, R29 ;  /* 0x000000ffff007224 */ /* 0x001fd600078e001d */
        /* <DEDUP_REMOVED lines=9> */
[----:B------:R-:W4:Y:S04]  /*9edd0*/  LDL.LU.64 R8, [R1+0xb120] ;  /* 0x00b1200001087983 */ /* 0x000f280000300a00 */
[----:B------:R-:W2:Y:S02]  /*9ede0*/  LDL.LU.64 R28, [R1+0xb118] ;  /* 0x00b11800011c7983 */ /* 0x000ea40000300a00 */
[----:B--2---:R-:W-:-:S15]  /*9edf0*/  HMMA.16816.F32 R24, R12, R28, R24 ;  /* 0x0000001c0c18723c */ /* 0x004fde0000001818 */
[----:B------:R-:W-:-:S08]  /*9ee00*/  NOP ;  /* 0x0000000000007918 */ /* 0x000fd00000000000 */
[----:B------:R-:W-:Y:S04]  /*9ee10*/  STL.64 [R1+0xd30], R24 ;  /* 0x000d301801007387 */ /* 0x000fe80000100a00 */
[----:B------:R0:W-:Y:S04]  /*9ee20*/  STL.64 [R1+0xd38], R26 ;  /* 0x000d381a01007387 */ /* 0x0001e80000100a00 */
[----:B0-----:R-:W3:Y:S04]  /*9ee30*/  LDL.LU.64 R26, [R1+0xb110] ;  /* 0x00b11000011a7983 */ /* 0x001ee80000300a00 */
[----:B------:R-:W2:Y:S01]  /*9ee40*/  LDL.LU.64 R24, [R1+0xb108] ;  /* 0x00b1080001187983 */ /* 0x000ea20000300a00 */
        /* <DEDUP_REMOVED lines=10> */
[----:B------:R-:W3:Y:S04]  /*9eef0*/  LDL.LU.64 R4, [R1+0xb0e8] ;  /* 0x00b0e80001047983 */ /* 0x000ee80000300a00 */
[----:B------:R4:W-:Y:S02]  /*9ef00*/  STL.64 [R1+0xae80], R26 ;  /* 0x00ae801a01007387 */ /* 0x0009e40000100a00 */
[----:B----4-:R-:W-:-:S02]  /*9ef10*/  IMAD.MOV.U32 R27, RZ, RZ, R11 ;  /* 0x000000ffff1b7224 */ /* 0x010fc400078e000b */
[----:B--2---:R-:W-:Y:S02]  /*9ef20*/  IMAD.MOV.U32 R26, RZ, RZ, R23 ;  /* 0x000000ffff1a7224 */ /* 0x004fe400078e0017 */
[----:B------:R-:W2:Y:S04]  /*9ef30*/  LDL.LU R23, [R1+0xb0e0] ;  /* 0x00b0e00001177983 */ /* 0x000ea80000300800 */
[----:B------:R3:W-:Y:S04]  /*9ef40*/  STL.64 [R1+0xae78], R24 ;  /* 0x00ae781801007387 */ /* 0x0007e80000100a00 */
[----:B------:R-:W-:Y:S01]  /*9ef50*/  STL.64 [R1+0xb048], R26 ;  /* 0x00b0481a01007387 */ /* 0x000fe20000100a00 */
[----:B---3--:R-:W-:-:S02]  /*9ef60*/  IMAD.MOV.U32 R24, RZ, RZ, R7 ;  /* 0x000000ffff187224 */ /* 0x008fc400078e0007 */
[----:B------:R-:W-:-:S05]  /*9ef70*/  IMAD.MOV.U32 R25, RZ, RZ, R6 ;  /* 0x000000ffff197224 */ /* 0x000fca00078e0006 */
        /* <DEDUP_REMOVED lines=14> */
[----:B------:R1:W-:Y:S04]  /*9f060*/  STL.64 [R1+0xc90], R24 ;  /* 0x000c901801007387 */ /* 0x0003e80000100a00 */
[----:B------:R4:W-:Y:S04]  /*9f070*/  STL.64 [R1+0xc98], R26 ;  /* 0x000c981a01007387 */ /* 0x0009e80000100a00 */
[----:B0-----:R-:W2:Y:S04]  /*9f080*/  LDL.LU R20, [R1+0xbd0] ;  /* 0x000bd00001147983 */ /* 0x001ea80000300800 */
[----:B------:R-:W2:Y:S04]  /*9f090*/  LDL.LU R21, [R1+0xbd4] ;  /* 0x000bd40001157983 */ /* 0x000ea80000300800 */
[----:B------:R-:W3:Y:S04]  /*9f0a0*/  LDL.LU R22, [R1+0xbd8] ;  /* 0x000bd80001167983 */ /* 0x000ee80000300800 */
[----:B------:R-:W3:Y:S01]  /*9f0b0*/  LDL.LU R23, [R1+0xbdc] ;  /* 0x000bdc0001177983 */ /* 0x000ee20000300800 */
[----:B-1----:R-:W-:-:S02]  /*9f0c0*/  IMAD.MOV.U32 R24, RZ, RZ, R10 ;  /* 0x000000ffff187224 */ /* 0x002fc400078e000a */
[----:B------:R-:W-:Y:S02]  /*9f0d0*/  IMAD.MOV.U32 R25, RZ, RZ, R9 ;  /* 0x000000ffff197224 */ /* 0x000fe400078e0009 */
[----:B----4-:R-:W-:Y:S02]  /*9f0e0*/  IMAD.MOV.U32 R26, RZ, RZ, R5 ;  /* 0x000000ffff1a7224 */ /* 0x010fe400078e0005 */
[----:B------:R-:W-:Y:S01]  /*9f0f0*/  IMAD.MOV.U32 R27, RZ, RZ, R4 ;  /* 0x000000ffff1b7224 */ /* 0x000fe200078e0004 */
[----:B---3--:R-:W-:Y:S04]  /*9f100*/  STL.64 [R1+0xb058], R22 ;  /* 0x00b0581601007387 */ /* 0x008fe80000100a00 */
[----:B--2---:R0:W-:Y:S04]  /*9f110*/  STL.64 [R1+0xb050], R20 ;  /* 0x00b0501401007387 */ /* 0x0041e80000100a00 */
[----:B------:R-:W2:Y:S04]  /*9f120*/  LDL.LU R9, [R1+0x31a4] ;  /* 0x0031a40001097983 */ /* 0x000ea80000300800 */
[----:B------:R-:W3:Y:S04]  /*9f130*/  LDL.LU R6, [R1+0x31a0] ;  /* 0x0031a00001067983 */ /* 0x000ee80000300800 */
[----:B------:R-:W4:Y:S04]  /*9f140*/  LDL.LU R7, [R1+0x31a8] ;  /* 0x0031a80001077983 */ /* 0x000f280000300800 */
[----:B------:R-:W-:Y:S04]  /*9f150*/  STL.64 [R1+0xb078], R26 ;  /* 0x00b0781a01007387 */ /* 0x000fe80000100a00 */
[----:B------:R-:W-:Y:S04]  /*9f160*/  STL.64 [R1+0xb070], R24 ;  /* 0x00b0701801007387 */ /* 0x000fe80000100a00 */
[----:B0-----:R-:W3:Y:S04]  /*9f170*/  LDL.LU R20, [R1+0xc0] ;  /* 0x0000c00001147983 */ /* 0x001ee80000300800 */
[----:B------:R-:W3:Y:S04]  /*9f180*/  LDL.LU R21, [R1+0xc4] ;  /* 0x0000c40001157983 */ /* 0x000ee80000300800 */
[----:B------:R-:W4:Y:S04]  /*9f190*/  LDL.LU R22, [R1+0xc8] ;  /* 0x0000c80001167983 */ /* 0x000f280000300800 */
[----:B------:R-:W4:Y:S04]  /*9f1a0*/  LDL.LU R23, [R1+0xcc] ;  /* 0x0000cc0001177983 */ /* 0x000f280000300800 */
[----:B------:R-:W2:Y:S04]  /*9f1b0*/  LDL.LU R10, [R1+0x3194] ;  /* 0x00319400010a7983 */ /* 0x000ea80000300800 */
[----:B------:R-:W3:Y:S04]  /*9f1c0*/  LDL.LU R4, [R1+0x3190] ;  /* 0x0031900001047983 */ /* 0x000ee80000300800 */
[----:B------:R-:W2:Y:S04]  /*9f1d0*/  LDL.LU R11, [R1+0x319c] ;  /* 0x00319c00010b7983 */ /* 0x000ea80000300800 */
[----:B--2---:R-:W-:Y:S04]  /*9f1e0*/  STL.64 [R1+0xb0b8], R10 ;  /* 0x00b0b80a01007387 */ /* 0x004fe80000100a00 */
[----:B------:R0:W-:Y:S04]  /*9f1f0*/  STL.64 [R1+0xb0b0], R8 ;  /* 0x00b0b00801007387 */ /* 0x0001e80000100a00 */
        /* <DEDUP_REMOVED lines=62> */
[----:B0-----:R-:W4:Y:S04]  /*9f5e0*/  LDL.LU R11, [R1+0x31ac] ;  /* 0x0031ac00010b7983 */ /* 0x001f280000300800 */
[----:B------:R-:W2:Y:S02]  /*9f5f0*/  LDL.LU R9, [R1+0xb090] ;  /* 0x00b0900001097983 */ /* 0x000ea40000300800 */
[----:B--2---:R-:W-:-:S15]  /*9f600*/  HMMA.16816.F32 R24, R12, R8, R24 ;  /* 0x000000080c18723c */ /* 0x004fde0000001818 */
[----:B------:R-:W-:-:S08]  /*9f610*/  NOP ;  /* 0x0000000000007918 */ /* 0x000fd00000000000 */
[----:B------:R-:W-:Y:S04]  /*9f620*/  STL.64 [R1+0xbf0], R24 ;  /* 0x000bf01801007387 */ /* 0x000fe80000100a00 */
[----:B------:R0:W-:Y:S04]  /*9f630*/  STL.64 [R1+0xbf8], R26 ;  /* 0x000bf81a01007387 */ /* 0x0001e80000100a00 */
[----:B0-----:R-:W2:Y:S04]  /*9f640*/  LDL.LU.64 R26, [R1+0xb088] ;  /* 0x00b08800011a7983 */ /* 0x001ea80000300a00 */
[----:B------:R-:W2:Y:S04]  /*9f650*/  LDL.LU.64 R24, [R1+0xb080] ;  /* 0x00b0800001187983 */ /* 0x000ea80000300a00 */
[----:B------:R-:W-:Y:S01]  /*9f660*/  STL [R1+0xae18], R9 ;  /* 0x00ae180901007387 */ /* 0x000fe20000100800 */
[----:B----4-:R-:W-:-:S03]  /*9f670*/  IMAD R7, R7, 0x100, R11 ;  /* 0x0000010007077824 */ /* 0x010fc600078e020b */
[----:B------:R0:W-:Y:S04]  /*9f680*/  STL [R1+0xb014], R10 ;  /* 0x00b0140a01007387 */ /* 0x0001e80000100800 */
[----:B------:R-:W4:Y:S04]  /*9f690*/  LDL R11, [R1+0x9c] ;  /* 0x00009c00010b7983 */ /* 0x000f280000100800 */
[----:B0-----:R-:W4:Y:S04]  /*9f6a0*/  LDL R10, [R1+0x98] ;  /* 0x00009800010a7983 */ /* 0x001f280000100800 */
[----:B------:R-:W-:Y:S01]  /*9f6b0*/  STL [R1+0xb010], R8 ;  /* 0x00b0100801007387 */ /* 0x000fe20000100800 */
[----:B--2---:R-:W-:-:S15]  /*9f6c0*/  HMMA.16816.F32 R24, R12, R2, R24 ;  /* 0x000000020c18723c */ /* 0x004fde0000001818 */
[----:B------:R-:W-:-:S08]  /*9f6d0*/  NOP ;  /* 0x0000000000007918 */ /* 0x000fd00000000000 */
        /* <DEDUP_REMOVED lines=8> */
[----:B---3--:R-:W-:Y:S01]  /*9f760*/  HMMA.16816.F32 R12, R12, R24, R20 ;  /* 0x000000180c0c723c */ /* 0x008fe20000001814 */
[----:B------:R-:W2:Y:S04]  /*9f770*/  LDL.LU.64 R22, [R1+0xb068] ;  /* 0x00b0680001167983 */ /* 0x000ea80000300a00 */
[----:B------:R-:W2:-:S15]  /*9f780*/  LDL.LU.64 R20, [R1+0xb060] ;  /* 0x00b0600001147983 */ /* 0x000e9e0000300a00 */
[----:B------:R-:W-:-:S03]  /*9f790*/  NOP ;  /* 0x0000000000007918 */ /* 0x000fc60000000000 */
        /* <DEDUP_REMOVED lines=10> */
[----:B------:R-:W-:Y:S04]  /*9f840*/  STL.64 [R1+0xb00], R24 ;  /* 0x000b001801007387 */ /* 0x000fe80000100a00 */
[----:B------:R0:W-:Y:S04]  /*9f850*/  STL.64 [R1+0xb08], R26 ;  /* 0x000b081a01007387 */ /* 0x0001e80000100a00 */
[----:B0-----:R-:W2:Y:S04]  /*9f860*/  LDL.LU.64 R26, [R1+0xb048] ;  /* 0x00b04800011a7983 */ /* 0x001ea80000300a00 */
[----:B------:R-:W3:Y:S01]  /*9f870*/  LDL.LU.64 R24, [R1+0xb040] ;  /* 0x00b0400001187983 */ /* 0x000ee20000300a00 */
[----:B----4-:R-:W-:-:S15]  /*9f880*/  HMMA.16816.F32 R12, R4, R10, R12 ;  /* 0x0000000a040c723c */ /* 0x010fde000000180c */
[----:B------:R-:W-:-:S08]  /*9f890*/  NOP ;  /* 0x0000000000007918 */ /* 0x000fd00000000000 */
[----:B------:R0:W-:Y:S04]  /*9f8a0*/  STL.64 [R1+0xaf0], R12 ;  /* 0x000af00c01007387 */ /* 0x0001e80000100a00 */
[----:B------:R1:W-:Y:S04]  /*9f8b0*/  STL.64 [R1+0xaf8], R14 ;  /* 0x000af80e01007387 */ /* 0x0003e80000100a00 */
[----:B0-----:R-:W4:Y:S01]  /*9f8c0*/  LDL.LU R12, [R1+0xe40] ;  /* 0x000e4000010c7983 */ /* 0x001f220000300800 */
[C---:B---3--:R-:W-:Y:S06]  /*9f8d0*/  HMMA.16816.F32 R16, R4.reuse, R24, R16 ;  /* 0x000000180410723c */ /* 0x048fec0000001810 */
[----:B--2---:R-:W-:-:S15]  /*9f8e0*/  HMMA.16816.F32 R8, R4, R26, R20 ;  /* 0x0000001a0408723c */ /* 0x004fde0000001814 */
        /* <DEDUP_REMOVED lines=17> */
[----:B0-----:R-:W3:Y:S01]  /*9fa00*/  LDL R26, [R1] ;  /* 0x00000000011a7983 */ /* 0x001ee20000100800 */
[----:B------:R-:W-:-:S03]  /*9fa10*/  IMAD.MOV.U32 R27, RZ, RZ, R0 ;  /* 0x000000ffff1b7224 */ /* 0x000fc600078e0000 */
[----:B------:R-:W4:Y:S04]  /*9fa20*/  LDL.LU R0, [R1+0xb03c] ;  /* 0x00b03c0001007983 */ /* 0x000f280000300800 */
[----:B--2---:R-:W-:Y:S04]  /*9fa30*/  STL.64 [R1+0xae88], R24 ;  /* 0x00ae881801007387 */ /* 0x004fe80000100a00 */
[----:B---3--:R-:W-:Y:S04]  /*9fa40*/  STL.64 [R1+0xaea8], R26 ;  /* 0x00aea81a01007387 */ /* 0x008fe80000100a00 */
        /* <DEDUP_REMOVED lines=27> */
[----:B------:R-:W-:-:S03]  /*9fc00*/  IMAD.MOV.U32 R27, RZ, RZ, R0 ;  /* 0x000000ffff1b7224 */ /* 0x000fc600078e0000 */
        /* <DEDUP_REMOVED lines=8> */
[----:B------:R-:W2:Y:S04]  /*9fc90*/  LDL.LU R0, [R1+0xb034] ;  /* 0x00b0340001007983 */ /* 0x000ea80000300800 */
[----:B------:R-:W3:Y:S04]  /*9fca0*/  LDL R24, [R1+0x28] ;  /* 0x0000280001187983 */ /* 0x000ee80000100800 */
[----:B------:R-:W3:Y:S04]  /*9fcb0*/  LDL R25, [R1+0x2c] ;  /* 0x00002c0001197983 */ /* 0x000ee80000100800 */
        /* <DEDUP_REMOVED lines=114> */
[----:B------:R-:W-:-:S07]  /*a03e0*/  IMAD.MOV.U32 R11, RZ, RZ, R0 ;  /* 0x000000ffff0b7224 */ /* 0x000fce00078e0000 */
[C---:B----4-:R-:W-:Y:S01]  /*a03f0*/  HMMA.16816.F32 R8, R4.reuse, R10, R24 ;  /* 0x0000000a0408723c */ /* 0x050fe20000001818 */
        /* <DEDUP_REMOVED lines=16> */
[----:B------:R-:W2:Y:S04]  /*a0500*/  LDL.LU.64 R24, [R1+0xb018] ;  /* 0x00b0180001187983 */ /* 0x000ea80000300a00 */
[----:B------:R-:W-:Y:S04]  /*a0510*/  STL.64 [R1+0xac0], R8 ;  /* 0x000ac00801007387 */ /* 0x000fe80000100a00 */
[----:B------:R0:W-:Y:S04]  /*a0520*/  STL.64 [R1+0xac8], R10 ;  /* 0x000ac80a01007387 */ /* 0x0001e80000100a00 */
[----:B0-----:R-:W4:Y:S04]  /*a0530*/  LDL.LU R10, [R1+0xb014] ;  /* 0x00b01400010a7983 */ /* 0x001f280000300800 */
[----:B------:R-:W4:Y:S04]  /*a0540*/  LDL.LU R8, [R1+0xb010] ;  /* 0x00b0100001087983 */ /* 0x000f280000300800 */
[----:B------:R-:W4:Y:S04]  /*a0550*/  LDL.LU R11, [R1+0x31b4] ;  /* 0x0031b400010b7983 */ /* 0x000f280000300800 */
[----:B------:R-:W4:Y:S01]  /*a0560*/  LDL.LU R0, [R1+0x31b0] ;  /* 0x0031b00001007983 */ /* 0x000f220000300800 */
        /* <DEDUP_REMOVED lines=134> */
[----:B0-----:R-:W3:Y:S04]  /*a0dd0*/  LDL.LU R24, [R1+0xe30] ;  /* 0x000e300001187983 */ /* 0x001ee80000300800 */
[----:B------:R-:W3:Y:S04]  /*a0de0*/  LDL.LU R25, [R1+0xe34] ;  /* 0x000e340001197983 */ /* 0x000ee80000300800 */
[----:B------:R-:W3:Y:S04]  /*a0df0*/  LDL.LU R26, [R1+0xe38] ;  /* 0x000e3800011a7983 */ /* 0x000ee80000300800 */
[----:B------:R-:W3:Y:S01]  /*a0e00*/  LDL.LU R27, [R1+0xe3c] ;  /* 0x000e3c00011b7983 */ /* 0x000ee20000300800 */
[C---:B--2---:R-:W-:Y:S06]  /*a0e10*/  HMMA.16816.F32 R12, R4.reuse, R22, R12 ;  /* 0x00000016040c723c */ /* 0x044fec000000180c */
[----:B----4-:R-:W-:-:S15]  /*a0e20*/  HMMA.16816.F32 R16, R4, R20, R16 ;  /* 0x000000140410723c */ /* 0x010fde0000001810 */
[----:B------:R-:W-:-:S02]  /*a0e30*/  NOP ;  /* 0x0000000000007918 */ /* 0x000fc40000000000 */
[----:B------:R-:W-:Y:S04]  /*a0e40*/  STL.64 [R1+0x980], R12 ;  /* 0x0009800c01007387 */ /* 0x000fe80000100a00 */
[----:B------:R0:W-:Y:S04]  /*a0e50*/  STL.64 [R1+0x988], R14 ;  /* 0x0009880e01007387 */ /* 0x0001e80000100a00 */
[----:B0-----:R-:W2:Y:S04]  /*a0e60*/  LDL.LU.64 R14, [R1+0xae50] ;  /* 0x00ae5000010e7983 */ /* 0x001ea80000300a00 */
[----:B------:R-:W2:Y:S04]  /*a0e70*/  LDL.LU.64 R12, [R1+0xae48] ;  /* 0x00ae4800010c7983 */ /* 0x000ea80000300a00 */
[----:B------:R-:W-:Y:S04]  /*a0e80*/  STL.64 [R1+0x970], R16 ;  /* 0x0009701001007387 */ /* 0x000fe80000100a00 */
[----:B------:R0:W-:Y:S04]  /*a0e90*/  STL.64 [R1+0x978], R18 ;  /* 0x0009781201007387 */ /* 0x0001e80000100a00 */
[----:B0-----:R-:W3:Y:S04]  /*a0ea0*/  LDL.LU.64 R18, [R1+0xae40] ;  /* 0x00ae400001127983 */ /* 0x001ee80000300a00 */
[----:B------:R-:W2:Y:S04]  /*a0eb0*/  LDL.LU.64 R16, [R1+0xae38] ;  /* 0x00ae380001107983 */ /* 0x000ea80000300a00 */
[----:B------:R-:W-:Y:S04]  /*a0ec0*/  STL.64 [R1+0xac78], R22 ;  /* 0x00ac781601007387 */ /* 0x000fe80000100a00 */
[----:B------:R3:W-:Y:S02]  /*a0ed0*/  STL.64 [R1+0xac70], R20 ;  /* 0x00ac701401007387 */ /* 0x0007e40000100a00 */
[C---:B---3--:R-:W-:Y:S06]  /*a0ee0*/  HMMA.16816.F32 R20, R4.reuse, R18, R24 ;  /* 0x000000120414723c */ /* 0x048fec0000001818 */
[----:B--2---:R-:W-:Y:S01]  /*a0ef0*/  HMMA.16816.F32 R12, R4, R16, R12 ;  /* 0x00000010040c723c */ /* 0x004fe2000000180c */
[----:B------:R-:W-:-:S15]  /*a0f00*/  STL.64 [R1+0xac58], R18 ;  /* 0x00ac581201007387 */ /* 0x000fde0000100a00 */
[----:B------:R-:W-:-:S01]  /*a0f10*/  NOP ;  /* 0x0000000000007918 */ /* 0x000fc20000000000 */
[----:B------:R0:W-:Y:S04]  /*a0f20*/  STL.64 [R1+0x960], R20 ;  /* 0x0009601401007387 */ /* 0x0001e80000100a00 */
[----:B------:R-:W-:Y:S04]  /*a0f30*/  STL.64 [R1+0x968], R22 ;  /* 0x0009681601007387 */ /* 0x000fe80000100a00 */
[----:B------:R1:W-:Y:S04]  /*a0f40*/  STL.64 [R1+0xac50], R16 ;  /* 0x00ac501001007387 */ /* 0x0003e80000100a00 */
[----:B------:R-:W-:Y:S04]  /*a0f50*/  STL.64 [R1+0x950], R12 ;  /* 0x0009500c01007387 */ /* 0x000fe80000100a00 */
[----:B------:R2:W-:Y:S04]  /*a0f60*/  STL.64 [R1+0x958], R14 ;  /* 0x0009580e01007387 */ /* 0x0005e80000100a00 */
[----:B0-----:R-:W3:Y:S04]  /*a0f70*/  LDL.64 R20, [R1+0x98] ;  /* 0x0000980001147983 */ /* 0x001ee80000100a00 */
[----:B-1----:R-:W4:Y:S04]  /*a0f80*/  LDL.LU R16, [R1+0xeb0] ;  /* 0x000eb00001107983 */ /* 0x002f280000300800 */
[----:B------:R-:W4:Y:S04]  /*a0f90*/  LDL.LU R17, [R1+0xeb4] ;  /* 0x000eb40001117983 */ /* 0x000f280000300800 */
[----:B------:R-:W3:Y:S04]  /*a0fa0*/  LDL.LU R18, [R1+0xeb8] ;  /* 0x000eb80001127983 */ /* 0x000ee80000300800 */
[----:B------:R-:W3:Y:S04]  /*a0fb0*/  LDL.LU R19, [R1+0xebc] ;  /* 0x000ebc0001137983 */ /* 0x000ee80000300800 */
[----:B------:R-:W4:Y:S04]  /*a0fc0*/  LDL.LU R9, [R1+0x31c4] ;  /* 0x0031c40001097983 */ /* 0x000f280000300800 */
[----:B--2---:R-:W2:Y:S01]  /*a0fd0*/  LDL.LU R14, [R1+0x31c0] ;  /* 0x0031c000010e7983 */ /* 0x004ea20000300800 */
[----:B------:R-:W-:-:S03]  /*a0fe0*/  IMAD R12, R0, 0x100, R11 ;  /* 0x00000100000c7824 */ /* 0x000fc600078e020b */
[----:B------:R-:W2:Y:S04]  /*a0ff0*/  LDL.LU R15, [R1+0x31cc] ;  /* 0x0031cc00010f7983 */ /* 0x000ea80000300800 */
[----:B------:R-:W2:Y:S04]  /*a1000*/  LDL.LU R0, [R1+0x31c8] ;  /* 0x0031c80001007983 */ /* 0x000ea80000300800 */
[----:B---3--:R-:W-:Y:S04]  /*a1010*/  STL.64 [R1+0xade0], R18 ;  /* 0x00ade01201007387 */ /* 0x008fe80000100a00 */
[----:B----4-:R0:W-:Y:S04]  /*a1020*/  STL.64 [R1+0xadd8], R16 ;  /* 0x00add81001007387 */ /* 0x0101e80000100a00 */
[----:B0-----:R-:W3:Y:S04]  /*a1030*/  LDL.LU R16, [R1+0xe90] ;  /* 0x000e900001107983 */ /* 0x001ee80000300800 */
[----:B------:R-:W3:Y:S04]  /*a1040*/  LDL.LU R17, [R1+0xe94] ;  /* 0x000e940001117983 */ /* 0x000ee80000300800 */
[----:B------:R-:W4:Y:S04]  /*a1050*/  LDL.LU R18, [R1+0xe98] ;  /* 0x000e980001127983 */ /* 0x000f280000300800 */
[----:B------:R-:W4:Y:S04]  /*a1060*/  LDL.LU R19, [R1+0xe9c] ;  /* 0x000e9c0001137983 */ /* 0x000f280000300800 */
[----:B------:R-:W2:Y:S04]  /*a1070*/  LDL.LU R11, [R1+0x31bc] ;  /* 0x0031bc00010b7983 */ /* 0x000ea80000300800 */
[----:B------:R-:W2:Y:S04]  /*a1080*/  LDL.LU R13, [R1+0x31b8] ;  /* 0x0031b800010d7983 */ /* 0x000ea80000300800 */
        /* <DEDUP_REMOVED lines=18> */
[----:B--2---:R-:W-:-:S03]  /*a11b0*/  IMAD R13, R13, 0x100, R11 ;  /* 0x000001000d0d7824 */ /* 0x004fc600078e020b */
[----:B----4-:R-:W-:Y:S04]  /*a11c0*/  STL.64 [R1+0xae28], R18 ;  /* 0x00ae281201007387 */ /* 0x010fe80000100a00 */
[----:B---3--:R0:W-:Y:S04]  /*a11d0*/  STL.64 [R1+0xae20], R16 ;  /* 0x00ae201001007387 */ /* 0x0081e80000100a00 */
[----:B0-----:R-:W2:Y:S04]  /*a11e0*/  LDL.LU R16, [R1+0xe50] ;  /* 0x000e500001107983 */ /* 0x001ea80000300800 */
[----:B------:R-:W2:Y:S04]  /*a11f0*/  LDL.LU R17, [R1+0xe54] ;  /* 0x000e540001117983 */ /* 0x000ea80000300800 */
[----:B------:R-:W2:Y:S04]  /*a1200*/  LDL.LU R18, [R1+0xe58] ;  /* 0x000e580001127983 */ /* 0x000ea80000300800 */
[----:B------:R-:W2:Y:S04]  /*a1210*/  LDL.LU R19, [R1+0xe5c] ;  /* 0x000e5c0001137983 */ /* 0x000ea80000300800 */
[----:B------:R-:W3:Y:S04]  /*a1220*/  LDL.64 R22, [R1+0x90] ;  /* 0x0000900001167983 */ /* 0x000ee80000100a00 */
[----:B------:R-:W4:Y:S04]  /*a1230*/  LDL.LU R24, [R1+0xec0] ;  /* 0x000ec00001187983 */ /* 0x000f280000300800 */
[----:B------:R-:W4:Y:S04]  /*a1240*/  LDL.LU R25, [R1+0xec4] ;  /* 0x000ec40001197983 */ /* 0x000f280000300800 */
[----:B------:R-:W4:Y:S04]  /*a1250*/  LDL.LU R26, [R1+0xec8] ;  /* 0x000ec800011a7983 */ /* 0x000f280000300800 */
[----:B------:R-:W4:Y:S04]  /*a1260*/  LDL.LU R27, [R1+0xecc] ;  /* 0x000ecc00011b7983 */ /* 0x000f280000300800 */
[----:B------:R-:W4:Y:S04]  /*a1270*/  LDL.64 R28, [R1+0x88] ;  /* 0x00008800011c7983 */ /* 0x000f280000100a00 */
[----:B------:R-:W2:Y:S01]  /*a1280*/  LDL.LU R11, [R1+0xae30] ;  /* 0x00ae3000010b7983 */ /* 0x000ea20000300800 */
[----:B------:R-:W-:Y:S01]  /*a1290*/  IMAD R14, R14, 0x100, R9 ;  /* 0x000001000e0e7824 */ /* 0x000fe200078e0209 */
[----:B--2---:R-:W-:-:S15]  /*a12a0*/  HMMA.16816.F32 R16, R4, R10, R16 ;  /* 0x0000000a0410723c */ /* 0x004fde0000001810 */
[----:B------:R-:W-:-:S08]  /*a12b0*/  NOP ;  /* 0x0000000000007918 */ /* 0x000fd00000000000 */
[----:B------:R-:W-:Y:S04]  /*a12c0*/  STL.64 [R1+0x940], R16 ;  /* 0x0009401001007387 */ /* 0x000fe80000100a00 */
[----:B------:R0:W-:Y:S04]  /*a12d0*/  STL.64 [R1+0x948], R18 ;  /* 0x0009481201007387 */ /* 0x0001e80000100a00 */
[----:B0-----:R-:W2:Y:S04]  /*a12e0*/  LDL.LU.64 R18, [R1+0xae28] ;  /* 0x00ae280001127983 */ /* 0x001ea80000300a00 */
[----:B------:R-:W2:Y:S04]  /*a12f0*/  LDL.LU.64 R16, [R1+0xae20] ;  /* 0x00ae200001107983 */ /* 0x000ea80000300a00 */
[----:B------:R-:W2:Y:S02]  /*a1300*/  LDL.LU R9, [R1+0xae18] ;  /* 0x00ae180001097983 */ /* 0x000ea40000300800 */
[----:B--2---:R-:W-:-:S15]  /*a1310*/  HMMA.16816.F32 R16, R4, R8, R16 ;  /* 0x000000080410723c */ /* 0x004fde0000001810 */
[----:B------:R-:W-:-:S08]  /*a1320*/  NOP ;  /* 0x0000000000007918 */ /* 0x000fd00000000000 */
[----:B------:R-:W-:Y:S04]  /*a1330*/  STL.64 [R1+0xb90], R16 ;  /* 0x000b901001007387 */ /* 0x000fe80000100a00 */
[----:B------:R0:W-:Y:S04]  /*a1340*/  STL.64 [R1+0xb98], R18 ;  /* 0x000b981201007387 */ /* 0x0001e80000100a00 */
[----:B0-----:R-:W2:Y:S04]  /*a1350*/  LDL.LU.64 R18, [R1+0xae10] ;  /* 0x00ae100001127983 */ /* 0x001ea80000300a00 */
[----:B------:R-:W2:Y:S04]  /*a1360*/  LDL.LU.64 R16, [R1+0xae08] ;  /* 0x00ae080001107983 */ /* 0x000ea80000300a00 */
[----:B------:R-:W-:Y:S04]  /*a1370*/  STL.64 [R1+0xac38], R10 ;  /* 0x00ac380a01007387 */ /* 0x000fe80000100a00 */
[----:B------:R0:W-:Y:S04]  /*a1380*/  STL.64 [R1+0xac30], R8 ;  /* 0x00ac300801007387 */ /* 0x0001e80000100a00 */
[----:B0-----:R-:W3:Y:S04]  /*a1390*/  LDL.LU R8, [R1+0xea0] ;  /* 0x000ea00001087983 */ /* 0x001ee80000300800 */
[----:B------:R-:W3:Y:S04]  /*a13a0*/  LDL.LU R9, [R1+0xea4] ;  /* 0x000ea40001097983 */ /* 0x000ee80000300800 */
[----:B------:R-:W3:Y:S04]  /*a13b0*/  LDL.LU R10, [R1+0xea8] ;  /* 0x000ea800010a7983 */ /* 0x000ee80000300800 */
[----:B------:R-:W3:Y:S01]  /*a13c0*/  LDL.LU R11, [R1+0xeac] ;  /* 0x000eac00010b7983 */ /* 0x000ee20000300800 */
        /* <DEDUP_REMOVED lines=8> */
[----:B0-----:R-:W2:Y:S02]  /*a1450*/  LDL.64 R2, [R1+0xa0] ;  /* 0x0000a00001027983 */ /* 0x001ea40000100a00 */
[----:B--2---:R-:W-:Y:S02]  /*a1460*/  HMMA.16816.F32 R4, R4, R2, R16 ;  /* 0x000000020404723c */ /* 0x004fe40000001810 */
[----:B------:R-:W2:Y:S04]  /*a1470*/  LDL.LU.64 R18, [R1+0xadf0] ;  /* 0x00adf00001127983 */ /* 0x000ea80000300a00 */
[----:B------:R-:W2:-:S15]  /*a1480*/  LDL.LU.64 R16, [R1+0xade8] ;  /* 0x00ade80001107983 */ /* 0x000e9e0000300a00 */
[----:B------:R-:W-:-:S02]  /*a1490*/  NOP ;  /* 0x0000000000007918 */ /* 0x000fc40000000000 */
[----:B------:R-:W-:Y:S04]  /*a14a0*/  STL.64 [R1+0x930], R4 ;  /* 0x0009300401007387 */ /* 0x000fe80000100a00 */
[----:B------:R0:W-:Y:S04]  /*a14b0*/  STL.64 [R1+0x938], R6 ;  /* 0x0009380601007387 */ /* 0x0001e80000100a00 */
[----:B0-----:R-:W2:Y:S01]  /*a14c0*/  LDL.64 R6, [R1+0xb0] ;  /* 0x0000b00001067983 */ /* 0x001ea20000100a00 */
[----:B------:R-:W-:Y:S01]  /*a14d0*/  IMAD R15, R0, 0x100, R15 ;  /* 0x00000100000f7824 */ /* 0x000fe200078e020f */
[----:B------:R-:W-:-:S02]  /*a14e0*/  F2FP.F16.E4M3.UNPACK_B R12, R12 ;  /* 0x0000000cff0c723e */ /* 0x000fc400020006ff */
[----:B------:R-:W-:Y:S02]  /*a14f0*/  F2FP.F16.E4M3.UNPACK_B R13, R13 ;  /* 0x0000000dff0d723e */ /* 0x000fe400020006ff */
[----:B------:R-:W-:Y:S02]  /*a1500*/  F2FP.F16.E4M3.UNPACK_B R14, R14 ;  /* 0x0000000eff0e723e */ /* 0x000fe400020006ff */
[----:B------:R-:W-:Y:S01]  /*a1510*/  F2FP.F16.E4M3.UNPACK_B R15, R15 ;  /* 0x0000000fff0f723e */ /* 0x000fe200020006ff */
        /* <DEDUP_REMOVED lines=10> */
[----:B---3--:R-:W-:Y:S06]  /*a15c0*/  HMMA.16816.F32 R4, R12, R20, R8 ;  /* 0x000000140c04723c */ /* 0x008fec0000001808 */
[----:B------:R-:W-:Y:S01]  /*a15d0*/  IMAD.MOV.U32 R0, RZ, RZ, R21 ;  /* 0x000000ffff007224 */ /* 0x000fe200078e0015 */
[----:B------:R-:W-:Y:S04]  /*a15e0*/  STL [R1+0xabf8], R3 ;  /* 0x00abf80301007387 */ /* 0x000fe80000100800 */
[----:B------:R0:W-:Y:S04]  /*a15f0*/  STL [R1+0xabf4], R2 ;  /* 0x00abf40201007387 */ /* 0x0001e80000100800 */
[----:B------:R-:W-:Y:S08]  /*a1600*/  STL [R1+0xabfc], R0 ;  /* 0x00abfc0001007387 */ /* 0x000ff00000100800 */
[----:B------:R-:W-:Y:S04]  /*a1610*/  STL.64 [R1+0x910], R4 ;  /* 0x0009100401007387 */ /* 0x000fe80000100a00 */
[----:B------:R2:W-:Y:S01]  /*a1620*/  STL.64 [R1+0x918], R6 ;  /* 0x0009180601007387 */ /* 0x0005e20000100a00 */
[----:B0-----:R-:W-:-:S02]  /*a1630*/  IMAD.MOV.U32 R2, RZ, RZ, R23 ;  /* 0x000000ffff027224 */ /* 0x001fc400078e0017 */
[----:B------:R-:W-:Y:S01]  /*a1640*/  IMAD.MOV.U32 R3, RZ, RZ, R22 ;  /* 0x000000ffff037224 */ /* 0x000fe200078e0016 */
[----:B--2---:R-:W-:-:S15]  /*a1650*/  HMMA.16816.F32 R4, R12, R22, R16 ;  /* 0x000000160c04723c */ /* 0x004fde0000001810 */
[----:B------:R-:W-:-:S08]  /*a1660*/  NOP ;  /* 0x0000000000007918 */ /* 0x000fd00000000000 */
[----:B------:R-:W-:Y:S04]  /*a1670*/  STL.64 [R1+0x900], R4 ;  /* 0x0009000401007387 */ /* 0x000fe80000100a00 */
[----:B------:R4:W-:Y:S02]  /*a1680*/  STL.64 [R1+0x908], R6 ;  /* 0x0009080601007387 */ /* 0x0009e40000100a00 */
[----:B----4-:R-:W-:Y:S02]  /*a1690*/  HMMA.16816.F32 R4, R12, R28, R24 ;  /* 0x0000001c0c04723c */ /* 0x010fe40000001818 */
[----:B------:R-:W-:Y:S04]  /*a16a0*/  STL [R1+0xac04], R2 ;  /* 0x00ac040201007387 */ /* 0x000fe80000100800 */
[----:B------:R-:W-:Y:S04]  /*a16b0*/  STL [R1+0xac00], R3 ;  /* 0x00ac000301007387 */ /* 0x000fe80000100800 */
[----:B------:R-:W2:-:S13]  /*a16c0*/  LDL R26, [R1+0x30] ;  /* 0x00003000011a7983 */ /* 0x000e9a0000100800 */
[----:B------:R-:W-:Y:S04]  /*a16d0*/  STL.64 [R1+0x8f0], R4 ;  /* 0x0008f00401007387 */ /* 0x000fe80000100a00 */
[----:B------:R-:W-:Y:S04]  /*a16e0*/  STL.64 [R1+0x8f8], R6 ;  /* 0x0008f80601007387 */ /* 0x000fe80000100a00 */
[----:B------:R-:W2:Y:S04]  /*a16f0*/  LDL R27, [R1+0x34] ;  /* 0x00003400011b7983 */ /* 0x000ea80000100800 */
[----:B--2---:R-:W-:Y:S04]  /*a1700*/  STL.64 [R1+0xadc0], R26 ;  /* 0x00adc01a01007387 */ /* 0x004fe80000100a00 */
[----:B------:R-:W2:Y:S04]  /*a1710*/  LDL.LU R16, [R1+0xf60] ;  /* 0x000f600001107983 */ /* 0x000ea80000300800 */
[----:B------:R-:W2:Y:S04]  /*a1720*/  LDL.LU R17, [R1+0xf64] ;  /* 0x000f640001117983 */ /* 0x000ea80000300800 */
[----:B------:R-:W3:Y:S04]  /*a1730*/  LDL.LU R18, [R1+0xf68] ;  /* 0x000f680001127983 */ /* 0x000ee80000300800 */
[----:B------:R-:W3:Y:S04]  /*a1740*/  LDL.LU R19, [R1+0xf6c] ;  /* 0x000f6c0001137983 */ /* 0x000ee80000300800 */
[----:B---3--:R-:W-:Y:S04]  /*a1750*/  STL.64 [R1+0xad30], R18 ;  /* 0x00ad301201007387 */ /* 0x008fe80000100a00 */
[----:B--2---:R0:W-:Y:S04]  /*a1760*/  STL.64 [R1+0xad28], R16 ;  /* 0x00ad281001007387 */ /* 0x0041e80000100a00 */
[----:B------:R-:W2:Y:S04]  /*a1770*/  LDL R10, [R1+0x40] ;  /* 0x00004000010a7983 */ /* 0x000ea80000100800 */
        /* <DEDUP_REMOVED lines=30> */
[----:B------:R-:W4:Y:S04]  /*a1960*/  LDL.64 R26, [R1+0x80] ;  /* 0x00008000011a7983 */ /* 0x000f280000100a00 */
        /* <DEDUP_REMOVED lines=11> */
[----:B---3--:R-:W-:Y:S04]  /*a1a20*/  STL.64 [R1+0xadd0], R18 ;  /* 0x00add01201007387 */ /* 0x008fe80000100a00 */
[----:B--2---:R0:W-:Y:S04]  /*a1a30*/  STL.64 [R1+0xadc8], R16 ;  /* 0x00adc81001007387 */ /* 0x0041e80000100a00 */
[----:B0-----:R-:W2:Y:S04]  /*a1a40*/  LDL.LU R16, [R1+0xed0] ;  /* 0x000ed00001107983 */ /* 0x001ea80000300800 */
[----:B------:R-:W2:Y:S04]  /*a1a50*/  LDL.LU R17, [R1+0xed4] ;  /* 0x000ed40001117983 */ /* 0x000ea80000300800 */
[----:B------:R-:W2:Y:S04]  /*a1a60*/  LDL.LU R18, [R1+0xed8] ;  /* 0x000ed80001127983 */ /* 0x000ea80000300800 */
[----:B------:R-:W2:Y:S04]  /*a1a70*/  LDL.LU R19, [R1+0xedc] ;  /* 0x000edc0001137983 */ /* 0x000ea80000300800 */
[----:B------:R-:W3:Y:S04]  /*a1a80*/  LDL.64 R28, [R1+0x70] ;  /* 0x00007000011c7983 */ /* 0x000ee80000100a00 */
[----:B------:R-:W-:Y:S04]  /*a1a90*/  STL.64 [R1+0xad80], R10 ;  /* 0x00ad800a01007387 */ /* 0x000fe80000100a00 */
[----:B------:R0:W-:Y:S04]  /*a1aa0*/  STL.64 [R1+0xad78], R8 ;  /* 0x00ad780801007387 */ /* 0x0001e80000100a00 */
[----:B0-----:R-:W3:Y:S04]  /*a1ab0*/  LDL.LU R8, [R1+0xf10] ;  /* 0x000f100001087983 */ /* 0x001ee80000300800 */
[----:B------:R-:W3:Y:S04]  /*a1ac0*/  LDL.LU R9, [R1+0xf14] ;  /* 0x000f140001097983 */ /* 0x000ee80000300800 */
[----:B------:R-:W3:Y:S04]  /*a1ad0*/  LDL.LU R10, [R1+0xf18] ;  /* 0x000f1800010a7983 */ /* 0x000ee80000300800 */
[----:B------:R-:W3:Y:S01]  /*a1ae0*/  LDL.LU R11, [R1+0xf1c] ;  /* 0x000f1c00010b7983 */ /* 0x000ee20000300800 */
[----:B----4-:R-:W-:-:S02]  /*a1af0*/  IMAD.MOV.U32 R3, RZ, RZ, R27 ;  /* 0x000000ffff037224 */ /* 0x010fc400078e001b */
[----:B------:R-:W-:Y:S01]  /*a1b00*/  IMAD.MOV.U32 R2, RZ, RZ, R26 ;  /* 0x000000ffff027224 */ /* 0x000fe200078e001a */
[C---:B--2---:R-:W-:Y:S01]  /*a1b10*/  HMMA.16816.F32 R16, R12.reuse, R26, R16 ;  /* 0x0000001a0c10723c */ /* 0x044fe20000001810 */
[----:B---3--:R-:W-:Y:S04]  /*a1b20*/  STL.64 [R1+0xad90], R10 ;  /* 0x00ad900a01007387 */ /* 0x008fe80000100a00 */
        /* <DEDUP_REMOVED lines=14> */
[----:B------:R-:W-:Y:S04]  /*a1c10*/  STL [R1+0xac08], R0 ;  /* 0x00ac080001007387 */ /* 0x000fe80000100800 */
[----:B------:R-:W-:Y:S04]  /*a1c20*/  STL.64 [R1+0x8e0], R16 ;  /* 0x0008e01001007387 */ /* 0x000fe80000100a00 */
[----:B------:R0:W-:Y:S04]  /*a1c30*/  STL.64 [R1+0x8e8], R18 ;  /* 0x0008e81201007387 */ /* 0x0001e80000100a00 */
[----:B0-----:R-:W2:Y:S04]  /*a1c40*/  LDL.LU.64 R18, [R1+0xadd0] ;  /* 0x00add00001127983 */ /* 0x001ea80000300a00 */
[----:B------:R-:W2:Y:S04]  /*a1c50*/  LDL.LU.64 R16, [R1+0xadc8] ;  /* 0x00adc80001107983 */ /* 0x000ea80000300a00 */
[----:B------:R-:W4:Y:S04]  /*a1c60*/  LDL.LU.64 R26, [R1+0xadc0] ;  /* 0x00adc000011a7983 */ /* 0x000f280000300a00 */
[----:B------:R-:W-:Y:S04]  /*a1c70*/  STL [R1+0xac10], R3 ;  /* 0x00ac100301007387 */ /* 0x000fe80000100800 */
[----:B------:R0:W-:Y:S04]  /*a1c80*/  STL [R1+0xac0c], R2 ;  /* 0x00ac0c0201007387 */ /* 0x0001e80000100800 */
[----:B0-----:R-:W2:Y:S02]  /*a1c90*/  LDL.64 R2, [R1+0x78] ;  /* 0x0000780001027983 */ /* 0x001ea40000100a00 */
        /* <DEDUP_REMOVED lines=13> */
[----:B------:R-:W3:Y:S01]  /*a1d70*/  LDL.LU.64 R16, [R1+0xada0] ;  /* 0x00ada00001107983 */ /* 0x000ee20000300a00 */
[----:B------:R-:W-:-:S02]  /*a1d80*/  IMAD.MOV.U32 R2, RZ, RZ, R29 ;  /* 0x000000ffff027224 */ /* 0x000fc400078e001d */
[----:B------:R-:W-:Y:S02]  /*a1d90*/  IMAD.MOV.U32 R3, RZ, RZ, R28 ;  /* 0x000000ffff037224 */ /* 0x000fe400078e001c */
[----:B------:R-:W4:Y:S04]  /*a1da0*/  LDL.LU.64 R28, [R1+0xad98] ;  /* 0x00ad9800011c7983 */ /* 0x000f280000300a00 */
[----:B------:R-:W-:Y:S04]  /*a1db0*/  STL [R1+0xac1c], R2 ;  /* 0x00ac1c0201007387 */ /* 0x000fe80000100800 */
[----:B------:R-:W-:Y:S01]  /*a1dc0*/  STL [R1+0xac18], R3 ;  /* 0x00ac180301007387 */ /* 0x000fe20000100800 */
        /* <DEDUP_REMOVED lines=39> */
[----:B------:R-:W3:Y:S01]  /*a2040*/  LDL.LU.64 R16, [R1+0xad28] ;  /* 0x00ad280001107983 */ /* 0x000ee20000300a00 */
[----:B--2---:R-:W-:Y:S01]  /*a2050*/  HMMA.16816.F32 R4, R12, R10, R4 ;  /* 0x0000000a0c04723c */ /* 0x004fe20000001804 */
[----:B------:R-:W-:-:S02]  /*a2060*/  IMAD.MOV.U32 R2, RZ, RZ, R8 ;  /* 0x000000ffff027224 */ /* 0x000fc400078e0008 */
[----:B------:R-:W-:-:S05]  /*a2070*/  IMAD.MOV.U32 R0, RZ, RZ, R9 ;  /* 0x000000ffff007224 */ /* 0x000fca00078e0009 */
[----:B------:R-:W-:-:S15]  /*a2080*/  STL [R1+0xac2c], R0 ;  /* 0x00ac2c0001007387 */ /* 0x000fde0000100800 */
[----:B------:R-:W-:Y:S04]  /*a2090*/  STL.64 [R1+0x860], R4 ;  /* 0x0008600401007387 */ /* 0x000fe80000100a00 */
[----:B------:R0:W-:Y:S04]  /*a20a0*/  STL.64 [R1+0x868], R6 ;  /* 0x0008680601007387 */ /* 0x0001e80000100a00 */
[----:B0-----:R-:W2:Y:S01]  /*a20b0*/  LDL.LU R6, [R1+0x49d0] ;  /* 0x0049d00001067983 */ /* 0x001ea20000300800 */
[----:B----4-:R-:W-:Y:S01]  /*a20c0*/  IMAD.MOV.U32 R0, RZ, RZ, R24 ;  /* 0x000000ffff007224 */ /* 0x010fe200078e0018 */
[----:B---3--:R-:W-:-:S15]  /*a20d0*/  HMMA.16816.F32 R8, R12, R24, R16 ;  /* 0x000000180c08723c */ /* 0x008fde0000001810 */
[----:B------:R-:W-:-:S08]  /*a20e0*/  NOP ;  /* 0x0000000000007918 */ /* 0x000fd00000000000 */
[----:B------:R-:W-:Y:S04]  /*a20f0*/  STL.64 [R1+0x850], R8 ;  /* 0x0008500801007387 */ /* 0x000fe80000100a00 */
[----:B------:R0:W-:Y:S04]  /*a2100*/  STL.64 [R1+0x858], R10 ;  /* 0x0008580a01007387 */ /* 0x0001e80000100a00 */
[----:B------:R-:W3:Y:S04]  /*a2110*/  LDL.LU R7, [R1+0x49d8] ;  /* 0x0049d80001077983 */ /* 0x000ee80000300800 */
[----:B------:R-:W4:Y:S01]  /*a2120*/  LDL.LU R16, [R1+0x1070] ;  /* 0x0010700001107983 */ /* 0x000f220000300800 */
[----:B0-----:R-:W-:-:S15]  /*a2130*/  HMMA.16816.F32 R8, R12, R26, R20 ;  /* 0x0000001a0c08723c */ /* 0x001fde0000001814 */
[----:B------:R-:W-:-:S08]  /*a2140*/  NOP ;  /* 0x0000000000007918 */ /* 0x000fd00000000000 */
[----:B------:R-:W-:Y:S04]  /*a2150*/  STL.64 [R1+0x840], R8 ;  /* 0x0008400801007387 */ /* 0x000fe80000100a00 */
[----:B------:R-:W-:Y:S04]  /*a2160*/  STL.64 [R1+0x848], R10 ;  /* 0x0008480a01007387 */ /* 0x000fe80000100a00 */
[----:B------:R-:W4:Y:S04]  /*a2170*/  LDL.LU R17, [R1+0x1074] ;  /* 0x0010740001117983 */ /* 0x000f280000300800 */
[----:B------:R-:W2:Y:S04]  /*a2180*/  LDL.LU R18, [R1+0x1078] ;  /* 0x0010780001127983 */ /* 0x000ea80000300800 */
        /* <DEDUP_REMOVED lines=86> */
[----:B0-----:R-:W4:Y:S01]  /*a26f0*/  LDL.LU.64 R26, [R1+0xad20] ;  /* 0x00ad2000011a7983 */ /* 0x001f220000300a00 */
[----:B------:R-:W-:-:S03]  /*a2700*/  IMAD.MOV.U32 R3, RZ, RZ, R5 ;  /* 0x000000ffff037224 */ /* 0x000fc600078e0005 */
[----:B------:R-:W2:Y:S04]  /*a2710*/  LDL.LU R4, [R1+0x49c0] ;  /* 0x0049c00001047983 */ /* 0x000ea80000300800 */
[----:B------:R-:W2:Y:S01]  /*a2720*/  LDL.LU R5, [R1+0x49c8] ;  /* 0x0049c80001057983 */ /* 0x000ea20000300800 */
        /* <DEDUP_REMOVED lines=40> */
[----:B0-----:R-:W4:Y:S04]  /*a29b0*/  LDL.LU.64 R26, [R1+0xac98] ;  /* 0x00ac9800011a7983 */ /* 0x001f280000300a00 */
[----:B------:R-:W3:Y:S04]  /*a29c0*/  LDL.LU.64 R24, [R1+0xac90] ;  /* 0x00ac900001187983 */ /* 0x000ee80000300a00 */
[----:B------:R0:W-:Y:S04]  /*a29d0*/  STL.64 [R1+0xaa18], R28 ;  /* 0x00aa181c01007387 */ /* 0x0001e80000100a00 */
[----:B0-----:R-:W2:Y:S04]  /*a29e0*/  LDL.LU R28, [R1+0x49d4] ;  /* 0x0049d400011c7983 */ /* 0x001ea80000300800 */
[----:B------:R-:W2:Y:S01]  /*a29f0*/  LDL.LU R29, [R1+0x49dc] ;  /* 0x0049dc00011d7983 */ /* 0x000ea20000300800 */
[----:B----4-:R-:W-:-:S15]  /*a2a00*/  HMMA.16816.F32 R20, R12, R26, R20 ;  /* 0x0000001a0c14723c */ /* 0x010fde0000001814 */
        /* <DEDUP_REMOVED lines=46> */
[----:B------:R-:W2:Y:S04]  /*a2cf0*/  LDL.LU.64 R8, [R1+0xac30] ;  /* 0x00ac300001087983 */ /* 0x000ea80000300a00 */
[----:B------:R0:W-:Y:S04]  /*a2d00*/  STL.64 [R1+0xa9d0], R18 ;  /* 0x00a9d01201007387 */ /* 0x0001e80000100a00 */
[----:B0-----:R-:W3:Y:S04]  /*a2d10*/  LDL.LU R18, [R1+0x49c4] ;  /* 0x0049c40001127983 */ /* 0x001ee80000300800 */
[----:B------:R-:W4:Y:S04]  /*a2d20*/  LDL.LU R19, [R1+0x49cc] ;  /* 0x0049cc0001137983 */ /* 0x000f280000300800 */
[----:B------:R0:W-:Y:S01]  /*a2d30*/  STL.64 [R1+0xa9c8], R16 ;  /* 0x00a9c81001007387 */ /* 0x0001e20000100a00 */
[----:B---3--:R-:W-:-:S02]  /*a2d40*/  IMAD R4, R4, 0x100, R18 ;  /* 0x0000010004047824 */ /* 0x008fc400078e0212 */
[----:B----4-:R-:W-:Y:S02]  /*a2d50*/  IMAD R5, R5, 0x100, R19 ;  /* 0x0000010005057824 */ /* 0x010fe400078e0213 */
[C---:B0-----:R-:W-:Y:S06]  /*a2d60*/  HMMA.16816.F32 R16, R12.reuse, R10, R20 ;  /* 0x0000000a0c10723c */ /* 0x041fec0000001814 */
[----:B--2---:R-:W-:-:S15]  /*a2d70*/  HMMA.16816.F32 R20, R12, R8, R24 ;  /* 0x000000080c14723c */ /* 0x004fde0000001818 */
[----:B------:R-:W-:-:S02]  /*a2d80*/  NOP ;  /* 0x0000000000007918 */ /* 0x000fc40000000000 */
[----:B------:R0:W-:Y:S04]  /*a2d90*/  STL.64 [R1+0x760], R16 ;  /* 0x0007601001007387 */ /* 0x0001e80000100a00 */
[----:B------:R1:W-:Y:S04]  /*a2da0*/  STL.64 [R1+0x768], R18 ;  /* 0x0007681201007387 */ /* 0x0003e80000100a00 */
[----:B0-----:R-:W2:Y:S04]  /*a2db0*/  LDL.LU R16, [R1+0x17a0] ;  /* 0x0017a00001107983 */ /* 0x001ea80000300800 */
[----:B------:R0:W-:Y:S04]  /*a2dc0*/  STL.64 [R1+0xb70], R20 ;  /* 0x000b701401007387 */ /* 0x0001e80000100a00 */
[----:B------:R3:W-:Y:S04]  /*a2dd0*/  STL.64 [R1+0xb78], R22 ;  /* 0x000b781601007387 */ /* 0x0007e80000100a00 */
[----:B------:R-:W2:Y:S04]  /*a2de0*/  LDL.LU R17, [R1+0x17a4] ;  /* 0x0017a40001117983 */ /* 0x000ea80000300800 */
[----:B-1----:R-:W4:Y:S04]  /*a2df0*/  LDL.LU R18, [R1+0x17a8] ;  /* 0x0017a80001127983 */ /* 0x002f280000300800 */
[----:B------:R-:W4:Y:S01]  /*a2e00*/  LDL.LU R19, [R1+0x17ac] ;  /* 0x0017ac0001137983 */ /* 0x000f220000300800 */
[----:B0-----:R-:W-:-:S03]  /*a2e10*/  IMAD.MOV.U32 R20, RZ, RZ, R0 ;  /* 0x000000ffff147224 */ /* 0x001fc600078e0000 */
[----:B----4-:R-:W-:Y:S04]  /*a2e20*/  STL.64 [R1+0xaa98], R18 ;  /* 0x00aa981201007387 */ /* 0x010fe80000100a00 */
[----:B--2---:R-:W-:Y:S04]  /*a2e30*/  STL.64 [R1+0xaa90], R16 ;  /* 0x00aa901001007387 */ /* 0x004fe80000100a00 */
[----:B------:R-:W2:Y:S04]  /*a2e40*/  LDL.LU R0, [R1+0xac2c] ;  /* 0x00ac2c0001007983 */ /* 0x000ea80000300800 */
[----:B---3--:R-:W3:Y:S04]  /*a2e50*/  LDL.64 R22, [R1+0x30] ;  /* 0x0000300001167983 */ /* 0x008ee80000100a00 */
[----:B------:R-:W4:Y:S01]  /*a2e60*/  LDL R21, [R1+0x3c] ;  /* 0x00003c0001157983 */ /* 0x000f220000100800 */
[----:B------:R-:W-:-:S02]  /*a2e70*/  IMAD R6, R6, 0x100, R28 ;  /* 0x0000010006067824 */ /* 0x000fc400078e021c */
[----:B------:R-:W-:Y:S02]  /*a2e80*/  IMAD R7, R7, 0x100, R29 ;  /* 0x0000010007077824 */ /* 0x000fe400078e021d */
[----:B------:R-:W-:Y:S01]  /*a2e90*/  IMAD.MOV.U32 R29, RZ, RZ, R3 ;  /* 0x000000ffff1d7224 */ /* 0x000fe200078e0003 */
[----:B---3--:R0:W-:Y:S04]  /*a2ea0*/  STL.64 [R1+0xaaa8], R22 ;  /* 0x00aaa81601007387 */ /* 0x0081e80000100a00 */
[----:B----4-:R1:W-:Y:S04]  /*a2eb0*/  STL.64 [R1+0xaaa0], R20 ;  /* 0x00aaa01401007387 */ /* 0x0103e80000100a00 */
[----:B------:R-:W3:Y:S04]  /*a2ec0*/  LDL R28, [R1+0x28] ;  /* 0x00002800011c7983 */ /* 0x000ee80000100800 */
[----:B------:R-:W4:Y:S01]  /*a2ed0*/  LDL.LU R3, [R1+0xac28] ;  /* 0x00ac280001037983 */ /* 0x000f220000300800 */
[----:B0-----:R-:W-:-:S02]  /*a2ee0*/  IMAD.MOV.U32 R22, RZ, RZ, R2 ;  /* 0x000000ffff167224 */ /* 0x001fc400078e0002 */
[----:B--2---:R-:W-:Y:S01]  /*a2ef0*/  IMAD.MOV.U32 R23, RZ, RZ, R0 ;  /* 0x000000ffff177224 */ /* 0x004fe200078e0000 */
[----:B------:R-:W2:Y:S04]  /*a2f00*/  LDL.LU R2, [R1+0xac24] ;  /* 0x00ac240001027983 */ /* 0x000ea80000300800 */
[----:B------:R-:W3:Y:S04]  /*a2f10*/  LDL.LU R0, [R1+0xac20] ;  /* 0x00ac200001007983 */ /* 0x000ee80000300800 */
[----:B------:R-:W3:Y:S04]  /*a2f20*/  LDL.LU R16, [R1+0x1700] ;  /* 0x0017000001107983 */ /* 0x000ee80000300800 */
[----:B------:R-:W3:Y:S04]  /*a2f30*/  LDL.LU R17, [R1+0x1704] ;  /* 0x0017040001117983 */ /* 0x000ee80000300800 */
[----:B------:R-:W3:Y:S04]  /*a2f40*/  LDL.LU R18, [R1+0x1708] ;  /* 0x0017080001127983 */ /* 0x000ee80000300800 */
[----:B------:R-:W3:Y:S04]  /*a2f50*/  LDL.LU R19, [R1+0x170c] ;  /* 0x00170c0001137983 */ /* 0x000ee80000300800 */
[----:B-1----:R-:W3:Y:S04]  /*a2f60*/  LDL.64 R20, [R1+0x50] ;  /* 0x0000500001147983 */ /* 0x002ee80000100a00 */
[----:B------:R4:W-:Y:S02]  /*a2f70*/  STL.64 [R1+0xaad8], R22 ;  /* 0x00aad81601007387 */ /* 0x0009e40000100a00 */
[----:B----4-:R-:W-:-:S02]  /*a2f80*/  IMAD.MOV.U32 R23, RZ, RZ, R3 ;  /* 0x000000ffff177224 */ /* 0x010fc400078e0003 */
[----:B--2---:R-:W-:Y:S01]  /*a2f90*/  IMAD.MOV.U32 R22, RZ, RZ, R2 ;  /* 0x000000ffff167224 */ /* 0x004fe200078e0002 */
[----:B---3--:R-:W-:Y:S04]  /*a2fa0*/  STL.64 [R1+0xaad0], R20 ;  /* 0x00aad01401007387 */ /* 0x008fe80000100a00 */
[----:B------:R-:W-:Y:S04]  /*a2fb0*/  STL.64 [R1+0xaab8], R18 ;  /* 0x00aab81201007387 */ /* 0x000fe80000100a00 */
[----:B------:R0:W-:Y:S04]  /*a2fc0*/  STL.64 [R1+0xaab0], R16 ;  /* 0x00aab01001007387 */ /* 0x0001e80000100a00 */
[----:B0-----:R-:W2:Y:S04]  /*a2fd0*/  LDL.LU R16, [R1+0x1660] ;  /* 0x0016600001107983 */ /* 0x001ea80000300800 */
[----:B------:R-:W2:Y:S04]  /*a2fe0*/  LDL.LU R17, [R1+0x1664] ;  /* 0x0016640001117983 */ /* 0x000ea80000300800 */
[----:B------:R-:W3:Y:S04]  /*a2ff0*/  LDL.LU R18, [R1+0x1668] ;  /* 0x0016680001127983 */ /* 0x000ee80000300800 */
[----:B------:R-:W3:Y:S04]  /*a3000*/  LDL.LU R19, [R1+0x166c] ;  /* 0x00166c0001137983 */ /* 0x000ee80000300800 */
[----:B------:R-:W4:Y:S04]  /*a3010*/  LDL.LU R2, [R1+0xac1c] ;  /* 0x00ac1c0001027983 */ /* 0x000f280000300800 */
[----:B------:R-:W4:Y:S04]  /*a3020*/  LDL.LU R3, [R1+0xac18] ;  /* 0x00ac180001037983 */ /* 0x000f280000300800 */
[----:B------:R-:W2:Y:S04]  /*a3030*/  LDL.64 R20, [R1+0x60] ;  /* 0x0000600001147983 */ /* 0x000ea80000100a00 */
[----:B------:R-:W-:Y:S04]  /*a3040*/  STL.64 [R1+0xab08], R22 ;  /* 0x00ab081601007387 */ /* 0x000fe80000100a00 */
[----:B--2---:R-:W-:Y:S04]  /*a3050*/  STL.64 [R1+0xab00], R20 ;  /* 0x00ab001401007387 */ /* 0x004fe80000100a00 */
[----:B---3--:R-:W-:Y:S04]  /*a3060*/  STL.64 [R1+0xaac8], R18 ;  /* 0x00aac81201007387 */ /* 0x008fe80000100a00 */
[----:B------:R0:W-:Y:S04]  /*a3070*/  STL.64 [R1+0xaac0], R16 ;  /* 0x00aac01001007387 */ /* 0x0001e80000100a00 */
        /* <DEDUP_REMOVED lines=18> */
[----:B------:R-:W-:Y:S04]  /*a31a0*/  STL.64 [R1+0xab38], R20 ;  /* 0x00ab381401007387 */ /* 0x000fe80000100a00 */
[----:B---3--:R-:W-:Y:S04]  /*a31b0*/  STL.64 [R1+0xaaf8], R18 ;  /* 0x00aaf81201007387 */ /* 0x008fe80000100a00 */
[----:B--2---:R0:W-:Y:S04]  /*a31c0*/  STL.64 [R1+0xaaf0], R16 ;  /* 0x00aaf01001007387 */ /* 0x0041e80000100a00 */
[----:B0-----:R-:W2:Y:S04]  /*a31d0*/  LDL.LU R16, [R1+0x1500] ;  /* 0x0015000001107983 */ /* 0x001ea80000300800 */
[----:B------:R-:W2:Y:S04]  /*a31e0*/  LDL.LU R17, [R1+0x1504] ;  /* 0x0015040001117983 */ /* 0x000ea80000300800 */
[----:B------:R-:W3:Y:S04]  /*a31f0*/  LDL.LU R18, [R1+0x1508] ;  /* 0x0015080001127983 */ /* 0x000ee80000300800 */
[----:B------:R-:W3:Y:S04]  /*a3200*/  LDL.LU R19, [R1+0x150c] ;  /* 0x00150c0001137983 */ /* 0x000ee80000300800 */
[----:B------:R-:W2:Y:S01]  /*a3210*/  LDL R22, [R1+0x78] ;  /* 0x0000780001167983 */ /* 0x000ea20000100800 */
[----:B------:R-:W-:-:S03]  /*a3220*/  IMAD.MOV.U32 R23, RZ, RZ, R0 ;  /* 0x000000ffff177224 */ /* 0x000fc600078e0000 */
[----:B------:R-:W3:Y:S01]  /*a3230*/  LDL.LU R0, [R1+0xac08] ;  /* 0x00ac080001007983 */ /* 0x000ee20000300800 */
[----:B----4-:R-:W-:Y:S02]  /*a3240*/  IMAD.MOV.U32 R20, RZ, RZ, R2 ;  /* 0x000000ffff147224 */ /* 0x010fe400078e0002 */
[----:B------:R-:W-:Y:S01]  /*a3250*/  IMAD.MOV.U32 R21, RZ, RZ, R3 ;  /* 0x000000ffff157224 */ /* 0x000fe200078e0003 */
[----:B--2---:R-:W-:Y:S04]  /*a3260*/  STL.64 [R1+0xab50], R22 ;  /* 0x00ab501601007387 */ /* 0x004fe80000100a00 */
[----:B---3--:R-:W-:Y:S04]  /*a3270*/  STL.64 [R1+0xab18], R18 ;  /* 0x00ab181201007387 */ /* 0x008fe80000100a00 */
[----:B------:R0:W-:Y:S04]  /*a3280*/  STL.64 [R1+0xab10], R16 ;  /* 0x00ab101001007387 */ /* 0x0001e80000100a00 */
[----:B0-----:R-:W2:Y:S04]  /*a3290*/  LDL.LU R16, [R1+0x1450] ;  /* 0x0014500001107983 */ /* 0x001ea80000300800 */
[----:B------:R-:W2:Y:S04]  /*a32a0*/  LDL.LU R17, [R1+0x1454] ;  /* 0x0014540001117983 */ /* 0x000ea80000300800 */
[----:B------:R-:W3:Y:S04]  /*a32b0*/  LDL.LU R18, [R1+0x1458] ;  /* 0x0014580001127983 */ /* 0x000ee80000300800 */
[----:B------:R-:W3:Y:S04]  /*a32c0*/  LDL.LU R19, [R1+0x145c] ;  /* 0x00145c0001137983 */ /* 0x000ee80000300800 */
[----:B------:R-:W4:Y:S04]  /*a32d0*/  LDL.LU R2, [R1+0xac04] ;  /* 0x00ac040001027983 */ /* 0x000f280000300800 */
[----:B------:R-:W4:Y:S04]  /*a32e0*/  LDL.LU R3, [R1+0xac00] ;  /* 0x00ac000001037983 */ /* 0x000f280000300800 */
[----:B------:R-:W2:Y:S01]  /*a32f0*/  LDL R22, [R1+0x88] ;  /* 0x0000880001167983 */ /* 0x000ea20000100800 */
[----:B------:R-:W-:-:S03]  /*a3300*/  IMAD.MOV.U32 R23, RZ, RZ, R0 ;  /* 0x000000ffff177224 */ /* 0x000fc600078e0000 */
[----:B------:R-:W4:Y:S04]  /*a3310*/  LDL.LU R0, [R1+0xabfc] ;  /* 0x00abfc0001007983 */ /* 0x000f280000300800 */
[----:B------:R-:W-:Y:S04]  /*a3320*/  STL.64 [R1+0xab68], R20 ;  /* 0x00ab681401007387 */ /* 0x000fe80000100a00 */
[----:B--2---:R-:W-:Y:S04]  /*a3330*/  STL.64 [R1+0xab80], R22 ;  /* 0x00ab801601007387 */ /* 0x004fe80000100a00 */
[----:B---3--:R-:W-:Y:S04]  /*a3340*/  STL.64 [R1+0xab30], R18 ;  /* 0x00ab301201007387 */ /* 0x008fe80000100a00 */
[----:B------:R0:W-:Y:S04]  /*a3350*/  STL.64 [R1+0xab28], R16 ;  /* 0x00ab281001007387 */ /* 0x0001e80000100a00 */
[----:B0-----:R-:W2:Y:S04]  /*a3360*/  LDL.LU R16, [R1+0x13c0] ;  /* 0x0013c00001107983 */ /* 0x001ea80000300800 */
[----:B------:R-:W2:Y:S04]  /*a3370*/  LDL.LU R17, [R1+0x13c4] ;  /* 0x0013c40001117983 */ /* 0x000ea80000300800 */
[----:B------:R-:W3:Y:S04]  /*a3380*/  LDL.LU R18, [R1+0x13c8] ;  /* 0x0013c80001127983 */ /* 0x000ee80000300800 */
[----:B------:R-:W3:Y:S01]  /*a3390*/  LDL.LU R19, [R1+0x13cc] ;  /* 0x0013cc0001137983 */ /* 0x000ee20000300800 */
[----:B----4-:R-:W-:-:S02]  /*a33a0*/  IMAD.MOV.U32 R20, RZ, RZ, R3 ;  /* 0x000000ffff147224 */ /* 0x010fc400078e0003 */
        /* <DEDUP_REMOVED lines=32> */
[----:B----4-:R-:W-:Y:S04]  /*a35b0*/  STL.64 [R1+0xabe0], R22 ;  /* 0x00abe01601007387 */ /* 0x010fe80000100a00 */
[----:B------:R0:W-:Y:S04]  /*a35c0*/  STL.64 [R1+0xabd8], R20 ;  /* 0x00abd81401007387 */ /* 0x0001e80000100a00 */
        /* <DEDUP_REMOVED lines=51> */
[----:B------:R-:W-:Y:S04]  /*a3900*/  STL.64 [R1+0x750], R12 ;  /* 0x0007500c01007387 */ /* 0x000fe80000100a00 */
[----:B------:R0:W-:Y:S04]  /*a3910*/  STL.64 [R1+0x758], R14 ;  /* 0x0007580e01007387 */ /* 0x0001e80000100a00 */
[----:B0-----:R-:W2:Y:S01]  /*a3920*/  LDL.64 R14, [R1+0x40] ;  /* 0x00004000010e7983 */ /* 0x001ea20000100a00 */
        /* <DEDUP_REMOVED lines=57> */
[----:B---3--:R-:W-:-:S15]  /*a3cc0*/  HMMA.16816.F32 R16, R4, R20, R16 ;  /* 0x000000140410723c */ /* 0x008fde0000001810 */
        /* <DEDUP_REMOVED lines=8> */
[----:B------:R-:W3:Y:S04]  /*a3d50*/  LDL.LU.64 R18, [R1+0xaae8] ;  /* 0x00aae80001127983 */ /* 0x000ee80000300a00 */
[----:B------:R-:W3:-:S15]  /*a3d60*/  LDL.LU.64 R16, [R1+0xaae0] ;  /* 0x00aae00001107983 */ /* 0x000ede0000300a00 */
[----:B------:R-:W-:-:S01]  /*a3d70*/  NOP ;  /* 0x0000000000007918 */ /* 0x000fc20000000000 */
        /* <DEDUP_REMOVED lines=18> */
[----:B0-----:R-:W3:Y:S04]  /*a3ea0*/  LDL.LU.64 R22, [R1+0xaaa8] ;  /* 0x00aaa80001167983 */ /* 0x001ee80000300a00 */
        /* <DEDUP_REMOVED lines=8> */
[----:B----4-:R-:W-:Y:S03]  /*a3f30*/  HMMA.16816.F32 R12, R4, R20, R8 ;  /* 0x00000014040c723c */ /* 0x010fe60000001808 */
[----:B------:R-:W-:-:S15]  /*a3f40*/  STL [R1+0xa948], R0 ;  /* 0x00a9480001007387 */ /* 0x000fde0000100800 */
[----:B------:R-:W-:-:S05]  /*a3f50*/  NOP ;  /* 0x0000000000007918 */ /* 0x000fca0000000000 */
[----:B------:R-:W-:Y:S04]  /*a3f60*/  STL.64 [R1+0x670], R12 ;  /* 0x0006700c01007387 */ /* 0x000fe80000100a00 */
[----:B------:R0:W-:Y:S04]  /*a3f70*/  STL.64 [R1+0x678], R14 ;  /* 0x0006780e01007387 */ /* 0x0001e80000100a00 */
[----:B0-----:R-:W4:Y:S01]  /*a3f80*/  LDL.LU R14, [R1+0x49f0] ;  /* 0x0049f000010e7983 */ /* 0x001f220000300800 */
[----:B---3--:R-:W-:Y:S01]  /*a3f90*/  IMAD.MOV.U32 R0, RZ, RZ, R23 ;  /* 0x000000ffff007224 */ /* 0x008fe200078e0017 */
[----:B--2---:R-:W-:-:S15]  /*a3fa0*/  HMMA.16816.F32 R8, R4, R22, R16 ;  /* 0x000000160408723c */ /* 0x004fde0000001810 */
[----:B------:R-:W-:-:S08]  /*a3fb0*/  NOP ;  /* 0x0000000000007918 */ /* 0x000fd00000000000 */
[----:B------:R-:W-:Y:S04]  /*a3fc0*/  STL.64 [R1+0x660], R8 ;  /* 0x0006600801007387 */ /* 0x000fe80000100a00 */
[----:B------:R0:W-:Y:S04]  /*a3fd0*/  STL.64 [R1+0x668], R10 ;  /* 0x0006680a01007387 */ /* 0x0001e80000100a00 */
[----:B------:R-:W2:Y:S01]  /*a3fe0*/  LDL.LU R15, [R1+0x49f8] ;  /* 0x0049f800010f7983 */ /* 0x000ea20000300800 */
[----:B0-----:R-:W-:Y:S03]  /*a3ff0*/  HMMA.16816.F32 R8, R4, R28, R24 ;  /* 0x0000001c0408723c */ /* 0x001fe60000001818 */
[----:B------:R-:W-:Y:S04]  /*a4000*/  STL [R1+0xa94c], R0 ;  /* 0x00a94c0001007387 */ /* 0x000fe80000100800 */
[----:B------:R-:W3:-:S15]  /*a4010*/  LDL.LU R16, [R1+0x1890] ;  /* 0x0018900001107983 */ /* 0x000ede0000300800 */
[----:B------:R-:W-:-:S01]  /*a4020*/  NOP ;  /* 0x0000000000007918 */ /* 0x000fc20000000000 */
        /* <DEDUP_REMOVED lines=18> */
[----:B------:R-:W4:Y:S04]  /*a4150*/  LDL.LU R27, [R1+0x180c] ;  /* 0x00180c00011b7983 */ /* 0x000f280000300800 */
[----:B----4-:R0:W-:Y:S04]  /*a4160*/  STL.64 [R1+0xaa38], R26 ;  /* 0x00aa381a01007387 */ /* 0x0101e80000100a00 */
[----:B0-----:R-:W4:Y:S04]  /*a4170*/  LDL R26, [R1+0x8] ;  /* 0x00000800011a7983 */ /* 0x001f280000100800 */
[----:B------:R-:W4:Y:S04]  /*a4180*/  LDL R27, [R1+0xc] ;  /* 0x00000c00011b7983 */ /* 0x000f280000100800 */
[----:B--2---:R0:W-:Y:S04]  /*a4190*/  STL.64 [R1+0xaa30], R24 ;  /* 0x00aa301801007387 */ /* 0x0041e80000100a00 */
[----:B0-----:R-:W2:Y:S04]  /*a41a0*/  LDL.64 R24, [R1+0x10] ;  /* 0x0000100001187983 */ /* 0x001ea80000100a00 */
[----:B----4-:R-:W-:Y:S04]  /*a41b0*/  STL.64 [R1+0xaa68], R26 ;  /* 0x00aa681a01007387 */ /* 0x010fe80000100a00 */
[----:B--2---:R-:W-:Y:S04]  /*a41c0*/  STL.64 [R1+0xaa60], R24 ;  /* 0x00aa601801007387 */ /* 0x004fe80000100a00 */
[----:B------:R-:W2:Y:S04]  /*a41d0*/  LDL.64 R28, [R1] ;  /* 0x00000000011c7983 */ /* 0x000ea80000100a00 */
[----:B---3--:R-:W-:Y:S04]  /*a41e0*/  STL.64 [R1+0xaa00], R22 ;  /* 0x00aa001601007387 */ /* 0x008fe80000100a00 */
[----:B------:R0:W-:Y:S04]  /*a41f0*/  STL.64 [R1+0xa9f8], R20 ;  /* 0x00a9f81401007387 */ /* 0x0001e80000100a00 */
[----:B0-----:R-:W3:Y:S04]  /*a4200*/  LDL.LU R20, [R1+0x1830] ;  /* 0x0018300001147983 */ /* 0x001ee80000300800 */
[----:B------:R-:W3:Y:S04]  /*a4210*/  LDL.LU R21, [R1+0x1834] ;  /* 0x0018340001157983 */ /* 0x000ee80000300800 */
[----:B------:R-:W4:Y:S04]  /*a4220*/  LDL.LU R22, [R1+0x1838] ;  /* 0x0018380001167983 */ /* 0x000f280000300800 */
[----:B------:R-:W4:Y:S04]  /*a4230*/  LDL.LU R23, [R1+0x183c] ;  /* 0x00183c0001177983 */ /* 0x000f280000300800 */
[----:B------:R-:W2:Y:S04]  /*a4240*/  LDL R26, [R1+0x18] ;  /* 0x00001800011a7983 */ /* 0x000ea80000100800 */
[----:B------:R-:W2:Y:S04]  /*a4250*/  LDL R27, [R1+0x1c] ;  /* 0x00001c00011b7983 */ /* 0x000ea80000100800 */
[----:B----4-:R-:W-:Y:S04]  /*a4260*/  STL.64 [R1+0xaa48], R22 ;  /* 0x00aa481601007387 */ /* 0x010fe80000100a00 */
[----:B---3--:R0:W-:Y:S04]  /*a4270*/  STL.64 [R1+0xaa40], R20 ;  /* 0x00aa401401007387 */ /* 0x0081e80000100a00 */
[----:B0-----:R-:W3:Y:S04]  /*a4280*/  LDL.LU R20, [R1+0x17f0] ;  /* 0x0017f00001147983 */ /* 0x001ee80000300800 */
[----:B------:R-:W3:Y:S04]  /*a4290*/  LDL.LU R21, [R1+0x17f4] ;  /* 0x0017f40001157983 */ /* 0x000ee80000300800 */
[----:B------:R-:W4:Y:S04]  /*a42a0*/  LDL.LU R22, [R1+0x17f8] ;  /* 0x0017f80001167983 */ /* 0x000f280000300800 */
[----:B------:R-:W4:Y:S04]  /*a42b0*/  LDL.LU R23, [R1+0x17fc] ;  /* 0x0017fc0001177983 */ /* 0x000f280000300800 */
[----:B------:R-:W2:Y:S04]  /*a42c0*/  LDL.64 R24, [R1+0x20] ;  /* 0x0000200001187983 */ /* 0x000ea80000100a00 */
        /* <DEDUP_REMOVED lines=35> */
[----:B------:R-:W3:Y:S04]  /*a4500*/  LDL.LU R12, [R1+0x49e0] ;  /* 0x0049e000010c7983 */ /* 0x000ee80000300800 */
[----:B------:R-:W4:Y:S04]  /*a4510*/  LDL.LU R13, [R1+0x49e8] ;  /* 0x0049e800010d7983 */ /* 0x000f280000300800 */
        /* <DEDUP_REMOVED lines=29> */
[----:B------:R-:W3:Y:S01]  /*a46f0*/  LDL.LU.64 R24, [R1+0xaa30] ;  /* 0x00aa300001187983 */ /* 0x000ee20000300a00 */
[----:B------:R-:W-:Y:S01]  /*a4700*/  IMAD.MOV.U32 R0, RZ, RZ, R29 ;  /* 0x000000ffff007224 */ /* 0x000fe200078e001d */
[----:B---3--:R-:W-:-:S15]  /*a4710*/  HMMA.16816.F32 R24, R4, R28, R24 ;  /* 0x0000001c0418723c */ /* 0x008fde0000001818 */
[----:B------:R-:W-:-:S08]  /*a4720*/  NOP ;  /* 0x0000000000007918 */ /* 0x000fd00000000000 */
[----:B------:R-:W-:Y:S04]  /*a4730*/  STL.64 [R1+0x600], R24 ;  /* 0x0006001801007387 */ /* 0x000fe80000100a00 */
[----:B------:R0:W-:Y:S04]  /*a4740*/  STL.64 [R1+0x608], R26 ;  /* 0x0006081a01007387 */ /* 0x0001e80000100a00 */
[----:B0-----:R-:W3:Y:S04]  /*a4750*/  LDL.LU.64 R26, [R1+0xaa28] ;  /* 0x00aa2800011a7983 */ /* 0x001ee80000300a00 */
[----:B------:R-:W3:Y:S04]  /*a4760*/  LDL.LU.64 R24, [R1+0xaa20] ;  /* 0x00aa200001187983 */ /* 0x000ee80000300a00 */
        /* <DEDUP_REMOVED lines=55> */
[----:B------:R-:W-:Y:S04]  /*a4ae0*/  STL.64 [R1+0xa788], R18 ;  /* 0x00a7881201007387 */ /* 0x000fe80000100a00 */
[----:B------:R4:W-:Y:S02]  /*a4af0*/  STL.64 [R1+0xa780], R16 ;  /* 0x00a7801001007387 */ /* 0x0009e40000100a00 */
[----:B----4-:R-:W-:Y:S06]  /*a4b00*/  HMMA.16816.F32 R16, R4, R10, R20 ;  /* 0x0000000a0410723c */ /* 0x010fec0000001814 */
[----:B------:R-:W-:Y:S04]  /*a4b10*/  STL [R1+0xa75c], R10 ;  /* 0x00a75c0a01007387 */ /* 0x000fe80000100800 */
[----:B------:R0:W-:-:S13]  /*a4b20*/  STL [R1+0xa758], R11 ;  /* 0x00a7580b01007387 */ /* 0x0001da0000100800 */
[----:B------:R1:W-:Y:S04]  /*a4b30*/  STL.64 [R1+0x580], R16 ;  /* 0x0005801001007387 */ /* 0x0003e80000100a00 */
[----:B------:R3:W-:Y:S04]  /*a4b40*/  STL.64 [R1+0x588], R18 ;  /* 0x0005881201007387 */ /* 0x0007e80000100a00 */
[----:B0-----:R-:W4:Y:S04]  /*a4b50*/  LDL.64 R10, [R1+0xa0] ;  /* 0x0000a000010a7983 */ /* 0x001f280000100a00 */
[----:B-1----:R-:W2:Y:S04]  /*a4b60*/  LDL.LU R16, [R1+0x19d0] ;  /* 0x0019d00001107983 */ /* 0x002ea80000300800 */
[----:B------:R-:W2:Y:S04]  /*a4b70*/  LDL.LU R17, [R1+0x19d4] ;  /* 0x0019d40001117983 */ /* 0x000ea80000300800 */
[----:B---3--:R-:W3:Y:S04]  /*a4b80*/  LDL.LU R18, [R1+0x19d8] ;  /* 0x0019d80001127983 */ /* 0x008ee80000300800 */
        /* <DEDUP_REMOVED lines=30> */
[----:B------:R-:W2:Y:S01]  /*a4d70*/  LDL.LU R19, [R1+0x192c] ;  /* 0x00192c0001137983 */ /* 0x000ea20000300800 */
[----:B------:R-:W-:-:S02]  /*a4d80*/  IMAD R12, R12, 0x100, R24 ;  /* 0x000001000c0c7824 */ /* 0x000fc400078e0218 */
[----:B------:R-:W-:Y:S02]  /*a4d90*/  IMAD R13, R13, 0x100, R25 ;  /* 0x000001000d0d7824 */ /* 0x000fe400078e0219 */
[----:B------:R-:W3:Y:S04]  /*a4da0*/  LDL.LU.64 R24, [R1+0x88] ;  /* 0x0000880001187983 */ /* 0x000ee80000300a00 */
[----:B------:R-:W3:Y:S04]  /*a4db0*/  LDL.LU R20, [R1+0x19e0] ;  /* 0x0019e00001147983 */ /* 0x000ee80000300800 */
[----:B------:R-:W3:Y:S04]  /*a4dc0*/  LDL.LU R21, [R1+0x19e4] ;  /* 0x0019e40001157983 */ /* 0x000ee80000300800 */
[----:B------:R-:W3:Y:S01]  /*a4dd0*/  LDL.LU R22, [R1+0x19e8] ;  /* 0x0019e80001167983 */ /* 0x000ee20000300800 */
[----:B------:R-:W-:-:S02]  /*a4de0*/  IMAD R14, R14, 0x100, R26 ;  /* 0x000001000e0e7824 */ /* 0x000fc400078e021a */
[----:B------:R-:W-:Y:S01]  /*a4df0*/  IMAD R15, R15, 0x100, R27 ;  /* 0x000001000f0f7824 */ /* 0x000fe200078e021b */
[----:B------:R-:W3:Y:S04]  /*a4e00*/  LDL.LU R23, [R1+0x19ec] ;  /* 0x0019ec0001177983 */ /* 0x000ee80000300800 */
[----:B------:R-:W3:Y:S01]  /*a4e10*/  LDL.LU.64 R26, [R1+0x80] ;  /* 0x00008000011a7983 */ /* 0x000ee20000300a00 */
[----:B--2---:R-:W-:-:S15]  /*a4e20*/  HMMA.16816.F32 R16, R4, R8, R16 ;  /* 0x000000080410723c */ /* 0x004fde0000001810 */
[----:B------:R-:W-:-:S08]  /*a4e30*/  NOP ;  /* 0x0000000000007918 */ /* 0x000fd00000000000 */
[----:B------:R-:W-:Y:S04]  /*a4e40*/  STL.64 [R1+0xb50], R16 ;  /* 0x000b501001007387 */ /* 0x000fe80000100a00 */
[----:B------:R0:W-:Y:S04]  /*a4e50*/  STL.64 [R1+0xb58], R18 ;  /* 0x000b581201007387 */ /* 0x0001e80000100a00 */
[----:B0-----:R-:W2:Y:S04]  /*a4e60*/  LDL.LU.64 R18, [R1+0xa9a0] ;  /* 0x00a9a00001127983 */ /* 0x001ea80000300a00 */
[----:B------:R-:W2:Y:S04]  /*a4e70*/  LDL.LU.64 R16, [R1+0xa998] ;  /* 0x00a9980001107983 */ /* 0x000ea80000300a00 */
[----:B------:R-:W-:Y:S04]  /*a4e80*/  STL [R1+0xa744], R8 ;  /* 0x00a7440801007387 */ /* 0x000fe80000100800 */
[----:B------:R-:W-:Y:S01]  /*a4e90*/  STL [R1+0xa740], R9 ;  /* 0x00a7400901007387 */ /* 0x000fe20000100800 */
[----:B--2---:R-:W-:-:S15]  /*a4ea0*/  HMMA.16816.F32 R16, R4, R2, R16 ;  /* 0x000000020410723c */ /* 0x004fde0000001810 */
[----:B------:R-:W-:-:S08]  /*a4eb0*/  NOP ;  /* 0x0000000000007918 */ /* 0x000fd00000000000 */
[----:B------:R-:W-:Y:S04]  /*a4ec0*/  STL.64 [R1+0xb40], R16 ;  /* 0x000b401001007387 */ /* 0x000fe80000100a00 */
[----:B------:R0:W-:Y:S04]  /*a4ed0*/  STL.64 [R1+0xb48], R18 ;  /* 0x000b481201007387 */ /* 0x0001e80000100a00 */
[----:B0-----:R-:W4:Y:S04]  /*a4ee0*/  LDL.LU.64 R18, [R1+0xa990] ;  /* 0x00a9900001127983 */ /* 0x001f280000300a00 */
[----:B------:R-:W4:Y:S04]  /*a4ef0*/  LDL.LU.64 R16, [R1+0xa988] ;  /* 0x00a9880001107983 */ /* 0x000f280000300a00 */
[----:B------:R-:W-:Y:S04]  /*a4f00*/  STL [R1+0xa764], R2 ;  /* 0x00a7640201007387 */ /* 0x000fe80000100800 */
[----:B------:R0:W-:Y:S04]  /*a4f10*/  STL [R1+0xa760], R3 ;  /* 0x00a7600301007387 */ /* 0x0001e80000100800 */
[----:B0-----:R-:W2:Y:S01]  /*a4f20*/  LDL.LU.64 R2, [R1+0x90] ;  /* 0x0000900001027983 */ /* 0x001ea20000300a00 */
[----:B----4-:R-:W-:Y:S03]  /*a4f30*/  HMMA.16816.F32 R4, R4, R10, R16 ;  /* 0x0000000a0404723c */ /* 0x010fe60000001810 */
[----:B------:R-:W4:Y:S04]  /*a4f40*/  LDL.LU.64 R18, [R1+0xa980] ;  /* 0x00a9800001127983 */ /* 0x000f280000300a00 */
[----:B------:R-:W4:-:S15]  /*a4f50*/  LDL.LU.64 R16, [R1+0xa978] ;  /* 0x00a9780001107983 */ /* 0x000f1e0000300a00 */
[----:B------:R-:W-:-:S01]  /*a4f60*/  NOP ;  /* 0x0000000000007918 */ /* 0x000fc20000000000 */
[----:B------:R-:W-:Y:S04]  /*a4f70*/  STL.64 [R1+0x570], R4 ;  /* 0x0005700401007387 */ /* 0x000fe80000100a00 */
[----:B------:R0:W-:Y:S04]  /*a4f80*/  STL.64 [R1+0x578], R6 ;  /* 0x0005780601007387 */ /* 0x0001e80000100a00 */
[----:B0-----:R-:W4:Y:S01]  /*a4f90*/  LDL.LU.64 R6, [R1+0xb0] ;  /* 0x0000b00001067983 */ /* 0x001f220000300a00 */
[----:B------:R-:W-:Y:S02]  /*a4fa0*/  F2FP.F16.E4M3.UNPACK_B R12, R12 ;  /* 0x0000000cff0c723e */ /* 0x000fe400020006ff */
[----:B------:R-:W-:-:S02]  /*a4fb0*/  F2FP.F16.E4M3.UNPACK_B R13, R13 ;  /* 0x0000000dff0d723e */ /* 0x000fc400020006ff */
[----:B------:R-:W-:Y:S02]  /*a4fc0*/  F2FP.F16.E4M3.UNPACK_B R14, R14 ;  /* 0x0000000eff0e723e */ /* 0x000fe400020006ff */
[----:B------:R-:W-:Y:S01]  /*a4fd0*/  F2FP.F16.E4M3.UNPACK_B R15, R15 ;  /* 0x0000000fff0f723e */ /* 0x000fe200020006ff */
[----:B------:R-:W-:Y:S02]  /*a4fe0*/  IMAD.MOV.U32 R8, RZ, RZ, R11 ;  /* 0x000000ffff087224 */ /* 0x000fe400078e000b */
[----:B------:R-:W-:-:S03]  /*a4ff0*/  IMAD.MOV.U32 R9, RZ, RZ, R10 ;  /* 0x000000ffff097224 */ /* 0x000fc600078e000a */
[----:B------:R0:W-:Y:S04]  /*a5000*/  STL [R1+0xa76c], R8 ;  /* 0x00a76c0801007387 */ /* 0x0001e80000100800 */
[----:B------:R1:W-:Y:S04]  /*a5010*/  STL [R1+0xa768], R9 ;  /* 0x00a7680901007387 */ /* 0x0003e80000100800 */
[----:B0-----:R-:W2:Y:S04]  /*a5020*/  LDL.LU R8, [R1+0x19b0] ;  /* 0x0019b00001087983 */ /* 0x001ea80000300800 */
[----:B-1----:R-:W2:Y:S04]  /*a5030*/  LDL.LU R9, [R1+0x19b4] ;  /* 0x0019b40001097983 */ /* 0x002ea80000300800 */
[----:B------:R-:W2:Y:S04]  /*a5040*/  LDL.LU R10, [R1+0x19b8] ;  /* 0x0019b800010a7983 */ /* 0x000ea80000300800 */
[----:B------:R-:W2:Y:S01]  /*a5050*/  LDL.LU R11, [R1+0x19bc] ;  /* 0x0019bc00010b7983 */ /* 0x000ea20000300800 */
[----:B----4-:R-:W-:Y:S06]  /*a5060*/  HMMA.16816.F32 R16, R12, R6, R16 ;  /* 0x000000060c10723c */ /* 0x010fec0000001810 */
[----:B------:R-:W-:-:S02]  /*a5070*/  IMAD.MOV.U32 R4, RZ, RZ, R7 ;  /* 0x000000ffff047224 */ /* 0x000fc400078e0007 */
[----:B------:R-:W-:-:S15]  /*a5080*/  IMAD.MOV.U32 R5, RZ, RZ, R6 ;  /* 0x000000ffff057224 */ /* 0x000fde00078e0006 */
[----:B------:R-:W-:Y:S04]  /*a5090*/  STL.64 [R1+0x560], R16 ;  /* 0x0005601001007387 */ /* 0x000fe80000100a00 */
[----:B------:R0:W-:Y:S04]  /*a50a0*/  STL.64 [R1+0x568], R18 ;  /* 0x0005681201007387 */ /* 0x0001e80000100a00 */
[----:B0-----:R-:W4:Y:S04]  /*a50b0*/  LDL.LU.64 R18, [R1+0xa970] ;  /* 0x00a9700001127983 */ /* 0x001f280000300a00 */
[----:B------:R-:W4:Y:S04]  /*a50c0*/  LDL.LU.64 R16, [R1+0xa968] ;  /* 0x00a9680001107983 */ /* 0x000f280000300a00 */
[----:B------:R-:W-:Y:S04]  /*a50d0*/  STL [R1+0xa774], R4 ;  /* 0x00a7740401007387 */ /* 0x000fe80000100800 */
[----:B------:R0:W-:Y:S04]  /*a50e0*/  STL [R1+0xa770], R5 ;  /* 0x00a7700501007387 */ /* 0x0001e80000100800 */
[----:B0-----:R-:W4:Y:S02]  /*a50f0*/  LDL.LU.64 R4, [R1+0x98] ;  /* 0x0000980001047983 */ /* 0x001f240000300a00 */
[----:B----4-:R-:W-:-:S15]  /*a5100*/  HMMA.16816.F32 R16, R12, R4, R16 ;  /* 0x000000040c10723c */ /* 0x010fde0000001810 */
        /* <DEDUP_REMOVED lines=8> */
[----:B------:R2:W-:Y:S02]  /*a5190*/  STL [R1+0xa778], R7 ;  /* 0x00a7780701007387 */ /* 0x0005e40000100800 */
[----:B--2---:R-:W-:-:S15]  /*a51a0*/  HMMA.16816.F32 R4, R12, R2, R8 ;  /* 0x000000020c04723c */ /* 0x004fde0000001808 */
[----:B------:R-:W-:-:S08]  /*a51b0*/  NOP ;  /* 0x0000000000007918 */ /* 0x000fd00000000000 */
[----:B------:R-:W-:Y:S04]  /*a51c0*/  STL.64 [R1+0x540], R4 ;  /* 0x0005400401007387 */ /* 0x000fe80000100a00 */
[----:B------:R3:W-:Y:S02]  /*a51d0*/  STL.64 [R1+0x548], R6 ;  /* 0x0005480601007387 */ /* 0x0007e40000100a00 */
[----:B---3--:R-:W-:-:S15]  /*a51e0*/  HMMA.16816.F32 R4, R12, R24, R16 ;  /* 0x000000180c04723c */ /* 0x008fde0000001810 */
[----:B------:R-:W-:-:S08]  /*a51f0*/  NOP ;  /* 0x0000000000007918 */ /* 0x000fd00000000000 */
[----:B------:R-:W-:Y:S04]  /*a5200*/  STL.64 [R1+0x530], R4 ;  /* 0x0005300401007387 */ /* 0x000fe80000100a00 */
[----:B------:R0:W-:Y:S02]  /*a5210*/  STL.64 [R1+0x538], R6 ;  /* 0x0005380601007387 */ /* 0x0001e40000100a00 */
[----:B0-----:R-:W-:-:S15]  /*a5220*/  HMMA.16816.F32 R4, R12, R26, R20 ;  /* 0x0000001a0c04723c */ /* 0x001fde0000001814 */
[----:B------:R-:W-:-:S08]  /*a5230*/  NOP ;  /* 0x0000000000007918 */ /* 0x000fd00000000000 */
[----:B------:R-:W-:Y:S04]  /*a5240*/  STL.64 [R1+0x520], R4 ;  /* 0x0005200401007387 */ /* 0x000fe80000100a00 */
[----:B------:R-:W-:Y:S04]  /*a5250*/  STL.64 [R1+0x528], R6 ;  /* 0x0005280601007387 */ /* 0x000fe80000100a00 */
        /* <DEDUP_REMOVED lines=11> */
[----:B------:R-:W-:Y:S02]  /*a5310*/  IMAD.MOV.U32 R10, RZ, RZ, R3 ;  /* 0x000000ffff0a7224 */ /* 0x000fe400078e0003 */
[----:B------:R-:W-:Y:S02]  /*a5320*/  IMAD.MOV.U32 R2, RZ, RZ, R24 ;  /* 0x000000ffff027224 */ /* 0x000fe400078e0018 */
[----:B------:R-:W-:Y:S02]  /*a5330*/  IMAD.MOV.U32 R3, RZ, RZ, R25 ;  /* 0x000000ffff037224 */ /* 0x000fe400078e0019 */
[----:B------:R-:W-:Y:S02]  /*a5340*/  IMAD.MOV.U32 R8, RZ, RZ, R26 ;  /* 0x000000ffff087224 */ /* 0x000fe400078e001a */
[----:B------:R-:W-:Y:S01]  /*a5350*/  IMAD.MOV.U32 R9, RZ, RZ, R27 ;  /* 0x000000ffff097224 */ /* 0x000fe200078e001b */
[----:B---3--:R0:W-:Y:S04]  /*a5360*/  STL.64 [R1+0xa7d8], R22 ;  /* 0x00a7d81601007387 */ /* 0x0081e80000100a00 */
        /* <DEDUP_REMOVED lines=28> */
[----:B------:R-:W3:Y:S04]  /*a5530*/  LDL R20, [R1+0x18] ;  /* 0x0000180001147983 */ /* 0x000ee80000100800 */
        /* <DEDUP_REMOVED lines=79> */
[----:B------:R-:W2:Y:S01]  /*a5a30*/  LDL.LU.64 R20, [R1+0x68] ;  /* 0x0000680001147983 */ /* 0x000ea20000300a00 */
[----:B------:R-:W-:-:S05]  /*a5a40*/  IMAD.MOV.U32 R23, RZ, RZ, R0 ;  /* 0x000000ffff177224 */ /* 0x000fca00078e0000 */
        /* <DEDUP_REMOVED lines=18> */
[----:B------:R-:W4:Y:S04]  /*a5b70*/  LDL.LU R23, [R1+0x1a0c] ;  /* 0x001a0c0001177983 */ /* 0x000f280000300800 */
[----:B------:R-:W2:Y:S04]  /*a5b80*/  LDL.LU.64 R4, [R1+0x70] ;  /* 0x0000700001047983 */ /* 0x000ea80000300a00 */
[----:B------:R-:W-:Y:S04]  /*a5b90*/  STL.64 [R1+0xa8f0], R26 ;  /* 0x00a8f01a01007387 */ /* 0x000fe80000100a00 */
        /* <DEDUP_REMOVED lines=11> */
[C---:B------:R-:W-:Y:S03]  /*a5c50*/  HMMA.16816.F32 R20, R12.reuse, R6, R20 ;  /* 0x000000060c14723c */ /* 0x040fe60000001814 */
[----:B----4-:R-:W-:Y:S04]  /*a5c60*/  STL.64 [R1+0xa918], R26 ;  /* 0x00a9181a01007387 */ /* 0x010fe80000100a00 */
[----:B---3--:R0:W-:Y:S04]  /*a5c70*/  STL.64 [R1+0xa910], R24 ;  /* 0x00a9101801007387 */ /* 0x0081e80000100a00 */
[----:B0-----:R-:W3:Y:S04]  /*a5c80*/  LDL.LU R24, [R1+0x1a50] ;  /* 0x001a500001187983 */ /* 0x001ee80000300800 */
[----:B------:R-:W3:Y:S04]  /*a5c90*/  LDL.LU R25, [R1+0x1a54] ;  /* 0x001a540001197983 */ /* 0x000ee80000300800 */
[----:B------:R-:W3:Y:S04]  /*a5ca0*/  LDL.LU R26, [R1+0x1a58] ;  /* 0x001a5800011a7983 */ /* 0x000ee80000300800 */
[----:B------:R-:W3:Y:S04]  /*a5cb0*/  LDL.LU R27, [R1+0x1a5c] ;  /* 0x001a5c00011b7983 */ /* 0x000ee80000300800 */
[----:B------:R-:W-:Y:S04]  /*a5cc0*/  STL.64 [R1+0xa798], R10 ;  /* 0x00a7980a01007387 */ /* 0x000fe80000100a00 */
[----:B------:R0:W-:Y:S04]  /*a5cd0*/  STL.64 [R1+0xa790], R8 ;  /* 0x00a7900801007387 */ /* 0x0001e80000100a00 */
[----:B------:R-:W4:Y:S04]  /*a5ce0*/  LDL.LU R16, [R1+0x2040] ;  /* 0x0020400001107983 */ /* 0x000f280000300800 */
[----:B------:R-:W4:Y:S04]  /*a5cf0*/  LDL.LU R17, [R1+0x2044] ;  /* 0x0020440001117983 */ /* 0x000f280000300800 */
[----:B------:R-:W4:Y:S04]  /*a5d00*/  LDL.LU R18, [R1+0x2048] ;  /* 0x0020480001127983 */ /* 0x000f280000300800 */
[----:B------:R-:W4:Y:S04]  /*a5d10*/  LDL.LU R19, [R1+0x204c] ;  /* 0x00204c0001137983 */ /* 0x000f280000300800 */
[----:B0-----:R-:W4:Y:S04]  /*a5d20*/  LDL.LU R8, [R1+0x2000] ;  /* 0x0020000001087983 */ /* 0x001f280000300800 */
[----:B------:R-:W4:Y:S04]  /*a5d30*/  LDL.LU R9, [R1+0x2004] ;  /* 0x0020040001097983 */ /* 0x000f280000300800 */
[----:B------:R-:W4:Y:S04]  /*a5d40*/  LDL.LU R10, [R1+0x2008] ;  /* 0x00200800010a7983 */ /* 0x000f280000300800 */
[----:B------:R-:W4:Y:S04]  /*a5d50*/  LDL.LU R11, [R1+0x200c] ;  /* 0x00200c00010b7983 */ /* 0x000f280000300800 */
        /* <DEDUP_REMOVED lines=17> */
[----:B------:R-:W-:Y:S02]  /*a5e70*/  IMAD.MOV.U32 R6, RZ, RZ, R4 ;  /* 0x000000ffff067224 */ /* 0x000fe400078e0004 */
[----:B------:R-:W-:Y:S02]  /*a5e80*/  IMAD.MOV.U32 R7, RZ, RZ, R5 ;  /* 0x000000ffff077224 */ /* 0x000fe400078e0005 */
[----:B------:R-:W-:Y:S02]  /*a5e90*/  IMAD.MOV.U32 R4, RZ, RZ, R20 ;  /* 0x000000ffff047224 */ /* 0x000fe400078e0014 */
[----:B------:R-:W-:Y:S02]  /*a5ea0*/  IMAD.MOV.U32 R5, RZ, RZ, R21 ;  /* 0x000000ffff057224 */ /* 0x000fe400078e0015 */
[----:B--2---:R-:W-:Y:S01]  /*a5eb0*/  HMMA.16816.F32 R20, R12, R22, R24 ;  /* 0x000000160c14723c */ /* 0x004fe20000001818 */
        /* <DEDUP_REMOVED lines=95> */
[----:B0-----:R-:W3:Y:S04]  /*a64b0*/  LDL.LU.64 R26, [R1+0xa7c8] ;  /* 0x00a7c800011a7983 */ /* 0x001ee80000300a00 */
[----:B------:R-:W2:Y:S01]  /*a64c0*/  LDL.LU.64 R24, [R1+0xa7c0] ;  /* 0x00a7c00001187983 */ /* 0x000ea20000300a00 */
        /* <DEDUP_REMOVED lines=18> */
[C---:B----4-:R-:W-:Y:S06]  /*a65f0*/  HMMA.16816.F32 R8, R12.reuse, R22, R8 ;  /* 0x000000160c08723c */ /* 0x050fec0000001808 */
[----:B--2---:R-:W-:-:S15]  /*a6600*/  HMMA.16816.F32 R16, R12, R20, R16 ;  /* 0x000000140c10723c */ /* 0x004fde0000001810 */
        /* <DEDUP_REMOVED lines=8> */
[----:B------:R-:W2:Y:S04]  /*a6690*/  LDL.LU.64 R16, [R1+0xa780] ;  /* 0x00a7800001107983 */ /* 0x000ea80000300a00 */
[----:B------:R-:W-:Y:S04]  /*a66a0*/  STL.64 [R1+0xa530], R22 ;  /* 0x00a5301601007387 */ /* 0x000fe80000100a00 */
[----:B------:R0:W-:Y:S04]  /*a66b0*/  STL.64 [R1+0xa528], R20 ;  /* 0x00a5281401007387 */ /* 0x0001e80000100a00 */
[----:B0-----:R-:W3:Y:S04]  /*a66c0*/  LDL.LU R20, [R1+0x2070] ;  /* 0x0020700001147983 */ /* 0x001ee80000300800 */
[----:B------:R-:W3:Y:S04]  /*a66d0*/  LDL.LU R21, [R1+0x2074] ;  /* 0x0020740001157983 */ /* 0x000ee80000300800 */
[----:B------:R-:W3:Y:S04]  /*a66e0*/  LDL.LU R22, [R1+0x2078] ;  /* 0x0020780001167983 */ /* 0x000ee80000300800 */
[----:B------:R-:W3:Y:S02]  /*a66f0*/  LDL.LU R23, [R1+0x207c] ;  /* 0x00207c0001177983 */ /* 0x000ee40000300800 */
[----:B---3--:R-:W-:-:S15]  /*a6700*/  HMMA.16816.F32 R20, R12, R18, R20 ;  /* 0x000000120c14723c */ /* 0x008fde0000001814 */
[----:B------:R-:W-:-:S08]  /*a6710*/  NOP ;  /* 0x0000000000007918 */ /* 0x000fd00000000000 */
[----:B------:R-:W-:Y:S04]  /*a6720*/  STL.64 [R1+0x3c0], R20 ;  /* 0x0003c01401007387 */ /* 0x000fe80000100a00 */
[----:B------:R2:W-:Y:S02]  /*a6730*/  STL.64 [R1+0x3c8], R22 ;  /* 0x0003c81601007387 */ /* 0x0005e40000100a00 */
[----:B--2---:R-:W-:Y:S07]  /*a6740*/  HMMA.16816.F32 R20, R12, R16, R24 ;  /* 0x000000100c14723c */ /* 0x004fee0000001818 */
[----:B------:R-:W-:-:S02]  /*a6750*/  IMAD.MOV.U32 R24, RZ, RZ, R6 ;  /* 0x000000ffff187224 */ /* 0x000fc400078e0006 */
[----:B------:R-:W-:Y:S01]  /*a6760*/  IMAD.MOV.U32 R26, RZ, RZ, R4 ;  /* 0x000000ffff1a7224 */ /* 0x000fe200078e0004 */
[----:B------:R-:W2:Y:S01]  /*a6770*/  LDL.LU R6, [R1+0xa77c] ;  /* 0x00a77c0001067983 */ /* 0x000ea20000300800 */
[----:B------:R-:W-:Y:S02]  /*a6780*/  IMAD.MOV.U32 R27, RZ, RZ, R5 ;  /* 0x000000ffff1b7224 */ /* 0x000fe400078e0005 */
[----:B------:R-:W-:-:S10]  /*a6790*/  IMAD.MOV.U32 R25, RZ, RZ, R7 ;  /* 0x000000ffff197224 */ /* 0x000fd400078e0007 */
[----:B------:R0:W-:Y:S04]  /*a67a0*/  STL.64 [R1+0x3b0], R20 ;  /* 0x0003b01401007387 */ /* 0x0001e80000100a00 */
[----:B------:R1:W-:Y:S04]  /*a67b0*/  STL.64 [R1+0x3b8], R22 ;  /* 0x0003b81601007387 */ /* 0x0003e80000100a00 */
[----:B------:R-:W3:Y:S04]  /*a67c0*/  LDL.LU R7, [R1+0xa778] ;  /* 0x00a7780001077983 */ /* 0x000ee80000300800 */
[----:B------:R-:W2:Y:S04]  /*a67d0*/  LDL.LU R4, [R1+0xa774] ;  /* 0x00a7740001047983 */ /* 0x000ea80000300800 */
[----:B------:R-:W2:Y:S04]  /*a67e0*/  LDL.LU R5, [R1+0xa770] ;  /* 0x00a7700001057983 */ /* 0x000ea80000300800 */
[----:B------:R4:W-:Y:S04]  /*a67f0*/  STL.64 [R1+0xa690], R26 ;  /* 0x00a6901a01007387 */ /* 0x0009e80000100a00 */
[----:B------:R4:W-:Y:S04]  /*a6800*/  STL.64 [R1+0xa688], R24 ;  /* 0x00a6881801007387 */ /* 0x0009e80000100a00 */
[----:B0-----:R-:W3:Y:S04]  /*a6810*/  LDL.LU R20, [R1+0x20d0] ;  /* 0x0020d00001147983 */ /* 0x001ee80000300800 */
[----:B------:R-:W3:Y:S04]  /*a6820*/  LDL.LU R21, [R1+0x20d4] ;  /* 0x0020d40001157983 */ /* 0x000ee80000300800 */
[----:B-1----:R-:W2:Y:S04]  /*a6830*/  LDL.LU R22, [R1+0x20d8] ;  /* 0x0020d80001167983 */ /* 0x002ea80000300800 */
[----:B------:R-:W2:Y:S01]  /*a6840*/  LDL.LU R23, [R1+0x20dc] ;  /* 0x0020dc0001177983 */ /* 0x000ea20000300800 */
[----:B----4-:R-:W-:-:S02]  /*a6850*/  IMAD.MOV.U32 R26, RZ, RZ, R8 ;  /* 0x000000ffff1a7224 */ /* 0x010fc400078e0008 */
[----:B------:R-:W-:Y:S02]  /*a6860*/  IMAD.MOV.U32 R27, RZ, RZ, R9 ;  /* 0x000000ffff1b7224 */ /* 0x000fe400078e0009 */
[----:B------:R-:W-:Y:S02]  /*a6870*/  IMAD.MOV.U32 R24, RZ, RZ, R2 ;  /* 0x000000ffff187224 */ /* 0x000fe400078e0002 */
[----:B------:R-:W-:Y:S01]  /*a6880*/  IMAD.MOV.U32 R25, RZ, RZ, R3 ;  /* 0x000000ffff197224 */ /* 0x000fe200078e0003 */
[----:B--2---:R-:W-:Y:S04]  /*a6890*/  STL.64 [R1+0xa6a0], R22 ;  /* 0x00a6a01601007387 */ /* 0x004fe80000100a00 */
[----:B---3--:R0:W-:Y:S04]  /*a68a0*/  STL.64 [R1+0xa698], R20 ;  /* 0x00a6981401007387 */ /* 0x0081e80000100a00 */
[----:B------:R-:W2:Y:S04]  /*a68b0*/  LDL.LU R8, [R1+0xa76c] ;  /* 0x00a76c0001087983 */ /* 0x000ea80000300800 */
[----:B------:R-:W3:Y:S04]  /*a68c0*/  LDL.LU R9, [R1+0xa768] ;  /* 0x00a7680001097983 */ /* 0x000ee80000300800 */
[----:B------:R-:W4:Y:S04]  /*a68d0*/  LDL.LU R2, [R1+0xa764] ;  /* 0x00a7640001027983 */ /* 0x000f280000300800 */
[----:B------:R-:W4:Y:S04]  /*a68e0*/  LDL.LU R3, [R1+0xa760] ;  /* 0x00a7600001037983 */ /* 0x000f280000300800 */
[----:B------:R1:W-:Y:S04]  /*a68f0*/  STL.64 [R1+0xa6a8], R26 ;  /* 0x00a6a81a01007387 */ /* 0x0003e80000100a00 */
[----:B------:R-:W-:Y:S04]  /*a6900*/  STL.64 [R1+0xa6c0], R24 ;  /* 0x00a6c01801007387 */ /* 0x000fe80000100a00 */
[----:B0-----:R-:W2:Y:S04]  /*a6910*/  LDL.LU R20, [R1+0x2170] ;  /* 0x0021700001147983 */ /* 0x001ea80000300800 */
[----:B------:R-:W2:Y:S04]  /*a6920*/  LDL.LU R21, [R1+0x2174] ;  /* 0x0021740001157983 */ /* 0x000ea80000300800 */
[----:B------:R-:W3:Y:S04]  /*a6930*/  LDL.LU R22, [R1+0x2178] ;  /* 0x0021780001167983 */ /* 0x000ee80000300800 */
[----:B------:R-:W3:Y:S01]  /*a6940*/  LDL.LU R23, [R1+0x217c] ;  /* 0x00217c0001177983 */ /* 0x000ee20000300800 */
[----:B-1----:R-:W-:-:S02]  /*a6950*/  IMAD.MOV.U32 R26, RZ, RZ, R11 ;  /* 0x000000ffff1a7224 */ /* 0x002fc400078e000b */
[----:B------:R-:W-:-:S05]  /*a6960*/  IMAD.MOV.U32 R27, RZ, RZ, R10 ;  /* 0x000000ffff1b7224 */ /* 0x000fca00078e000a */
[----:B------:R-:W-:Y:S04]  /*a6970*/  STL.64 [R1+0xa6d8], R26 ;  /* 0x00a6d81a01007387 */ /* 0x000fe80000100a00 */
[----:B---3--:R-:W-:Y:S04]  /*a6980*/  STL.64 [R1+0xa6b8], R22 ;  /* 0x00a6b81601007387 */ /* 0x008fe80000100a00 */
[----:B--2---:R0:W-:Y:S04]  /*a6990*/  STL.64 [R1+0xa6b0], R20 ;  /* 0x00a6b01401007387 */ /* 0x0041e80000100a00 */
[----:B0-----:R-:W2:Y:S04]  /*a69a0*/  LDL.LU R20, [R1+0x2180] ;  /* 0x0021800001147983 */ /* 0x001ea80000300800 */
[----:B------:R-:W2:Y:S04]  /*a69b0*/  LDL.LU R21, [R1+0x2184] ;  /* 0x0021840001157983 */ /* 0x000ea80000300800 */
[----:B------:R-:W3:Y:S04]  /*a69c0*/  LDL.LU R22, [R1+0x2188] ;  /* 0x0021880001167983 */ /* 0x000ee80000300800 */
[----:B------:R-:W3:Y:S01]  /*a69d0*/  LDL.LU R23, [R1+0x218c] ;  /* 0x00218c0001177983 */ /* 0x000ee20000300800 */
[----:B------:R-:W-:-:S02]  /*a69e0*/  IMAD.MOV.U32 R24, RZ, RZ, R7 ;  /* 0x000000ffff187224 */ /* 0x000fc400078e0007 */
        /* <DEDUP_REMOVED lines=11> */
[----:B------:R-:W-:Y:S01]  /*a6aa0*/  IMAD.MOV.U32 R25, RZ, RZ, R8 ;  /* 0x000000ffff197224 */ /* 0x000fe200078e0008 */
[----:B------:R-:W-:Y:S04]  /*a6ab0*/  STL.64 [R1+0xa720], R26 ;  /* 0x00a7201a01007387 */ /* 0x000fe80000100a00 */
[----:B------:R-:W-:Y:S04]  /*a6ac0*/  STL.64 [R1+0xa718], R24 ;  /* 0x00a7181801007387 */ /* 0x000fe80000100a00 */
        /* <DEDUP_REMOVED lines=36> */
[----:B----4-:R-:W-:-:S02]  /*a6d10*/  IMAD R4, R4, 0x100, R10 ;  /* 0x0000010004047824 */ /* 0x010fc400078e020a */
[----:B------:R-:W-:Y:S01]  /*a6d20*/  IMAD R5, R5, 0x100, R11 ;  /* 0x0000010005057824 */ /* 0x000fe200078e020b */
        /* <DEDUP_REMOVED lines=13> */
[----:B------:R-:W4:Y:S01]  /*a6e00*/  LDL.LU R11, [R1+0xa758] ;  /* 0x00a75800010b7983 */ /* 0x000f220000300800 */
[----:B------:R-:W-:-:S02]  /*a6e10*/  IMAD R6, R6, 0x100, R8 ;  /* 0x0000010006067824 */ /* 0x000fc400078e0208 */
[----:B------:R-:W-:Y:S01]  /*a6e20*/  IMAD R7, R7, 0x100, R9 ;  /* 0x0000010007077824 */ /* 0x000fe200078e0209 */
[----:B----4-:R-:W-:-:S15]  /*a6e30*/  HMMA.16816.F32 R24, R12, R10, R24 ;  /* 0x0000000a0c18723c */ /* 0x010fde0000001818 */
[----:B------:R-:W-:-:S08]  /*a6e40*/  NOP ;  /* 0x0000000000007918 */ /* 0x000fd00000000000 */
[----:B------:R-:W-:Y:S04]  /*a6e50*/  STL.64 [R1+0x3a0], R24 ;  /* 0x0003a01801007387 */ /* 0x000fe80000100a00 */
[----:B------:R0:W-:Y:S04]  /*a6e60*/  STL.64 [R1+0x3a8], R26 ;  /* 0x0003a81a01007387 */ /* 0x0001e80000100a00 */
[----:B0-----:R-:W4:Y:S04]  /*a6e70*/  LDL.LU.64 R26, [R1+0xa750] ;  /* 0x00a75000011a7983 */ /* 0x001f280000300a00 */
[----:B------:R-:W4:Y:S04]  /*a6e80*/  LDL.LU.64 R24, [R1+0xa748] ;  /* 0x00a7480001187983 */ /* 0x000f280000300a00 */
        /* <DEDUP_REMOVED lines=8> */
[----:B------:R0:W-:Y:S04]  /*a6f10*/  STL.64 [R1+0xa4f0], R10 ;  /* 0x00a4f00a01007387 */ /* 0x0001e80000100a00 */
[----:B0-----:R-:W3:Y:S01]  /*a6f20*/  LDL.LU R10, [R1+0x78] ;  /* 0x00007800010a7983 */ /* 0x001ee20000300800 */
[----:B------:R-:W-:-:S03]  /*a6f30*/  IMAD.MOV.U32 R11, RZ, RZ, R0 ;  /* 0x000000ffff0b7224 */ /* 0x000fc600078e0000 */
[----:B------:R-:W3:Y:S04]  /*a6f40*/  LDL.LU R0, [R1+0xa728] ;  /* 0x00a7280001007983 */ /* 0x000ee80000300800 */
[----:B------:R-:W-:Y:S01]  /*a6f50*/  STL.64 [R1+0xa4e8], R8 ;  /* 0x00a4e80801007387 */ /* 0x000fe20000100a00 */
        /* <DEDUP_REMOVED lines=16> */
[----:B0-----:R-:W2:Y:S04]  /*a7060*/  LDL.LU R12, [R1+0x2130] ;  /* 0x00213000010c7983 */ /* 0x001ea80000300800 */
[----:B------:R-:W2:Y:S04]  /*a7070*/  LDL.LU R13, [R1+0x2134] ;  /* 0x00213400010d7983 */ /* 0x000ea80000300800 */
[----:B-1----:R-:W2:Y:S01]  /*a7080*/  LDL.LU R14, [R1+0x2138] ;  /* 0x00213800010e7983 */ /* 0x002ea20000300800 */
        /* <DEDUP_REMOVED lines=20> */
[----:B0-----:R-:W4:Y:S01]  /*a71d0*/  LDL.LU.64 R24, [R1+0xa6c0] ;  /* 0x00a6c00001187983 */ /* 0x001f220000300a00 */
[----:B---3--:R-:W-:Y:S01]  /*a71e0*/  IMAD.MOV.U32 R15, RZ, RZ, R0 ;  /* 0x000000ffff0f7224 */ /* 0x008fe200078e0000 */
[----:B----4-:R-:W-:Y:S02]  /*a71f0*/  HMMA.16816.F32 R24, R4, R24, R20 ;  /* 0x000000180418723c */ /* 0x010fe40000001814 */
[----:B------:R-:W3:Y:S04]  /*a7200*/  LDL.LU.64 R22, [R1+0xa6b8] ;  /* 0x00a6b80001167983 */ /* 0x000ee80000300a00 */
[----:B------:R-:W3:-:S15]  /*a7210*/  LDL.LU.64 R20, [R1+0xa6b0] ;  /* 0x00a6b00001147983 */ /* 0x000ede0000300a00 */
[----:B------:R-:W-:-:S02]  /*a7220*/  NOP ;  /* 0x0000000000007918 */ /* 0x000fc40000000000 */
[----:B------:R-:W-:Y:S04]  /*a7230*/  STL.64 [R1+0x330], R24 ;  /* 0x0003301801007387 */ /* 0x000fe80000100a00 */
[----:B------:R0:W-:Y:S01]  /*a7240*/  STL [R1+0x338], R26 ;  /* 0x0003381a01007387 */ /* 0x0001e20000100800 */
[----:B------:R-:W-:-:S03]  /*a7250*/  IMAD.MOV.U32 R0, RZ, RZ, R27 ;  /* 0x000000ffff007224 */ /* 0x000fc600078e001b */
[----:B0-----:R-:W3:Y:S04]  /*a7260*/  LDL.LU.64 R26, [R1+0xa6a8] ;  /* 0x00a6a800011a7983 */ /* 0x001ee80000300a00 */
[----:B------:R-:W-:Y:S01]  /*a7270*/  STL [R1+0x82d0], R0 ;  /* 0x0082d00001007387 */ /* 0x000fe20000100800 */
[----:B---3--:R-:W-:Y:S03]  /*a7280*/  HMMA.16816.F32 R24, R4, R26, R20 ;  /* 0x0000001a0418723c */ /* 0x008fe60000001814 */
[----:B------:R-:W3:Y:S04]  /*a7290*/  LDL.LU.64 R22, [R1+0xa6a0] ;  /* 0x00a6a00001167983 */ /* 0x000ee80000300a00 */
[----:B------:R-:W3:-:S15]  /*a72a0*/  LDL.LU.64 R20, [R1+0xa698] ;  /* 0x00a6980001147983 */ /* 0x000ede0000300a00 */
[----:B------:R-:W-:-:S01]  /*a72b0*/  NOP ;  /* 0x0000000000007918 */ /* 0x000fc20000000000 */
[----:B------:R-:W-:Y:S04]  /*a72c0*/  STL.64 [R1+0x320], R24 ;  /* 0x0003201801007387 */ /* 0x000fe80000100a00 */
[----:B------:R0:W-:Y:S04]  /*a72d0*/  STL.64 [R1+0x328], R26 ;  /* 0x0003281a01007387 */ /* 0x0001e80000100a00 */
[----:B0-----:R-:W3:Y:S04]  /*a72e0*/  LDL.LU.64 R26, [R1+0xa690] ;  /* 0x00a69000011a7983 */ /* 0x001ee80000300a00 */
[----:B------:R-:W4:Y:S01]  /*a72f0*/  LDL.LU.64 R24, [R1+0xa688] ;  /* 0x00a6880001187983 */ /* 0x000f220000300a00 */
[----:B--2---:R-:W-:-:S15]  /*a7300*/  HMMA.16816.F32 R12, R4, R10, R12 ;  /* 0x0000000a040c723c */ /* 0x004fde000000180c */
[----:B------:R-:W-:-:S08]  /*a7310*/  NOP ;  /* 0x0000000000007918 */ /* 0x000fd00000000000 */
[----:B------:R0:W-:Y:S04]  /*a7320*/  STL.64 [R1+0x300], R12 ;  /* 0x0003000c01007387 */ /* 0x0001e80000100a00 */
[----:B------:R1:W-:Y:S04]  /*a7330*/  STL.64 [R1+0x308], R14 ;  /* 0x0003080e01007387 */ /* 0x0003e80000100a00 */
[----:B0-----:R-:W2:Y:S04]  /*a7340*/  LDL.LU R12, [R1+0x4a20] ;  /* 0x004a2000010c7983 */ /* 0x001ea80000300800 */
[----:B------:R-:W2:Y:S01]  /*a7350*/  LDL.LU R13, [R1+0x4a28] ;  /* 0x004a2800010d7983 */ /* 0x000ea20000300800 */
[----:B----4-:R-:W-:-:S15]  /*a7360*/  HMMA.16816.F32 R8, R4, R24, R16 ;  /* 0x000000180408723c */ /* 0x010fde0000001810 */
[----:B------:R-:W-:-:S08]  /*a7370*/  NOP ;  /* 0x0000000000007918 */ /* 0x000fd00000000000 */
[----:B------:R0:W-:Y:S04]  /*a7380*/  STL.64 [R1+0x2f0], R8 ;  /* 0x0002f00801007387 */ /* 0x0001e80000100a00 */
[----:B------:R-:W-:Y:S04]  /*a7390*/  STL.64 [R1+0x2f8], R10 ;  /* 0x0002f80a01007387 */ /* 0x000fe80000100a00 */
[----:B-1----:R-:W4:Y:S04]  /*a73a0*/  LDL.LU R14, [R1+0x4a30] ;  /* 0x004a3000010e7983 */ /* 0x002f280000300800 */
[----:B------:R-:W3:Y:S04]  /*a73b0*/  LDL.LU R0, [R1+0x4a3c] ;  /* 0x004a3c0001007983 */ /* 0x000ee80000300800 */
[----:B------:R-:W4:Y:S04]  /*a73c0*/  LDL.LU R15, [R1+0x4a38] ;  /* 0x004a3800010f7983 */ /* 0x000f280000300800 */
[----:B----4-:R-:W-:Y:S04]  /*a73d0*/  STL.64 [R1+0xa4e0], R14 ;  /* 0x00a4e00e01007387 */ /* 0x010fe80000100a00 */
[----:B--2---:R3:W-:Y:S04]  /*a73e0*/  STL.64 [R1+0xa4d8], R12 ;  /* 0x00a4d80c01007387 */ /* 0x0047e80000100a00 */
[----:B0-----:R-:W2:Y:S01]  /*a73f0*/  LDL.LU R8, [R1+0x1d10] ;  /* 0x001d100001087983 */ /* 0x001ea20000300800 */
[----:B---3--:R-:W-:-:S15]  /*a7400*/  HMMA.16816.F32 R12, R4, R26, R20 ;  /* 0x0000001a040c723c */ /* 0x008fde0000001814 */
[----:B------:R-:W-:-:S08]  /*a7410*/  NOP ;  /* 0x0000000000007918 */ /* 0x000fd00000000000 */
        /* <DEDUP_REMOVED lines=18> */
[----:B0-----:R-:W3:Y:S04]  /*a7540*/  LDL.LU R26, [R1] ;  /* 0x00000000011a7983 */ /* 0x001ee80000300800 */
[----:B------:R-:W3:Y:S04]  /*a7550*/  LDL.LU R27, [R1+0x4] ;  /* 0x00000400011b7983 */ /* 0x000ee80000300800 */
        /* <DEDUP_REMOVED lines=8> */
[----:B------:R-:W4:Y:S04]  /*a75e0*/  LDL.LU R24, [R1+0x8] ;  /* 0x0000080001187983 */ /* 0x000f280000300800 */
[----:B------:R-:W4:Y:S04]  /*a75f0*/  LDL.LU R25, [R1+0xc] ;  /* 0x00000c0001197983 */ /* 0x000f280000300800 */
[----:B----4-:R-:W-:Y:S04]  /*a7600*/  STL.64 [R1+0xa590], R24 ;  /* 0x00a5901801007387 */ /* 0x010fe80000100a00 */
        /* <DEDUP_REMOVED lines=26> */
[----:B------:R-:W2:Y:S04]  /*a77b0*/  LDL.LU R24, [R1+0x28] ;  /* 0x0000280001187983 */ /* 0x000ea80000300800 */
[----:B------:R-:W2:Y:S04]  /*a77c0*/  LDL.LU R25, [R1+0x2c] ;  /* 0x00002c0001197983 */ /* 0x000ea80000300800 */
        /* <DEDUP_REMOVED lines=93> */
[----:B------:R-:W2:Y:S04]  /*a7da0*/  LDL.LU.64 R24, [R1+0xa680] ;  /* 0x00a6800001187983 */ /* 0x000ea80000300a00 */
        /* <DEDUP_REMOVED lines=111> */
[----:B0-----:R-:W4:Y:S04]  /*a84a0*/  LDL.LU R24, [R1+0x1ca0] ;  /* 0x001ca00001187983 */ /* 0x001f280000300800 */
[----:B------:R-:W4:Y:S04]  /*a84b0*/  LDL.LU R25, [R1+0x1ca4] ;  /* 0x001ca40001197983 */ /* 0x000f280000300800 */
[----:B-1----:R-:W4:Y:S04]  /*a84c0*/  LDL.LU R26, [R1+0x1ca8] ;  /* 0x001ca800011a7983 */ /* 0x002f280000300800 */
[----:B------:R-:W4:Y:S01]  /*a84d0*/  LDL.LU R27, [R1+0x1cac] ;  /* 0x001cac00011b7983 */ /* 0x000f220000300800 */
[----:B--2---:R-:W-:-:S15]  /*a84e0*/  HMMA.16816.F32 R16, R4, R22, R16 ;  /* 0x000000160410723c */ /* 0x004fde0000001810 */
[----:B------:R-:W-:-:S08]  /*a84f0*/  NOP ;  /* 0x0000000000007918 */ /* 0x000fd00000000000 */
[----:B------:R-:W-:Y:S04]  /*a8500*/  STL.64 [R1+0x140], R16 ;  /* 0x0001401001007387 */ /* 0x000fe80000100a00 */
[----:B------:R0:W-:Y:S04]  /*a8510*/  STL.64 [R1+0x148], R18 ;  /* 0x0001481201007387 */ /* 0x0001e80000100a00 */
[----:B0-----:R-:W3:Y:S04]  /*a8520*/  LDL.LU.64 R18, [R1+0xa520] ;  /* 0x00a5200001127983 */ /* 0x001ee80000300a00 */
[----:B------:R-:W3:Y:S04]  /*a8530*/  LDL.LU.64 R16, [R1+0xa518] ;  /* 0x00a5180001107983 */ /* 0x000ee80000300a00 */
[----:B------:R-:W2:Y:S01]  /*a8540*/  LDL.LU R23, [R1+0x4a24] ;  /* 0x004a240001177983 */ /* 0x000ea20000300800 */
[----:B---3--:R-:W-:-:S15]  /*a8550*/  HMMA.16816.F32 R16, R4, R20, R16 ;  /* 0x000000140410723c */ /* 0x008fde0000001810 */
[----:B------:R-:W-:-:S08]  /*a8560*/  NOP ;  /* 0x0000000000007918 */ /* 0x000fd00000000000 */
[----:B------:R-:W-:Y:S04]  /*a8570*/  STL.64 [R1+0x130], R16 ;  /* 0x0001301001007387 */ /* 0x000fe80000100a00 */
[----:B------:R0:W-:Y:S04]  /*a8580*/  STL.64 [R1+0x138], R18 ;  /* 0x0001381201007387 */ /* 0x0001e80000100a00 */
[----:B0-----:R-:W4:Y:S04]  /*a8590*/  LDL.LU.64 R18, [R1+0xa510] ;  /* 0x00a5100001127983 */ /* 0x001f280000300a00 */
[----:B------:R-:W3:Y:S01]  /*a85a0*/  LDL.LU.64 R16, [R1+0xa508] ;  /* 0x00a5080001107983 */ /* 0x000ee20000300a00 */
[----:B----4-:R-:W-:-:S15]  /*a85b0*/  HMMA.16816.F32 R8, R4, R18, R8 ;  /* 0x000000120408723c */ /* 0x010fde0000001808 */
[----:B------:R-:W-:-:S08]  /*a85c0*/  NOP ;  /* 0x0000000000007918 */ /* 0x000fd00000000000 */
[----:B------:R-:W-:Y:S04]  /*a85d0*/  STL.64 [R1+0x110], R8 ;  /* 0x0001100801007387 */ /* 0x000fe80000100a00 */
[----:B------:R0:W-:Y:S04]  /*a85e0*/  STL.64 [R1+0x118], R10 ;  /* 0x0001180a01007387 */ /* 0x0001e80000100a00 */
[----:B0-----:R-:W3:Y:S04]  /*a85f0*/  LDL.LU.64 R10, [R1+0xa500] ;  /* 0x00a50000010a7983 */ /* 0x001ee80000300a00 */
[----:B------:R-:W3:Y:S02]  /*a8600*/  LDL.LU.64 R8, [R1+0xa4f8] ;  /* 0x00a4f80001087983 */ /* 0x000ee40000300a00 */
[----:B---3--:R-:W-:Y:S02]  /*a8610*/  HMMA.16816.F32 R16, R4, R16, R8 ;  /* 0x000000100410723c */ /* 0x008fe40000001808 */
[----:B------:R-:W3:Y:S04]  /*a8620*/  LDL.LU.64 R10, [R1+0xa4f0] ;  /* 0x00a4f000010a7983 */ /* 0x000ee80000300a00 */
[----:B------:R-:W4:-:S15]  /*a8630*/  LDL.LU.64 R8, [R1+0xa4e8] ;  /* 0x00a4e80001087983 */ /* 0x000f1e0000300a00 */
[----:B------:R-:W-:-:S02]  /*a8640*/  NOP ;  /* 0x0000000000007918 */ /* 0x000fc40000000000 */
[----:B------:R0:W-:Y:S04]  /*a8650*/  STL.64 [R1+0x100], R16 ;  /* 0x0001001001007387 */ /* 0x0001e80000100a00 */
[----:B------:R1:W-:Y:S04]  /*a8660*/  STL.64 [R1+0x108], R18 ;  /* 0x0001081201007387 */ /* 0x0003e80000100a00 */
[----:B0-----:R-:W4:Y:S04]  /*a8670*/  LDL.LU R16, [R1+0x1cc0] ;  /* 0x001cc00001107983 */ /* 0x001f280000300800 */
[----:B------:R-:W4:Y:S04]  /*a8680*/  LDL.LU R17, [R1+0x1cc4] ;  /* 0x001cc40001117983 */ /* 0x000f280000300800 */
[----:B-1----:R-:W4:Y:S04]  /*a8690*/  LDL.LU R18, [R1+0x1cc8] ;  /* 0x001cc80001127983 */ /* 0x002f280000300800 */
[----:B------:R-:W4:Y:S01]  /*a86a0*/  LDL.LU R19, [R1+0x1ccc] ;  /* 0x001ccc0001137983 */ /* 0x000f220000300800 */
[C---:B---3--:R-:W-:Y:S06]  /*a86b0*/  HMMA.16816.F32 R12, R4.reuse, R10, R12 ;  /* 0x0000000a040c723c */ /* 0x048fec000000180c */
[----:B----4-:R-:W-:-:S15]  /*a86c0*/  HMMA.16816.F32 R8, R4, R8, R16 ;  /* 0x000000080408723c */ /* 0x010fde0000001810 */
[----:B------:R-:W-:-:S02]  /*a86d0*/  NOP ;  /* 0x0000000000007918 */ /* 0x000fc40000000000 */
[----:B------:R-:W-:Y:S04]  /*a86e0*/  STL.64 [R1+0xf0], R12 ;  /* 0x0000f00c01007387 */ /* 0x000fe80000100a00 */
[----:B------:R0:W-:Y:S04]  /*a86f0*/  STL.64 [R1+0xf8], R14 ;  /* 0x0000f80e01007387 */ /* 0x0001e80000100a00 */
[----:B0-----:R-:W3:Y:S04]  /*a8700*/  LDL.LU.64 R14, [R1+0xa4e0] ;  /* 0x00a4e000010e7983 */ /* 0x001ee80000300a00 */
[----:B------:R-:W2:Y:S04]  /*a8710*/  LDL.LU.64 R12, [R1+0xa4d8] ;  /* 0x00a4d800010c7983 */ /* 0x000ea80000300a00 */
[----:B------:R-:W-:Y:S04]  /*a8720*/  STL.64 [R1+0xe0], R8 ;  /* 0x0000e00801007387 */ /* 0x000fe80000100a00 */
[----:B------:R0:W-:Y:S02]  /*a8730*/  STL.64 [R1+0xe8], R10 ;  /* 0x0000e80a01007387 */ /* 0x0001e40000100a00 */
[----:B0-----:R-:W-:Y:S02]  /*a8740*/  HMMA.16816.F32 R8, R4, R2, R24 ;  /* 0x000000020408723c */ /* 0x001fe40000001818 */
[----:B------:R-:W4:-:S15]  /*a8750*/  LDL.LU R24, [R1+0x1e70] ;  /* 0x001e700001187983 */ /* 0x000f1e0000300800 */
[----:B------:R-:W-:-:S06]  /*a8760*/  NOP ;  /* 0x0000000000007918 */ /* 0x000fcc0000000000 */
[----:B------:R0:W-:Y:S04]  /*a8770*/  STL.64 [R1+0xd0], R8 ;  /* 0x0000d00801007387 */ /* 0x0001e80000100a00 */
[----:B------:R1:W-:Y:S04]  /*a8780*/  STL.64 [R1+0xd8], R10 ;  /* 0x0000d80a01007387 */ /* 0x0003e80000100a00 */
[----:B------:R-:W4:Y:S04]  /*a8790*/  LDL.LU R25, [R1+0x1e74] ;  /* 0x001e740001197983 */ /* 0x000f280000300800 */
[----:B------:R-:W3:Y:S04]  /*a87a0*/  LDL.LU R26, [R1+0x1e78] ;  /* 0x001e7800011a7983 */ /* 0x000ee80000300800 */
[----:B------:R-:W3:Y:S04]  /*a87b0*/  LDL.LU R27, [R1+0x1e7c] ;  /* 0x001e7c00011b7983 */ /* 0x000ee80000300800 */
[----:B---3--:R-:W-:Y:S04]  /*a87c0*/  STL.64 [R1+0xa488], R26 ;  /* 0x00a4881a01007387 */ /* 0x008fe80000100a00 */
[----:B----4-:R3:W-:Y:S04]  /*a87d0*/  STL.64 [R1+0xa480], R24 ;  /* 0x00a4801801007387 */ /* 0x0107e80000100a00 */
[----:B0-----:R-:W4:Y:S04]  /*a87e0*/  LDL.LU R8, [R1+0x1dd0] ;  /* 0x001dd00001087983 */ /* 0x001f280000300800 */
[----:B------:R-:W4:Y:S04]  /*a87f0*/  LDL.LU R9, [R1+0x1dd4] ;  /* 0x001dd40001097983 */ /* 0x000f280000300800 */
[----:B----4-:R-:W-:Y:S04]  /*a8800*/  STL.64 [R1+0xa490], R8 ;  /* 0x00a4900801007387 */ /* 0x010fe80000100a00 */
[----:B-1----:R-:W4:Y:S04]  /*a8810*/  LDL.LU R10, [R1+0x1dd8] ;  /* 0x001dd800010a7983 */ /* 0x002f280000300800 */
[----:B------:R-:W4:Y:S04]  /*a8820*/  LDL.LU R11, [R1+0x1ddc] ;  /* 0x001ddc00010b7983 */ /* 0x000f280000300800 */
[----:B---3--:R-:W3:Y:S04]  /*a8830*/  LDL.LU R24, [R1+0x1d80] ;  /* 0x001d800001187983 */ /* 0x008ee80000300800 */
[----:B------:R-:W3:Y:S04]  /*a8840*/  LDL.LU R25, [R1+0x1d84] ;  /* 0x001d840001197983 */ /* 0x000ee80000300800 */
[----:B------:R-:W2:Y:S04]  /*a8850*/  LDL.LU R26, [R1+0x1d88] ;  /* 0x001d8800011a7983 */ /* 0x000ea80000300800 */
[----:B------:R-:W2:Y:S01]  /*a8860*/  LDL.LU R27, [R1+0x1d8c] ;  /* 0x001d8c00011b7983 */ /* 0x000ea20000300800 */
[----:B------:R-:W-:-:S03]  /*a8870*/  IMAD R15, R15, 0x100, R0 ;  /* 0x000001000f0f7824 */ /* 0x000fc600078e0200 */
[----:B------:R-:W4:Y:S04]  /*a8880*/  LDL R0, [R1+0x2d3c] ;  /* 0x002d3c0001007983 */ /* 0x000f280000100800 */
[----:B--2---:R-:W-:Y:S04]  /*a8890*/  STL.64 [R1+0xa4a0], R26 ;  /* 0x00a4a01a01007387 */ /* 0x004fe80000100a00 */
[----:B---3--:R0:W-:Y:S04]  /*a88a0*/  STL.64 [R1+0xa498], R24 ;  /* 0x00a4981801007387 */ /* 0x0081e80000100a00 */
[----:B0-----:R-:W2:Y:S04]  /*a88b0*/  LDL.LU R24, [R1+0x1d20] ;  /* 0x001d200001187983 */ /* 0x001ea80000300800 */
[----:B------:R-:W2:Y:S04]  /*a88c0*/  LDL.LU R25, [R1+0x1d24] ;  /* 0x001d240001197983 */ /* 0x000ea80000300800 */
[----:B------:R-:W3:Y:S04]  /*a88d0*/  LDL.LU R26, [R1+0x1d28] ;  /* 0x001d2800011a7983 */ /* 0x000ee80000300800 */
[----:B------:R-:W3:Y:S04]  /*a88e0*/  LDL.LU R27, [R1+0x1d2c] ;  /* 0x001d2c00011b7983 */ /* 0x000ee80000300800 */
[----:B------:R-:W2:Y:S04]  /*a88f0*/  LDL R8, [R1+0x2d28] ;  /* 0x002d280001087983 */ /* 0x000ea80000100800 */
[----:B------:R-:W2:Y:S04]  /*a8900*/  LDL R9, [R1+0x2d2c] ;  /* 0x002d2c0001097983 */ /* 0x000ea80000100800 */
[----:B----4-:R-:W-:Y:S04]  /*a8910*/  STL.64 [R1+0xa4d0], R10 ;  /* 0x00a4d00a01007387 */ /* 0x010fe80000100a00 */
[----:B--2---:R0:W-:Y:S04]  /*a8920*/  STL.64 [R1+0xa4c8], R8 ;  /* 0x00a4c80801007387 */ /* 0x0041e80000100a00 */
[----:B0-----:R-:W2:Y:S04]  /*a8930*/  LDL.LU R8, [R1+0x1c90] ;  /* 0x001c900001087983 */ /* 0x001ea80000300800 */
[----:B------:R-:W2:Y:S04]  /*a8940*/  LDL.LU R9, [R1+0x1c94] ;  /* 0x001c940001097983 */ /* 0x000ea80000300800 */
[----:B------:R-:W2:Y:S04]  /*a8950*/  LDL.LU R10, [R1+0x1c98] ;  /* 0x001c9800010a7983 */ /* 0x000ea80000300800 */
[----:B------:R-:W2:Y:S04]  /*a8960*/  LDL.LU R11, [R1+0x1c9c] ;  /* 0x001c9c00010b7983 */ /* 0x000ea80000300800 */
[----:B---3--:R0:W-:Y:S04]  /*a8970*/  STL.64 [R1+0xa4b0], R26 ;  /* 0x00a4b01a01007387 */ /* 0x0081e80000100a00 */
[----:B0-----:R-:W2:Y:S04]  /*a8980*/  LDL.LU R26, [R1+0xa0] ;  /* 0x0000a000011a7983 */ /* 0x001ea80000300800 */
[----:B------:R-:W2:Y:S04]  /*a8990*/  LDL.LU R27, [R1+0xa4] ;  /* 0x0000a400011b7983 */ /* 0x000ea80000300800 */
[----:B------:R0:W-:Y:S04]  /*a89a0*/  STL.64 [R1+0xa4a8], R24 ;  /* 0x00a4a81801007387 */ /* 0x0001e80000100a00 */
[----:B------:R-:W3:Y:S04]  /*a89b0*/  LDL R2, [R1+0x2d48] ;  /* 0x002d480001027983 */ /* 0x000ee80000100800 */
[----:B------:R-:W4:Y:S04]  /*a89c0*/  LDL R3, [R1+0x2d4c] ;  /* 0x002d4c0001037983 */ /* 0x000f280000100800 */
[----:B0-----:R-:W3:Y:S04]  /*a89d0*/  LDL R24, [R1+0x2d18] ;  /* 0x002d180001187983 */ /* 0x001ee80000100800 */
[----:B------:R-:W4:Y:S04]  /*a89e0*/  LDL R25, [R1+0x2d1c] ;  /* 0x002d1c0001197983 */ /* 0x000f280000100800 */
[----:B------:R-:W2:Y:S04]  /*a89f0*/  LDL.LU R16, [R1+0x1e20] ;  /* 0x001e200001107983 */ /* 0x000ea80000300800 */
[----:B------:R-:W2:Y:S04]  /*a8a00*/  LDL.LU R17, [R1+0x1e24] ;  /* 0x001e240001117983 */ /* 0x000ea80000300800 */
[----:B------:R-:W3:Y:S04]  /*a8a10*/  LDL.LU R18, [R1+0x1e28] ;  /* 0x001e280001127983 */ /* 0x000ee80000300800 */
[----:B------:R-:W3:Y:S01]  /*a8a20*/  LDL.LU R19, [R1+0x1e2c] ;  /* 0x001e2c0001137983 */ /* 0x000ee20000300800 */
[----:B------:R-:W-:-:S02]  /*a8a30*/  IMAD R12, R12, 0x100, R23 ;  /* 0x000001000c0c7824 */ /* 0x000fc400078e0217 */
[----:B------:R-:W-:Y:S02]  /*a8a40*/  IMAD R13, R13, 0x100, R28 ;  /* 0x000001000d0d7824 */ /* 0x000fe400078e021c */
[----:B------:R-:W-:Y:S01]  /*a8a50*/  IMAD R14, R14, 0x100, R29 ;  /* 0x000001000e0e7824 */ /* 0x000fe200078e021d */
[----:B---3--:R-:W-:Y:S04]  /*a8a60*/  STL.64 [R1+0xa4c0], R18 ;  /* 0x00a4c01201007387 */ /* 0x008fe80000100a00 */
[----:B--2---:R0:W-:Y:S04]  /*a8a70*/  STL.64 [R1+0xa4b8], R16 ;  /* 0x00a4b81001007387 */ /* 0x0041e80000100a00 */
[----:B0-----:R-:W2:Y:S04]  /*a8a80*/  LDL.LU R16, [R1+0x1ce0] ;  /* 0x001ce00001107983 */ /* 0x001ea80000300800 */
[----:B------:R-:W2:Y:S04]  /*a8a90*/  LDL.LU R17, [R1+0x1ce4] ;  /* 0x001ce40001117983 */ /* 0x000ea80000300800 */
[----:B------:R-:W2:Y:S04]  /*a8aa0*/  LDL.LU R18, [R1+0x1ce8] ;  /* 0x001ce80001127983 */ /* 0x000ea80000300800 */
[----:B------:R-:W2:Y:S01]  /*a8ab0*/  LDL.LU R19, [R1+0x1cec] ;  /* 0x001cec0001137983 */ /* 0x000ea20000300800 */
[----:B------:R-:W-:Y:S03]  /*a8ac0*/  HMMA.16816.F32 R4, R4, R26, R8 ;  /* 0x0000001a0404723c */ /* 0x000fe60000001808 */
[----:B------:R-:W3:Y:S04]  /*a8ad0*/  LDL R20, [R1+0x2d68] ;  /* 0x002d680001147983 */ /* 0x000ee80000100800 */
[----:B------:R-:W3:Y:S04]  /*a8ae0*/  LDL R21, [R1+0x2d6c] ;  /* 0x002d6c0001157983 */ /* 0x000ee80000100800 */
[----:B------:R-:W3:Y:S04]  /*a8af0*/  LDL R22, [R1+0x2d78] ;  /* 0x002d780001167983 */ /* 0x000ee80000100800 */
[----:B------:R-:W3:Y:S04]  /*a8b00*/  LDL R23, [R1+0x2d7c] ;  /* 0x002d7c0001177983 */ /* 0x000ee80000100800 */
[----:B------:R-:W3:Y:S04]  /*a8b10*/  LDL R28, [R1+0x2d88] ;  /* 0x002d8800011c7983 */ /* 0x000ee80000100800 */
[----:B------:R-:W3:Y:S01]  /*a8b20*/  LDL R29, [R1+0x2d8c] ;  /* 0x002d8c00011d7983 */ /* 0x000ee20000100800 */
[----:B------:R-:W-:-:S03]  /*a8b30*/  F2FP.F16.E4M3.UNPACK_B R24, R24 ;  /* 0x00000018ff18723e */ /* 0x000fc600020006ff */
[----:B------:R-:W3:Y:S01]  /*a8b40*/  LDL.LU.64 R10, [R1+0xa4d0] ;  /* 0x00a4d000010a7983 */ /* 0x000ee20000300a00 */
[----:B------:R-:W-:Y:S02]  /*a8b50*/  F2FP.F16.E4M3.UNPACK_B R12, R12 ;  /* 0x0000000cff0c723e */ /* 0x000fe400020006ff */
[----:B------:R-:W-:Y:S02]  /*a8b60*/  F2FP.F16.E4M3.UNPACK_B R13, R13 ;  /* 0x0000000dff0d723e */ /* 0x000fe400020006ff */
[----:B------:R-:W-:Y:S02]  /*a8b70*/  F2FP.F16.E4M3.UNPACK_B R14, R14 ;  /* 0x0000000eff0e723e */ /* 0x000fe400020006ff */
[----:B------:R-:W-:Y:S02]  /*a8b80*/  F2FP.F16.E4M3.UNPACK_B R15, R15 ;  /* 0x0000000fff0f723e */ /* 0x000fe400020006ff */
[----:B----4-:R-:W-:Y:S01]  /*a8b90*/  F2FP.F16.E4M3.UNPACK_B R25, R25 ;  /* 0x00000019ff19723e */ /* 0x010fe200020006ff */
[----:B------:R-:W4:Y:S04]  /*a8ba0*/  LDL.LU.64 R8, [R1+0xa4c8] ;  /* 0x00a4c80001087983 */ /* 0x000f280000300a00 */
[----:B------:R0:W-:Y:S04]  /*a8bb0*/  STL.64 [R1+0xc0], R4 ;  /* 0x0000c00401007387 */ /* 0x0001e80000100a00 */
[----:B------:R1:W-:Y:S04]  /*a8bc0*/  STL.64 [R1+0xc8], R6 ;  /* 0x0000c80601007387 */ /* 0x0003e80000100a00 */
[----:B0-----:R-:W3:Y:S04]  /*a8bd0*/  LDL R5, [R1+0x2d38] ;  /* 0x002d380001057983 */ /* 0x001ee80000100800 */
[----:B------:R-:W-:Y:S04]  /*a8be0*/  STL [R1+0xa8], R24 ;  /* 0x0000a81801007387 */ /* 0x000fe80000100800 */
[----:B-1----:R-:W3:Y:S04]  /*a8bf0*/  LDL R6, [R1+0x2d58] ;  /* 0x002d580001067983 */ /* 0x002ee80000100800 */
[----:B------:R2:W-:Y:S04]  /*a8c00*/  STL [R1+0xac], R25 ;  /* 0x0000ac1901007387 */ /* 0x0005e80000100800 */
[----:B------:R-:W3:Y:S01]  /*a8c10*/  LDL R7, [R1+0x2d5c] ;  /* 0x002d5c0001077983 */ /* 0x000ee20000100800 */
        /* <DEDUP_REMOVED lines=14> */
[----:B------:R-:W-:Y:S04]  /*a8d00*/  STL.64 [R1+0x150], R24 ;  /* 0x0001501801007387 */ /* 0x000fe80000100a00 */
[----:B------:R0:W-:Y:S04]  /*a8d10*/  STL.64 [R1+0x158], R26 ;  /* 0x0001581a01007387 */ /* 0x0001e80000100a00 */
[----:B0-----:R-:W3:Y:S04]  /*a8d20*/  LDL.LU.64 R26, [R1+0xa4a0] ;  /* 0x00a4a000011a7983 */ /* 0x001ee80000300a00 */
[----:B------:R-:W3:Y:S01]  /*a8d30*/  LDL.LU.64 R24, [R1+0xa498] ;  /* 0x00a4980001187983 */ /* 0x000ee20000300a00 */
[----:B------:R-:W-:-:S02]  /*a8d40*/  F2FP.F16.E4M3.UNPACK_B R4, R5 ;  /* 0x00000005ff04723e */ /* 0x000fc400020006ff */
[----:B------:R-:W-:Y:S01]  /*a8d50*/  F2FP.F16.E4M3.UNPACK_B R5, R0 ;  /* 0x00000000ff05723e */ /* 0x000fe200020006ff */
[----:B------:R-:W-:Y:S02]  /*a8d60*/  IMAD.MOV.U32 R0, RZ, RZ, R9 ;  /* 0x000000ffff007224 */ /* 0x000fe400078e0009 */
[----:B------:R-:W4:Y:S04]  /*a8d70*/  LDL.LU.64 R8, [R1+0xa490] ;  /* 0x00a4900001087983 */ /* 0x000f280000300a00 */
[----:B------:R-:W-:Y:S04]  /*a8d80*/  STL [R1+0x90], R4 ;  /* 0x0000900401007387 */ /* 0x000fe80000100800 */
[----:B------:R-:W-:Y:S04]  /*a8d90*/  STL [R1+0xa320], R0 ;  /* 0x00a3200001007387 */ /* 0x000fe80000100800 */
[----:B------:R-:W-:Y:S01]  /*a8da0*/  STL [R1+0x94], R5 ;  /* 0x0000940501007387 */ /* 0x000fe20000100800 */
[----:B------:R-:W-:-:S02]  /*a8db0*/  F2FP.F16.E4M3.UNPACK_B R2, R2 ;  /* 0x00000002ff02723e */ /* 0x000fc400020006ff */
[----:B------:R-:W-:Y:S01]  /*a8dc0*/  F2FP.F16.E4M3.UNPACK_B R3, R3 ;  /* 0x00000003ff03723e */ /* 0x000fe200020006ff */
[----:B---3--:R-:W-:-:S15]  /*a8dd0*/  HMMA.16816.F32 R24, R12, R4, R24 ;  /* 0x000000040c18723c */ /* 0x008fde0000001818 */
[----:B------:R-:W-:-:S08]  /*a8de0*/  NOP ;  /* 0x0000000000007918 */ /* 0x000fd00000000000 */
[----:B------:R-:W-:Y:S04]  /*a8df0*/  STL.64 [R1+0x190], R24 ;  /* 0x0001901801007387 */ /* 0x000fe80000100a00 */
[----:B------:R0:W-:Y:S04]  /*a8e00*/  STL.64 [R1+0x198], R26 ;  /* 0x0001981a01007387 */ /* 0x0001e80000100a00 */
[----:B0-----:R-:W3:Y:S04]  /*a8e10*/  LDL.LU.64 R26, [R1+0xa488] ;  /* 0x00a48800011a7983 */ /* 0x001ee80000300a00 */
[----:B------:R-:W3:Y:S01]  /*a8e20*/  LDL.LU.64 R24, [R1+0xa480] ;  /* 0x00a4800001187983 */ /* 0x000ee20000300a00 */
[----:B----4-:R-:W-:Y:S01]  /*a8e30*/  HMMA.16816.F32 R8, R12, R2, R8 ;  /* 0x000000020c08723c */ /* 0x010fe20000001808 */
[----:B------:R-:W-:-:S02]  /*a8e40*/  F2FP.F16.E4M3.UNPACK_B R4, R6 ;  /* 0x00000006ff04723e */ /* 0x000fc400020006ff */
[----:B------:R-:W-:-:S03]  /*a8e50*/  F2FP.F16.E4M3.UNPACK_B R5, R7 ;  /* 0x00000007ff05723e */ /* 0x000fc600020006ff */
[----:B------:R0:W-:Y:S04]  /*a8e60*/  STL [R1+0x88], R2 ;  /* 0x0000880201007387 */ /* 0x0001e80000100800 */
[----:B------:R1:W-:Y:S04]  /*a8e70*/  STL [R1+0x8c], R3 ;  /* 0x00008c0301007387 */ /* 0x0003e80000100800 */
[----:B------:R-:W-:Y:S01]  /*a8e80*/  STL [R1+0x80], R4 ;  /* 0x0000800401007387 */ /* 0x000fe20000100800 */
[----:B------:R-:W-:-:S08]  /*a8e90*/  IMAD.MOV.U32 R0, RZ, RZ, R3 ;  /* 0x000000ffff007224 */ /* 0x000fd000078e0003 */
[----:B------:R-:W-:Y:S04]  /*a8ea0*/  STL.64 [R1+0x1c0], R8 ;  /* 0x0001c00801007387 */ /* 0x000fe80000100a00 */
[----:B------:R2:W-:Y:S01]  /*a8eb0*/  STL.64 [R1+0x1c8], R10 ;  /* 0x0001c80a01007387 */ /* 0x0005e20000100a00 */
[----:B0-----:R-:W-:Y:S02]  /*a8ec0*/  F2FP.F16.E4M3.UNPACK_B R2, R20 ;  /* 0x00000014ff02723e */ /* 0x001fe400020006ff */
[----:B-1----:R-:W-:Y:S01]  /*a8ed0*/  F2FP.F16.E4M3.UNPACK_B R3, R21 ;  /* 0x00000015ff03723e */ /* 0x002fe200020006ff */
[----:B--2---:R-:W-:Y:S01]  /*a8ee0*/  HMMA.16816.F32 R8, R12, R4, R16 ;  /* 0x000000040c08723c */ /* 0x004fe20000001810 */
[----:B------:R0:W-:Y:S05]  /*a8ef0*/  STL [R1+0xa324], R0 ;  /* 0x00a3240001007387 */ /* 0x0001ea0000100800 */
[----:B------:R-:W-:Y:S04]  /*a8f00*/  STL [R1+0x84], R5 ;  /* 0x0000840501007387 */ /* 0x000fe80000100800 */
[----:B------:R-:W-:Y:S01]  /*a8f10*/  STL [R1+0x78], R2 ;  /* 0x0000780201007387 */ /* 0x000fe20000100800 */
[----:B0-----:R-:W-:-:S12]  /*a8f20*/  IMAD.MOV.U32 R0, RZ, RZ, R5 ;  /* 0x000000ffff007224 */ /* 0x001fd800078e0005 */
[----:B------:R-:W-:Y:S04]  /*a8f30*/  STL.64 [R1+0x1f0], R8 ;  /* 0x0001f00801007387 */ /* 0x000fe80000100a00 */
[----:B------:R-:W-:Y:S04]  /*a8f40*/  STL.64 [R1+0x1f8], R10 ;  /* 0x0001f80a01007387 */ /* 0x000fe80000100a00 */
[----:B------:R0:W-:Y:S04]  /*a8f50*/  STL [R1+0xa328], R0 ;  /* 0x00a3280001007387 */ /* 0x0001e80000100800 */
[----:B------:R-:W-:Y:S01]  /*a8f60*/  STL [R1+0x7c], R3 ;  /* 0x00007c0301007387 */ /* 0x000fe20000100800 */
[----:B0-----:R-:W-:-:S02]  /*a8f70*/  F2FP.F16.E4M3.UNPACK_B R0, R22 ;  /* 0x00000016ff00723e */ /* 0x001fc400020006ff */
[----:B------:R-:W-:-:S03]  /*a8f80*/  F2FP.F16.E4M3.UNPACK_B R8, R23 ;  /* 0x00000017ff08723e */ /* 0x000fc600020006ff */
[----:B------:R0:W-:Y:S04]  /*a8f90*/  STL [R1+0x70], R0 ;  /* 0x0000700001007387 */ /* 0x0001e80000100800 */
[----:B------:R-:W-:Y:S01]  /*a8fa0*/  STL [R1+0x74], R8 ;  /* 0x0000740801007387 */ /* 0x000fe20000100800 */
[----:B0-----:R-:W-:-:S05]  /*a8fb0*/  IMAD.MOV.U32 R0, RZ, RZ, R3 ;  /* 0x000000ffff007224 */ /* 0x001fca00078e0003 */
[----:B------:R0:W-:Y:S02]  /*a8fc0*/  STL [R1+0xa32c], R0 ;  /* 0x00a32c0001007387 */ /* 0x0001e40000100800 */
[----:B0-----:R-:W-:Y:S01]  /*a8fd0*/  F2FP.F16.E4M3.UNPACK_B R0, R29 ;  /* 0x0000001dff00723e */ /* 0x001fe200020006ff */
[----:B---3--:R-:W-:Y:S07]  /*a8fe0*/  HMMA.16816.F32 R4, R12, R2, R24 ;  /* 0x000000020c04723c */ /* 0x008fee0000001818 */
[----:B------:R-:W-:-:S15]  /*a8ff0*/  F2FP.F16.E4M3.UNPACK_B R2, R28 ;  /* 0x0000001cff02723e */ /* 0x000fde00020006ff */
[----:B------:R-:W-:-:S01]  /*a9000*/  NOP ;  /* 0x0000000000007918 */ /* 0x000fc20000000000 */
[----:B------:R-:W-:Y:S04]  /*a9010*/  STL.64 [R1+0x220], R4 ;  /* 0x0002200401007387 */ /* 0x000fe80000100a00 */
[----:B------:R-:W-:Y:S04]  /*a9020*/  STL.64 [R1+0x228], R6 ;  /* 0x0002280601007387 */ /* 0x000fe80000100a00 */
[----:B------:R-:W2:Y:S04]  /*a9030*/  LDL.LU R24, [R1+0x2200] ;  /* 0x0022000001187983 */ /* 0x000ea80000300800 */
[----:B------:R0:W-:Y:S04]  /*a9040*/  STL [R1+0x68], R2 ;  /* 0x0000680201007387 */ /* 0x0001e80000100800 */
[----:B------:R-:W-:Y:S04]  /*a9050*/  STL [R1+0x6c], R0 ;  /* 0x00006c0001007387 */ /* 0x000fe80000100800 */
        /* <DEDUP_REMOVED lines=10> */
[----:B--2---:R-:W-:Y:S04]  /*a9100*/  STL.64 [R1+0xa420], R8 ;  /* 0x00a4200801007387 */ /* 0x004fe80000100a00 */
[----:B0-----:R-:W2:Y:S04]  /*a9110*/  LDL R2, [R1+0x2dc8] ;  /* 0x002dc80001027983 */ /* 0x001ea80000100800 */
[----:B------:R-:W2:Y:S04]  /*a9120*/  LDL R3, [R1+0x2dcc] ;  /* 0x002dcc0001037983 */ /* 0x000ea80000100800 */
[----:B--2---:R0:W-:Y:S04]  /*a9130*/  STL.64 [R1+0xa450], R2 ;  /* 0x00a4500201007387 */ /* 0x0041e80000100a00 */
[----:B-1----:R-:W2:Y:S04]  /*a9140*/  LDL.LU R24, [R1+0x2090] ;  /* 0x0020900001187983 */ /* 0x002ea80000300800 */
[----:B------:R-:W2:Y:S04]  /*a9150*/  LDL.LU R25, [R1+0x2094] ;  /* 0x0020940001197983 */ /* 0x000ea80000300800 */
[----:B------:R-:W4:Y:S04]  /*a9160*/  LDL.LU R26, [R1+0x2098] ;  /* 0x00209800011a7983 */ /* 0x000f280000300800 */
[----:B------:R-:W4:Y:S04]  /*a9170*/  LDL.LU R27, [R1+0x209c] ;  /* 0x00209c00011b7983 */ /* 0x000f280000300800 */
[----:B---3--:R-:W3:Y:S04]  /*a9180*/  LDL R10, [R1+0x2d98] ;  /* 0x002d9800010a7983 */ /* 0x008ee80000100800 */
[----:B------:R-:W3:Y:S04]  /*a9190*/  LDL R11, [R1+0x2d9c] ;  /* 0x002d9c00010b7983 */ /* 0x000ee80000100800 */
[----:B---3--:R1:W-:Y:S04]  /*a91a0*/  STL.64 [R1+0xa468], R10 ;  /* 0x00a4680a01007387 */ /* 0x0083e80000100a00 */
[----:B0-----:R-:W3:Y:S04]  /*a91b0*/  LDL.64 R2, [R1+0x68] ;  /* 0x0000680001027983 */ /* 0x001ee80000100a00 */
[----:B------:R-:W3:Y:S04]  /*a91c0*/  LDL R8, [R1+0x2da8] ;  /* 0x002da80001087983 */ /* 0x000ee80000100800 */
[----:B------:R-:W3:Y:S04]  /*a91d0*/  LDL R9, [R1+0x2dac] ;  /* 0x002dac0001097983 */ /* 0x000ee80000100800 */
[----:B------:R-:W3:Y:S04]  /*a91e0*/  LDL R4, [R1+0x2db8] ;  /* 0x002db80001047983 */ /* 0x000ee80000100800 */
[----:B------:R-:W3:Y:S04]  /*a91f0*/  LDL R5, [R1+0x2dbc] ;  /* 0x002dbc0001057983 */ /* 0x000ee80000100800 */
[----:B-1----:R-:W3:Y:S04]  /*a9200*/  LDL.64 R10, [R1+0x70] ;  /* 0x00007000010a7983 */ /* 0x002ee80000100a00 */
        /* <DEDUP_REMOVED lines=20> */
[----:B0-----:R-:W3:Y:S04]  /*a9350*/  LDL.LU R24, [R1+0x1ed0] ;  /* 0x001ed00001187983 */ /* 0x001ee80000300800 */
[----:B------:R-:W3:Y:S04]  /*a9360*/  LDL.LU R25, [R1+0x1ed4] ;  /* 0x001ed40001197983 */ /* 0x000ee80000300800 */
[----:B------:R-:W3:Y:S04]  /*a9370*/  LDL.LU R26, [R1+0x1ed8] ;  /* 0x001ed800011a7983 */ /* 0x000ee80000300800 */
[----:B------:R-:W3:Y:S04]  /*a9380*/  LDL.LU R27, [R1+0x1edc] ;  /* 0x001edc00011b7983 */ /* 0x000ee80000300800 */
[----:B------:R-:W2:Y:S04]  /*a9390*/  LDL R6, [R1+0x2dd8] ;  /* 0x002dd80001067983 */ /* 0x000ea80000100800 */
[----:B------:R-:W4:Y:S04]  /*a93a0*/  LDL R7, [R1+0x2ddc] ;  /* 0x002ddc0001077983 */ /* 0x000f280000100800 */
[----:B------:R-:W4:Y:S04]  /*a93b0*/  LDL R20, [R1+0x2de8] ;  /* 0x002de80001147983 */ /* 0x000f280000100800 */
[----:B------:R-:W4:Y:S04]  /*a93c0*/  LDL R21, [R1+0x2dec] ;  /* 0x002dec0001157983 */ /* 0x000f280000100800 */
[----:B------:R-:W4:Y:S04]  /*a93d0*/  LDL.LU R16, [R1+0x2160] ;  /* 0x0021600001107983 */ /* 0x000f280000300800 */
[----:B------:R-:W4:Y:S04]  /*a93e0*/  LDL.LU R17, [R1+0x2164] ;  /* 0x0021640001117983 */ /* 0x000f280000300800 */
[----:B------:R-:W4:Y:S04]  /*a93f0*/  LDL.LU R18, [R1+0x2168] ;  /* 0x0021680001127983 */ /* 0x000f280000300800 */
[----:B------:R-:W4:Y:S04]  /*a9400*/  LDL.LU R19, [R1+0x216c] ;  /* 0x00216c0001137983 */ /* 0x000f280000300800 */
[----:B------:R-:W4:Y:S04]  /*a9410*/  LDL R22, [R1+0x2df8] ;  /* 0x002df80001167983 */ /* 0x000f280000100800 */
[----:B------:R-:W4:Y:S04]  /*a9420*/  LDL R23, [R1+0x2dfc] ;  /* 0x002dfc0001177983 */ /* 0x000f280000100800 */
[----:B------:R-:W4:Y:S04]  /*a9430*/  LDL R28, [R1+0x2e08] ;  /* 0x002e0800011c7983 */ /* 0x000f280000100800 */
[----:B------:R-:W4:Y:S01]  /*a9440*/  LDL R29, [R1+0x2e0c] ;  /* 0x002e0c00011d7983 */ /* 0x000f220000100800 */
[----:B---3--:R-:W-:-:S15]  /*a9450*/  HMMA.16816.F32 R24, R12, R10, R24 ;  /* 0x0000000a0c18723c */ /* 0x008fde0000001818 */
[----:B------:R-:W-:-:S08]  /*a9460*/  NOP ;  /* 0x0000000000007918 */ /* 0x000fd00000000000 */
[----:B------:R-:W-:Y:S04]  /*a9470*/  STL.64 [R1+0x250], R24 ;  /* 0x0002501801007387 */ /* 0x000fe80000100a00 */
[----:B------:R0:W-:Y:S04]  /*a9480*/  STL.64 [R1+0x258], R26 ;  /* 0x0002581a01007387 */ /* 0x0001e80000100a00 */
[----:B0-----:R-:W3:Y:S04]  /*a9490*/  LDL.LU.64 R26, [R1+0xa478] ;  /* 0x00a47800011a7983 */ /* 0x001ee80000300a00 */
[----:B------:R-:W3:Y:S01]  /*a94a0*/  LDL.LU.64 R24, [R1+0xa470] ;  /* 0x00a4700001187983 */ /* 0x000ee20000300a00 */
[----:B------:R-:W-:-:S03]  /*a94b0*/  IMAD.MOV.U32 R0, RZ, RZ, R11 ;  /* 0x000000ffff007224 */ /* 0x000fc600078e000b */
[----:B------:R-:W2:Y:S04]  /*a94c0*/  LDL.LU.64 R10, [R1+0xa468] ;  /* 0x00a46800010a7983 */ /* 0x000ea80000300a00 */
[----:B------:R-:W-:Y:S01]  /*a94d0*/  STL [R1+0xa330], R0 ;  /* 0x00a3300001007387 */ /* 0x000fe20000100800 */
[----:B---3--:R-:W-:-:S15]  /*a94e0*/  HMMA.16816.F32 R24, R12, R2, R24 ;  /* 0x000000020c18723c */ /* 0x008fde0000001818 */
[----:B------:R-:W-:-:S08]  /*a94f0*/  NOP ;  /* 0x0000000000007918 */ /* 0x000fd00000000000 */
[----:B------:R-:W-:Y:S04]  /*a9500*/  STL.64 [R1+0x280], R24 ;  /* 0x0002801801007387 */ /* 0x000fe80000100a00 */
[----:B------:R0:W-:Y:S04]  /*a9510*/  STL.64 [R1+0x288], R26 ;  /* 0x0002881a01007387 */ /* 0x0001e80000100a00 */
[----:B0-----:R-:W3:Y:S04]  /*a9520*/  LDL.LU.64 R26, [R1+0xa460] ;  /* 0x00a46000011a7983 */ /* 0x001ee80000300a00 */
[----:B------:R-:W3:Y:S01]  /*a9530*/  LDL.LU.64 R24, [R1+0xa458] ;  /* 0x00a4580001187983 */ /* 0x000ee20000300a00 */
[----:B--2---:R-:W-:-:S02]  /*a9540*/  F2FP.F16.E4M3.UNPACK_B R10, R10 ;  /* 0x0000000aff0a723e */ /* 0x004fc400020006ff */
[----:B------:R-:W-:Y:S01]  /*a9550*/  F2FP.F16.E4M3.UNPACK_B R11, R11 ;  /* 0x0000000bff0b723e */ /* 0x000fe200020006ff */
[----:B------:R-:W-:Y:S02]  /*a9560*/  IMAD.MOV.U32 R0, RZ, RZ, R3 ;  /* 0x000000ffff007224 */ /* 0x000fe400078e0003 */
[----:B------:R-:W2:Y:S04]  /*a9570*/  LDL.LU.64 R2, [R1+0xa450] ;  /* 0x00a4500001027983 */ /* 0x000ea80000300a00 */
[----:B------:R-:W-:Y:S04]  /*a9580*/  STL [R1+0x60], R10 ;  /* 0x0000600a01007387 */ /* 0x000fe80000100800 */
        /* <DEDUP_REMOVED lines=9> */
[----:B------:R-:W-:-:S03]  /*a9620*/  F2FP.F16.E4M3.UNPACK_B R9, R9 ;  /* 0x00000009ff09723e */ /* 0x000fc600020006ff */
[----:B------:R-:W-:Y:S04]  /*a9630*/  STL [R1+0x58], R8 ;  /* 0x0000580801007387 */ /* 0x000fe80000100800 */
[----:B------:R3:W-:Y:S02]  /*a9640*/  STL [R1+0x5c], R9 ;  /* 0x00005c0901007387 */ /* 0x0007e40000100800 */
[----:B---3--:R-:W-:Y:S02]  /*a9650*/  HMMA.16816.F32 R8, R12, R8, R24 ;  /* 0x000000080c08723c */ /* 0x008fe40000001818 */
[----:B------:R-:W3:Y:S04]  /*a9660*/  LDL.LU.64 R26, [R1+0xa438] ;  /* 0x00a43800011a7983 */ /* 0x000ee80000300a00 */
[----:B------:R-:W3:Y:S01]  /*a9670*/  LDL.LU.64 R24, [R1+0xa430] ;  /* 0x00a4300001187983 */ /* 0x000ee20000300a00 */
[----:B------:R-:W-:-:S02]  /*a9680*/  F2FP.F16.E4M3.UNPACK_B R4, R4 ;  /* 0x00000004ff04723e */ /* 0x000fc400020006ff */
[----:B------:R-:W-:-:S14]  /*a9690*/  F2FP.F16.E4M3.UNPACK_B R5, R5 ;  /* 0x00000005ff05723e */ /* 0x000fdc00020006ff */
[----:B------:R-:W-:Y:S04]  /*a96a0*/  STL.64 [R1+0x2e0], R8 ;  /* 0x0002e00801007387 */ /* 0x000fe80000100a00 */
[----:B------:R0:W-:Y:S04]  /*a96b0*/  STL.64 [R1+0x2e8], R10 ;  /* 0x0002e80a01007387 */ /* 0x0001e80000100a00 */
[----:B0-----:R-:W4:Y:S04]  /*a96c0*/  LDL.LU.64 R10, [R1+0xa428] ;  /* 0x00a42800010a7983 */ /* 0x001f280000300a00 */
[----:B------:R-:W4:Y:S04]  /*a96d0*/  LDL.LU.64 R8, [R1+0xa420] ;  /* 0x00a4200001087983 */ /* 0x000f280000300a00 */
        /* <DEDUP_REMOVED lines=9> */
[----:B------:R-:W-:-:S07]  /*a9770*/  F2FP.F16.E4M3.UNPACK_B R3, R3 ;  /* 0x00000003ff03723e */ /* 0x000fce00020006ff */
[----:B----4-:R-:W-:Y:S01]  /*a9780*/  HMMA.16816.F32 R8, R12, R2, R8 ;  /* 0x000000020c08723c */ /* 0x010fe20000001808 */
[----:B------:R-:W-:Y:S01]  /*a9790*/  IMAD.MOV.U32 R0, RZ, RZ, R5 ;  /* 0x000000ffff007224 */ /* 0x000fe200078e0005 */
[----:B------:R-:W-:Y:S02]  /*a97a0*/  F2FP.F16.E4M3.UNPACK_B R4, R6 ;  /* 0x00000006ff04723e */ /* 0x000fe400020006ff */
[----:B------:R-:W-:Y:S02]  /*a97b0*/  F2FP.F16.E4M3.UNPACK_B R5, R7 ;  /* 0x00000007ff05723e */ /* 0x000fe400020006ff */
[----:B------:R0:W-:Y:S04]  /*a97c0*/  STL [R1+0x48], R2 ;  /* 0x0000480201007387 */ /* 0x0001e80000100800 */
[----:B------:R-:W-:Y:S04]  /*a97d0*/  STL [R1+0xa338], R0 ;  /* 0x00a3380001007387 */ /* 0x000fe80000100800 */
[----:B------:R1:W-:Y:S04]  /*a97e0*/  STL [R1+0x4c], R3 ;  /* 0x00004c0301007387 */ /* 0x0003e80000100800 */
[----:B------:R-:W-:Y:S01]  /*a97f0*/  STL [R1+0x40], R4 ;  /* 0x0000400401007387 */ /* 0x000fe20000100800 */
[----:B0-----:R-:W-:-:S02]  /*a9800*/  F2FP.F16.E4M3.UNPACK_B R2, R20 ;  /* 0x00000014ff02723e */ /* 0x001fc400020006ff */
[----:B-1----:R-:W-:Y:S02]  /*a9810*/  F2FP.F16.E4M3.UNPACK_B R3, R21 ;  /* 0x00000015ff03723e */ /* 0x002fe400020006ff */
[----:B------:R-:W-:Y:S04]  /*a9820*/  STL.64 [R1+0x340], R8 ;  /* 0x0003400801007387 */ /* 0x000fe80000100a00 */
[----:B------:R0:W-:Y:S04]  /*a9830*/  STL.64 [R1+0x348], R10 ;  /* 0x0003480a01007387 */ /* 0x0001e80000100a00 */
[----:B------:R-:W-:Y:S01]  /*a9840*/  STL [R1+0x44], R5 ;  /* 0x0000440501007387 */ /* 0x000fe20000100800 */
[----:B------:R-:W-:Y:S01]  /*a9850*/  IMAD.MOV.U32 R0, RZ, RZ, R5 ;  /* 0x000000ffff007224 */ /* 0x000fe200078e0005 */
[----:B0-----:R-:W-:Y:S02]  /*a9860*/  HMMA.16816.F32 R8, R12, R4, R16 ;  /* 0x000000040c08723c */ /* 0x001fe40000001810 */
[----:B------:R-:W-:-:S15]  /*a9870*/  STL [R1+0x38], R2 ;  /* 0x0000380201007387 */ /* 0x000fde0000100800 */
[----:B------:R-:W-:-:S06]  /*a9880*/  NOP ;  /* 0x0000000000007918 */ /* 0x000fcc0000000000 */
[----:B------:R0:W-:Y:S04]  /*a9890*/  STL.64 [R1+0x370], R8 ;  /* 0x0003700801007387 */ /* 0x0001e80000100a00 */
[----:B------:R-:W-:Y:S04]  /*a98a0*/  STL.64 [R1+0x378], R10 ;  /* 0x0003780a01007387 */ /* 0x000fe80000100a00 */
[----:B------:R1:W-:Y:S04]  /*a98b0*/  STL [R1+0xa33c], R0 ;  /* 0x00a33c0001007387 */ /* 0x0003e80000100800 */
[----:B------:R-:W-:Y:S01]  /*a98c0*/  STL [R1+0x3c], R3 ;  /* 0x00003c0301007387 */ /* 0x000fe20000100800 */
[----:B0-----:R-:W-:-:S02]  /*a98d0*/  F2FP.F16.E4M3.UNPACK_B R8, R22 ;  /* 0x00000016ff08723e */ /* 0x001fc400020006ff */
[----:B-1----:R-:W-:-:S03]  /*a98e0*/  F2FP.F16.E4M3.UNPACK_B R0, R23 ;  /* 0x00000017ff00723e */ /* 0x002fc600020006ff */
[----:B------:R-:W-:Y:S04]  /*a98f0*/  STL [R1+0x30], R8 ;  /* 0x0000300801007387 */ /* 0x000fe80000100800 */
[----:B------:R0:W-:Y:S02]  /*a9900*/  STL [R1+0x34], R0 ;  /* 0x0000340001007387 */ /* 0x0001e40000100800 */
[----:B0-----:R-:W-:Y:S01]  /*a9910*/  F2FP.F16.E4M3.UNPACK_B R0, R29 ;  /* 0x0000001dff00723e */ /* 0x001fe200020006ff */
[----:B---3--:R-:W-:Y:S07]  /*a9920*/  HMMA.16816.F32 R4, R12, R2, R24 ;  /* 0x000000020c04723c */ /* 0x008fee0000001818 */
[----:B------:R-:W-:-:S15]  /*a9930*/  F2FP.F16.E4M3.UNPACK_B R2, R28 ;  /* 0x0000001cff02723e */ /* 0x000fde00020006ff */
[----:B------:R-:W-:-:S01]  /*a9940*/  NOP ;  /* 0x0000000000007918 */ /* 0x000fc20000000000 */
[----:B------:R0:W-:Y:S04]  /*a9950*/  STL.64 [R1+0xb10], R4 ;  /* 0x000b100401007387 */ /* 0x0001e80000100a00 */
[----:B------:R1:W-:Y:S04]  /*a9960*/  STL.64 [R1+0xb18], R6 ;  /* 0x000b180601007387 */ /* 0x0003e80000100a00 */
[----:B------:R-:W2:Y:S04]  /*a9970*/  LDL.LU R8, [R1+0x2380] ;  /* 0x0023800001087983 */ /* 0x000ea80000300800 */
[----:B------:R-:W-:Y:S04]  /*a9980*/  STL [R1+0x28], R2 ;  /* 0x0000280201007387 */ /* 0x000fe80000100800 */
[----:B------:R-:W-:Y:S04]  /*a9990*/  STL [R1+0x2c], R0 ;  /* 0x00002c0001007387 */ /* 0x000fe80000100800 */
[----:B------:R-:W2:Y:S04]  /*a99a0*/  LDL.LU R9, [R1+0x2384] ;  /* 0x0023840001097983 */ /* 0x000ea80000300800 */
[----:B------:R-:W3:Y:S04]  /*a99b0*/  LDL.LU R10, [R1+0x2388] ;  /* 0x00238800010a7983 */ /* 0x000ee80000300800 */
[----:B------:R-:W3:Y:S04]  /*a99c0*/  LDL.LU R11, [R1+0x238c] ;  /* 0x00238c00010b7983 */ /* 0x000ee80000300800 */
[----:B---3--:R-:W-:Y:S04]  /*a99d0*/  STL.64 [R1+0xa390], R10 ;  /* 0x00a3900a01007387 */ /* 0x008fe80000100a00 */
[----:B--2---:R-:W-:Y:S04]  /*a99e0*/  STL.64 [R1+0xa388], R8 ;  /* 0x00a3880801007387 */ /* 0x004fe80000100a00 */
[----:B0-----:R-:W2:Y:S04]  /*a99f0*/  LDL.LU R4, [R1+0x2350] ;  /* 0x0023500001047983 */ /* 0x001ea80000300800 */
[----:B------:R-:W2:Y:S04]  /*a9a00*/  LDL.LU R5, [R1+0x2354] ;  /* 0x0023540001057983 */ /* 0x000ea80000300800 */
[----:B-1----:R-:W3:Y:S04]  /*a9a10*/  LDL.LU R6, [R1+0x2358] ;  /* 0x0023580001067983 */ /* 0x002ee80000300800 */
[----:B------:R-:W3:Y:S04]  /*a9a20*/  LDL.LU R7, [R1+0x235c] ;  /* 0x00235c0001077983 */ /* 0x000ee80000300800 */
[----:B---3--:R-:W-:Y:S04]  /*a9a30*/  STL.64 [R1+0xa3a0], R6 ;  /* 0x00a3a00601007387 */ /* 0x008fe80000100a00 */
[----:B--2---:R0:W-:Y:S04]  /*a9a40*/  STL.64 [R1+0xa398], R4 ;  /* 0x00a3980401007387 */ /* 0x0041e80000100a00 */
[----:B0-----:R-:W2:Y:S04]  /*a9a50*/  LDL.LU R4, [R1+0x2320] ;  /* 0x0023200001047983 */ /* 0x001ea80000300800 */
[----:B------:R-:W2:Y:S04]  /*a9a60*/  LDL.LU R5, [R1+0x2324] ;  /* 0x0023240001057983 */ /* 0x000ea80000300800 */
[----:B------:R-:W3:Y:S04]  /*a9a70*/  LDL.LU R6, [R1+0x2328] ;  /* 0x0023280001067983 */ /* 0x000ee80000300800 */
[----:B------:R-:W3:Y:S04]  /*a9a80*/  LDL.LU R7, [R1+0x232c] ;  /* 0x00232c0001077983 */ /* 0x000ee80000300800 */
[----:B------:R-:W4:Y:S04]  /*a9a90*/  LDL R10, [R1+0x2e48] ;  /* 0x002e4800010a7983 */ /* 0x000f280000100800 */
        /* <DEDUP_REMOVED lines=9> */
[----:B0-----:R-:W4:Y:S04]  /*a9b30*/  LDL.64 R2, [R1+0x28] ;  /* 0x0000280001027983 */ /* 0x001f280000100a00 */
[----:B----4-:R-:W-:Y:S04]  /*a9b40*/  STL.64 [R1+0xa3f8], R2 ;  /* 0x00a3f80201007387 */ /* 0x010fe80000100a00 */
[----:B---3--:R-:W-:Y:S04]  /*a9b50*/  STL.64 [R1+0xa3c0], R6 ;  /* 0x00a3c00601007387 */ /* 0x008fe80000100a00 */
[----:B--2---:R-:W-:Y:S04]  /*a9b60*/  STL.64 [R1+0xa3b8], R4 ;  /* 0x00a3b80401007387 */ /* 0x004fe80000100a00 */
[----:B------:R-:W2:Y:S04]  /*a9b70*/  LDL R11, [R1+0x2e4c] ;  /* 0x002e4c00010b7983 */ /* 0x000ea80000100800 */
[----:B--2---:R0:W-:Y:S04]  /*a9b80*/  STL.64 [R1+0xa3c8], R10 ;  /* 0x00a3c80a01007387 */ /* 0x0041e80000100a00 */
[----:B------:R-:W2:Y:S04]  /*a9b90*/  LDL.LU R8, [R1+0x22b0] ;  /* 0x0022b00001087983 */ /* 0x000ea80000300800 */
[----:B------:R-:W2:Y:S04]  /*a9ba0*/  LDL.LU R9, [R1+0x22b4] ;  /* 0x0022b40001097983 */ /* 0x000ea80000300800 */
[----:B0-----:R-:W3:Y:S04]  /*a9bb0*/  LDL.LU R10, [R1+0x22b8] ;  /* 0x0022b800010a7983 */ /* 0x001ee80000300800 */
[----:B------:R-:W3:Y:S04]  /*a9bc0*/  LDL.LU R11, [R1+0x22bc] ;  /* 0x0022bc00010b7983 */ /* 0x000ee80000300800 */
[----:B------:R-:W4:Y:S04]  /*a9bd0*/  LDL R6, [R1+0x2e18] ;  /* 0x002e180001067983 */ /* 0x000f280000100800 */
[----:B------:R-:W4:Y:S04]  /*a9be0*/  LDL R7, [R1+0x2e1c] ;  /* 0x002e1c0001077983 */ /* 0x000f280000100800 */
[----:B------:R-:W2:Y:S04]  /*a9bf0*/  LDL R4, [R1+0x2e28] ;  /* 0x002e280001047983 */ /* 0x000ea80000100800 */
[----:B------:R-:W2:Y:S04]  /*a9c00*/  LDL R5, [R1+0x2e2c] ;  /* 0x002e2c0001057983 */ /* 0x000ea80000100800 */
[----:B------:R-:W3:Y:S04]  /*a9c10*/  LDL.64 R2, [R1+0x30] ;  /* 0x0000300001027983 */ /* 0x000ee80000100a00 */
[----:B----4-:R-:W-:Y:S04]  /*a9c20*/  STL.64 [R1+0xa408], R6 ;  /* 0x00a4080601007387 */ /* 0x010fe80000100a00 */
[----:B--2---:R0:W-:Y:S04]  /*a9c30*/  STL.64 [R1+0xa400], R4 ;  /* 0x00a4000401007387 */ /* 0x0041e80000100a00 */
[----:B0-----:R-:W2:Y:S04]  /*a9c40*/  LDL.LU R4, [R1+0x2230] ;  /* 0x0022300001047983 */ /* 0x001ea80000300800 */
[----:B------:R-:W2:Y:S04]  /*a9c50*/  LDL.LU R5, [R1+0x2234] ;  /* 0x0022340001057983 */ /* 0x000ea80000300800 */
[----:B------:R-:W2:Y:S04]  /*a9c60*/  LDL.LU R6, [R1+0x2238] ;  /* 0x0022380001067983 */ /* 0x000ea80000300800 */
[----:B------:R-:W2:Y:S04]  /*a9c70*/  LDL.LU R7, [R1+0x223c] ;  /* 0x00223c0001077983 */ /* 0x000ea80000300800 */
[----:B---3--:R-:W-:Y:S04]  /*a9c80*/  STL.64 [R1+0xa3d8], R10 ;  /* 0x00a3d80a01007387 */ /* 0x008fe80000100a00 */
[----:B------:R0:W-:Y:S04]  /*a9c90*/  STL.64 [R1+0xa3d0], R8 ;  /* 0x00a3d00801007387 */ /* 0x0001e80000100a00 */
[----:B0-----:R-:W3:Y:S04]  /*a9ca0*/  LDL.LU R8, [R1+0x2290] ;  /* 0x0022900001087983 */ /* 0x001ee80000300800 */
[----:B------:R-:W3:Y:S04]  /*a9cb0*/  LDL.LU R9, [R1+0x2294] ;  /* 0x0022940001097983 */ /* 0x000ee80000300800 */
[----:B------:R-:W4:Y:S04]  /*a9cc0*/  LDL.LU R10, [R1+0x2298] ;  /* 0x00229800010a7983 */ /* 0x000f280000300800 */
[----:B------:R-:W4:Y:S01]  /*a9cd0*/  LDL.LU R11, [R1+0x229c] ;  /* 0x00229c00010b7983 */ /* 0x000f220000300800 */
[----:B------:R-:W-:Y:S01]  /*a9ce0*/  IMAD.MOV.U32 R0, RZ, RZ, R3 ;  /* 0x000000ffff007224 */ /* 0x000fe200078e0003 */
[C---:B--2---:R-:W-:Y:S02]  /*a9cf0*/  HMMA.16816.F32 R4, R12.reuse, R2, R4 ;  /* 0x000000020c04723c */ /* 0x044fe40000001804 */
[----:B----4-:R-:W-:Y:S04]  /*a9d00*/  STL.64 [R1+0xa3f0], R10 ;  /* 0x00a3f00a01007387 */ /* 0x010fe80000100a00 */
[----:B---3--:R0:W-:Y:S04]  /*a9d10*/  STL.64 [R1+0xa3e8], R8 ;  /* 0x00a3e80801007387 */ /* 0x0081e80000100a00 */
[----:B0-----:R-:W2:Y:S04]  /*a9d20*/  LDL.LU R8, [R1+0x2260] ;  /* 0x0022600001087983 */ /* 0x001ea80000300800 */
[----:B------:R-:W2:Y:S04]  /*a9d30*/  LDL.LU R9, [R1+0x2264] ;  /* 0x0022640001097983 */ /* 0x000ea80000300800 */
[----:B------:R-:W2:Y:S04]  /*a9d40*/  LDL.LU R10, [R1+0x2268] ;  /* 0x00226800010a7983 */ /* 0x000ea80000300800 */
[----:B------:R-:W2:Y:S04]  /*a9d50*/  LDL.LU R11, [R1+0x226c] ;  /* 0x00226c00010b7983 */ /* 0x000ea80000300800 */
[----:B------:R-:W3:Y:S04]  /*a9d60*/  LDL R20, [R1+0x2e58] ;  /* 0x002e580001147983 */ /* 0x000ee80000100800 */
[----:B------:R-:W4:Y:S04]  /*a9d70*/  LDL R21, [R1+0x2e5c] ;  /* 0x002e5c0001157983 */ /* 0x000f280000100800 */
[----:B------:R-:W4:Y:S04]  /*a9d80*/  LDL R28, [R1+0x2e68] ;  /* 0x002e6800011c7983 */ /* 0x000f280000100800 */
        /* <DEDUP_REMOVED lines=10> */
[----:B------:R-:W4:Y:S04]  /*a9e30*/  LDL R23, [R1+0x2e9c] ;  /* 0x002e9c0001177983 */ /* 0x000f280000100800 */
[----:B------:R-:W-:Y:S04]  /*a9e40*/  STL.64 [R1+0xbb0], R4 ;  /* 0x000bb00401007387 */ /* 0x000fe80000100a00 */
[----:B------:R0:W-:Y:S04]  /*a9e50*/  STL.64 [R1+0xbb8], R6 ;  /* 0x000bb80601007387 */ /* 0x0001e80000100a00 */
[----:B0-----:R-:W3:Y:S04]  /*a9e60*/  LDL.LU.64 R6, [R1+0xa408] ;  /* 0x00a4080001067983 */ /* 0x001ee80000300a00 */
[----:B------:R-:W4:Y:S04]  /*a9e70*/  LDL.LU.64 R4, [R1+0xa400] ;  /* 0x00a4000001047983 */ /* 0x000f280000300a00 */
[----:B------:R-:W2:Y:S04]  /*a9e80*/  LDL.LU.64 R2, [R1+0xa3f8] ;  /* 0x00a3f80001027983 */ /* 0x000ea80000300a00 */
[----:B------:R-:W-:Y:S01]  /*a9e90*/  STL [R1+0xa340], R0 ;  /* 0x00a3400001007387 */ /* 0x000fe20000100800 */
[----:B--2---:R-:W-:-:S15]  /*a9ea0*/  HMMA.16816.F32 R8, R12, R2, R8 ;  /* 0x000000020c08723c */ /* 0x004fde0000001808 */
[----:B------:R-:W-:-:S08]  /*a9eb0*/  NOP ;  /* 0x0000000000007918 */ /* 0x000fd00000000000 */
[----:B------:R-:W-:Y:S04]  /*a9ec0*/  STL.64 [R1+0xbc0], R8 ;  /* 0x000bc00801007387 */ /* 0x000fe80000100a00 */
[----:B------:R0:W-:Y:S04]  /*a9ed0*/  STL.64 [R1+0xbc8], R10 ;  /* 0x000bc80a01007387 */ /* 0x0001e80000100a00 */
[----:B0-----:R-:W2:Y:S04]  /*a9ee0*/  LDL.LU.64 R10, [R1+0xa3f0] ;  /* 0x00a3f000010a7983 */ /* 0x001ea80000300a00 */
[----:B------:R-:W2:Y:S01]  /*a9ef0*/  LDL.LU.64 R8, [R1+0xa3e8] ;  /* 0x00a3e80001087983 */ /* 0x000ea20000300a00 */
[----:B---3--:R-:W-:-:S02]  /*a9f00*/  F2FP.F16.E4M3.UNPACK_B R6, R6 ;  /* 0x00000006ff06723e */ /* 0x008fc400020006ff */
[----:B------:R-:W-:Y:S01]  /*a9f10*/  F2FP.F16.E4M3.UNPACK_B R7, R7 ;  /* 0x00000007ff07723e */ /* 0x000fe200020006ff */
        /* <DEDUP_REMOVED lines=11> */
[----:B----4-:R-:W-:-:S02]  /*a9fd0*/  F2FP.F16.E4M3.UNPACK_B R4, R4 ;  /* 0x00000004ff04723e */ /* 0x010fc400020006ff */
[----:B------:R-:W-:-:S03]  /*a9fe0*/  F2FP.F16.E4M3.UNPACK_B R5, R5 ;  /* 0x00000005ff05723e */ /* 0x000fc600020006ff */
[----:B------:R-:W-:Y:S04]  /*a9ff0*/  STL [R1+0x18], R4 ;  /* 0x0000180401007387 */ /* 0x000fe80000100800 */
[----:B------:R2:W-:Y:S02]  /*aa000*/  STL [R1+0x1c], R5 ;  /* 0x00001c0501007387 */ /* 0x0005e40000100800 */
[----:B--2---:R-:W-:Y:S02]  /*aa010*/  HMMA.16816.F32 R4, R12, R4, R8 ;  /* 0x000000040c04723c */ /* 0x004fe40000001808 */
[----:B------:R-:W2:-:S15]  /*aa020*/  LDL.LU.64 R10, [R1+0xa3c8] ;  /* 0x00a3c800010a7983 */ /* 0x000e9e0000300a00 */
[----:B------:R-:W-:-:S06]  /*aa030*/  NOP ;  /* 0x0000000000007918 */ /* 0x000fcc0000000000 */
[----:B------:R-:W-:Y:S04]  /*aa040*/  STL.64 [R1+0xc10], R4 ;  /* 0x000c100401007387 */ /* 0x000fe80000100a00 */
[----:B------:R0:W-:Y:S04]  /*aa050*/  STL.64 [R1+0xc18], R6 ;  /* 0x000c180601007387 */ /* 0x0001e80000100a00 */
[----:B0-----:R-:W4:Y:S04]  /*aa060*/  LDL.LU.64 R6, [R1+0xa3c0] ;  /* 0x00a3c00001067983 */ /* 0x001f280000300a00 */
[----:B------:R-:W4:Y:S01]  /*aa070*/  LDL.LU.64 R4, [R1+0xa3b8] ;  /* 0x00a3b80001047983 */ /* 0x000f220000300a00 */
[----:B---3--:R-:W-:-:S02]  /*aa080*/  F2FP.F16.E4M3.UNPACK_B R2, R2 ;  /* 0x00000002ff02723e */ /* 0x008fc400020006ff */
[----:B------:R-:W-:-:S03]  /*aa090*/  F2FP.F16.E4M3.UNPACK_B R3, R3 ;  /* 0x00000003ff03723e */ /* 0x000fc600020006ff */
[----:B------:R-:W-:Y:S04]  /*aa0a0*/  STL [R1+0x10], R2 ;  /* 0x0000100201007387 */ /* 0x000fe80000100800 */
[----:B------:R-:W-:Y:S01]  /*aa0b0*/  STL [R1+0x14], R3 ;  /* 0x0000140301007387 */ /* 0x000fe20000100800 */
[----:B----4-:R-:W-:-:S15]  /*aa0c0*/  HMMA.16816.F32 R4, R12, R2, R4 ;  /* 0x000000020c04723c */ /* 0x010fde0000001804 */
[----:B------:R-:W-:-:S08]  /*aa0d0*/  NOP ;  /* 0x0000000000007918 */ /* 0x000fd00000000000 */
[----:B------:R-:W-:Y:S04]  /*aa0e0*/  STL.64 [R1+0xc30], R4 ;  /* 0x000c300401007387 */ /* 0x000fe80000100a00 */
[----:B------:R0:W-:Y:S04]  /*aa0f0*/  STL.64 [R1+0xc38], R6 ;  /* 0x000c380601007387 */ /* 0x0001e80000100a00 */
[----:B0-----:R-:W3:Y:S04]  /*aa100*/  LDL.LU.64 R6, [R1+0xa3b0] ;  /* 0x00a3b00001067983 */ /* 0x001ee80000300a00 */
[----:B------:R-:W3:Y:S01]  /*aa110*/  LDL.LU.64 R4, [R1+0xa3a8] ;  /* 0x00a3a80001047983 */ /* 0x000ee20000300a00 */
[----:B--2---:R-:W-:-:S02]  /*aa120*/  F2FP.F16.E4M3.UNPACK_B R8, R10 ;  /* 0x0000000aff08723e */ /* 0x004fc400020006ff */
[----:B------:R-:W-:-:S03]  /*aa130*/  F2FP.F16.E4M3.UNPACK_B R9, R11 ;  /* 0x0000000bff09723e */ /* 0x000fc600020006ff */
[----:B------:R-:W-:Y:S04]  /*aa140*/  STL [R1+0x8], R8 ;  /* 0x0000080801007387 */ /* 0x000fe80000100800 */
[----:B------:R3:W-:Y:S02]  /*aa150*/  STL [R1+0xc], R9 ;  /* 0x00000c0901007387 */ /* 0x0007e40000100800 */
[----:B---3--:R-:W-:Y:S02]  /*aa160*/  HMMA.16816.F32 R8, R12, R8, R4 ;  /* 0x000000080c08723c */ /* 0x008fe40000001804 */
[----:B------:R-:W2:Y:S04]  /*aa170*/  LDL.LU.64 R6, [R1+0xa3a0] ;  /* 0x00a3a00001067983 */ /* 0x000ea80000300a00 */
[----:B------:R-:W2:-:S15]  /*aa180*/  LDL.LU.64 R4, [R1+0xa398] ;  /* 0x00a3980001047983 */ /* 0x000e9e0000300a00 */
[----:B------:R-:W-:-:S02]  /*aa190*/  NOP ;  /* 0x0000000000007918 */ /* 0x000fc40000000000 */
[----:B------:R-:W-:Y:S04]  /*aa1a0*/  STL.64 [R1+0xc40], R8 ;  /* 0x000c400801007387 */ /* 0x000fe80000100a00 */
[----:B------:R0:W-:Y:S04]  /*aa1b0*/  STL.64 [R1+0xc48], R10 ;  /* 0x000c480a01007387 */ /* 0x0001e80000100a00 */
[----:B0-----:R-:W3:Y:S04]  /*aa1c0*/  LDL.LU.64 R10, [R1+0xa390] ;  /* 0x00a39000010a7983 */ /* 0x001ee80000300a00 */
[----:B------:R-:W3:Y:S01]  /*aa1d0*/  LDL.LU.64 R8, [R1+0xa388] ;  /* 0x00a3880001087983 */ /* 0x000ee20000300a00 */
[----:B------:R-:W-:-:S02]  /*aa1e0*/  F2FP.F16.E4M3.UNPACK_B R2, R20 ;  /* 0x00000014ff02723e */ /* 0x000fc400020006ff */
[----:B------:R-:W-:Y:S02]  /*aa1f0*/  F2FP.F16.E4M3.UNPACK_B R3, R21 ;  /* 0x00000015ff03723e */ /* 0x000fe400020006ff */
[----:B------:R-:W-:Y:S02]  /*aa200*/  F2FP.F16.E4M3.UNPACK_B R28, R28 ;  /* 0x0000001cff1c723e */ /* 0x000fe400020006ff */
[----:B------:R-:W-:Y:S01]  /*aa210*/  F2FP.F16.E4M3.UNPACK_B R29, R29 ;  /* 0x0000001dff1d723e */ /* 0x000fe200020006ff */
[----:B------:R-:W-:Y:S04]  /*aa220*/  STL [R1], R2 ;  /* 0x0000000201007387 */ /* 0x000fe80000100800 */
[----:B------:R-:W-:Y:S01]  /*aa230*/  STL [R1+0x4], R3 ;  /* 0x0000040301007387 */ /* 0x000fe20000100800 */
[----:B------:R-:W-:-:S02]  /*aa240*/  F2FP.F16.E4M3.UNPACK_B R26, R26 ;  /* 0x0000001aff1a723e */ /* 0x000fc400020006ff */
[----:B------:R-:W-:Y:S01]  /*aa250*/  F2FP.F16.E4M3.UNPACK_B R27, R27 ;  /* 0x0000001bff1b723e */ /* 0x000fe200020006ff */
[----:B--2---:R-:W-:-:S15]  /*aa260*/  HMMA.16816.F32 R4, R12, R2, R4 ;  /* 0x000000020c04723c */ /* 0x004fde0000001804 */
[----:B------:R-:W-:-:S08]  /*aa270*/  NOP ;  /* 0x0000000000007918 */ /* 0x000fd00000000000 */
[----:B------:R-:W-:Y:S04]  /*aa280*/  STL.64 [R1+0xc60], R4 ;  /* 0x000c600401007387 */ /* 0x000fe80000100a00 */
[----:B------:R3:W-:Y:S02]  /*aa290*/  STL.64 [R1+0xc68], R6 ;  /* 0x000c680601007387 */ /* 0x0007e40000100a00 */
[----:B---3--:R-:W-:Y:S06]  /*aa2a0*/  HMMA.16816.F32 R4, R12, R28, R8 ;  /* 0x0000001c0c04723c */ /* 0x008fec0000001808 */
[----:B------:R-:W-:-:S15]  /*aa2b0*/  STL [R1+0xa308], R29 ;  /* 0x00a3081d01007387 */ /* 0x000fde0000100800 */
[----:B------:R-:W-:-:S02]  /*aa2c0*/  NOP ;  /* 0x0000000000007918 */ /* 0x000fc40000000000 */
[----:B------:R-:W-:Y:S04]  /*aa2d0*/  STL.64 [R1+0xc80], R4 ;  /* 0x000c800401007387 */ /* 0x000fe80000100a00 */
[----:B------:R0:W-:Y:S02]  /*aa2e0*/  STL.64 [R1+0xc88], R6 ;  /* 0x000c880601007387 */ /* 0x0001e40000100a00 */
[----:B0-----:R-:W-:-:S15]  /*aa2f0*/  HMMA.16816.F32 R4, R12, R26, R16 ;  /* 0x0000001a0c04723c */ /* 0x001fde0000001810 */
[----:B------:R-:W-:-:S08]  /*aa300*/  NOP ;  /* 0x0000000000007918 */ /* 0x000fd00000000000 */
[----:B------:R-:W-:Y:S04]  /*aa310*/  STL.64 [R1+0xcb0], R4 ;  /* 0x000cb00401007387 */ /* 0x000fe80000100a00 */
[----:B------:R-:W-:Y:S04]  /*aa320*/  STL.64 [R1+0xcb8], R6 ;  /* 0x000cb80601007387 */ /* 0x000fe80000100a00 */
[----:B------:R-:W2:Y:S04]  /*aa330*/  LDL R18, [R1+0x2eb8] ;  /* 0x002eb80001127983 */ /* 0x000ea80000100800 */
[----:B------:R-:W2:Y:S04]  /*aa340*/  LDL R19, [R1+0x2ebc] ;  /* 0x002ebc0001137983 */ /* 0x000ea80000100800 */
[----:B------:R-:W3:Y:S04]  /*aa350*/  LDL R16, [R1+0x2ec8] ;  /* 0x002ec80001107983 */ /* 0x000ee80000100800 */
[----:B------:R-:W3:Y:S04]  /*aa360*/  LDL R17, [R1+0x2ecc] ;  /* 0x002ecc0001117983 */ /* 0x000ee80000100800 */
        /* <DEDUP_REMOVED lines=12> */
[----:B------:R-:W3:Y:S04]  /*aa430*/  LDL R20, [R1+0x2ea8] ;  /* 0x002ea80001147983 */ /* 0x000ee80000100800 */
[----:B------:R-:W4:Y:S04]  /*aa440*/  LDL R21, [R1+0x2eac] ;  /* 0x002eac0001157983 */ /* 0x000f280000100800 */
[----:B------:R-:W4:Y:S04]  /*aa450*/  LDL.LU R0, [R1+0x4a44] ;  /* 0x004a440001007983 */ /* 0x000f280000300800 */
[----:B------:R-:W2:Y:S04]  /*aa460*/  LDL.LU R4, [R1+0x4a40] ;  /* 0x004a400001047983 */ /* 0x000ea80000300800 */
[----:B------:R-:W2:Y:S04]  /*aa470*/  LDL.LU R5, [R1+0x4a4c] ;  /* 0x004a4c0001057983 */ /* 0x000ea80000300800 */
[----:B------:R-:W3:Y:S04]  /*aa480*/  LDL.LU R6, [R1+0x4a48] ;  /* 0x004a480001067983 */ /* 0x000ee80000300800 */
[----:B------:R-:W4:Y:S04]  /*aa490*/  LDL.LU R2, [R1+0x4a54] ;  /* 0x004a540001027983 */ /* 0x000f280000300800 */
[----:B------:R-:W4:Y:S04]  /*aa4a0*/  LDL.LU R3, [R1+0x4a50] ;  /* 0x004a500001037983 */ /* 0x000f280000300800 */
[----:B------:R-:W4:Y:S04]  /*aa4b0*/  LDL R10, [R1+0x2ed8] ;  /* 0x002ed800010a7983 */ /* 0x000f280000100800 */
[----:B------:R-:W4:Y:S04]  /*aa4c0*/  LDL R11, [R1+0x2edc] ;  /* 0x002edc00010b7983 */ /* 0x000f280000100800 */
[----:B------:R-:W4:Y:S04]  /*aa4d0*/  LDL.LU R29, [R1+0x4a5c] ;  /* 0x004a5c00011d7983 */ /* 0x000f280000300800 */
[----:B------:R-:W3:Y:S01]  /*aa4e0*/  LDL.LU R7, [R1+0x4a58] ;  /* 0x004a580001077983 */ /* 0x000ee20000300800 */
[----:B------:R-:W-:-:S02]  /*aa4f0*/  F2FP.F16.E4M3.UNPACK_B R24, R24 ;  /* 0x00000018ff18723e */ /* 0x000fc400020006ff */
[----:B------:R-:W-:Y:S01]  /*aa500*/  F2FP.F16.E4M3.UNPACK_B R25, R25 ;  /* 0x00000019ff19723e */ /* 0x000fe200020006ff */
[----:B---3--:R-:W-:Y:S04]  /*aa510*/  STL.64 [R1+0xa350], R6 ;  /* 0x00a3500601007387 */ /* 0x008fe80000100a00 */
[----:B--2---:R0:W-:Y:S04]  /*aa520*/  STL.64 [R1+0xa348], R4 ;  /* 0x00a3480401007387 */ /* 0x0041e80000100a00 */
[----:B0-----:R-:W2:Y:S04]  /*aa530*/  LDL.LU R4, [R1+0x2470] ;  /* 0x0024700001047983 */ /* 0x001ea80000300800 */
[----:B------:R-:W2:Y:S04]  /*aa540*/  LDL.LU R5, [R1+0x2474] ;  /* 0x0024740001057983 */ /* 0x000ea80000300800 */
[----:B------:R-:W3:Y:S04]  /*aa550*/  LDL.LU R6, [R1+0x2478] ;  /* 0x0024780001067983 */ /* 0x000ee80000300800 */
[----:B------:R-:W3:Y:S01]  /*aa560*/  LDL.LU R7, [R1+0x247c] ;  /* 0x00247c0001077983 */ /* 0x000ee20000300800 */
[----:B------:R-:W-:Y:S03]  /*aa570*/  HMMA.16816.F32 R16, R12, R24, R16 ;  /* 0x000000180c10723c */ /* 0x000fe60000001810 */
        /* <DEDUP_REMOVED lines=8> */
[----:B0-----:R-:W3:Y:S04]  /*aa600*/  LDL.LU.64 R18, [R1+0xa380] ;  /* 0x00a3800001127983 */ /* 0x001ee80000300a00 */
[----:B------:R-:W3:Y:S01]  /*aa610*/  LDL.LU.64 R16, [R1+0xa378] ;  /* 0x00a3780001107983 */ /* 0x000ee20000300a00 */
[----:B------:R-:W-:-:S02]  /*aa620*/  F2FP.F16.E4M3.UNPACK_B R22, R22 ;  /* 0x00000016ff16723e */ /* 0x000fc400020006ff */
[----:B------:R-:W-:Y:S02]  /*aa630*/  F2FP.F16.E4M3.UNPACK_B R23, R23 ;  /* 0x00000017ff17723e */ /* 0x000fe400020006ff */
[----:B------:R-:W-:Y:S02]  /*aa640*/  F2FP.F16.E4M3.UNPACK_B R20, R20 ;  /* 0x00000014ff14723e */ /* 0x000fe400020006ff */
[----:B----4-:R-:W-:Y:S01]  /*aa650*/  F2FP.F16.E4M3.UNPACK_B R21, R21 ;  /* 0x00000015ff15723e */ /* 0x010fe200020006ff */
[----:B------:R-:W4:Y:S04]  /*aa660*/  LDL R8, [R1+0x2ee8] ;  /* 0x002ee80001087983 */ /* 0x000f280000100800 */
[----:B------:R-:W4:Y:S04]  /*aa670*/  LDL R9, [R1+0x2eec] ;  /* 0x002eec0001097983 */ /* 0x000f280000100800 */
[----:B------:R-:W-:Y:S04]  /*aa680*/  STL.64 [R1+0xa148], R26 ;  /* 0x00a1481a01007387 */ /* 0x000fe80000100a00 */
[----:B------:R0:W-:Y:S04]  /*aa690*/  STL.64 [R1+0xa140], R24 ;  /* 0x00a1401801007387 */ /* 0x0001e80000100a00 */
[----:B0-----:R-:W4:Y:S04]  /*aa6a0*/  LDL.LU R24, [R1+0x24f0] ;  /* 0x0024f00001187983 */ /* 0x001f280000300800 */
[----:B------:R-:W4:Y:S04]  /*aa6b0*/  LDL.LU R25, [R1+0x24f4] ;  /* 0x0024f40001197983 */ /* 0x000f280000300800 */
[----:B------:R-:W4:Y:S04]  /*aa6c0*/  LDL.LU R26, [R1+0x24f8] ;  /* 0x0024f800011a7983 */ /* 0x000f280000300800 */
[----:B------:R-:W4:Y:S01]  /*aa6d0*/  LDL.LU R27, [R1+0x24fc] ;  /* 0x0024fc00011b7983 */ /* 0x000f220000300800 */
[C---:B--2---:R-:W-:Y:S06]  /*aa6e0*/  HMMA.16816.F32 R4, R12.reuse, R20, R4 ;  /* 0x000000140c04723c */ /* 0x044fec0000001804 */
        /* <DEDUP_REMOVED lines=9> */
[----:B------:R-:W4:Y:S04]  /*aa780*/  LDL.LU.64 R4, [R1+0xa358] ;  /* 0x00a3580001047983 */ /* 0x000f280000300a00 */
[----:B------:R-:W-:Y:S04]  /*aa790*/  STL.64 [R1+0xa128], R22 ;  /* 0x00a1281601007387 */ /* 0x000fe80000100a00 */
[----:B------:R0:W-:Y:S04]  /*aa7a0*/  STL.64 [R1+0xa120], R20 ;  /* 0x00a1201401007387 */ /* 0x0001e80000100a00 */
[----:B0-----:R-:W3:Y:S04]  /*aa7b0*/  LDL.LU R20, [R1+0x24a0] ;  /* 0x0024a00001147983 */ /* 0x001ee80000300800 */
[----:B------:R-:W3:Y:S04]  /*aa7c0*/  LDL.LU R21, [R1+0x24a4] ;  /* 0x0024a40001157983 */ /* 0x000ee80000300800 */
[----:B------:R-:W3:Y:S04]  /*aa7d0*/  LDL.LU R22, [R1+0x24a8] ;  /* 0x0024a80001167983 */ /* 0x000ee80000300800 */
[----:B------:R-:W3:Y:S01]  /*aa7e0*/  LDL.LU R23, [R1+0x24ac] ;  /* 0x0024ac0001177983 */ /* 0x000ee20000300800 */
[----:B--2---:R-:W-:-:S02]  /*aa7f0*/  F2FP.F16.E4M3.UNPACK_B R18, R18 ;  /* 0x00000012ff12723e */ /* 0x004fc400020006ff */
[----:B------:R-:W-:-:S07]  /*aa800*/  F2FP.F16.E4M3.UNPACK_B R19, R19 ;  /* 0x00000013ff13723e */ /* 0x000fce00020006ff */
[----:B----4-:R-:W-:-:S15]  /*aa810*/  HMMA.16816.F32 R4, R12, R18, R4 ;  /* 0x000000120c04723c */ /* 0x010fde0000001804 */
[----:B------:R-:W-:-:S08]  /*aa820*/  NOP ;  /* 0x0000000000007918 */ /* 0x000fd00000000000 */
[----:B------:R-:W-:Y:S04]  /*aa830*/  STL.64 [R1+0xd20], R4 ;  /* 0x000d200401007387 */ /* 0x000fe80000100a00 */
[----:B------:R0:W-:Y:S04]  /*aa840*/  STL.64 [R1+0xd28], R6 ;  /* 0x000d280601007387 */ /* 0x0001e80000100a00 */
[----:B0-----:R-:W2:Y:S04]  /*aa850*/  LDL.LU.64 R6, [R1+0xa350] ;  /* 0x00a3500001067983 */ /* 0x001ea80000300a00 */
[----:B------:R-:W4:Y:S01]  /*aa860*/  LDL.LU.64 R4, [R1+0xa348] ;  /* 0x00a3480001047983 */ /* 0x000f220000300a00 */
[----:B---3--:R-:W-:-:S02]  /*aa870*/  F2FP.F16.E4M3.UNPACK_B R16, R16 ;  /* 0x00000010ff10723e */ /* 0x008fc400020006ff */
[----:B------:R-:W-:-:S07]  /*aa880*/  F2FP.F16.E4M3.UNPACK_B R17, R17 ;  /* 0x00000011ff11723e */ /* 0x000fce00020006ff */
[C---:B------:R-:W-:Y:S01]  /*aa890*/  HMMA.16816.F32 R20, R12.reuse, R16, R20 ;  /* 0x000000100c14723c */ /* 0x040fe20000001814 */
[----:B------:R-:W-:Y:S02]  /*aa8a0*/  F2FP.F16.E4M3.UNPACK_B R10, R10 ;  /* 0x0000000aff0a723e */ /* 0x000fe400020006ff */
[----:B------:R-:W-:Y:S01]  /*aa8b0*/  F2FP.F16.E4M3.UNPACK_B R11, R11 ;  /* 0x0000000bff0b723e */ /* 0x000fe200020006ff */
[----:B----4-:R-:W-:Y:S02]  /*aa8c0*/  IMAD R4, R4, 0x100, R0 ;  /* 0x0000010004047824 */ /* 0x010fe400078e0200 */
[----:B------:R-:W3:Y:S01]  /*aa8d0*/  LDL.LU R0, [R1+0xa344] ;  /* 0x00a3440001007983 */ /* 0x000ee20000300800 */
[----:B--2---:R-:W-:Y:S02]  /*aa8e0*/  IMAD R5, R6, 0x100, R5 ;  /* 0x0000010006057824 */ /* 0x004fe400078e0205 */
[----:B------:R-:W-:Y:S02]  /*aa8f0*/  IMAD R6, R3, 0x100, R2 ;  /* 0x0000010003067824 */ /* 0x000fe400078e0202 */
[----:B------:R-:W2:Y:S04]  /*aa900*/  LDL R2, [R1+0x2ef8] ;  /* 0x002ef80001027983 */ /* 0x000ea80000100800 */
[----:B------:R-:W4:Y:S08]  /*aa910*/  LDL R3, [R1+0x2efc] ;  /* 0x002efc0001037983 */ /* 0x000f300000100800 */
[----:B------:R-:W-:Y:S04]  /*aa920*/  STL.64 [R1+0xd50], R20 ;  /* 0x000d501401007387 */ /* 0x000fe80000100a00 */
[----:B------:R-:W-:Y:S04]  /*aa930*/  STL.64 [R1+0xd58], R22 ;  /* 0x000d581601007387 */ /* 0x000fe80000100a00 */
[----:B------:R-:W-:Y:S04]  /*aa940*/  STL.64 [R1+0xa108], R18 ;  /* 0x00a1081201007387 */ /* 0x000fe80000100a00 */
[----:B------:R0:W-:Y:S02]  /*aa950*/  STL.64 [R1+0xa100], R16 ;  /* 0x00a1001001007387 */ /* 0x0001e40000100a00 */
[----:B0-----:R-:W-:Y:S02]  /*aa960*/  HMMA.16816.F32 R16, R12, R10, R24 ;  /* 0x0000000a0c10723c */ /* 0x001fe40000001818 */
[----:B------:R-:W2:-:S15]  /*aa970*/  LDL R26, [R1+0x28] ;  /* 0x00002800011a7983 */ /* 0x000e9e0000100800 */
[----:B------:R-:W-:-:S06]  /*aa980*/  NOP ;  /* 0x0000000000007918 */ /* 0x000fcc0000000000 */
[----:B------:R0:W-:Y:S04]  /*aa990*/  STL.64 [R1+0xd70], R16 ;  /* 0x000d701001007387 */ /* 0x0001e80000100a00 */
[----:B------:R1:W-:Y:S01]  /*aa9a0*/  STL.64 [R1+0xd78], R18 ;  /* 0x000d781201007387 */ /* 0x0003e20000100a00 */
[----:B---3--:R-:W-:-:S03]  /*aa9b0*/  IMAD.MOV.U32 R27, RZ, RZ, R0 ;  /* 0x000000ffff1b7224 */ /* 0x008fc600078e0000 */
[----:B------:R-:W3:Y:S04]  /*aa9c0*/  LDL.LU R0, [R1+0xa340] ;  /* 0x00a3400001007983 */ /* 0x000ee80000300800 */
[----:B------:R-:W4:Y:S04]  /*aa9d0*/  LDL.LU R20, [R1+0x2a50] ;  /* 0x002a500001147983 */ /* 0x000f280000300800 */
[----:B------:R-:W4:Y:S04]  /*aa9e0*/  LDL.LU R21, [R1+0x2a54] ;  /* 0x002a540001157983 */ /* 0x000f280000300800 */
[----:B------:R-:W2:Y:S04]  /*aa9f0*/  LDL.LU R22, [R1+0x2a58] ;  /* 0x002a580001167983 */ /* 0x000ea80000300800 */
[----:B------:R-:W2:Y:S04]  /*aaa00*/  LDL.LU R23, [R1+0x2a5c] ;  /* 0x002a5c0001177983 */ /* 0x000ea80000300800 */
[----:B--2---:R2:W-:Y:S04]  /*aaa10*/  STL.64 [R1+0xa1b8], R22 ;  /* 0x00a1b81601007387 */ /* 0x0045e80000100a00 */
[----:B----4-:R-:W-:Y:S04]  /*aaa20*/  STL.64 [R1+0xa1b0], R20 ;  /* 0x00a1b01401007387 */ /* 0x010fe80000100a00 */
[----:B------:R-:W4:Y:S01]  /*aaa30*/  LDL R24, [R1+0x30] ;  /* 0x0000300001187983 */ /* 0x000f220000100800 */
[----:B---3--:R-:W-:-:S03]  /*aaa40*/  IMAD.MOV.U32 R25, RZ, RZ, R0 ;  /* 0x000000ffff197224 */ /* 0x008fc600078e0000 */
[----:B------:R-:W2:Y:S04]  /*aaa50*/  LDL.LU R0, [R1+0xa33c] ;  /* 0x00a33c0001007983 */ /* 0x000ea80000300800 */
[----:B------:R-:W-:Y:S04]  /*aaa60*/  STL.64 [R1+0xa1c8], R26 ;  /* 0x00a1c81a01007387 */ /* 0x000fe80000100a00 */
[----:B----4-:R3:W-:Y:S04]  /*aaa70*/  STL.64 [R1+0xa1c0], R24 ;  /* 0x00a1c01801007387 */ /* 0x0107e80000100a00 */
[----:B0-----:R-:W4:Y:S04]  /*aaa80*/  LDL.LU R16, [R1+0x2a60] ;  /* 0x002a600001107983 */ /* 0x001f280000300800 */
[----:B------:R-:W4:Y:S04]  /*aaa90*/  LDL.LU R17, [R1+0x2a64] ;  /* 0x002a640001117983 */ /* 0x000f280000300800 */
[----:B-1----:R-:W3:Y:S04]  /*aaaa0*/  LDL.LU R18, [R1+0x2a68] ;  /* 0x002a680001127983 */ /* 0x002ee80000300800 */
[----:B------:R-:W3:Y:S01]  /*aaab0*/  LDL.LU R19, [R1+0x2a6c] ;  /* 0x002a6c0001137983 */ /* 0x000ee20000300800 */
[----:B------:R-:W-:Y:S01]  /*aaac0*/  IMAD R7, R7, 0x100, R29 ;  /* 0x0000010007077824 */ /* 0x000fe200078e021d */
[----:B------:R-:W-:-:S02]  /*aaad0*/  F2FP.F16.E4M3.UNPACK_B R6, R6 ;  /* 0x00000006ff06723e */ /* 0x000fc400020006ff */
[----:B------:R-:W-:Y:S02]  /*aaae0*/  F2FP.F16.E4M3.UNPACK_B R4, R4 ;  /* 0x00000004ff04723e */ /* 0x000fe400020006ff */
[----:B------:R-:W-:Y:S01]  /*aaaf0*/  F2FP.F16.E4M3.UNPACK_B R5, R5 ;  /* 0x00000005ff05723e */ /* 0x000fe200020006ff */
[----:B--2---:R-:W-:Y:S01]  /*aab00*/  IMAD.MOV.U32 R23, RZ, RZ, R0 ;  /* 0x000000ffff177224 */ /* 0x004fe200078e0000 */
[----:B---3--:R-:W-:Y:S04]  /*aab10*/  STL.64 [R1+0xa1d8], R18 ;  /* 0x00a1d81201007387 */ /* 0x008fe80000100a00 */
[----:B----4-:R-:W-:Y:S04]  /*aab20*/  STL.64 [R1+0xa1d0], R16 ;  /* 0x00a1d01001007387 */ /* 0x010fe80000100a00 */
[----:B------:R-:W-:Y:S04]  /*aab30*/  STL.64 [R1+0xa318], R6 ;  /* 0x00a3180601007387 */ /* 0x000fe80000100a00 */
[----:B------:R-:W-:Y:S04]  /*aab40*/  STL.64 [R1+0xa310], R4 ;  /* 0x00a3100401007387 */ /* 0x000fe80000100a00 */
[----:B------:R-:W2:Y:S04]  /*aab50*/  LDL R22, [R1+0x40] ;  /* 0x0000400001167983 */ /* 0x000ea80000100800 */
[----:B------:R-:W3:Y:S04]  /*aab60*/  LDL.LU R0, [R1+0xa338] ;  /* 0x00a3380001007983 */ /* 0x000ee80000300800 */
[----:B------:R-:W4:Y:S04]  /*aab70*/  LDL.LU R24, [R1+0x2a80] ;  /* 0x002a800001187983 */ /* 0x000f280000300800 */
[----:B------:R-:W4:Y:S04]  /*aab80*/  LDL.LU R25, [R1+0x2a84] ;  /* 0x002a840001197983 */ /* 0x000f280000300800 */
[----:B------:R-:W2:Y:S04]  /*aab90*/  LDL.LU R26, [R1+0x2a88] ;  /* 0x002a8800011a7983 */ /* 0x000ea80000300800 */
[----:B------:R-:W2:Y:S04]  /*aaba0*/  LDL.LU R27, [R1+0x2a8c] ;  /* 0x002a8c00011b7983 */ /* 0x000ea80000300800 */
[----:B--2---:R3:W-:Y:S04]  /*aabb0*/  STL.64 [R1+0xa1e8], R26 ;  /* 0x00a1e81a01007387 */ /* 0x0047e80000100a00 */
[----:B----4-:R-:W-:Y:S04]  /*aabc0*/  STL.64 [R1+0xa1e0], R24 ;  /* 0x00a1e01801007387 */ /* 0x010fe80000100a00 */
[----:B------:R-:W2:Y:S04]  /*aabd0*/  LDL R20, [R1+0x48] ;  /* 0x0000480001147983 */ /* 0x000ea80000100800 */
[----:B------:R-:W2:Y:S04]  /*aabe0*/  LDL R21, [R1+0x4c] ;  /* 0x00004c0001157983 */ /* 0x000ea80000100800 */
[----:B------:R-:W-:Y:S01]  /*aabf0*/  STL.64 [R1+0xa1f8], R22 ;  /* 0x00a1f81601007387 */ /* 0x000fe20000100a00 */
[----:B---3--:R-:W-:-:S03]  /*aac00*/  IMAD.MOV.U32 R27, RZ, RZ, R0 ;  /* 0x000000ffff1b7224 */ /* 0x008fc600078e0000 */
[----:B--2---:R0:W-:Y:S04]  /*aac10*/  STL.64 [R1+0xa1f0], R20 ;  /* 0x00a1f01401007387 */ /* 0x0041e80000100a00 */
[----:B------:R-:W2:Y:S04]  /*aac20*/  LDL R26, [R1+0x50] ;  /* 0x00005000011a7983 */ /* 0x000ea80000100800 */
[----:B------:R-:W3:Y:S04]  /*aac30*/  LDL.LU R0, [R1+0xa334] ;  /* 0x00a3340001007983 */ /* 0x000ee80000300800 */
        /* <DEDUP_REMOVED lines=14> */
[----:B0-----:R-:W2:Y:S01]  /*aad20*/  LDL R20, [R1+0x68] ;  /* 0x0000680001147983 */ /* 0x001ea20000100800 */
[----:B---3--:R-:W-:-:S03]  /*aad30*/  IMAD.MOV.U32 R21, RZ, RZ, R0 ;  /* 0x000000ffff157224 */ /* 0x008fc600078e0000 */
[----:B------:R-:W3:Y:S04]  /*aad40*/  LDL.LU R0, [R1+0xa330] ;  /* 0x00a3300001007983 */ /* 0x000ee80000300800 */
[----:B----4-:R3:W-:Y:S04]  /*aad50*/  STL.64 [R1+0xa230], R22 ;  /* 0x00a2301601007387 */ /* 0x0107e80000100a00 */
[----:B--2---:R-:W-:Y:S04]  /*aad60*/  STL.64 [R1+0xa248], R20 ;  /* 0x00a2481401007387 */ /* 0x004fe80000100a00 */
        /* <DEDUP_REMOVED lines=22> */
[----:B--2---:R0:W-:Y:S01]  /*aaed0*/  STL.64 [R1+0xa250], R24 ;  /* 0x00a2501801007387 */ /* 0x0041e20000100a00 */
[----:B------:R-:W-:-:S03]  /*aaee0*/  IMAD.MOV.U32 R23, RZ, RZ, R0 ;  /* 0x000000ffff177224 */ /* 0x000fc600078e0000 */
        /* <DEDUP_REMOVED lines=16> */
[----:B------:R-:W3:Y:S04]  /*aaff0*/  LDL.64 R22, [R1+0x90] ;  /* 0x0000900001167983 */ /* 0x000ee80000100a00 */
[----:B---3--:R-:W-:Y:S04]  /*ab000*/  STL.64 [R1+0xa2c0], R22 ;  /* 0x00a2c01601007387 */ /* 0x008fe80000100a00 */
[----:B----4-:R-:W-:Y:S04]  /*ab010*/  STL.64 [R1+0xa2b8], R20 ;  /* 0x00a2b81401007387 */ /* 0x010fe80000100a00 */
[----:B------:R-:W-:Y:S04]  /*ab020*/  STL.64 [R1+0xa288], R26 ;  /* 0x00a2881a01007387 */ /* 0x000fe80000100a00 */
        /* <DEDUP_REMOVED lines=12> */
[----:B------:R-:W2:Y:S01]  /*ab0f0*/  LDL.64 R20, [R1+0xa8] ;  /* 0x0000a80001147983 */ /* 0x000ea20000100a00 */
[----:B------:R-:W-:-:S05]  /*ab100*/  IMAD.MOV.U32 R23, RZ, RZ, R0 ;  /* 0x000000ffff177224 */ /* 0x000fca00078e0000 */
[----:B----4-:R-:W-:Y:S04]  /*ab110*/  STL.64 [R1+0xa2f0], R22 ;  /* 0x00a2f01601007387 */ /* 0x010fe80000100a00 */
[----:B--2---:R0:W-:Y:S04]  /*ab120*/  STL.64 [R1+0xa2e8], R20 ;  /* 0x00a2e81401007387 */ /* 0x0041e80000100a00 */
[----:B0-----:R-:W2:Y:S04]  /*ab130*/  LDL.LU R20, [R1+0x2850] ;  /* 0x0028500001147983 */ /* 0x001ea80000300800 */
[----:B------:R-:W2:Y:S04]  /*ab140*/  LDL.LU R21, [R1+0x2854] ;  /* 0x0028540001157983 */ /* 0x000ea80000300800 */
[----:B------:R-:W4:Y:S04]  /*ab150*/  LDL.LU R22, [R1+0x2858] ;  /* 0x0028580001167983 */ /* 0x000f280000300800 */
[----:B------:R-:W4:Y:S04]  /*ab160*/  LDL.LU R23, [R1+0x285c] ;  /* 0x00285c0001177983 */ /* 0x000f280000300800 */
[----:B------:R-:W3:Y:S04]  /*ab170*/  LDL R29, [R1+0x2f08] ;  /* 0x002f0800011d7983 */ /* 0x000ee80000100800 */
[----:B------:R-:W3:Y:S04]  /*ab180*/  LDL R0, [R1+0x2f0c] ;  /* 0x002f0c0001007983 */ /* 0x000ee80000100800 */
        /* <DEDUP_REMOVED lines=16> */
[----:B------:R-:W-:-:S02]  /*ab290*/  F2FP.F16.E4M3.UNPACK_B R8, R8 ;  /* 0x00000008ff08723e */ /* 0x000fc400020006ff */
        /* <DEDUP_REMOVED lines=8> */
[----:B------:R-:W-:Y:S01]  /*ab320*/  HMMA.16816.F32 R4, R12, R8, R4 ;  /* 0x000000080c04723c */ /* 0x000fe20000001804 */
[----:B------:R-:W-:-:S07]  /*ab330*/  F2FP.F16.E4M3.UNPACK_B R3, R3 ;  /* 0x00000003ff03723e */ /* 0x000fce00020006ff */
[----:B--2---:R-:W-:Y:S01]  /*ab340*/  HMMA.16816.F32 R20, R12, R2, R20 ;  /* 0x000000020c14723c */ /* 0x004fe20000001814 */
[----:B------:R-:W-:Y:S02]  /*ab350*/  F2FP.F16.E4M3.UNPACK_B R29, R29 ;  /* 0x0000001dff1d723e */ /* 0x000fe400020006ff */
[----:B------:R-:W-:Y:S01]  /*ab360*/  F2FP.F16.E4M3.UNPACK_B R0, R0 ;  /* 0x00000000ff00723e */ /* 0x000fe200020006ff */
        /* <DEDUP_REMOVED lines=13> */
[----:B------:R-:W2:Y:S04]  /*ab440*/  LDL.LU.64 R4, [R1+0xa310] ;  /* 0x00a3100001047983 */ /* 0x000ea80000300a00 */
[----:B------:R0:W-:Y:S04]  /*ab450*/  STL.64 [R1+0xa0e8], R10 ;  /* 0x00a0e80a01007387 */ /* 0x0001e80000100a00 */
[----:B------:R-:W-:Y:S04]  /*ab460*/  STL [R1+0xa0], R29 ;  /* 0x0000a01d01007387 */ /* 0x000fe80000100800 */
[----:B0-----:R-:W3:Y:S04]  /*ab470*/  LDL R10, [R1+0x38] ;  /* 0x00003800010a7983 */ /* 0x001ee80000100800 */
[----:B------:R-:W-:Y:S04]  /*ab480*/  STL [R1+0xa4], R0 ;  /* 0x0000a40001007387 */ /* 0x000fe80000100800 */
[----:B------:R-:W3:Y:S04]  /*ab490*/  LDL R11, [R1+0x3c] ;  /* 0x00003c00010b7983 */ /* 0x000ee80000100800 */
[----:B------:R0:W-:Y:S02]  /*ab4a0*/  STL.64 [R1+0xa0e0], R8 ;  /* 0x00a0e00801007387 */ /* 0x0001e40000100a00 */
[----:B0-----:R-:W-:-:S02]  /*ab4b0*/  IMAD.MOV.U32 R8, RZ, RZ, R29 ;  /* 0x000000ffff087224 */ /* 0x001fc400078e001d */
[----:B------:R-:W3:Y:S04]  /*ab4c0*/  LDL.LU R29, [R1+0xa308] ;  /* 0x00a30800011d7983 */ /* 0x000ee80000300800 */
[----:B------:R-:W-:Y:S04]  /*ab4d0*/  STL.64 [R1+0x2ce0], R20 ;  /* 0x002ce01401007387 */ /* 0x000fe80000100a00 */
[----:B------:R0:W-:Y:S04]  /*ab4e0*/  STL.64 [R1+0x2ce8], R22 ;  /* 0x002ce81601007387 */ /* 0x0001e80000100a00 */
[----:B0-----:R-:W4:Y:S04]  /*ab4f0*/  LDL.LU.64 R22, [R1+0xa300] ;  /* 0x00a3000001167983 */ /* 0x001f280000300a00 */
[----:B------:R-:W4:Y:S01]  /*ab500*/  LDL.LU.64 R20, [R1+0xa2f8] ;  /* 0x00a2f80001147983 */ /* 0x000f220000300a00 */
[----:B------:R-:W-:-:S07]  /*ab510*/  IMAD.MOV.U32 R9, RZ, RZ, R0 ;  /* 0x000000ffff097224 */ /* 0x000fce00078e0000 */
[----:B----4-:R-:W-:Y:S01]  /*ab520*/  HMMA.16816.F32 R12, R12, R8, R20 ;  /* 0x000000080c0c723c */ /* 0x010fe20000001814 */
[----:B------:R-:W4:Y:S04]  /*ab530*/  LDL.LU.64 R22, [R1+0xa2f0] ;  /* 0x00a2f00001167983 */ /* 0x000f280000300a00 */
[----:B------:R-:W2:Y:S01]  /*ab540*/  LDL.LU.64 R20, [R1+0xa2e8] ;  /* 0x00a2e80001147983 */ /* 0x000ea20000300a00 */
[----:B------:R-:W-:-:S15]  /*ab550*/  F2FP.F16.E4M3.UNPACK_B R7, R7 ;  /* 0x00000007ff07723e */ /* 0x000fde00020006ff */
[----:B------:R-:W-:-:S02]  /*ab560*/  NOP ;  /* 0x0000000000007918 */ /* 0x000fc40000000000 */
        /* <DEDUP_REMOVED lines=20> */
[----:B0-----:R-:W2:Y:S04]  /*ab6b0*/  LDL.LU.64 R22, [R1+0xa2c0] ;  /* 0x00a2c00001167983 */ /* 0x001ea80000300a00 */
[----:B------:R-:W4:Y:S01]  /*ab6c0*/  LDL.LU.64 R20, [R1+0xa2b8] ;  /* 0x00a2b80001147983 */ /* 0x000f220000300a00 */
        /* <DEDUP_REMOVED lines=45> */
[----:B------:R-:W4:-:S15]  /*ab9a0*/  LDL.LU.64 R24, [R1+0xa220] ;  /* 0x00a2200001187983 */ /* 0x000f1e0000300a00 */
        /* <DEDUP_REMOVED lines=14> */
[----:B------:R-:W3:-:S15]  /*aba90*/  LDL.LU.64 R20, [R1+0xa1f0] ;  /* 0x00a1f00001147983 */ /* 0x000ede0000300a00 */
[----:B------:R-:W-:-:S03]  /*abaa0*/  NOP ;  /* 0x0000000000007918 */ /* 0x000fc60000000000 */
[----:B------:R-:W-:Y:S04]  /*abab0*/  STL.64 [R1+0xea0], R24 ;  /* 0x000ea01801007387 */ /* 0x000fe80000100a00 */
[----:B------:R0:W-:Y:S04]  /*abac0*/  STL.64 [R1+0xea8], R26 ;  /* 0x000ea81a01007387 */ /* 0x0001e80000100a00 */
[----:B0-----:R-:W2:Y:S04]  /*abad0*/  LDL.LU.64 R26, [R1+0xa1e8] ;  /* 0x00a1e800011a7983 */ /* 0x001ea80000300a00 */
[----:B------:R-:W2:Y:S01]  /*abae0*/  LDL.LU.64 R24, [R1+0xa1e0] ;  /* 0x00a1e00001187983 */ /* 0x000ea20000300a00 */
[C---:B---3--:R-:W-:Y:S06]  /*abaf0*/  HMMA.16816.F32 R16, R4.reuse, R20, R16 ;  /* 0x000000140410723c */ /* 0x048fec0000001810 */
[----:B--2---:R-:W-:-:S15]  /*abb00*/  HMMA.16816.F32 R20, R4, R22, R24 ;  /* 0x000000160414723c */ /* 0x004fde0000001818 */
        /* <DEDUP_REMOVED lines=11> */
[----:B------:R-:W-:-:S15]  /*abbc0*/  HMMA.16816.F32 R8, R4, R10, R12 ;  /* 0x0000000a0408723c */ /* 0x000fde000000180c */
[----:B------:R-:W-:-:S08]  /*abbd0*/  NOP ;  /* 0x0000000000007918 */ /* 0x000fd00000000000 */
[----:B------:R-:W-:Y:S04]  /*abbe0*/  STL.64 [R1+0xed0], R8 ;  /* 0x000ed00801007387 */ /* 0x000fe80000100a00 */
[----:B------:R3:W-:Y:S01]  /*abbf0*/  STL.64 [R1+0xed8], R10 ;  /* 0x000ed80a01007387 */ /* 0x0007e20000100a00 */
[C---:B--2---:R-:W-:Y:S06]  /*abc00*/  HMMA.16816.F32 R12, R4.reuse, R24, R16 ;  /* 0x00000018040c723c */ /* 0x044fec0000001810 */
[----:B---3--:R-:W-:Y:S01]  /*abc10*/  HMMA.16816.F32 R8, R4, R26, R20 ;  /* 0x0000001a0408723c */ /* 0x008fe20000001814 */
[----:B------:R-:W2:-:S15]  /*abc20*/  LDL.LU R20, [R1+0x29d0] ;  /* 0x0029d00001147983 */ /* 0x000e9e0000300800 */
[----:B------:R-:W-:-:S01]  /*abc30*/  NOP ;  /* 0x0000000000007918 */ /* 0x000fc20000000000 */
[----:B------:R0:W-:Y:S04]  /*abc40*/  STL.64 [R1+0xee0], R12 ;  /* 0x000ee00c01007387 */ /* 0x0001e80000100a00 */
        /* <DEDUP_REMOVED lines=10> */
[----:B0-----:R-:W3:Y:S04]  /*abcf0*/  LDL R12, [R1] ;  /* 0x00000000010c7983 */ /* 0x001ee80000100800 */
[----:B------:R-:W3:Y:S04]  /*abd00*/  LDL R13, [R1+0x4] ;  /* 0x00000400010d7983 */ /* 0x000ee80000100800 */
[----:B--2---:R-:W-:Y:S04]  /*abd10*/  STL.64 [R1+0xa158], R26 ;  /* 0x00a1581a01007387 */ /* 0x004fe80000100a00 */
[----:B----4-:R0:W-:Y:S04]  /*abd20*/  STL.64 [R1+0xa150], R24 ;  /* 0x00a1501801007387 */ /* 0x0101e80000100a00 */
[----:B0-----:R-:W2:Y:S04]  /*abd30*/  LDL.LU R24, [R1+0x2a00] ;  /* 0x002a000001187983 */ /* 0x001ea80000300800 */
[----:B------:R-:W2:Y:S04]  /*abd40*/  LDL.LU R25, [R1+0x2a04] ;  /* 0x002a040001197983 */ /* 0x000ea80000300800 */
[----:B------:R-:W4:Y:S04]  /*abd50*/  LDL.LU R26, [R1+0x2a08] ;  /* 0x002a0800011a7983 */ /* 0x000f280000300800 */
[----:B------:R-:W4:Y:S04]  /*abd60*/  LDL.LU R27, [R1+0x2a0c] ;  /* 0x002a0c00011b7983 */ /* 0x000f280000300800 */
[----:B----4-:R0:W-:Y:S04]  /*abd70*/  STL.64 [R1+0xa168], R26 ;  /* 0x00a1681a01007387 */ /* 0x0101e80000100a00 */
[----:B------:R-:W4:Y:S04]  /*abd80*/  LDL R18, [R1+0x20] ;  /* 0x0000200001127983 */ /* 0x000f280000100800 */
[----:B------:R-:W4:Y:S04]  /*abd90*/  LDL R19, [R1+0x24] ;  /* 0x0000240001137983 */ /* 0x000f280000100800 */
[----:B0-----:R-:W3:Y:S04]  /*abda0*/  LDL R26, [R1+0x8] ;  /* 0x00000800011a7983 */ /* 0x001ee80000100800 */
[----:B------:R-:W3:Y:S04]  /*abdb0*/  LDL R27, [R1+0xc] ;  /* 0x00000c00011b7983 */ /* 0x000ee80000100800 */
[----:B------:R-:W4:Y:S04]  /*abdc0*/  LDL.LU R8, [R1+0x2a40] ;  /* 0x002a400001087983 */ /* 0x000f280000300800 */
[----:B------:R-:W4:Y:S04]  /*abdd0*/  LDL.LU R9, [R1+0x2a44] ;  /* 0x002a440001097983 */ /* 0x000f280000300800 */
[----:B------:R-:W4:Y:S04]  /*abde0*/  LDL.LU R10, [R1+0x2a48] ;  /* 0x002a4800010a7983 */ /* 0x000f280000300800 */
[----:B------:R-:W4:Y:S04]  /*abdf0*/  LDL.LU R11, [R1+0x2a4c] ;  /* 0x002a4c00010b7983 */ /* 0x000f280000300800 */
[----:B--2---:R-:W-:Y:S04]  /*abe00*/  STL.64 [R1+0xa160], R24 ;  /* 0x00a1601801007387 */ /* 0x004fe80000100a00 */
[----:B---3--:R-:W-:Y:S04]  /*abe10*/  STL.64 [R1+0xa180], R26 ;  /* 0x00a1801a01007387 */ /* 0x008fe80000100a00 */
[----:B------:R-:W-:Y:S04]  /*abe20*/  STL.64 [R1+0xa138], R22 ;  /* 0x00a1381601007387 */ /* 0x000fe80000100a00 */
[----:B------:R0:W-:Y:S04]  /*abe30*/  STL.64 [R1+0xa130], R20 ;  /* 0x00a1301401007387 */ /* 0x0001e80000100a00 */
        /* <DEDUP_REMOVED lines=30> */
[----:B------:R-:W2:Y:S04]  /*ac020*/  LDL.LU R16, [R1+0x29b0] ;  /* 0x0029b00001107983 */ /* 0x000ea80000300800 */
        /* <DEDUP_REMOVED lines=47> */
[----:B------:R-:W2:Y:S04]  /*ac320*/  LDL.LU.64 R24, [R1+0xa150] ;  /* 0x00a1500001187983 */ /* 0x000ea80000300a00 */
[----:B------:R-:W3:Y:S04]  /*ac330*/  LDL.LU R12, [R1+0x4a60] ;  /* 0x004a6000010c7983 */ /* 0x000ee80000300800 */
[----:B------:R-:W3:Y:S01]  /*ac340*/  LDL.LU R13, [R1+0x4a68] ;  /* 0x004a6800010d7983 */ /* 0x000ee20000300800 */
        /* <DEDUP_REMOVED lines=22> */
[----:B------:R-:W4:Y:S04]  /*ac4b0*/  LDL.LU R26, [R1+0x2ac8] ;  /* 0x002ac800011a7983 */ /* 0x000f280000300800 */
[----:B------:R-:W4:Y:S01]  /*ac4c0*/  LDL.LU R27, [R1+0x2acc] ;  /* 0x002acc00011b7983 */ /* 0x000f220000300800 */
[C---:B--2---:R-:W-:Y:S03]  /*ac4d0*/  HMMA.16816.F32 R16, R4.reuse, R22, R16 ;  /* 0x000000160410723c */ /* 0x044fe60000001810 */
        /* <DEDUP_REMOVED lines=36> */
[----:B------:R-:W3:Y:S04]  /*ac720*/  LDL.LU R19, [R1+0x4a7c] ;  /* 0x004a7c0001137983 */ /* 0x000ee80000300800 */
[----:B------:R0:W-:Y:S04]  /*ac730*/  STL.64 [R1+0x9ec0], R16 ;  /* 0x009ec01001007387 */ /* 0x0001e80000100a00 */
[----:B0-----:R-:W4:Y:S04]  /*ac740*/  LDL.LU R16, [R1+0x4a64] ;  /* 0x004a640001107983 */ /* 0x001f280000300800 */
[----:B------:R-:W3:Y:S01]  /*ac750*/  LDL.LU R17, [R1+0x4a6c] ;  /* 0x004a6c0001117983 */ /* 0x000ee20000300800 */
[----:B--2---:R-:W-:-:S15]  /*ac760*/  HMMA.16816.F32 R24, R4, R10, R24 ;  /* 0x0000000a0418723c */ /* 0x004fde0000001818 */
[----:B------:R-:W-:-:S08]  /*ac770*/  NOP ;  /* 0x0000000000007918 */ /* 0x000fd00000000000 */
[----:B------:R-:W-:Y:S04]  /*ac780*/  STL.64 [R1+0xfc0], R24 ;  /* 0x000fc01801007387 */ /* 0x000fe80000100a00 */
[----:B------:R0:W-:Y:S04]  /*ac790*/  STL.64 [R1+0xfc8], R26 ;  /* 0x000fc81a01007387 */ /* 0x0001e80000100a00 */
[----:B0-----:R-:W2:Y:S04]  /*ac7a0*/  LDL.LU.64 R26, [R1+0xa0d8] ;  /* 0x00a0d800011a7983 */ /* 0x001ea80000300a00 */
[----:B------:R-:W2:Y:S01]  /*ac7b0*/  LDL.LU.64 R24, [R1+0xa0d0] ;  /* 0x00a0d00001187983 */ /* 0x000ea20000300a00 */
[----:B----4-:R-:W-:-:S02]  /*ac7c0*/  IMAD R12, R12, 0x100, R16 ;  /* 0x000001000c0c7824 */ /* 0x010fc400078e0210 */
[----:B---3--:R-:W-:Y:S02]  /*ac7d0*/  IMAD R13, R13, 0x100, R17 ;  /* 0x000001000d0d7824 */ /* 0x008fe400078e0211 */
[----:B------:R-:W-:Y:S02]  /*ac7e0*/  IMAD R14, R14, 0x100, R18 ;  /* 0x000001000e0e7824 */ /* 0x000fe400078e0212 */
[----:B------:R-:W-:Y:S02]  /*ac7f0*/  IMAD R15, R15, 0x100, R19 ;  /* 0x000001000f0f7824 */ /* 0x000fe400078e0213 */
[----:B------:R-:W-:Y:S06]  /*ac800*/  HMMA.16816.F32 R16, R4, R8, R20 ;  /* 0x000000080410723c */ /* 0x000fec0000001814 */
[----:B------:R-:W-:Y:S04]  /*ac810*/  STL [R1+0x9e8c], R8 ;  /* 0x009e8c0801007387 */ /* 0x000fe80000100800 */
[----:B------:R-:W-:-:S13]  /*ac820*/  STL [R1+0x9e88], R9 ;  /* 0x009e880901007387 */ /* 0x000fda0000100800 */
[----:B------:R-:W-:Y:S04]  /*ac830*/  STL.64 [R1+0x2cd0], R16 ;  /* 0x002cd01001007387 */ /* 0x000fe80000100a00 */
[----:B------:R-:W-:Y:S04]  /*ac840*/  STL.64 [R1+0x2cd8], R18 ;  /* 0x002cd81201007387 */ /* 0x000fe80000100a00 */
[----:B------:R2:W-:Y:S02]  /*ac850*/  STL.64 [R1+0xa0c0], R10 ;  /* 0x00a0c00a01007387 */ /* 0x0005e40000100a00 */
[----:B--2---:R-:W-:Y:S02]  /*ac860*/  HMMA.16816.F32 R8, R4, R2, R24 ;  /* 0x000000020408723c */ /* 0x004fe40000001818 */
[----:B------:R-:W2:Y:S05]  /*ac870*/  LDL R26, [R1+0x58] ;  /* 0x00005800011a7983 */ /* 0x000eaa0000100800 */
[----:B------:R-:W-:-:S15]  /*ac880*/  IMAD.MOV.U32 R27, RZ, RZ, R0 ;  /* 0x000000ffff1b7224 */ /* 0x000fde00078e0000 */
        /* <DEDUP_REMOVED lines=31> */
[----:B----4-:R0:W-:Y:S04]  /*aca80*/  STL.64 [R1+0xa078], R18 ;  /* 0x00a0781201007387 */ /* 0x0101e80000100a00 */
[----:B0-----:R-:W4:Y:S01]  /*aca90*/  LDL R18, [R1+0x90] ;  /* 0x0000900001127983 */ /* 0x001f220000100800 */
[----:B---3--:R-:W-:-:S03]  /*acaa0*/  IMAD.MOV.U32 R19, RZ, RZ, R0 ;  /* 0x000000ffff137224 */ /* 0x008fc600078e0000 */
[----:B------:R-:W3:Y:S04]  /*acab0*/  LDL.LU R0, [R1+0xa0c8] ;  /* 0x00a0c80001007983 */ /* 0x000ee80000300800 */
[----:B--2---:R0:W-:Y:S04]  /*acac0*/  STL.64 [R1+0xa070], R16 ;  /* 0x00a0701001007387 */ /* 0x0041e80000100a00 */
[----:B0-----:R-:W2:Y:S04]  /*acad0*/  LDL.64 R16, [R1+0x98] ;  /* 0x0000980001107983 */ /* 0x001ea80000100a00 */
[----:B----4-:R-:W-:Y:S04]  /*acae0*/  STL.64 [R1+0xa0a8], R18 ;  /* 0x00a0a81201007387 */ /* 0x010fe80000100a00 */
        /* <DEDUP_REMOVED lines=8> */
[----:B------:R-:W3:Y:S04]  /*acb70*/  LDL R18, [R1+0xa8] ;  /* 0x0000a80001127983 */ /* 0x000ee80000100800 */
[----:B------:R-:W3:Y:S04]  /*acb80*/  LDL.LU R8, [R1+0x2970] ;  /* 0x0029700001087983 */ /* 0x000ee80000300800 */
[----:B------:R-:W3:Y:S04]  /*acb90*/  LDL.LU R9, [R1+0x2974] ;  /* 0x0029740001097983 */ /* 0x000ee80000300800 */
[----:B------:R-:W3:Y:S04]  /*acba0*/  LDL.LU R10, [R1+0x2978] ;  /* 0x00297800010a7983 */ /* 0x000ee80000300800 */
[----:B------:R-:W3:Y:S04]  /*acbb0*/  LDL.LU R11, [R1+0x297c] ;  /* 0x00297c00010b7983 */ /* 0x000ee80000300800 */
[----:B------:R-:W3:Y:S04]  /*acbc0*/  LDL.64 R16, [R1+0xa0] ;  /* 0x0000a00001107983 */ /* 0x000ee80000100a00 */
        /* <DEDUP_REMOVED lines=17> */
[----:B------:R-:W4:Y:S01]  /*acce0*/  LDL.LU R27, [R1+0x295c] ;  /* 0x00295c00011b7983 */ /* 0x000f220000300800 */
[----:B------:R-:W-:-:S02]  /*accf0*/  F2FP.F16.E4M3.UNPACK_B R12, R12 ;  /* 0x0000000cff0c723e */ /* 0x000fc400020006ff */
[----:B------:R-:W-:Y:S01]  /*acd00*/  F2FP.F16.E4M3.UNPACK_B R13, R13 ;  /* 0x0000000dff0d723e */ /* 0x000fe200020006ff */
[----:B----4-:R-:W-:Y:S04]  /*acd10*/  STL.64 [R1+0xa0b8], R26 ;  /* 0x00a0b81a01007387 */ /* 0x010fe80000100a00 */
[----:B--2---:R0:W-:Y:S04]  /*acd20*/  STL.64 [R1+0xa0b0], R24 ;  /* 0x00a0b01801007387 */ /* 0x0041e80000100a00 */
[----:B0-----:R-:W2:Y:S04]  /*acd30*/  LDL.LU R24, [R1+0x2960] ;  /* 0x0029600001187983 */ /* 0x001ea80000300800 */
[----:B------:R-:W2:Y:S04]  /*acd40*/  LDL.LU R25, [R1+0x2964] ;  /* 0x0029640001197983 */ /* 0x000ea80000300800 */
[----:B------:R-:W2:Y:S04]  /*acd50*/  LDL.LU R26, [R1+0x2968] ;  /* 0x00296800011a7983 */ /* 0x000ea80000300800 */
[----:B------:R-:W2:Y:S01]  /*acd60*/  LDL.LU R27, [R1+0x296c] ;  /* 0x00296c00011b7983 */ /* 0x000ea20000300800 */
[----:B------:R-:W-:-:S02]  /*acd70*/  F2FP.F16.E4M3.UNPACK_B R14, R14 ;  /* 0x0000000eff0e723e */ /* 0x000fc400020006ff */
[----:B------:R-:W-:Y:S01]  /*acd80*/  F2FP.F16.E4M3.UNPACK_B R15, R15 ;  /* 0x0000000fff0f723e */ /* 0x000fe200020006ff */
[----:B---3--:R-:W-:Y:S01]  /*acd90*/  IMAD.MOV.U32 R19, RZ, RZ, R0 ;  /* 0x000000ffff137224 */ /* 0x008fe200078e0000 */
[----:B------:R-:W-:Y:S01]  /*acda0*/  HMMA.16816.F32 R4, R4, R16, R8 ;  /* 0x000000100404723c */ /* 0x000fe20000001808 */
[----:B------:R-:W3:Y:S04]  /*acdb0*/  LDL.LU R20, [R1+0x28d0] ;  /* 0x0028d00001147983 */ /* 0x000ee80000300800 */
[----:B------:R-:W3:Y:S04]  /*acdc0*/  LDL.LU R21, [R1+0x28d4] ;  /* 0x0028d40001157983 */ /* 0x000ee80000300800 */
[----:B------:R-:W3:Y:S04]  /*acdd0*/  LDL.LU R22, [R1+0x28d8] ;  /* 0x0028d80001167983 */ /* 0x000ee80000300800 */
[----:B------:R-:W3:Y:S01]  /*acde0*/  LDL.LU R23, [R1+0x28dc] ;  /* 0x0028dc0001177983 */ /* 0x000ee20000300800 */
[----:B------:R-:W-:-:S02]  /*acdf0*/  IMAD.MOV.U32 R8, RZ, RZ, R16 ;  /* 0x000000ffff087224 */ /* 0x000fc400078e0010 */
[----:B------:R-:W-:Y:S01]  /*ace00*/  IMAD.MOV.U32 R9, RZ, RZ, R17 ;  /* 0x000000ffff097224 */ /* 0x000fe200078e0011 */
[----:B------:R-:W-:Y:S04]  /*ace10*/  STL [R1+0x9e94], R2 ;  /* 0x009e940201007387 */ /* 0x000fe80000100800 */
[----:B------:R-:W-:Y:S04]  /*ace20*/  STL [R1+0x9e90], R3 ;  /* 0x009e900301007387 */ /* 0x000fe80000100800 */
[----:B------:R-:W4:Y:S04]  /*ace30*/  LDL.LU.64 R10, [R1+0xa0c0] ;  /* 0x00a0c000010a7983 */ /* 0x000f280000300a00 */
[----:B------:R0:W-:Y:S04]  /*ace40*/  STL.64 [R1+0x2b10], R4 ;  /* 0x002b100401007387 */ /* 0x0001e80000100a00 */
[----:B------:R-:W-:Y:S04]  /*ace50*/  STL.64 [R1+0x2b18], R6 ;  /* 0x002b180601007387 */ /* 0x000fe80000100a00 */
[----:B0-----:R-:W3:Y:S04]  /*ace60*/  LDL.64 R4, [R1+0x68] ;  /* 0x0000680001047983 */ /* 0x001ee80000100a00 */
        /* <DEDUP_REMOVED lines=16> */
[----:B------:R-:W-:-:S02]  /*acf70*/  IMAD.MOV.U32 R3, RZ, RZ, R16 ;  /* 0x000000ffff037224 */ /* 0x000fc400078e0010 */
[----:B------:R-:W-:-:S05]  /*acf80*/  IMAD.MOV.U32 R7, RZ, RZ, R17 ;  /* 0x000000ffff077224 */ /* 0x000fca00078e0011 */
[----:B------:R0:W-:Y:S04]  /*acf90*/  STL [R1+0x9ea4], R7 ;  /* 0x009ea40701007387 */ /* 0x0001e80000100800 */
[----:B0-----:R-:W2:Y:S04]  /*acfa0*/  LDL.64 R6, [R1+0x70] ;  /* 0x0000700001067983 */ /* 0x001ea80000100a00 */
[----:B------:R0:W-:Y:S04]  /*acfb0*/  STL [R1+0x9ea0], R3 ;  /* 0x009ea00301007387 */ /* 0x0001e80000100800 */
[----:B0-----:R-:W3:Y:S01]  /*acfc0*/  LDL.64 R2, [R1+0x78] ;  /* 0x0000780001027983 */ /* 0x001ee20000100a00 */
        /* <DEDUP_REMOVED lines=15> */
[----:B------:R-:W-:-:S03]  /*ad0c0*/  IMAD.MOV.U32 R8, RZ, RZ, R17 ;  /* 0x000000ffff087224 */ /* 0x000fc600078e0011 */
        /* <DEDUP_REMOVED lines=27> */
[----:B----4-:R-:W-:-:S02]  /*ad280*/  IMAD.MOV.U32 R9, RZ, RZ, R24 ;  /* 0x000000ffff097224 */ /* 0x010fc400078e0018 */
[----:B------:R-:W-:Y:S01]  /*ad290*/  IMAD.MOV.U32 R6, RZ, RZ, R25 ;  /* 0x000000ffff067224 */ /* 0x000fe200078e0019 */
[----:B---3--:R-:W-:-:S15]  /*ad2a0*/  HMMA.16816.F32 R16, R12, R24, R16 ;  /* 0x000000180c10723c */ /* 0x008fde0000001810 */
[----:B------:R-:W-:-:S08]  /*ad2b0*/  NOP ;  /* 0x0000000000007918 */ /* 0x000fd00000000000 */
[----:B------:R-:W-:Y:S04]  /*ad2c0*/  STL.64 [R1+0x2a80], R16 ;  /* 0x002a801001007387 */ /* 0x000fe80000100a00 */
[----:B------:R-:W-:Y:S04]  /*ad2d0*/  STL.64 [R1+0x2a88], R18 ;  /* 0x002a881201007387 */ /* 0x000fe80000100a00 */
[----:B------:R-:W-:Y:S04]  /*ad2e0*/  STL.64 [R1+0x9eb8], R10 ;  /* 0x009eb80a01007387 */ /* 0x000fe80000100a00 */
[----:B------:R2:W-:Y:S02]  /*ad2f0*/  STL.64 [R1+0x9eb0], R8 ;  /* 0x009eb00801007387 */ /* 0x0005e40000100a00 */
[----:B--2---:R-:W-:Y:S02]  /*ad300*/  HMMA.16816.F32 R8, R12, R26, R20 ;  /* 0x0000001a0c08723c */ /* 0x004fe40000001814 */
[----:B------:R-:W2:-:S15]  /*ad310*/  LDL.LU R20, [R1+0x27e0] ;  /* 0x0027e00001147983 */ /* 0x000e9e0000300800 */
[----:B------:R-:W-:-:S06]  /*ad320*/  NOP ;  /* 0x0000000000007918 */ /* 0x000fcc0000000000 */
        /* <DEDUP_REMOVED lines=117> */
[----:B------:R-:W-:-:S02]  /*ada80*/  IMAD.MOV.U32 R0, RZ, RZ, R7 ;  /* 0x000000ffff007224 */ /* 0x000fc400078e0007 */
[----:B------:R-:W-:Y:S02]  /*ada90*/  IMAD.MOV.U32 R2, RZ, RZ, R3 ;  /* 0x000000ffff027224 */ /* 0x000fe400078e0003 */
[----:B------:R-:W-:Y:S02]  /*adaa0*/  IMAD.MOV.U32 R7, RZ, RZ, R4 ;  /* 0x000000ffff077224 */ /* 0x000fe400078e0004 */
[----:B------:R-:W-:Y:S01]  /*adab0*/  IMAD.MOV.U32 R3, RZ, RZ, R5 ;  /* 0x000000ffff037224 */ /* 0x000fe200078e0005 */
[C---:B----4-:R-:W-:Y:S01]  /*adac0*/  HMMA.16816.F32 R8, R12.reuse, R10, R24 ;  /* 0x0000000a0c08723c */ /* 0x050fe20000001818 */
[----:B--2---:R-:W-:Y:S04]  /*adad0*/  STL.64 [R1+0x9ed8], R18 ;  /* 0x009ed81201007387 */ /* 0x004fe80000100a00 */
[----:B---3--:R0:W-:Y:S04]  /*adae0*/  STL.64 [R1+0x9ed0], R16 ;  /* 0x009ed01001007387 */ /* 0x0081e80000100a00 */
[----:B0-----:R-:W2:Y:S04]  /*adaf0*/  LDL.LU R16, [R1+0x27d0] ;  /* 0x0027d00001107983 */ /* 0x001ea80000300800 */
[----:B------:R-:W2:Y:S04]  /*adb00*/  LDL.LU R17, [R1+0x27d4] ;  /* 0x0027d40001117983 */ /* 0x000ea80000300800 */
[----:B------:R-:W2:Y:S04]  /*adb10*/  LDL.LU R18, [R1+0x27d8] ;  /* 0x0027d80001127983 */ /* 0x000ea80000300800 */
[----:B------:R-:W2:Y:S04]  /*adb20*/  LDL.LU R19, [R1+0x27dc] ;  /* 0x0027dc0001137983 */ /* 0x000ea80000300800 */
[----:B------:R-:W3:Y:S04]  /*adb30*/  LDL.LU R4, [R1+0x4a80] ;  /* 0x004a800001047983 */ /* 0x000ee80000300800 */
[----:B------:R-:W4:Y:S04]  /*adb40*/  LDL.LU R5, [R1+0x4a88] ;  /* 0x004a880001057983 */ /* 0x000f280000300800 */
[----:B------:R-:W2:Y:S04]  /*adb50*/  LDL.LU.64 R24, [R1+0xa008] ;  /* 0x00a0080001187983 */ /* 0x000ea80000300a00 */
        /* <DEDUP_REMOVED lines=82> */
[----:B------:R-:W4:Y:S04]  /*ae080*/  LDL.LU.64 R24, [R1+0x9f00] ;  /* 0x009f000001187983 */ /* 0x000f280000300a00 */
        /* <DEDUP_REMOVED lines=43> */
[----:B0-----:R-:W3:Y:S04]  /*ae340*/  LDL.LU.64 R10, [R1+0x9eb8] ;  /* 0x009eb800010a7983 */ /* 0x001ee80000300a00 */
[----:B------:R-:W4:Y:S01]  /*ae350*/  LDL.LU.64 R8, [R1+0x9eb0] ;  /* 0x009eb00001087983 */ /* 0x000f220000300a00 */
[----:B--2---:R-:W-:Y:S03]  /*ae360*/  HMMA.16816.F32 R20, R12, R16, R20 ;  /* 0x000000100c14723c */ /* 0x004fe60000001814 */
[----:B------:R-:W-:Y:S04]  /*ae370*/  STL.64 [R1+0x9c68], R18 ;  /* 0x009c681201007387 */ /* 0x000fe80000100a00 */
[----:B------:R3:W-:Y:S01]  /*ae380*/  STL.64 [R1+0x9c60], R16 ;  /* 0x009c601001007387 */ /* 0x0007e20000100a00 */
[----:B------:R-:W-:-:S15]  /*ae390*/  IMAD R5, R5, 0x100, R29 ;  /* 0x0000010005057824 */ /* 0x000fde00078e021d */
[----:B------:R-:W-:Y:S04]  /*ae3a0*/  STL.64 [R1+0x2950], R20 ;  /* 0x0029501401007387 */ /* 0x000fe80000100a00 */
[----:B------:R-:W-:Y:S01]  /*ae3b0*/  STL.64 [R1+0x2958], R22 ;  /* 0x0029581601007387 */ /* 0x000fe20000100a00 */
[----:B---3--:R-:W-:Y:S07]  /*ae3c0*/  HMMA.16816.F32 R16, R12, R10, R24 ;  /* 0x0000000a0c10723c */ /* 0x008fee0000001818 */
[----:B----4-:R-:W-:-:S02]  /*ae3d0*/  IMAD.MOV.U32 R26, RZ, RZ, R9 ;  /* 0x000000ffff1a7224 */ /* 0x010fc400078e0009 */
[----:B------:R-:W2:Y:S01]  /*ae3e0*/  LDL.LU R9, [R1+0x9ea8] ;  /* 0x009ea80001097983 */ /* 0x000ea20000300800 */
[----:B------:R-:W-:Y:S02]  /*ae3f0*/  IMAD.MOV.U32 R27, RZ, RZ, R6 ;  /* 0x000000ffff1b7224 */ /* 0x000fe400078e0006 */
[----:B------:R-:W-:Y:S02]  /*ae400*/  IMAD.MOV.U32 R24, RZ, RZ, R7 ;  /* 0x000000ffff187224 */ /* 0x000fe400078e0007 */
[----:B------:R-:W-:-:S09]  /*ae410*/  IMAD.MOV.U32 R25, RZ, RZ, R3 ;  /* 0x000000ffff197224 */ /* 0x000fd200078e0003 */
[----:B------:R0:W-:Y:S04]  /*ae420*/  STL.64 [R1+0x2940], R16 ;  /* 0x0029401001007387 */ /* 0x0001e80000100a00 */
[----:B------:R1:W-:Y:S04]  /*ae430*/  STL.64 [R1+0x2948], R18 ;  /* 0x0029481201007387 */ /* 0x0003e80000100a00 */
[----:B------:R-:W3:Y:S04]  /*ae440*/  LDL.LU R29, [R1+0x4a94] ;  /* 0x004a9400011d7983 */ /* 0x000ee80000300800 */
[----:B------:R-:W3:Y:S04]  /*ae450*/  LDL.LU R6, [R1+0x4a90] ;  /* 0x004a900001067983 */ /* 0x000ee80000300800 */
[----:B------:R-:W4:Y:S04]  /*ae460*/  LDL.LU R7, [R1+0x9ea4] ;  /* 0x009ea40001077983 */ /* 0x000f280000300800 */
[----:B------:R-:W4:Y:S04]  /*ae470*/  LDL.LU R3, [R1+0x9ea0] ;  /* 0x009ea00001037983 */ /* 0x000f280000300800 */
[----:B------:R-:W-:Y:S04]  /*ae480*/  STL.64 [R1+0x9dd8], R26 ;  /* 0x009dd81a01007387 */ /* 0x000fe80000100a00 */
[----:B------:R-:W-:Y:S04]  /*ae490*/  STL.64 [R1+0x9dd0], R24 ;  /* 0x009dd01801007387 */ /* 0x000fe80000100a00 */
[----:B0-----:R-:W2:Y:S04]  /*ae4a0*/  LDL.LU R16, [R1+0x26e0] ;  /* 0x0026e00001107983 */ /* 0x001ea80000300800 */
[----:B------:R-:W2:Y:S04]  /*ae4b0*/  LDL.LU R17, [R1+0x26e4] ;  /* 0x0026e40001117983 */ /* 0x000ea80000300800 */
[----:B-1----:R-:W3:Y:S04]  /*ae4c0*/  LDL.LU R18, [R1+0x26e8] ;  /* 0x0026e80001127983 */ /* 0x002ee80000300800 */
[----:B------:R-:W3:Y:S04]  /*ae4d0*/  LDL.LU R19, [R1+0x26ec] ;  /* 0x0026ec0001137983 */ /* 0x000ee80000300800 */
[----:B---3--:R-:W-:Y:S04]  /*ae4e0*/  STL.64 [R1+0x9de8], R18 ;  /* 0x009de81201007387 */ /* 0x008fe80000100a00 */
[----:B--2---:R-:W-:Y:S04]  /*ae4f0*/  STL.64 [R1+0x9de0], R16 ;  /* 0x009de01001007387 */ /* 0x004fe80000100a00 */
        /* <DEDUP_REMOVED lines=10> */
[----:B---3--:R0:W-:Y:S02]  /*ae5a0*/  STL.64 [R1+0x9e08], R22 ;  /* 0x009e081601007387 */ /* 0x0081e40000100a00 */
[----:B0-----:R-:W-:-:S02]  /*ae5b0*/  IMAD.MOV.U32 R22, RZ, RZ, R9 ;  /* 0x000000ffff167224 */ /* 0x001fc400078e0009 */
[----:B------:R-:W-:Y:S01]  /*ae5c0*/  IMAD.MOV.U32 R23, RZ, RZ, R8 ;  /* 0x000000ffff177224 */ /* 0x000fe200078e0008 */
[----:B------:R-:W3:Y:S04]  /*ae5d0*/  LDL.LU R9, [R1+0x9e9c] ;  /* 0x009e9c0001097983 */ /* 0x000ee80000300800 */
[----:B------:R-:W3:Y:S04]  /*ae5e0*/  LDL.LU R8, [R1+0x9e98] ;  /* 0x009e980001087983 */ /* 0x000ee80000300800 */
[----:B--2---:R0:W-:Y:S04]  /*ae5f0*/  STL.64 [R1+0x9e00], R20 ;  /* 0x009e001401007387 */ /* 0x0041e80000100a00 */
[----:B0-----:R-:W2:Y:S04]  /*ae600*/  LDL.64 R20, [R1+0x90] ;  /* 0x0000900001147983 */ /* 0x001ea80000100a00 */
[----:B------:R4:W-:Y:S01]  /*ae610*/  STL.64 [R1+0x9e38], R22 ;  /* 0x009e381601007387 */ /* 0x0009e20000100a00 */
[----:B------:R-:W-:-:S02]  /*ae620*/  IMAD.MOV.U32 R27, RZ, RZ, R2 ;  /* 0x000000ffff1b7224 */ /* 0x000fc400078e0002 */
[----:B------:R-:W-:Y:S02]  /*ae630*/  IMAD R4, R4, 0x100, R28 ;  /* 0x0000010004047824 */ /* 0x000fe400078e021c */
[----:B------:R-:W-:Y:S02]  /*ae640*/  IMAD R6, R6, 0x100, R29 ;  /* 0x0000010006067824 */ /* 0x000fe400078e021d */
[----:B----4-:R-:W-:Y:S02]  /*ae650*/  IMAD.MOV.U32 R22, RZ, RZ, R3 ;  /* 0x000000ffff167224 */ /* 0x010fe400078e0003 */
[----:B---3--:R-:W-:Y:S02]  /*ae660*/  IMAD.MOV.U32 R29, RZ, RZ, R9 ;  /* 0x000000ffff1d7224 */ /* 0x008fe400078e0009 */
[----:B------:R-:W-:Y:S01]  /*ae670*/  IMAD.MOV.U32 R28, RZ, RZ, R8 ;  /* 0x000000ffff1c7224 */ /* 0x000fe200078e0008 */
[----:B--2---:R0:W-:Y:S04]  /*ae680*/  STL.64 [R1+0x9e30], R20 ;  /* 0x009e301401007387 */ /* 0x0041e80000100a00 */
[----:B------:R-:W2:Y:S04]  /*ae690*/  LDL.64 R24, [R1+0x80] ;  /* 0x0000800001187983 */ /* 0x000ea80000100a00 */
[----:B------:R-:W-:Y:S04]  /*ae6a0*/  STL [R1+0x9c44], R10 ;  /* 0x009c440a01007387 */ /* 0x000fe80000100800 */
[----:B------:R-:W-:Y:S04]  /*ae6b0*/  STL [R1+0x9c40], R11 ;  /* 0x009c400b01007387 */ /* 0x000fe80000100800 */
[----:B------:R-:W3:Y:S04]  /*ae6c0*/  LDL R26, [R1+0x78] ;  /* 0x00007800011a7983 */ /* 0x000ee80000100800 */
[----:B------:R-:W4:Y:S04]  /*ae6d0*/  LDL.LU R2, [R1+0x9e94] ;  /* 0x009e940001027983 */ /* 0x000f280000300800 */
[----:B------:R-:W4:Y:S04]  /*ae6e0*/  LDL.LU R3, [R1+0x9e90] ;  /* 0x009e900001037983 */ /* 0x000f280000300800 */
[----:B------:R-:W4:Y:S04]  /*ae6f0*/  LDL.LU R8, [R1+0x9e8c] ;  /* 0x009e8c0001087983 */ /* 0x000f280000300800 */
[----:B------:R-:W4:Y:S04]  /*ae700*/  LDL.LU R9, [R1+0x9e88] ;  /* 0x009e880001097983 */ /* 0x000f280000300800 */
[----:B0-----:R-:W2:Y:S01]  /*ae710*/  LDL.64 R20, [R1+0xa8] ;  /* 0x0000a80001147983 */ /* 0x001ea20000100a00 */
[----:B------:R-:W-:-:S05]  /*ae720*/  IMAD.MOV.U32 R23, RZ, RZ, R7 ;  /* 0x000000ffff177224 */ /* 0x000fca00078e0007 */
[----:B------:R-:W-:Y:S04]  /*ae730*/  STL.64 [R1+0x9e60], R22 ;  /* 0x009e601601007387 */ /* 0x000fe80000100a00 */
[----:B--2---:R0:W-:Y:S04]  /*ae740*/  STL.64 [R1+0x9e58], R20 ;  /* 0x009e581401007387 */ /* 0x0041e80000100a00 */
[----:B0-----:R-:W2:Y:S04]  /*ae750*/  LDL.LU R20, [R1+0x2760] ;  /* 0x0027600001147983 */ /* 0x001ea80000300800 */
        /* <DEDUP_REMOVED lines=44> */
[----:B------:R0:W-:Y:S04]  /*aea20*/  STL [R1+0x9c4c], R8 ;  /* 0x009c4c0801007387 */ /* 0x0001e80000100800 */
[----:B------:R1:W-:Y:S01]  /*aea30*/  STL [R1+0x9c48], R9 ;  /* 0x009c480901007387 */ /* 0x0003e20000100800 */
[----:B------:R-:W-:-:S03]  /*aea40*/  IMAD R7, R7, 0x100, R10 ;  /* 0x0000010007077824 */ /* 0x000fc600078e020a */
[----:B0-----:R-:W2:Y:S04]  /*aea50*/  LDL.LU R8, [R1+0x2750] ;  /* 0x0027500001087983 */ /* 0x001ea80000300800 */
[----:B-1----:R-:W2:Y:S04]  /*aea60*/  LDL.LU R9, [R1+0x2754] ;  /* 0x0027540001097983 */ /* 0x002ea80000300800 */
[----:B------:R-:W2:Y:S04]  /*aea70*/  LDL.LU R10, [R1+0x2758] ;  /* 0x00275800010a7983 */ /* 0x000ea80000300800 */
[----:B------:R-:W2:Y:S01]  /*aea80*/  LDL.LU R11, [R1+0x275c] ;  /* 0x00275c00010b7983 */ /* 0x000ea20000300800 */
[----:B----4-:R-:W-:-:S15]  /*aea90*/  HMMA.16816.F32 R20, R12, R2, R20 ;  /* 0x000000020c14723c */ /* 0x010fde0000001814 */
[----:B------:R-:W-:-:S08]  /*aeaa0*/  NOP ;  /* 0x0000000000007918 */ /* 0x000fd00000000000 */
[----:B------:R-:W-:Y:S04]  /*aeab0*/  STL.64 [R1+0x2ca0], R20 ;  /* 0x002ca01401007387 */ /* 0x000fe80000100a00 */
[----:B------:R0:W-:Y:S04]  /*aeac0*/  STL.64 [R1+0x2ca8], R22 ;  /* 0x002ca81601007387 */ /* 0x0001e80000100a00 */
[----:B0-----:R-:W4:Y:S04]  /*aead0*/  LDL.LU.64 R22, [R1+0x9e70] ;  /* 0x009e700001167983 */ /* 0x001f280000300a00 */
[----:B------:R-:W4:Y:S01]  /*aeae0*/  LDL.LU.64 R20, [R1+0x9e68] ;  /* 0x009e680001147983 */ /* 0x000f220000300a00 */
[----:B------:R-:W-:-:S02]  /*aeaf0*/  F2FP.F16.E4M3.UNPACK_B R4, R4 ;  /* 0x00000004ff04723e */ /* 0x000fc400020006ff */
[----:B------:R-:W-:Y:S02]  /*aeb00*/  F2FP.F16.E4M3.UNPACK_B R5, R5 ;  /* 0x00000005ff05723e */ /* 0x000fe400020006ff */
[----:B------:R-:W-:Y:S02]  /*aeb10*/  F2FP.F16.E4M3.UNPACK_B R6, R6 ;  /* 0x00000006ff06723e */ /* 0x000fe400020006ff */
[----:B------:R-:W-:Y:S01]  /*aeb20*/  F2FP.F16.E4M3.UNPACK_B R7, R7 ;  /* 0x00000007ff07723e */ /* 0x000fe200020006ff */
[----:B----4-:R-:W-:Y:S01]  /*aeb30*/  HMMA.16816.F32 R12, R12, R28, R20 ;  /* 0x0000001c0c0c723c */ /* 0x010fe20000001814 */
[----:B------:R-:W4:Y:S04]  /*aeb40*/  LDL.LU.64 R22, [R1+0x9e60] ;  /* 0x009e600001167983 */ /* 0x000f280000300a00 */
[----:B------:R-:W2:Y:S04]  /*aeb50*/  LDL.LU.64 R20, [R1+0x9e58] ;  /* 0x009e580001147983 */ /* 0x000ea80000300a00 */
[----:B------:R-:W3:-:S14]  /*aeb60*/  LDL.LU.64 R28, [R1+0x9e50] ;  /* 0x009e5000011c7983 */ /* 0x000edc0000300a00 */
[----:B------:R0:W-:Y:S04]  /*aeb70*/  STL.64 [R1+0x2930], R12 ;  /* 0x0029300c01007387 */ /* 0x0001e80000100a00 */
[----:B------:R-:W-:Y:S04]  /*aeb80*/  STL.64 [R1+0x2938], R14 ;  /* 0x0029380e01007387 */ /* 0x000fe80000100a00 */
[----:B0-----:R-:W3:Y:S01]  /*aeb90*/  LDL R12, [R1+0x70] ;  /* 0x00007000010c7983 */ /* 0x001ee20000100800 */
[----:B--2---:R-:W-:-:S15]  /*aeba0*/  HMMA.16816.F32 R8, R4, R20, R8 ;  /* 0x000000140408723c */ /* 0x004fde0000001808 */
[----:B------:R-:W-:-:S08]  /*aebb0*/  NOP ;  /* 0x0000000000007918 */ /* 0x000fd00000000000 */
[----:B------:R-:W-:Y:S04]  /*aebc0*/  STL.64 [R1+0x2920], R8 ;  /* 0x0029200801007387 */ /* 0x000fe80000100a00 */
[----:B------:R0:W-:Y:S02]  /*aebd0*/  STL.64 [R1+0x2928], R10 ;  /* 0x0029280a01007387 */ /* 0x0001e40000100a00 */
[----:B0-----:R-:W-:Y:S02]  /*aebe0*/  IMAD.MOV.U32 R10, RZ, RZ, R20 ;  /* 0x000000ffff0a7224 */ /* 0x001fe400078e0014 */
[----:B------:R-:W-:Y:S02]  /*aebf0*/  IMAD.MOV.U32 R11, RZ, RZ, R21 ;  /* 0x000000ffff0b7224 */ /* 0x000fe400078e0015 */
[----:B----4-:R-:W-:Y:S01]  /*aec00*/  HMMA.16816.F32 R20, R4, R22, R24 ;  /* 0x000000160414723c */ /* 0x010fe20000001818 */
[----:B------:R-:W2:Y:S04]  /*aec10*/  LDL.LU.64 R26, [R1+0x9e48] ;  /* 0x009e4800011a7983 */ /* 0x000ea80000300a00 */
[----:B------:R-:W2:-:S15]  /*aec20*/  LDL.LU.64 R24, [R1+0x9e40] ;  /* 0x009e400001187983 */ /* 0x000e9e0000300a00 */
[----:B------:R-:W-:-:S03]  /*aec30*/  NOP ;  /* 0x0000000000007918 */ /* 0x000fc60000000000 */
        /* <DEDUP_REMOVED lines=12> */
[----:B------:R-:W-:-:S03]  /*aed00*/  IMAD.MOV.U32 R0, RZ, RZ, R21 ;  /* 0x000000ffff007224 */ /* 0x000fc600078e0015 */
[----:B------:R-:W-:Y:S01]  /*aed10*/  STL [R1+0x9d18], R14 ;  /* 0x009d180e01007387 */ /* 0x000fe20000100800 */
[----:B----4-:R-:W-:Y:S03]  /*aed20*/  HMMA.16816.F32 R20, R4, R22, R24 ;  /* 0x000000160414723c */ /* 0x010fe60000001818 */
[----:B------:R-:W3:Y:S04]  /*aed30*/  LDL.LU.64 R26, [R1+0x9e18] ;  /* 0x009e1800011a7983 */ /* 0x000ee80000300a00 */
[----:B------:R-:W2:-:S15]  /*aed40*/  LDL.LU.64 R24, [R1+0x9e10] ;  /* 0x009e100001187983 */ /* 0x000e9e0000300a00 */
[----:B------:R-:W-:-:S01]  /*aed50*/  NOP ;  /* 0x0000000000007918 */ /* 0x000fc20000000000 */
[----:B------:R-:W-:Y:S04]  /*aed60*/  STL.64 [R1+0x28f0], R20 ;  /* 0x0028f01401007387 */ /* 0x000fe80000100a00 */
[----:B------:R0:W-:Y:S04]  /*aed70*/  STL.64 [R1+0x28f8], R22 ;  /* 0x0028f81601007387 */ /* 0x0001e80000100a00 */
[----:B0-----:R-:W4:Y:S04]  /*aed80*/  LDL.LU.64 R22, [R1+0x9e08] ;  /* 0x009e080001167983 */ /* 0x001f280000300a00 */
[----:B------:R-:W4:Y:S01]  /*aed90*/  LDL.LU.64 R20, [R1+0x9e00] ;  /* 0x009e000001147983 */ /* 0x000f220000300a00 */
[----:B--2---:R-:W-:-:S02]  /*aeda0*/  IMAD.MOV.U32 R8, RZ, RZ, R24 ;  /* 0x000000ffff087224 */ /* 0x004fc400078e0018 */
[----:B------:R-:W-:Y:S01]  /*aedb0*/  IMAD.MOV.U32 R9, RZ, RZ, R25 ;  /* 0x000000ffff097224 */ /* 0x000fe200078e0019 */
[C---:B----4-:R-:W-:Y:S06]  /*aedc0*/  HMMA.16816.F32 R20, R4.reuse, R24, R20 ;  /* 0x000000180414723c */ /* 0x050fec0000001814 */
[----:B---3--:R-:W-:-:S15]  /*aedd0*/  HMMA.16816.F32 R24, R4, R26, R16 ;  /* 0x0000001a0418723c */ /* 0x008fde0000001810 */
[----:B------:R-:W-:-:S02]  /*aede0*/  NOP ;  /* 0x0000000000007918 */ /* 0x000fc40000000000 */
        /* <DEDUP_REMOVED lines=9> */
[----:B------:R-:W3:Y:S04]  /*aee80*/  LDL.LU R11, [R1+0x26fc] ;  /* 0x0026fc00010b7983 */ /* 0x000ee80000300800 */
[----:B------:R-:W4:Y:S04]  /*aee90*/  LDL.LU.64 R18, [R1+0x9de8] ;  /* 0x009de80001127983 */ /* 0x000f280000300a00 */
[----:B------:R-:W4:Y:S04]  /*aeea0*/  LDL.LU.64 R16, [R1+0x9de0] ;  /* 0x009de00001107983 */ /* 0x000f280000300a00 */
[----:B------:R-:W-:Y:S04]  /*aeeb0*/  STL.64 [R1+0x28d0], R24 ;  /* 0x0028d01801007387 */ /* 0x000fe80000100a00 */
[----:B------:R0:W-:Y:S04]  /*aeec0*/  STL.64 [R1+0x28d8], R26 ;  /* 0x0028d81a01007387 */ /* 0x0001e80000100a00 */
[----:B0-----:R-:W2:Y:S04]  /*aeed0*/  LDL.LU.64 R26, [R1+0x9dd8] ;  /* 0x009dd800011a7983 */ /* 0x001ea80000300a00 */
[----:B------:R-:W4:Y:S01]  /*aeee0*/  LDL.LU.64 R24, [R1+0x9dd0] ;  /* 0x009dd00001187983 */ /* 0x000f220000300a00 */
[C---:B---3--:R-:W-:Y:S06]  /*aeef0*/  HMMA.16816.F32 R8, R4.reuse, R12, R8 ;  /* 0x0000000c0408723c */ /* 0x048fec0000001808 */
[----:B----4-:R-:W-:-:S15]  /*aef00*/  HMMA.16816.F32 R12, R4, R24, R16 ;  /* 0x00000018040c723c */ /* 0x010fde0000001810 */
[----:B------:R-:W-:-:S02]  /*aef10*/  NOP ;  /* 0x0000000000007918 */ /* 0x000fc40000000000 */
[----:B------:R-:W-:Y:S04]  /*aef20*/  STL.64 [R1+0x28c0], R8 ;  /* 0x0028c00801007387 */ /* 0x000fe80000100a00 */
[----:B------:R2:W-:Y:S02]  /*aef30*/  STL.64 [R1+0x28c8], R10 ;  /* 0x0028c80a01007387 */ /* 0x0005e40000100a00 */
[----:B--2---:R-:W-:Y:S02]  /*aef40*/  HMMA.16816.F32 R8, R4, R26, R20 ;  /* 0x0000001a0408723c */ /* 0x004fe40000001814 */
[----:B------:R-:W2:Y:S04]  /*aef50*/  LDL.LU R20, [R1+0x25e0] ;  /* 0x0025e00001147983 */ /* 0x000ea80000300800 */
[----:B------:R-:W-:Y:S04]  /*aef60*/  STL.64 [R1+0x28b0], R12 ;  /* 0x0028b00c01007387 */ /* 0x000fe80000100a00 */
[----:B------:R-:W-:-:S13]  /*aef70*/  STL.64 [R1+0x28b8], R14 ;  /* 0x0028b80e01007387 */ /* 0x000fda0000100a00 */
        /* <DEDUP_REMOVED lines=185> */
[----:B------:R-:W4:-:S15]  /*afb10*/  LDL.LU.64 R24, [R1+0x9d20] ;  /* 0x009d200001187983 */ /* 0x000f1e0000300a00 */
[----:B------:R-:W-:-:S06]  /*afb20*/  NOP ;  /* 0x0000000000007918 */ /* 0x000fcc0000000000 */
[----:B------:R-:W-:Y:S04]  /*afb30*/  STL.64 [R1+0x2820], R12 ;  /* 0x0028200c01007387 */ /* 0x000fe80000100a00 */
[----:B------:R0:W-:Y:S04]  /*afb40*/  STL.64 [R1+0x2828], R14 ;  /* 0x0028280e01007387 */ /* 0x0001e80000100a00 */
[----:B0-----:R-:W3:Y:S04]  /*afb50*/  LDL.LU R14, [R1+0x9d18] ;  /* 0x009d1800010e7983 */ /* 0x001ee80000300800 */
[----:B------:R-:W3:Y:S04]  /*afb60*/  LDL.LU R12, [R1+0x4aa0] ;  /* 0x004aa000010c7983 */ /* 0x000ee80000300800 */
[----:B------:R-:W3:Y:S04]  /*afb70*/  LDL.LU R13, [R1+0x4aac] ;  /* 0x004aac00010d7983 */ /* 0x000ee80000300800 */
[----:B------:R-:W3:Y:S01]  /*afb80*/  LDL.LU R15, [R1+0x4aa8] ;  /* 0x004aa800010f7983 */ /* 0x000ee20000300800 */
[----:B----4-:R-:W-:Y:S03]  /*afb90*/  HMMA.16816.F32 R24, R4, R24, R20 ;  /* 0x000000180418723c */ /* 0x010fe60000001814 */
[----:B------:R-:W4:Y:S04]  /*afba0*/  LDL.LU.64 R22, [R1+0x9d10] ;  /* 0x009d100001167983 */ /* 0x000f280000300a00 */
[----:B------:R-:W4:-:S15]  /*afbb0*/  LDL.LU.64 R20, [R1+0x9d08] ;  /* 0x009d080001147983 */ /* 0x000f1e0000300a00 */
[----:B------:R-:W-:-:S01]  /*afbc0*/  NOP ;  /* 0x0000000000007918 */ /* 0x000fc20000000000 */
        /* <DEDUP_REMOVED lines=62> */
[----:B0-----:R-:W3:Y:S04]  /*affb0*/  LDL.LU.64 R18, [R1+0x9c68] ;  /* 0x009c680001127983 */ /* 0x001ee80000300a00 */
[----:B------:R-:W4:Y:S04]  /*affc0*/  LDL.LU.64 R16, [R1+0x9c60] ;  /* 0x009c600001107983 */ /* 0x000f280000300a00 */
[----:B------:R-:W-:Y:S01]  /*affd0*/  STL.64 [R1+0x9c08], R20 ;  /* 0x009c081401007387 */ /* 0x000fe20000100a00 */
        /* <DEDUP_REMOVED lines=9> */
[----:B------:R0:W-:Y:S01]  /*b0070*/  STL.64 [R1+0x2778], R26 ;  /* 0x0027781a01007387 */ /* 0x0001e20000100a00 */
[----:B--2---:R-:W-:Y:S02]  /*b0080*/  IMAD.MOV.U32 R24, RZ, RZ, R8 ;  /* 0x000000ffff187224 */ /* 0x004fe400078e0008 */
[----:B------:R-:W-:Y:S01]  /*b0090*/  IMAD.MOV.U32 R25, RZ, RZ, R9 ;  /* 0x000000ffff197224 */ /* 0x000fe200078e0009 */
[----:B------:R-:W2:Y:S04]  /*b00a0*/  LDL.LU R8, [R1+0x9c4c] ;  /* 0x009c4c0001087983 */ /* 0x000ea80000300800 */
[----:B------:R-:W2:Y:S04]  /*b00b0*/  LDL.LU R9, [R1+0x9c48] ;  /* 0x009c480001097983 */ /* 0x000ea80000300800 */
[----:B0-----:R-:W4:Y:S04]  /*b00c0*/  LDL.64 R26, [R1+0x78] ;  /* 0x00007800011a7983 */ /* 0x001f280000100a00 */
[----:B----4-:R-:W-:Y:S04]  /*b00d0*/  STL.64 [R1+0x9bc0], R26 ;  /* 0x009bc01a01007387 */ /* 0x010fe80000100a00 */
[----:B------:R-:W-:Y:S04]  /*b00e0*/  STL.64 [R1+0x9bb8], R24 ;  /* 0x009bb81801007387 */ /* 0x000fe80000100a00 */
[----:B------:R-:W-:Y:S04]  /*b00f0*/  STL.64 [R1+0x9a20], R18 ;  /* 0x009a201201007387 */ /* 0x000fe80000100a00 */
[----:B------:R0:W-:Y:S04]  /*b0100*/  STL.64 [R1+0x9a18], R16 ;  /* 0x009a181001007387 */ /* 0x0001e80000100a00 */
[----:B0-----:R-:W4:Y:S04]  /*b0110*/  LDL.LU R16, [R1+0x2500] ;  /* 0x0025000001107983 */ /* 0x001f280000300800 */
[----:B------:R-:W4:Y:S04]  /*b0120*/  LDL.LU R17, [R1+0x2504] ;  /* 0x0025040001117983 */ /* 0x000f280000300800 */
[----:B------:R-:W3:Y:S04]  /*b0130*/  LDL.LU R18, [R1+0x2508] ;  /* 0x0025080001127983 */ /* 0x000ee80000300800 */
[----:B------:R-:W3:Y:S01]  /*b0140*/  LDL.LU R19, [R1+0x250c] ;  /* 0x00250c0001137983 */ /* 0x000ee20000300800 */
[----:B------:R-:W-:-:S02]  /*b0150*/  IMAD.MOV.U32 R26, RZ, RZ, R14 ;  /* 0x000000ffff1a7224 */ /* 0x000fc400078e000e */
[----:B------:R-:W-:Y:S01]  /*b0160*/  IMAD.MOV.U32 R27, RZ, RZ, R0 ;  /* 0x000000ffff1b7224 */ /* 0x000fe200078e0000 */
[----:B---3--:R-:W-:Y:S04]  /*b0170*/  STL.64 [R1+0x9bd0], R18 ;  /* 0x009bd01201007387 */ /* 0x008fe80000100a00 */
[----:B----4-:R0:W-:Y:S04]  /*b0180*/  STL.64 [R1+0x9bc8], R16 ;  /* 0x009bc81001007387 */ /* 0x0101e80000100a00 */
[----:B------:R-:W3:Y:S04]  /*b0190*/  LDL.64 R24, [R1+0x98] ;  /* 0x0000980001187983 */ /* 0x000ee80000100a00 */
[----:B------:R-:W-:Y:S01]  /*b01a0*/  STL.64 [R1+0x9bf0], R26 ;  /* 0x009bf01a01007387 */ /* 0x000fe20000100a00 */
[----:B------:R-:W-:-:S02]  /*b01b0*/  IMAD R12, R12, 0x100, R22 ;  /* 0x000001000c0c7824 */ /* 0x000fc400078e0216 */
[----:B------:R-:W-:Y:S01]  /*b01c0*/  IMAD R13, R15, 0x100, R13 ;  /* 0x000001000f0d7824 */ /* 0x000fe200078e020d */
[----:B---3--:R-:W-:Y:S04]  /*b01d0*/  STL.64 [R1+0x9be8], R24 ;  /* 0x009be81801007387 */ /* 0x008fe80000100a00 */
[----:B0-----:R-:W3:Y:S04]  /*b01e0*/  LDL.LU R16, [R1+0x2530] ;  /* 0x0025300001107983 */ /* 0x001ee80000300800 */
        /* <DEDUP_REMOVED lines=9> */
[----:B----4-:R-:W-:Y:S04]  /*b0280*/  STL.64 [R1+0x9c38], R14 ;  /* 0x009c380e01007387 */ /* 0x010fe80000100a00 */
[----:B------:R0:W-:Y:S04]  /*b0290*/  STL.64 [R1+0x9c30], R12 ;  /* 0x009c300c01007387 */ /* 0x0001e80000100a00 */
[----:B0-----:R-:W4:Y:S04]  /*b02a0*/  LDL.LU R12, [R1+0x2590] ;  /* 0x00259000010c7983 */ /* 0x001f280000300800 */
        /* <DEDUP_REMOVED lines=17> */
[----:B------:R-:W2:Y:S04]  /*b03c0*/  LDL.LU R23, [R1+0x258c] ;  /* 0x00258c0001177983 */ /* 0x000ea80000300800 */
[----:B------:R-:W3:Y:S04]  /*b03d0*/  LDL.64 R24, [R1+0xa0] ;  /* 0x0000a00001187983 */ /* 0x000ee80000100a00 */
[----:B------:R-:W4:Y:S04]  /*b03e0*/  LDL.LU R10, [R1+0x9c44] ;  /* 0x009c4400010a7983 */ /* 0x000f280000300800 */
[----:B------:R-:W4:Y:S04]  /*b03f0*/  LDL.LU R11, [R1+0x9c40] ;  /* 0x009c4000010b7983 */ /* 0x000f280000300800 */
[----:B------:R-:W-:Y:S04]  /*b0400*/  STL.64 [R1+0x9be0], R18 ;  /* 0x009be01201007387 */ /* 0x000fe80000100a00 */
[----:B------:R0:W-:Y:S04]  /*b0410*/  STL.64 [R1+0x9bd8], R16 ;  /* 0x009bd81001007387 */ /* 0x0001e80000100a00 */
[----:B0-----:R-:W3:Y:S04]  /*b0420*/  LDL.LU R16, [R1+0x2540] ;  /* 0x0025400001107983 */ /* 0x001ee80000300800 */
[----:B------:R-:W3:Y:S04]  /*b0430*/  LDL.LU R17, [R1+0x2544] ;  /* 0x0025440001117983 */ /* 0x000ee80000300800 */
[----:B------:R-:W3:Y:S04]  /*b0440*/  LDL.LU R18, [R1+0x2548] ;  /* 0x0025480001127983 */ /* 0x000ee80000300800 */
[----:B------:R-:W3:Y:S01]  /*b0450*/  LDL.LU R19, [R1+0x254c] ;  /* 0x00254c0001137983 */ /* 0x000ee20000300800 */
[C---:B----4-:R-:W-:Y:S06]  /*b0460*/  HMMA.16816.F32 R12, R4.reuse, R10, R12 ;  /* 0x0000000a040c723c */ /* 0x050fec000000180c */
[C---:B--2---:R-:W-:Y:S01]  /*b0470*/  HMMA.16816.F32 R20, R4.reuse, R8, R20 ;  /* 0x000000080414723c */ /* 0x044fe20000001814 */
[----:B---3--:R-:W-:Y:S04]  /*b0480*/  STL.64 [R1+0x9c00], R18 ;  /* 0x009c001201007387 */ /* 0x008fe80000100a00 */
[----:B------:R0:W-:Y:S04]  /*b0490*/  STL.64 [R1+0x9bf8], R16 ;  /* 0x009bf81001007387 */ /* 0x0001e80000100a00 */
[----:B0-----:R-:W2:Y:S04]  /*b04a0*/  LDL.LU R16, [R1+0x2550] ;  /* 0x0025500001107983 */ /* 0x001ea80000300800 */
[----:B------:R-:W2:Y:S04]  /*b04b0*/  LDL.LU R17, [R1+0x2554] ;  /* 0x0025540001117983 */ /* 0x000ea80000300800 */
[----:B------:R-:W2:Y:S04]  /*b04c0*/  LDL.LU R18, [R1+0x2558] ;  /* 0x0025580001127983 */ /* 0x000ea80000300800 */
[----:B------:R-:W2:Y:S04]  /*b04d0*/  LDL.LU R19, [R1+0x255c] ;  /* 0x00255c0001137983 */ /* 0x000ea80000300800 */
[----:B------:R-:W-:Y:S04]  /*b04e0*/  STL.64 [R1+0x2760], R12 ;  /* 0x0027600c01007387 */ /* 0x000fe80000100a00 */
[----:B------:R0:W-:Y:S04]  /*b04f0*/  STL.64 [R1+0x2768], R14 ;  /* 0x0027680e01007387 */ /* 0x0001e80000100a00 */
[----:B0-----:R-:W3:Y:S04]  /*b0500*/  LDL.LU.64 R14, [R1+0x9c38] ;  /* 0x009c3800010e7983 */ /* 0x001ee80000300a00 */
[----:B------:R-:W4:Y:S04]  /*b0510*/  LDL.LU.64 R12, [R1+0x9c30] ;  /* 0x009c3000010c7983 */ /* 0x000f280000300a00 */
[----:B------:R0:W-:Y:S04]  /*b0520*/  STL [R1+0x99f4], R10 ;  /* 0x0099f40a01007387 */ /* 0x0001e80000100800 */
[----:B0-----:R-:W3:Y:S04]  /*b0530*/  LDL.LU R10, [R1+0x4ab4] ;  /* 0x004ab400010a7983 */ /* 0x001ee80000300800 */
[----:B------:R-:W-:Y:S04]  /*b0540*/  STL [R1+0x99f0], R11 ;  /* 0x0099f00b01007387 */ /* 0x000fe80000100800 */
[----:B------:R-:W-:Y:S04]  /*b0550*/  STL.64 [R1+0x2c90], R20 ;  /* 0x002c901401007387 */ /* 0x000fe80000100a00 */
[----:B------:R0:W-:Y:S04]  /*b0560*/  STL.64 [R1+0x2c98], R22 ;  /* 0x002c981601007387 */ /* 0x0001e80000100a00 */
[----:B0-----:R-:W2:Y:S04]  /*b0570*/  LDL.LU.64 R22, [R1+0x9c28] ;  /* 0x009c280001167983 */ /* 0x001ea80000300a00 */
[----:B------:R-:W2:Y:S04]  /*b0580*/  LDL.LU.64 R20, [R1+0x9c20] ;  /* 0x009c200001147983 */ /* 0x000ea80000300a00 */
[----:B------:R0:W-:Y:S04]  /*b0590*/  STL.64 [R1+0x9a50], R8 ;  /* 0x009a500801007387 */ /* 0x0001e80000100a00 */
[----:B0-----:R-:W4:Y:S04]  /*b05a0*/  LDL.LU R8, [R1+0x2510] ;  /* 0x0025100001087983 */ /* 0x001f280000300800 */
[----:B------:R-:W4:Y:S01]  /*b05b0*/  LDL.LU R9, [R1+0x2514] ;  /* 0x0025140001097983 */ /* 0x000f220000300800 */
[----:B--2---:R-:W-:Y:S01]  /*b05c0*/  HMMA.16816.F32 R20, R4, R2, R20 ;  /* 0x000000020414723c */ /* 0x004fe20000001814 */
[----:B---3--:R-:W-:-:S02]  /*b05d0*/  IMAD R14, R14, 0x100, R10 ;  /* 0x000001000e0e7824 */ /* 0x008fc400078e020a */
[----:B------:R-:W2:Y:S04]  /*b05e0*/  LDL.LU R10, [R1+0x2518] ;  /* 0x00251800010a7983 */ /* 0x000ea80000300800 */
[----:B------:R-:W2:-:S15]  /*b05f0*/  LDL.LU R11, [R1+0x251c] ;  /* 0x00251c00010b7983 */ /* 0x000e9e0000300800 */
[----:B------:R-:W-:-:S01]  /*b0600*/  NOP ;  /* 0x0000000000007918 */ /* 0x000fc20000000000 */
[----:B------:R-:W-:Y:S04]  /*b0610*/  STL.64 [R1+0x2c80], R20 ;  /* 0x002c801401007387 */ /* 0x000fe80000100a00 */
[----:B------:R0:W-:Y:S04]  /*b0620*/  STL.64 [R1+0x2c88], R22 ;  /* 0x002c881601007387 */ /* 0x0001e80000100a00 */
[----:B0-----:R-:W3:Y:S04]  /*b0630*/  LDL.LU.64 R22, [R1+0x9c18] ;  /* 0x009c180001167983 */ /* 0x001ee80000300a00 */
[----:B------:R-:W3:Y:S01]  /*b0640*/  LDL.LU.64 R20, [R1+0x9c10] ;  /* 0x009c100001147983 */ /* 0x000ee20000300a00 */
[----:B------:R-:W-:Y:S01]  /*b0650*/  IMAD R15, R0, 0x100, R15 ;  /* 0x00000100000f7824 */ /* 0x000fe200078e020f */
[----:B----4-:R-:W-:-:S02]  /*b0660*/  F2FP.F16.E4M3.UNPACK_B R12, R12 ;  /* 0x0000000cff0c723e */ /* 0x010fc400020006ff */
[----:B------:R-:W-:Y:S02]  /*b0670*/  F2FP.F16.E4M3.UNPACK_B R13, R13 ;  /* 0x0000000dff0d723e */ /* 0x000fe400020006ff */
[----:B------:R-:W-:Y:S02]  /*b0680*/  F2FP.F16.E4M3.UNPACK_B R14, R14 ;  /* 0x0000000eff0e723e */ /* 0x000fe400020006ff */
[----:B------:R-:W-:Y:S01]  /*b0690*/  F2FP.F16.E4M3.UNPACK_B R15, R15 ;  /* 0x0000000fff0f723e */ /* 0x000fe200020006ff */
[----:B---3--:R-:W-:Y:S01]  /*b06a0*/  HMMA.16816.F32 R4, R4, R24, R20 ;  /* 0x000000180404723c */ /* 0x008fe20000001814 */
[----:B------:R-:W3:Y:S06]  /*b06b0*/  LDL.LU.64 R20, [R1+0x9c08] ;  /* 0x009c080001147983 */ /* 0x000eec0000300a00 */
[----:B------:R-:W-:-:S02]  /*b06c0*/  IMAD.MOV.U32 R22, RZ, RZ, R24 ;  /* 0x000000ffff167224 */ /* 0x000fc400078e0018 */
[----:B------:R-:W-:Y:S02]  /*b06d0*/  IMAD.MOV.U32 R23, RZ, RZ, R25 ;  /* 0x000000ffff177224 */ /* 0x000fe400078e0019 */
[----:B------:R-:W-:-:S12]  /*b06e0*/  HMMA.16816.F32 R24, R12, R26, R16 ;  /* 0x0000001a0c18723c */ /* 0x000fd80000001810 */
[----:B------:R-:W-:Y:S04]  /*b06f0*/  STL.64 [R1+0x2750], R4 ;  /* 0x0027500401007387 */ /* 0x000fe80000100a00 */
[----:B------:R0:W-:Y:S04]  /*b0700*/  STL.64 [R1+0x2758], R6 ;  /* 0x0027580601007387 */ /* 0x0001e80000100a00 */
[----:B0-----:R-:W4:Y:S04]  /*b0710*/  LDL.64 R6, [R1+0x88] ;  /* 0x0000880001067983 */ /* 0x001f280000100a00 */
[----:B------:R-:W-:Y:S04]  /*b0720*/  STL.64 [R1+0x9a60], R22 ;  /* 0x009a601601007387 */ /* 0x000fe80000100a00 */
[----:B---3--:R0:W-:Y:S04]  /*b0730*/  STL.64 [R1+0x9a58], R20 ;  /* 0x009a581401007387 */ /* 0x0081e80000100a00 */
[----:B0-----:R-:W4:Y:S04]  /*b0740*/  LDL.LU R20, [R1+0x2520] ;  /* 0x0025200001147983 */ /* 0x001f280000300800 */
[----:B------:R-:W4:Y:S04]  /*b0750*/  LDL.LU R21, [R1+0x2524] ;  /* 0x0025240001157983 */ /* 0x000f280000300800 */
[----:B------:R-:W4:Y:S04]  /*b0760*/  LDL.LU R22, [R1+0x2528] ;  /* 0x0025280001167983 */ /* 0x000f280000300800 */
[----:B------:R-:W4:Y:S04]  /*b0770*/  LDL.LU R23, [R1+0x252c] ;  /* 0x00252c0001177983 */ /* 0x000f280000300800 */
        /* <DEDUP_REMOVED lines=22> */
[----:B----4-:R-:W-:Y:S06]  /*b08e0*/  HMMA.16816.F32 R20, R12, R6, R20 ;  /* 0x000000060c14723c */ /* 0x010fec0000001814 */
[----:B------:R-:W-:-:S05]  /*b08f0*/  IMAD.MOV.U32 R0, RZ, RZ, R7 ;  /* 0x000000ffff007224 */ /* 0x000fca00078e0007 */
[----:B------:R0:W-:-:S12]  /*b0900*/  STL [R1+0x99b4], R0 ;  /* 0x0099b40001007387 */ /* 0x0001d80000100800 */
[----:B------:R-:W-:Y:S04]  /*b0910*/  STL.64 [R1+0x2710], R20 ;  /* 0x0027101401007387 */ /* 0x000fe80000100a00 */
[----:B------:R-:W-:Y:S01]  /*b0920*/  STL.64 [R1+0x2718], R22 ;  /* 0x0027181601007387 */ /* 0x000fe20000100a00 */
[C---:B---3--:R-:W-:Y:S06]  /*b0930*/  HMMA.16816.F32 R8, R12.reuse, R24, R8 ;  /* 0x000000180c08723c */ /* 0x048fec0000001808 */
[----:B--2---:R-:W-:-:S15]  /*b0940*/  HMMA.16816.F32 R4, R12, R26, R16 ;  /* 0x0000001a0c04723c */ /* 0x004fde0000001810 */
[----:B------:R-:W-:-:S02]  /*b0950*/  NOP ;  /* 0x0000000000007918 */ /* 0x000fc40000000000 */
[----:B------:R-:W-:Y:S04]  /*b0960*/  STL.64 [R1+0x2700], R8 ;  /* 0x0027000801007387 */ /* 0x000fe80000100a00 */
[----:B------:R1:W-:Y:S04]  /*b0970*/  STL.64 [R1+0x2708], R10 ;  /* 0x0027080a01007387 */ /* 0x0003e80000100a00 */
[----:B------:R-:W2:Y:S04]  /*b0980*/  LDL.LU R16, [R1+0x2360] ;  /* 0x0023600001107983 */ /* 0x000ea80000300800 */
[----:B------:R-:W-:Y:S04]  /*b0990*/  STL.64 [R1+0x26f0], R4 ;  /* 0x0026f00401007387 */ /* 0x000fe80000100a00 */
[----:B------:R-:W-:Y:S04]  /*b09a0*/  STL.64 [R1+0x26f8], R6 ;  /* 0x0026f80601007387 */ /* 0x000fe80000100a00 */
[----:B------:R-:W2:Y:S04]  /*b09b0*/  LDL.LU R17, [R1+0x2364] ;  /* 0x0023640001117983 */ /* 0x000ea80000300800 */
[----:B------:R-:W3:Y:S04]  /*b09c0*/  LDL.LU R18, [R1+0x2368] ;  /* 0x0023680001127983 */ /* 0x000ee80000300800 */
[----:B------:R-:W3:Y:S01]  /*b09d0*/  LDL.LU R19, [R1+0x236c] ;  /* 0x00236c0001137983 */ /* 0x000ee20000300800 */
[----:B0-----:R-:W-:-:S03]  /*b09e0*/  IMAD.MOV.U32 R0, RZ, RZ, R27 ;  /* 0x000000ffff007224 */ /* 0x001fc600078e001b */
        /* <DEDUP_REMOVED lines=8> */
[----:B-1----:R-:W2:Y:S04]  /*b0a70*/  LDL R10, [R1] ;  /* 0x00000000010a7983 */ /* 0x002ea80000100800 */
[----:B------:R-:W2:Y:S04]  /*b0a80*/  LDL R11, [R1+0x4] ;  /* 0x00000400010b7983 */ /* 0x000ea80000100800 */
[----:B------:R-:W4:Y:S04]  /*b0a90*/  LDL.LU R20, [R1+0x23a0] ;  /* 0x0023a00001147983 */ /* 0x000f280000300800 */
[----:B------:R-:W4:Y:S04]  /*b0aa0*/  LDL.LU R21, [R1+0x23a4] ;  /* 0x0023a40001157983 */ /* 0x000f280000300800 */
[----:B------:R-:W3:Y:S04]  /*b0ab0*/  LDL.LU R22, [R1+0x23a8] ;  /* 0x0023a80001167983 */ /* 0x000ee80000300800 */
[----:B------:R-:W3:Y:S04]  /*b0ac0*/  LDL.LU R23, [R1+0x23ac] ;  /* 0x0023ac0001177983 */ /* 0x000ee80000300800 */
        /* <DEDUP_REMOVED lines=8> */
[----:B------:R-:W3:Y:S04]  /*b0b50*/  LDL R26, [R1+0x10] ;  /* 0x00001000011a7983 */ /* 0x000ee80000100800 */
[----:B------:R-:W3:Y:S04]  /*b0b60*/  LDL R27, [R1+0x14] ;  /* 0x00001400011b7983 */ /* 0x000ee80000100800 */
[----:B0-----:R-:W4:Y:S04]  /*b0b70*/  LDL.LU R16, [R1+0x23f0] ;  /* 0x0023f00001107983 */ /* 0x001f280000300800 */
[----:B------:R-:W4:Y:S04]  /*b0b80*/  LDL.LU R17, [R1+0x23f4] ;  /* 0x0023f40001117983 */ /* 0x000f280000300800 */
[----:B------:R-:W2:Y:S04]  /*b0b90*/  LDL.LU R18, [R1+0x23f8] ;  /* 0x0023f80001127983 */ /* 0x000ea80000300800 */
[----:B------:R-:W2:Y:S04]  /*b0ba0*/  LDL.LU R19, [R1+0x23fc] ;  /* 0x0023fc0001137983 */ /* 0x000ea80000300800 */
[----:B--2---:R0:W-:Y:S04]  /*b0bb0*/  STL.64 [R1+0x9ab0], R18 ;  /* 0x009ab01201007387 */ /* 0x0041e80000100a00 */
[----:B0-----:R-:W2:Y:S04]  /*b0bc0*/  LDL R18, [R1+0x20] ;  /* 0x0000200001127983 */ /* 0x001ea80000100800 */
[----:B------:R-:W2:Y:S04]  /*b0bd0*/  LDL R19, [R1+0x24] ;  /* 0x0000240001137983 */ /* 0x000ea80000100800 */
[----:B----4-:R0:W-:Y:S04]  /*b0be0*/  STL.64 [R1+0x9aa8], R16 ;  /* 0x009aa81001007387 */ /* 0x0101e80000100a00 */
[----:B0-----:R-:W4:Y:S04]  /*b0bf0*/  LDL.64 R16, [R1+0x28] ;  /* 0x0000280001107983 */ /* 0x001f280000100a00 */
[----:B--2---:R-:W-:Y:S04]  /*b0c00*/  STL.64 [R1+0x9ae0], R18 ;  /* 0x009ae01201007387 */ /* 0x004fe80000100a00 */
[----:B----4-:R-:W-:Y:S04]  /*b0c10*/  STL.64 [R1+0x9ad8], R16 ;  /* 0x009ad81001007387 */ /* 0x010fe80000100a00 */
[----:B------:R-:W2:Y:S04]  /*b0c20*/  LDL.64 R24, [R1+0x18] ;  /* 0x0000180001187983 */ /* 0x000ea80000100a00 */
        /* <DEDUP_REMOVED lines=88> */
[----:B------:R-:W2:Y:S04]  /*b11b0*/  LDL.LU R20, [R1+0x23d0] ;  /* 0x0023d00001147983 */ /* 0x000ea80000300800 */
[----:B------:R-:W2:Y:S04]  /*b11c0*/  LDL.LU R21, [R1+0x23d4] ;  /* 0x0023d40001157983 */ /* 0x000ea80000300800 */
[----:B------:R-:W2:Y:S04]  /*b11d0*/  LDL.LU R22, [R1+0x23d8] ;  /* 0x0023d80001167983 */ /* 0x000ea80000300800 */
[----:B------:R-:W2:Y:S04]  /*b11e0*/  LDL.LU R23, [R1+0x23dc] ;  /* 0x0023dc0001177983 */ /* 0x000ea80000300800 */
[----:B------:R-:W3:Y:S04]  /*b11f0*/  LDL.64 R8, [R1+0x8] ;  /* 0x0000080001087983 */ /* 0x000ee80000100a00 */
        /* <DEDUP_REMOVED lines=91> */
[----:B0-----:R-:W3:Y:S04]  /*b17b0*/  LDL.LU.64 R18, [R1+0x9ab0] ;  /* 0x009ab00001127983 */ /* 0x001ee80000300a00 */
[----:B------:R-:W3:Y:S01]  /*b17c0*/  LDL.LU.64 R16, [R1+0x9aa8] ;  /* 0x009aa80001107983 */ /* 0x000ee20000300a00 */
[----:B----4-:R-:W-:Y:S01]  /*b17d0*/  IMAD.MOV.U32 R0, RZ, RZ, R25 ;  /* 0x000000ffff007224 */ /* 0x010fe200078e0019 */
[C---:B---3--:R-:W-:Y:S06]  /*b17e0*/  HMMA.16816.F32 R16, R12.reuse, R24, R16 ;  /* 0x000000180c10723c */ /* 0x048fec0000001810 */
[----:B--2---:R-:W-:-:S15]  /*b17f0*/  HMMA.16816.F32 R24, R12, R26, R20 ;  /* 0x0000001a0c18723c */ /* 0x004fde0000001814 */
[----:B------:R-:W-:-:S02]  /*b1800*/  NOP ;  /* 0x0000000000007918 */ /* 0x000fc40000000000 */
[----:B------:R-:W-:Y:S04]  /*b1810*/  STL.64 [R1+0x2630], R16 ;  /* 0x0026301001007387 */ /* 0x000fe80000100a00 */
[----:B------:R0:W-:Y:S04]  /*b1820*/  STL.64 [R1+0x2638], R18 ;  /* 0x0026381201007387 */ /* 0x0001e80000100a00 */
[----:B0-----:R-:W2:Y:S04]  /*b1830*/  LDL.LU.64 R18, [R1+0x9aa0] ;  /* 0x009aa00001127983 */ /* 0x001ea80000300a00 */
[----:B------:R-:W2:Y:S04]  /*b1840*/  LDL.LU.64 R16, [R1+0x9a98] ;  /* 0x009a980001107983 */ /* 0x000ea80000300a00 */
[----:B------:R-:W-:Y:S04]  /*b1850*/  STL [R1+0x99d0], R0 ;  /* 0x0099d00001007387 */ /* 0x000fe80000100800 */
[----:B------:R-:W3:Y:S04]  /*b1860*/  LDL.LU.64 R22, [R1+0x9a90] ;  /* 0x009a900001167983 */ /* 0x000ee80000300a00 */
[----:B------:R-:W3:Y:S04]  /*b1870*/  LDL.LU.64 R20, [R1+0x9a88] ;  /* 0x009a880001147983 */ /* 0x000ee80000300a00 */
[----:B------:R-:W-:Y:S04]  /*b1880*/  STL.64 [R1+0x2620], R24 ;  /* 0x0026201801007387 */ /* 0x000fe80000100a00 */
[----:B------:R0:W-:Y:S04]  /*b1890*/  STL.64 [R1+0x2628], R26 ;  /* 0x0026281a01007387 */ /* 0x0001e80000100a00 */
[----:B0-----:R-:W4:Y:S04]  /*b18a0*/  LDL.LU.64 R26, [R1+0x9a80] ;  /* 0x009a8000011a7983 */ /* 0x001f280000300a00 */
[----:B------:R-:W4:Y:S01]  /*b18b0*/  LDL.LU.64 R24, [R1+0x9a78] ;  /* 0x009a780001187983 */ /* 0x000f220000300a00 */
[----:B------:R-:W-:Y:S01]  /*b18c0*/  IMAD.MOV.U32 R0, RZ, RZ, R9 ;  /* 0x000000ffff007224 */ /* 0x000fe200078e0009 */
[C---:B--2---:R-:W-:Y:S06]  /*b18d0*/  HMMA.16816.F32 R16, R12.reuse, R8, R16 ;  /* 0x000000080c10723c */ /* 0x044fec0000001810 */
[C---:B---3--:R-:W-:Y:S06]  /*b18e0*/  HMMA.16816.F32 R8, R12.reuse, R10, R20 ;  /* 0x0000000a0c08723c */ /* 0x048fec0000001814 */
[C---:B----4-:R-:W-:Y:S11]  /*b18f0*/  HMMA.16816.F32 R24, R12.reuse, R28, R24 ;  /* 0x0000001c0c18723c */ /* 0x050ff60000001818 */
[----:B------:R-:W-:Y:S04]  /*b1900*/  STL.64 [R1+0x2610], R16 ;  /* 0x0026101001007387 */ /* 0x000fe80000100a00 */
[----:B------:R0:W-:Y:S04]  /*b1910*/  STL.64 [R1+0x2618], R18 ;  /* 0x0026181201007387 */ /* 0x0001e80000100a00 */
[----:B0-----:R-:W2:Y:S04]  /*b1920*/  LDL.LU.64 R18, [R1+0x9a70] ;  /* 0x009a700001127983 */ /* 0x001ea80000300a00 */
[----:B------:R-:W2:Y:S04]  /*b1930*/  LDL.LU.64 R16, [R1+0x9a68] ;  /* 0x009a680001107983 */ /* 0x000ea80000300a00 */
[----:B------:R-:W3:Y:S04]  /*b1940*/  LDL.LU.64 R22, [R1+0x9a60] ;  /* 0x009a600001167983 */ /* 0x000ee80000300a00 */
[----:B------:R-:W4:Y:S04]  /*b1950*/  LDL.LU.64 R20, [R1+0x9a58] ;  /* 0x009a580001147983 */ /* 0x000f280000300a00 */
[----:B------:R0:W-:Y:S04]  /*b1960*/  STL.64 [R1+0x2600], R8 ;  /* 0x0026000801007387 */ /* 0x0001e80000100a00 */
[----:B------:R-:W-:Y:S04]  /*b1970*/  STL.64 [R1+0x2608], R10 ;  /* 0x0026080a01007387 */ /* 0x000fe80000100a00 */
[----:B0-----:R-:W3:Y:S04]  /*b1980*/  LDL.LU.64 R8, [R1+0x9a50] ;  /* 0x009a500001087983 */ /* 0x001ee80000300a00 */
[----:B------:R-:W-:Y:S04]  /*b1990*/  STL.64 [R1+0x25f0], R24 ;  /* 0x0025f01801007387 */ /* 0x000fe80000100a00 */
[----:B------:R0:W-:Y:S04]  /*b19a0*/  STL.64 [R1+0x25f8], R26 ;  /* 0x0025f81a01007387 */ /* 0x0001e80000100a00 */
[----:B0-----:R-:W2:Y:S04]  /*b19b0*/  LDL.LU.64 R26, [R1+0x9a48] ;  /* 0x009a4800011a7983 */ /* 0x001ea80000300a00 */
[----:B------:R-:W4:Y:S01]  /*b19c0*/  LDL.LU.64 R24, [R1+0x9a40] ;  /* 0x009a400001187983 */ /* 0x000f220000300a00 */
[----:B--2---:R-:W-:-:S15]  /*b19d0*/  HMMA.16816.F32 R4, R12, R26, R4 ;  /* 0x0000001a0c04723c */ /* 0x004fde0000001804 */
[----:B------:R-:W-:-:S08]  /*b19e0*/  NOP ;  /* 0x0000000000007918 */ /* 0x000fd00000000000 */
[----:B------:R-:W-:Y:S04]  /*b19f0*/  STL.64 [R1+0x25e0], R4 ;  /* 0x0025e00401007387 */ /* 0x000fe80000100a00 */
[----:B------:R4:W-:Y:S02]  /*b1a00*/  STL.64 [R1+0x25e8], R6 ;  /* 0x0025e80601007387 */ /* 0x0009e40000100a00 */
[----:B----4-:R-:W-:Y:S02]  /*b1a10*/  HMMA.16816.F32 R4, R12, R24, R16 ;  /* 0x000000180c04723c */ /* 0x010fe40000001810 */
[----:B------:R-:W2:-:S15]  /*b1a20*/  LDL.LU R16, [R1+0x2330] ;  /* 0x0023300001107983 */ /* 0x000e9e0000300800 */
[----:B------:R-:W-:-:S06]  /*b1a30*/  NOP ;  /* 0x0000000000007918 */ /* 0x000fcc0000000000 */
[----:B------:R-:W-:Y:S04]  /*b1a40*/  STL.64 [R1+0x25d0], R4 ;  /* 0x0025d00401007387 */ /* 0x000fe80000100a00 */
[----:B------:R-:W-:Y:S04]  /*b1a50*/  STL.64 [R1+0x25d8], R6 ;  /* 0x0025d80601007387 */ /* 0x000fe80000100a00 */
        /* <DEDUP_REMOVED lines=10> */
[----:B------:R-:W2:Y:S04]  /*b1b00*/  LDL.LU R4, [R1+0x4ac0] ;  /* 0x004ac00001047983 */ /* 0x000ea80000300800 */
        /* <DEDUP_REMOVED lines=16> */
[----:B------:R0:W-:Y:S02]  /*b1c10*/  STL.64 [R1+0x97c8], R26 ;  /* 0x0097c81a01007387 */ /* 0x0001e40000100a00 */
[----:B0-----:R-:W-:-:S02]  /*b1c20*/  IMAD.MOV.U32 R26, RZ, RZ, R22 ;  /* 0x000000ffff1a7224 */ /* 0x001fc400078e0016 */
[----:B------:R-:W-:Y:S01]  /*b1c30*/  IMAD.MOV.U32 R27, RZ, RZ, R23 ;  /* 0x000000ffff1b7224 */ /* 0x000fe200078e0017 */
[----:B------:R-:W2:Y:S04]  /*b1c40*/  LDL.LU R22, [R1+0x9a3c] ;  /* 0x009a3c0001167983 */ /* 0x000ea80000300800 */
[----:B------:R-:W2:Y:S04]  /*b1c50*/  LDL.LU R23, [R1+0x9a38] ;  /* 0x009a380001177983 */ /* 0x000ea80000300800 */
[----:B------:R0:W-:Y:S04]  /*b1c60*/  STL.64 [R1+0x97c0], R24 ;  /* 0x0097c01801007387 */ /* 0x0001e80000100a00 */
[----:B------:R1:W-:Y:S04]  /*b1c70*/  STL.64 [R1+0x99d8], R26 ;  /* 0x0099d81a01007387 */ /* 0x0003e80000100a00 */
[----:B0-----:R-:W3:Y:S04]  /*b1c80*/  LDL.LU R24, [R1+0x22d0] ;  /* 0x0022d00001187983 */ /* 0x001ee80000300800 */
[----:B------:R-:W3:Y:S04]  /*b1c90*/  LDL.LU R25, [R1+0x22d4] ;  /* 0x0022d40001197983 */ /* 0x000ee80000300800 */
[----:B-1----:R-:W4:Y:S04]  /*b1ca0*/  LDL.LU R26, [R1+0x22d8] ;  /* 0x0022d800011a7983 */ /* 0x002f280000300800 */
        /* <DEDUP_REMOVED lines=54> */
[----:B------:R0:W-:Y:S04]  /*b2010*/  STL [R1+0x9770], R11 ;  /* 0x0097700b01007387 */ /* 0x0001e80000100800 */
[----:B0-----:R-:W3:Y:S01]  /*b2020*/  LDL.LU R11, [R1+0x4ad4] ;  /* 0x004ad400010b7983 */ /* 0x001ee20000300800 */
[----:B----4-:R-:W-:-:S15]  /*b2030*/  HMMA.16816.F32 R24, R12, R8, R24 ;  /* 0x000000080c18723c */ /* 0x010fde0000001818 */
[----:B------:R-:W-:-:S08]  /*b2040*/  NOP ;  /* 0x0000000000007918 */ /* 0x000fd00000000000 */
[----:B------:R-:W-:Y:S04]  /*b2050*/  STL.64 [R1+0x2c70], R24 ;  /* 0x002c701801007387 */ /* 0x000fe80000100a00 */
[----:B------:R0:W-:Y:S04]  /*b2060*/  STL.64 [R1+0x2c78], R26 ;  /* 0x002c781a01007387 */ /* 0x0001e80000100a00 */
[----:B0-----:R-:W4:Y:S04]  /*b2070*/  LDL.LU.64 R26, [R1+0x99d8] ;  /* 0x0099d800011a7983 */ /* 0x001f280000300a00 */
[----:B------:R-:W-:Y:S01]  /*b2080*/  STL [R1+0x9758], R9 ;  /* 0x0097580901007387 */ /* 0x000fe20000100800 */
[----:B---3--:R-:W-:-:S02]  /*b2090*/  IMAD R6, R6, 0x100, R11 ;  /* 0x0000010006067824 */ /* 0x008fc400078e020b */
[----:B--2---:R-:W-:Y:S01]  /*b20a0*/  IMAD R7, R7, 0x100, R10 ;  /* 0x0000010007077824 */ /* 0x004fe200078e020a */
[----:B------:R0:W-:Y:S02]  /*b20b0*/  STL [R1+0x97d0], R8 ;  /* 0x0097d00801007387 */ /* 0x0001e40000100800 */
[----:B0-----:R-:W-:Y:S06]  /*b20c0*/  HMMA.16816.F32 R8, R12, R2, R16 ;  /* 0x000000020c08723c */ /* 0x001fec0000001810 */
[----:B------:R-:W-:Y:S04]  /*b20d0*/  STL [R1+0x979c], R2 ;  /* 0x00979c0201007387 */ /* 0x000fe80000100800 */
[----:B------:R-:W-:-:S13]  /*b20e0*/  STL [R1+0x9798], R3 ;  /* 0x0097980301007387 */ /* 0x000fda0000100800 */
[----:B------:R-:W-:Y:S04]  /*b20f0*/  STL.64 [R1+0x2c60], R8 ;  /* 0x002c600801007387 */ /* 0x000fe80000100a00 */
[----:B------:R4:W-:Y:S02]  /*b2100*/  STL.64 [R1+0x2c68], R10 ;  /* 0x002c680a01007387 */ /* 0x0009e40000100a00 */
[----:B----4-:R-:W-:Y:S02]  /*b2110*/  HMMA.16816.F32 R8, R12, R26, R20 ;  /* 0x0000001a0c08723c */ /* 0x010fe40000001814 */
[----:B------:R-:W2:-:S15]  /*b2120*/  LDL.LU R12, [R1+0x1e40] ;  /* 0x001e4000010c7983 */ /* 0x000e9e0000300800 */
[----:B------:R-:W-:-:S06]  /*b2130*/  NOP ;  /* 0x0000000000007918 */ /* 0x000fcc0000000000 */
[----:B------:R0:W-:Y:S04]  /*b2140*/  STL.64 [R1+0x2570], R8 ;  /* 0x0025700801007387 */ /* 0x0001e80000100a00 */
[----:B------:R1:W-:Y:S04]  /*b2150*/  STL.64 [R1+0x2578], R10 ;  /* 0x0025780a01007387 */ /* 0x0003e80000100a00 */
[----:B------:R-:W2:Y:S04]  /*b2160*/  LDL.LU R13, [R1+0x1e44] ;  /* 0x001e4400010d7983 */ /* 0x000ea80000300800 */
[----:B------:R-:W3:Y:S04]  /*b2170*/  LDL.LU R14, [R1+0x1e48] ;  /* 0x001e4800010e7983 */ /* 0x000ee80000300800 */
[----:B------:R-:W3:Y:S04]  /*b2180*/  LDL.LU R15, [R1+0x1e4c] ;  /* 0x001e4c00010f7983 */ /* 0x000ee80000300800 */
[----:B---3--:R-:W-:Y:S04]  /*b2190*/  STL.64 [R1+0x97e0], R14 ;  /* 0x0097e00e01007387 */ /* 0x008fe80000100a00 */
[----:B--2---:R-:W-:Y:S04]  /*b21a0*/  STL.64 [R1+0x97d8], R12 ;  /* 0x0097d80c01007387 */ /* 0x004fe80000100a00 */
[----:B------:R-:W2:Y:S04]  /*b21b0*/  LDL.LU R24, [R1+0x1e90] ;  /* 0x001e900001187983 */ /* 0x000ea80000300800 */
[----:B------:R-:W2:Y:S04]  /*b21c0*/  LDL.LU R25, [R1+0x1e94] ;  /* 0x001e940001197983 */ /* 0x000ea80000300800 */
[----:B------:R-:W3:Y:S04]  /*b21d0*/  LDL.LU R26, [R1+0x1e98] ;  /* 0x001e9800011a7983 */ /* 0x000ee80000300800 */
[----:B------:R-:W3:Y:S01]  /*b21e0*/  LDL.LU R27, [R1+0x1e9c] ;  /* 0x001e9c00011b7983 */ /* 0x000ee20000300800 */
[----:B0-----:R-:W-:-:S03]  /*b21f0*/  IMAD.MOV.U32 R9, RZ, RZ, R0 ;  /* 0x000000ffff097224 */ /* 0x001fc600078e0000 */
[----:B---3--:R-:W-:Y:S04]  /*b2200*/  STL.64 [R1+0x97f0], R26 ;  /* 0x0097f01a01007387 */ /* 0x008fe80000100a00 */
[----:B--2---:R0:W-:Y:S04]  /*b2210*/  STL.64 [R1+0x97e8], R24 ;  /* 0x0097e81801007387 */ /* 0x0041e80000100a00 */
[----:B-1----:R-:W2:Y:S04]  /*b2220*/  LDL R10, [R1] ;  /* 0x00000000010a7983 */ /* 0x002ea80000100800 */
        /* <DEDUP_REMOVED lines=13> */
[----:B--2---:R-:W-:Y:S04]  /*b2300*/  STL.64 [R1+0x9818], R10 ;  /* 0x0098180a01007387 */ /* 0x004fe80000100a00 */
[----:B0-----:R-:W2:Y:S04]  /*b2310*/  LDL.LU R24, [R1+0x1f30] ;  /* 0x001f300001187983 */ /* 0x001ea80000300800 */
        /* <DEDUP_REMOVED lines=66> */
[----:B------:R-:W2:Y:S01]  /*b2740*/  LDL R8, [R1+0x58] ;  /* 0x0000580001087983 */ /* 0x000ea20000100800 */
[----:B------:R-:W-:-:S03]  /*b2750*/  IMAD.MOV.U32 R9, RZ, RZ, R0 ;  /* 0x000000ffff097224 */ /* 0x000fc600078e0000 */
[----:B------:R-:W3:Y:S04]  /*b2760*/  LDL.LU R0, [R1+0x99bc] ;  /* 0x0099bc0001007983 */ /* 0x000ee80000300800 */
        /* <DEDUP_REMOVED lines=9> */
[----:B------:R-:W4:Y:S01]  /*b2800*/  LDL R11, [R1+0x64] ;  /* 0x00006400010b7983 */ /* 0x000f220000100800 */
[----:B------:R-:W-:-:S03]  /*b2810*/  IMAD.MOV.U32 R19, RZ, RZ, R0 ;  /* 0x000000ffff137224 */ /* 0x000fc600078e0000 */
[----:B----4-:R0:W-:Y:S04]  /*b2820*/  STL.64 [R1+0x9908], R10 ;  /* 0x0099080a01007387 */ /* 0x0101e80000100a00 */
[----:B------:R-:W4:Y:S04]  /*b2830*/  LDL R18, [R1+0x68] ;  /* 0x0000680001127983 */ /* 0x000f280000100800 */
[----:B------:R-:W2:Y:S04]  /*b2840*/  LDL.LU R0, [R1+0x99b8] ;  /* 0x0099b80001007983 */ /* 0x000ea80000300800 */
[----:B----4-:R-:W-:Y:S04]  /*b2850*/  STL.64 [R1+0x9910], R18 ;  /* 0x0099101201007387 */ /* 0x010fe80000100a00 */
[----:B------:R-:W4:Y:S04]  /*b2860*/  LDL.LU R8, [R1+0x21e0] ;  /* 0x0021e00001087983 */ /* 0x000f280000300800 */
[----:B------:R-:W4:Y:S04]  /*b2870*/  LDL.LU R9, [R1+0x21e4] ;  /* 0x0021e40001097983 */ /* 0x000f280000300800 */
[----:B0-----:R-:W3:Y:S04]  /*b2880*/  LDL.LU R10, [R1+0x21e8] ;  /* 0x0021e800010a7983 */ /* 0x001ee80000300800 */
[----:B------:R-:W3:Y:S04]  /*b2890*/  LDL.LU R11, [R1+0x21ec] ;  /* 0x0021ec00010b7983 */ /* 0x000ee80000300800 */
[----:B---3--:R-:W-:Y:S04]  /*b28a0*/  STL.64 [R1+0x9920], R10 ;  /* 0x0099200a01007387 */ /* 0x008fe80000100a00 */
[----:B----4-:R0:W-:Y:S04]  /*b28b0*/  STL.64 [R1+0x9918], R8 ;  /* 0x0099180801007387 */ /* 0x0101e80000100a00 */
[----:B------:R-:W3:Y:S04]  /*b28c0*/  LDL R16, [R1+0x70] ;  /* 0x0000700001107983 */ /* 0x000ee80000100800 */
[----:B------:R-:W3:Y:S04]  /*b28d0*/  LDL R17, [R1+0x74] ;  /* 0x0000740001117983 */ /* 0x000ee80000100800 */
[----:B---3--:R-:W-:Y:S04]  /*b28e0*/  STL.64 [R1+0x9928], R16 ;  /* 0x0099281001007387 */ /* 0x008fe80000100a00 */
[----:B0-----:R-:W3:Y:S04]  /*b28f0*/  LDL.LU R8, [R1+0x21f0] ;  /* 0x0021f00001087983 */ /* 0x001ee80000300800 */
[----:B------:R-:W3:Y:S04]  /*b2900*/  LDL.LU R9, [R1+0x21f4] ;  /* 0x0021f40001097983 */ /* 0x000ee80000300800 */
[----:B------:R-:W4:Y:S04]  /*b2910*/  LDL.LU R10, [R1+0x21f8] ;  /* 0x0021f800010a7983 */ /* 0x000f280000300800 */
[----:B------:R-:W4:Y:S01]  /*b2920*/  LDL.LU R11, [R1+0x21fc] ;  /* 0x0021fc00010b7983 */ /* 0x000f220000300800 */
[----:B--2---:R-:W-:-:S03]  /*b2930*/  IMAD.MOV.U32 R19, RZ, RZ, R0 ;  /* 0x000000ffff137224 */ /* 0x004fc600078e0000 */
[----:B----4-:R-:W-:Y:S04]  /*b2940*/  STL.64 [R1+0x9938], R10 ;  /* 0x0099380a01007387 */ /* 0x010fe80000100a00 */
[----:B---3--:R0:W-:Y:S04]  /*b2950*/  STL.64 [R1+0x9930], R8 ;  /* 0x0099300801007387 */ /* 0x0081e80000100a00 */
[----:B------:R-:W2:Y:S04]  /*b2960*/  LDL R18, [R1+0x78] ;  /* 0x0000780001127983 */ /* 0x000ea80000100800 */
        /* <DEDUP_REMOVED lines=30> */
[----:B--2---:R1:W-:Y:S04]  /*b2b50*/  STL.64 [R1+0x9988], R16 ;  /* 0x0099881001007387 */ /* 0x0043e80000100a00 */
[----:B0-----:R-:W2:Y:S04]  /*b2b60*/  LDL.LU R8, [R1+0x2250] ;  /* 0x0022500001087983 */ /* 0x001ea80000300800 */
[----:B------:R-:W2:Y:S04]  /*b2b70*/  LDL.LU R9, [R1+0x2254] ;  /* 0x0022540001097983 */ /* 0x000ea80000300800 */
[----:B------:R-:W3:Y:S04]  /*b2b80*/  LDL.LU R10, [R1+0x2258] ;  /* 0x00225800010a7983 */ /* 0x000ee80000300800 */
[----:B------:R-:W3:Y:S04]  /*b2b90*/  LDL.LU R11, [R1+0x225c] ;  /* 0x00225c00010b7983 */ /* 0x000ee80000300800 */
[----:B-1----:R-:W4:Y:S04]  /*b2ba0*/  LDL.64 R16, [R1+0xa8] ;  /* 0x0000a80001107983 */ /* 0x002f280000100a00 */
        /* <DEDUP_REMOVED lines=45> */
[----:B0-----:R-:W2:Y:S04]  /*b2e80*/  LDL.LU.64 R10, [R1+0x99a8] ;  /* 0x0099a800010a7983 */ /* 0x001ea80000300a00 */
[----:B------:R-:W2:Y:S01]  /*b2e90*/  LDL.LU.64 R8, [R1+0x99a0] ;  /* 0x0099a00001087983 */ /* 0x000ea20000300a00 */
[----:B------:R-:W-:-:S02]  /*b2ea0*/  IMAD.MOV.U32 R19, RZ, RZ, R0 ;  /* 0x000000ffff137224 */ /* 0x000fc400078e0000 */
[----:B------:R-:W-:Y:S02]  /*b2eb0*/  IMAD.MOV.U32 R2, RZ, RZ, R16 ;  /* 0x000000ffff027224 */ /* 0x000fe400078e0010 */
[----:B------:R-:W-:-:S03]  /*b2ec0*/  IMAD.MOV.U32 R3, RZ, RZ, R17 ;  /* 0x000000ffff037224 */ /* 0x000fc600078e0011 */
        /* <DEDUP_REMOVED lines=141> */
[----:B0-----:R-:W3:Y:S01]  /*b37a0*/  LDL.LU R8, [R1+0x97d0] ;  /* 0x0097d00001087983 */ /* 0x001ee20000300800 */
[----:B--2---:R-:W-:-:S15]  /*b37b0*/  HMMA.16816.F32 R24, R4, R28, R24 ;  /* 0x0000001c0418723c */ /* 0x004fde0000001818 */
[----:B------:R-:W-:-:S08]  /*b37c0*/  NOP ;  /* 0x0000000000007918 */ /* 0x000fd00000000000 */
[----:B------:R-:W-:Y:S04]  /*b37d0*/  STL.64 [R1+0x2410], R24 ;  /* 0x0024101801007387 */ /* 0x000fe80000100a00 */
[----:B------:R0:W-:Y:S04]  /*b37e0*/  STL.64 [R1+0x2418], R26 ;  /* 0x0024181a01007387 */ /* 0x0001e80000100a00 */
[----:B0-----:R-:W4:Y:S04]  /*b37f0*/  LDL.LU.64 R26, [R1+0x97c8] ;  /* 0x0097c800011a7983 */ /* 0x001f280000300a00 */
[----:B------:R-:W3:Y:S04]  /*b3800*/  LDL.LU.64 R24, [R1+0x97c0] ;  /* 0x0097c00001187983 */ /* 0x000ee80000300a00 */
[----:B------:R0:W-:Y:S04]  /*b3810*/  STL.64 [R1+0x95f0], R28 ;  /* 0x0095f01c01007387 */ /* 0x0001e80000100a00 */
[----:B0-----:R-:W2:Y:S01]  /*b3820*/  LDL.64 R28, [R1+0x98] ;  /* 0x00009800011c7983 */ /* 0x001ea20000100a00 */
        /* <DEDUP_REMOVED lines=9> */
[----:B------:R-:W-:Y:S04]  /*b38c0*/  STL.64 [R1+0x23f0], R12 ;  /* 0x0023f00c01007387 */ /* 0x000fe80000100a00 */
[----:B------:R1:W-:Y:S04]  /*b38d0*/  STL.64 [R1+0x23f8], R14 ;  /* 0x0023f80e01007387 */ /* 0x0003e80000100a00 */
[----:B0-----:R-:W2:Y:S04]  /*b38e0*/  LDL.LU R24, [R1+0x1cb0] ;  /* 0x001cb00001187983 */ /* 0x001ea80000300800 */
[----:B------:R-:W2:Y:S04]  /*b38f0*/  LDL.LU R25, [R1+0x1cb4] ;  /* 0x001cb40001197983 */ /* 0x000ea80000300800 */
[----:B------:R-:W3:Y:S04]  /*b3900*/  LDL.LU R26, [R1+0x1cb8] ;  /* 0x001cb800011a7983 */ /* 0x000ee80000300800 */
[----:B------:R-:W3:Y:S04]  /*b3910*/  LDL.LU R27, [R1+0x1cbc] ;  /* 0x001cbc00011b7983 */ /* 0x000ee80000300800 */
[----:B------:R-:W4:Y:S04]  /*b3920*/  LDL.LU R9, [R1+0x4af4] ;  /* 0x004af40001097983 */ /* 0x000f280000300800 */
[----:B-1----:R-:W4:Y:S04]  /*b3930*/  LDL.LU R14, [R1+0x4af0] ;  /* 0x004af000010e7983 */ /* 0x002f280000300800 */
[----:B------:R-:W4:Y:S04]  /*b3940*/  LDL.LU R15, [R1+0x4afc] ;  /* 0x004afc00010f7983 */ /* 0x000f280000300800 */
[----:B------:R-:W4:Y:S04]  /*b3950*/  LDL.LU R0, [R1+0x4af8] ;  /* 0x004af80001007983 */ /* 0x000f280000300800 */
[----:B---3--:R-:W-:Y:S04]  /*b3960*/  STL.64 [R1+0x9740], R26 ;  /* 0x0097401a01007387 */ /* 0x008fe80000100a00 */
[----:B--2---:R0:W-:Y:S02]  /*b3970*/  STL.64 [R1+0x9738], R24 ;  /* 0x0097381801007387 */ /* 0x0041e40000100a00 */
[----:B0-----:R-:W-:Y:S02]  /*b3980*/  HMMA.16816.F32 R24, R4, R22, R16 ;  /* 0x000000160418723c */ /* 0x001fe40000001810 */
[----:B------:R-:W2:-:S15]  /*b3990*/  LDL.LU R16, [R1+0x1df0] ;  /* 0x001df00001107983 */ /* 0x000e9e0000300800 */
[----:B------:R-:W-:-:S06]  /*b39a0*/  NOP ;  /* 0x0000000000007918 */ /* 0x000fcc0000000000 */
[----:B------:R-:W-:Y:S04]  /*b39b0*/  STL.64 [R1+0x23e0], R24 ;  /* 0x0023e01801007387 */ /* 0x000fe80000100a00 */
[----:B------:R-:W-:Y:S04]  /*b39c0*/  STL.64 [R1+0x23e8], R26 ;  /* 0x0023e81a01007387 */ /* 0x000fe80000100a00 */
[----:B------:R-:W2:Y:S04]  /*b39d0*/  LDL.LU R17, [R1+0x1df4] ;  /* 0x001df40001117983 */ /* 0x000ea80000300800 */
[----:B------:R-:W2:Y:S04]  /*b39e0*/  LDL.LU R18, [R1+0x1df8] ;  /* 0x001df80001127983 */ /* 0x000ea80000300800 */
[----:B------:R-:W2:Y:S04]  /*b39f0*/  LDL.LU R19, [R1+0x1dfc] ;  /* 0x001dfc0001137983 */ /* 0x000ea80000300800 */
[----:B------:R-:W3:Y:S04]  /*b3a00*/  LDL.LU R10, [R1+0x4ae4] ;  /* 0x004ae400010a7983 */ /* 0x000ee80000300800 */
[----:B------:R-:W2:Y:S04]  /*b3a10*/  LDL.LU R12, [R1+0x4ae0] ;  /* 0x004ae000010c7983 */ /* 0x000ea80000300800 */
[----:B------:R-:W3:Y:S04]  /*b3a20*/  LDL.LU R11, [R1+0x4aec] ;  /* 0x004aec00010b7983 */ /* 0x000ee80000300800 */
        /* <DEDUP_REMOVED lines=13> */
[----:B------:R-:W3:Y:S04]  /*b3b00*/  LDL.LU R24, [R1+0x1d40] ;  /* 0x001d400001187983 */ /* 0x000ee80000300800 */
[----:B------:R-:W3:Y:S04]  /*b3b10*/  LDL.LU R25, [R1+0x1d44] ;  /* 0x001d440001197983 */ /* 0x000ee80000300800 */
[----:B------:R-:W4:Y:S04]  /*b3b20*/  LDL.LU R26, [R1+0x1d48] ;  /* 0x001d4800011a7983 */ /* 0x000f280000300800 */
[----:B------:R-:W4:Y:S01]  /*b3b30*/  LDL.LU R27, [R1+0x1d4c] ;  /* 0x001d4c00011b7983 */ /* 0x000f220000300800 */
[----:B--2---:R-:W-:Y:S03]  /*b3b40*/  HMMA.16816.F32 R16, R4, R20, R16 ;  /* 0x000000140410723c */ /* 0x004fe60000001810 */
[----:B----4-:R-:W-:Y:S04]  /*b3b50*/  STL.64 [R1+0x9750], R26 ;  /* 0x0097501a01007387 */ /* 0x010fe80000100a00 */
        /* <DEDUP_REMOVED lines=15> */
[----:B------:R0:W-:Y:S02]  /*b3c50*/  STL.64 [R1+0x95b8], R22 ;  /* 0x0095b81601007387 */ /* 0x0001e40000100a00 */
[----:B0-----:R-:W-:-:S02]  /*b3c60*/  IMAD.MOV.U32 R22, RZ, RZ, R2 ;  /* 0x000000ffff167224 */ /* 0x001fc400078e0002 */
[----:B------:R-:W-:Y:S01]  /*b3c70*/  IMAD.MOV.U32 R23, RZ, RZ, R3 ;  /* 0x000000ffff177224 */ /* 0x000fe200078e0003 */
[----:B------:R-:W2:Y:S04]  /*b3c80*/  LDL.LU R2, [R1+0x979c] ;  /* 0x00979c0001027983 */ /* 0x000ea80000300800 */
[----:B------:R-:W2:Y:S04]  /*b3c90*/  LDL.LU R3, [R1+0x9798] ;  /* 0x0097980001037983 */ /* 0x000ea80000300800 */
[----:B------:R0:W-:Y:S04]  /*b3ca0*/  STL.64 [R1+0x95b0], R20 ;  /* 0x0095b01401007387 */ /* 0x0001e80000100a00 */
[----:B0-----:R-:W2:Y:S01]  /*b3cb0*/  LDL.64 R20, [R1+0xa0] ;  /* 0x0000a00001147983 */ /* 0x001ea20000100a00 */
        /* <DEDUP_REMOVED lines=22> */
[----:B----4-:R-:W-:Y:S01]  /*b3e20*/  IMAD R14, R14, 0x100, R9 ;  /* 0x000001000e0e7824 */ /* 0x010fe200078e0209 */
        /* <DEDUP_REMOVED lines=24> */
[----:B------:R-:W2:Y:S01]  /*b3fb0*/  LDL.LU.64 R24, [R1+0x9738] ;  /* 0x0097380001187983 */ /* 0x000ea20000300a00 */
[----:B---3--:R-:W-:Y:S01]  /*b3fc0*/  HMMA.16816.F32 R4, R4, R20, R8 ;  /* 0x000000140404723c */ /* 0x008fe20000001808 */
[----:B------:R-:W-:Y:S01]  /*b3fd0*/  IMAD R15, R0, 0x100, R15 ;  /* 0x00000100000f7824 */ /* 0x000fe200078e020f */
[----:B------:R-:W-:-:S02]  /*b3fe0*/  F2FP.F16.E4M3.UNPACK_B R12, R12 ;  /* 0x0000000cff0c723e */ /* 0x000fc400020006ff */
[----:B------:R-:W-:Y:S02]  /*b3ff0*/  F2FP.F16.E4M3.UNPACK_B R13, R13 ;  /* 0x0000000dff0d723e */ /* 0x000fe400020006ff */
[----:B------:R-:W-:Y:S02]  /*b4000*/  F2FP.F16.E4M3.UNPACK_B R14, R14 ;  /* 0x0000000eff0e723e */ /* 0x000fe400020006ff */
[----:B------:R-:W-:Y:S01]  /*b4010*/  F2FP.F16.E4M3.UNPACK_B R15, R15 ;  /* 0x0000000fff0f723e */ /* 0x000fe200020006ff */
[----:B------:R-:W-:-:S05]  /*b4020*/  IMAD.MOV.U32 R0, RZ, RZ, R21 ;  /* 0x000000ffff007224 */ /* 0x000fca00078e0015 */
[----:B------:R-:W-:Y:S01]  /*b4030*/  STL [R1+0x9538], R0 ;  /* 0x0095380001007387 */ /* 0x000fe20000100800 */
[C---:B------:R-:W-:Y:S08]  /*b4040*/  HMMA.16816.F32 R8, R12.reuse, R22, R16 ;  /* 0x000000160c08723c */ /* 0x040ff00000001810 */
[----:B------:R-:W-:Y:S04]  /*b4050*/  STL.64 [R1+0x2390], R4 ;  /* 0x0023900401007387 */ /* 0x000fe80000100a00 */
[----:B------:R2:W-:Y:S11]  /*b4060*/  STL.64 [R1+0x2398], R6 ;  /* 0x0023980601007387 */ /* 0x0005f60000100a00 */
[----:B------:R0:W-:Y:S04]  /*b4070*/  STL.64 [R1+0x2380], R8 ;  /* 0x0023800801007387 */ /* 0x0001e80000100a00 */
[----:B------:R1:W-:Y:S01]  /*b4080*/  STL.64 [R1+0x2388], R10 ;  /* 0x0023880a01007387 */ /* 0x0003e20000100a00 */
[----:B--2---:R-:W-:Y:S03]  /*b4090*/  HMMA.16816.F32 R4, R12, R28, R24 ;  /* 0x0000001c0c04723c */ /* 0x004fe60000001818 */
[----:B------:R-:W2:-:S15]  /*b40a0*/  LDL.LU R24, [R1+0x1b50] ;  /* 0x001b500001187983 */ /* 0x000e9e0000300800 */
[----:B------:R-:W-:-:S05]  /*b40b0*/  NOP ;  /* 0x0000000000007918 */ /* 0x000fca0000000000 */
[----:B------:R-:W-:Y:S04]  /*b40c0*/  STL.64 [R1+0x2370], R4 ;  /* 0x0023700401007387 */ /* 0x000fe80000100a00 */
[----:B------:R3:W-:Y:S04]  /*b40d0*/  STL.64 [R1+0x2378], R6 ;  /* 0x0023780601007387 */ /* 0x0007e80000100a00 */
[----:B------:R-:W2:Y:S04]  /*b40e0*/  LDL.LU R25, [R1+0x1b54] ;  /* 0x001b540001197983 */ /* 0x000ea80000300800 */
[----:B------:R-:W4:Y:S04]  /*b40f0*/  LDL.LU R26, [R1+0x1b58] ;  /* 0x001b5800011a7983 */ /* 0x000f280000300800 */
[----:B------:R-:W4:Y:S04]  /*b4100*/  LDL.LU R27, [R1+0x1b5c] ;  /* 0x001b5c00011b7983 */ /* 0x000f280000300800 */
[----:B----4-:R-:W-:Y:S04]  /*b4110*/  STL.64 [R1+0x9610], R26 ;  /* 0x0096101a01007387 */ /* 0x010fe80000100a00 */
[----:B--2---:R-:W-:Y:S04]  /*b4120*/  STL.64 [R1+0x9608], R24 ;  /* 0x0096081801007387 */ /* 0x004fe80000100a00 */
[----:B------:R-:W2:Y:S04]  /*b4130*/  LDL R22, [R1+0x20] ;  /* 0x0000200001167983 */ /* 0x000ea80000100800 */
[----:B------:R-:W2:Y:S04]  /*b4140*/  LDL R23, [R1+0x24] ;  /* 0x0000240001177983 */ /* 0x000ea80000100800 */
[----:B0-----:R-:W4:Y:S04]  /*b4150*/  LDL.LU R8, [R1+0x1b70] ;  /* 0x001b700001087983 */ /* 0x001f280000300800 */
[----:B------:R-:W4:Y:S04]  /*b4160*/  LDL.LU R9, [R1+0x1b74] ;  /* 0x001b740001097983 */ /* 0x000f280000300800 */
[----:B-1----:R-:W3:Y:S04]  /*b4170*/  LDL.LU R10, [R1+0x1b78] ;  /* 0x001b7800010a7983 */ /* 0x002ee80000300800 */
[----:B------:R-:W3:Y:S04]  /*b4180*/  LDL.LU R11, [R1+0x1b7c] ;  /* 0x001b7c00010b7983 */ /* 0x000ee80000300800 */
[----:B---3--:R-:W-:Y:S04]  /*b4190*/  STL.64 [R1+0x9620], R10 ;  /* 0x0096200a01007387 */ /* 0x008fe80000100a00 */
[----:B----4-:R0:W-:Y:S04]  /*b41a0*/  STL.64 [R1+0x9618], R8 ;  /* 0x0096180801007387 */ /* 0x0101e80000100a00 */
        /* <DEDUP_REMOVED lines=30> */
[----:B0-----:R-:W4:Y:S04]  /*b4390*/  LDL R10, [R1+0x60] ;  /* 0x00006000010a7983 */ /* 0x001f280000100800 */
[----:B------:R-:W4:Y:S04]  /*b43a0*/  LDL R11, [R1+0x64] ;  /* 0x00006400010b7983 */ /* 0x000f280000100800 */
[----:B--2---:R-:W-:Y:S04]  /*b43b0*/  STL.64 [R1+0x9688], R8 ;  /* 0x0096880801007387 */ /* 0x004fe80000100a00 */
[----:B---3--:R-:W-:Y:S04]  /*b43c0*/  STL.64 [R1+0x9670], R6 ;  /* 0x0096700601007387 */ /* 0x008fe80000100a00 */
[----:B------:R0:W-:Y:S04]  /*b43d0*/  STL.64 [R1+0x9668], R4 ;  /* 0x0096680401007387 */ /* 0x0001e80000100a00 */
        /* <DEDUP_REMOVED lines=71> */
[----:B------:R-:W3:Y:S01]  /*b4850*/  LDL.64 R20, [R1+0x28] ;  /* 0x0000280001147983 */ /* 0x000ee20000100a00 */
[----:B------:R-:W-:-:S03]  /*b4860*/  IMAD.MOV.U32 R0, RZ, RZ, R29 ;  /* 0x000000ffff007224 */ /* 0x000fc600078e001d */
[----:B------:R-:W3:Y:S04]  /*b4870*/  LDL.LU R16, [R1+0x1b60] ;  /* 0x001b600001107983 */ /* 0x000ee80000300800 */
[----:B------:R-:W3:Y:S04]  /*b4880*/  LDL.LU R17, [R1+0x1b64] ;  /* 0x001b640001117983 */ /* 0x000ee80000300800 */
[----:B------:R-:W3:Y:S04]  /*b4890*/  LDL.LU R18, [R1+0x1b68] ;  /* 0x001b680001127983 */ /* 0x000ee80000300800 */
[----:B------:R-:W3:Y:S04]  /*b48a0*/  LDL.LU R19, [R1+0x1b6c] ;  /* 0x001b6c0001137983 */ /* 0x000ee80000300800 */
[----:B------:R-:W3:Y:S04]  /*b48b0*/  LDL.64 R28, [R1+0x18] ;  /* 0x00001800011c7983 */ /* 0x000ee80000100a00 */
        /* <DEDUP_REMOVED lines=89> */
[----:B----4-:R-:W-:Y:S06]  /*b4e50*/  HMMA.16816.F32 R8, R12, R4, R8 ;  /* 0x000000040c08723c */ /* 0x010fec0000001808 */
[----:B------:R-:W-:-:S15]  /*b4e60*/  IMAD.MOV.U32 R0, RZ, RZ, R5 ;  /* 0x000000ffff007224 */ /* 0x000fde00078e0005 */
[----:B------:R-:W-:-:S02]  /*b4e70*/  NOP ;  /* 0x0000000000007918 */ /* 0x000fc40000000000 */
[----:B------:R-:W-:Y:S04]  /*b4e80*/  STL.64 [R1+0x22b0], R8 ;  /* 0x0022b00801007387 */ /* 0x000fe80000100a00 */
[----:B------:R0:W-:Y:S04]  /*b4e90*/  STL.64 [R1+0x22b8], R10 ;  /* 0x0022b80a01007387 */ /* 0x0001e80000100a00 */
[----:B0-----:R-:W4:Y:S04]  /*b4ea0*/  LDL.LU.64 R10, [R1+0x9620] ;  /* 0x00962000010a7983 */ /* 0x001f280000300a00 */
[----:B------:R-:W4:Y:S04]  /*b4eb0*/  LDL.LU.64 R8, [R1+0x9618] ;  /* 0x0096180001087983 */ /* 0x000f280000300a00 */
[----:B------:R3:W-:Y:S01]  /*b4ec0*/  STL [R1+0x9554], R0 ;  /* 0x0095540001007387 */ /* 0x0007e20000100800 */
[----:B--2---:R-:W-:Y:S03]  /*b4ed0*/  HMMA.16816.F32 R4, R12, R6, R24 ;  /* 0x000000060c04723c */ /* 0x004fe60000001818 */
[----:B------:R-:W2:Y:S04]  /*b4ee0*/  LDL.LU.64 R26, [R1+0x9610] ;  /* 0x00961000011a7983 */ /* 0x000ea80000300a00 */
[----:B------:R-:W2:-:S15]  /*b4ef0*/  LDL.LU.64 R24, [R1+0x9608] ;  /* 0x0096080001187983 */ /* 0x000e9e0000300a00 */
[----:B------:R-:W-:-:S01]  /*b4f00*/  NOP ;  /* 0x0000000000007918 */ /* 0x000fc20000000000 */
[----:B------:R-:W-:Y:S04]  /*b4f10*/  STL.64 [R1+0x22a0], R4 ;  /* 0x0022a00401007387 */ /* 0x000fe80000100a00 */
[----:B------:R4:W-:Y:S01]  /*b4f20*/  STL.64 [R1+0x22a8], R6 ;  /* 0x0022a80601007387 */ /* 0x0009e20000100a00 */
[----:B---3--:R-:W-:-:S05]  /*b4f30*/  IMAD.MOV.U32 R0, RZ, RZ, R21 ;  /* 0x000000ffff007224 */ /* 0x008fca00078e0015 */
[----:B------:R-:W-:Y:S01]  /*b4f40*/  STL [R1+0x9558], R0 ;  /* 0x0095580001007387 */ /* 0x000fe20000100800 */
[C---:B----4-:R-:W-:Y:S06]  /*b4f50*/  HMMA.16816.F32 R4, R12.reuse, R20, R8 ;  /* 0x000000140c04723c */ /* 0x050fec0000001808 */
[----:B------:R-:W-:-:S15]  /*b4f60*/  HMMA.16816.F32 R8, R12, R22, R16 ;  /* 0x000000160c08723c */ /* 0x000fde0000001810 */
[----:B------:R-:W-:-:S02]  /*b4f70*/  NOP ;  /* 0x0000000000007918 */ /* 0x000fc40000000000 */
[----:B------:R-:W-:Y:S04]  /*b4f80*/  STL.64 [R1+0x2290], R4 ;  /* 0x0022900401007387 */ /* 0x000fe80000100a00 */
[----:B------:R2:W-:Y:S02]  /*b4f90*/  STL.64 [R1+0x2298], R6 ;  /* 0x0022980601007387 */ /* 0x0005e40000100a00 */
[----:B--2---:R-:W-:Y:S02]  /*b4fa0*/  HMMA.16816.F32 R4, R12, R28, R24 ;  /* 0x0000001c0c04723c */ /* 0x004fe40000001818 */
[----:B------:R0:W-:Y:S04]  /*b4fb0*/  STL.64 [R1+0x2280], R8 ;  /* 0x0022800801007387 */ /* 0x0001e80000100a00 */
[----:B------:R1:W-:Y:S04]  /*b4fc0*/  STL.64 [R1+0x2288], R10 ;  /* 0x0022880a01007387 */ /* 0x0003e80000100a00 */
[----:B------:R-:W2:-:S13]  /*b4fd0*/  LDL R18, [R1+0x10] ;  /* 0x0000100001127983 */ /* 0x000e9a0000100800 */
[----:B------:R3:W-:Y:S04]  /*b4fe0*/  STL.64 [R1+0x2270], R4 ;  /* 0x0022700401007387 */ /* 0x0007e80000100a00 */
[----:B------:R-:W-:Y:S04]  /*b4ff0*/  STL.64 [R1+0x2278], R6 ;  /* 0x0022780601007387 */ /* 0x000fe80000100a00 */
[----:B------:R-:W2:Y:S04]  /*b5000*/  LDL R19, [R1+0x14] ;  /* 0x0000140001137983 */ /* 0x000ea80000100800 */
[----:B0-----:R-:W2:Y:S04]  /*b5010*/  LDL.LU R8, [R1+0x1b40] ;  /* 0x001b400001087983 */ /* 0x001ea80000300800 */
[----:B------:R-:W2:Y:S04]  /*b5020*/  LDL.LU R9, [R1+0x1b44] ;  /* 0x001b440001097983 */ /* 0x000ea80000300800 */
[----:B-1----:R-:W2:Y:S04]  /*b5030*/  LDL.LU R10, [R1+0x1b48] ;  /* 0x001b4800010a7983 */ /* 0x002ea80000300800 */
[----:B------:R-:W2:Y:S04]  /*b5040*/  LDL.LU R11, [R1+0x1b4c] ;  /* 0x001b4c00010b7983 */ /* 0x000ea80000300800 */
[----:B------:R-:W4:Y:S04]  /*b5050*/  LDL.LU R20, [R1+0x1ac0] ;  /* 0x001ac00001147983 */ /* 0x000f280000300800 */
[----:B------:R-:W4:Y:S04]  /*b5060*/  LDL.LU R21, [R1+0x1ac4] ;  /* 0x001ac40001157983 */ /* 0x000f280000300800 */
[----:B------:R-:W4:Y:S04]  /*b5070*/  LDL.LU R22, [R1+0x1ac8] ;  /* 0x001ac80001167983 */ /* 0x000f280000300800 */
[----:B------:R-:W4:Y:S04]  /*b5080*/  LDL.LU R23, [R1+0x1acc] ;  /* 0x001acc0001177983 */ /* 0x000f280000300800 */
[----:B------:R-:W2:Y:S04]  /*b5090*/  LDL.LU R24, [R1+0x1af0] ;  /* 0x001af00001187983 */ /* 0x000ea80000300800 */
[----:B------:R-:W2:Y:S04]  /*b50a0*/  LDL.LU R25, [R1+0x1af4] ;  /* 0x001af40001197983 */ /* 0x000ea80000300800 */
[----:B------:R-:W4:Y:S04]  /*b50b0*/  LDL.LU R26, [R1+0x1af8] ;  /* 0x001af800011a7983 */ /* 0x000f280000300800 */
[----:B------:R-:W4:Y:S04]  /*b50c0*/  LDL.LU R27, [R1+0x1afc] ;  /* 0x001afc00011b7983 */ /* 0x000f280000300800 */
[----:B---3--:R-:W3:Y:S04]  /*b50d0*/  LDL R4, [R1] ;  /* 0x0000000001047983 */ /* 0x008ee80000100800 */
[----:B------:R-:W3:Y:S04]  /*b50e0*/  LDL R5, [R1+0x4] ;  /* 0x0000040001057983 */ /* 0x000ee80000100800 */
[----:B----4-:R-:W-:Y:S04]  /*b50f0*/  STL.64 [R1+0x95e8], R26 ;  /* 0x0095e81a01007387 */ /* 0x010fe80000100a00 */
[----:B--2---:R0:W-:Y:S04]  /*b5100*/  STL.64 [R1+0x95e0], R24 ;  /* 0x0095e01801007387 */ /* 0x0041e80000100a00 */
[----:B0-----:R-:W2:Y:S04]  /*b5110*/  LDL.LU R24, [R1+0x1b10] ;  /* 0x001b100001187983 */ /* 0x001ea80000300800 */
[----:B------:R-:W2:Y:S04]  /*b5120*/  LDL.LU R25, [R1+0x1b14] ;  /* 0x001b140001197983 */ /* 0x000ea80000300800 */
[----:B------:R-:W4:Y:S04]  /*b5130*/  LDL.LU R26, [R1+0x1b18] ;  /* 0x001b1800011a7983 */ /* 0x000f280000300800 */
[----:B------:R-:W4:Y:S01]  /*b5140*/  LDL.LU R27, [R1+0x1b1c] ;  /* 0x001b1c00011b7983 */ /* 0x000f220000300800 */
[----:B------:R-:W-:Y:S01]  /*b5150*/  HMMA.16816.F32 R8, R12, R18, R8 ;  /* 0x000000120c08723c */ /* 0x000fe20000001808 */
[----:B------:R-:W-:-:S02]  /*b5160*/  IMAD.MOV.U32 R0, RZ, RZ, R29 ;  /* 0x000000ffff007224 */ /* 0x000fc400078e001d */
[----:B----4-:R-:W-:Y:S04]  /*b5170*/  STL.64 [R1+0x9600], R26 ;  /* 0x0096001a01007387 */ /* 0x010fe80000100a00 */
[----:B--2---:R0:W-:Y:S04]  /*b5180*/  STL.64 [R1+0x95f8], R24 ;  /* 0x0095f81801007387 */ /* 0x0041e80000100a00 */
[----:B0-----:R-:W2:Y:S04]  /*b5190*/  LDL.LU R24, [R1+0x1b20] ;  /* 0x001b200001187983 */ /* 0x001ea80000300800 */
[----:B------:R-:W2:Y:S04]  /*b51a0*/  LDL.LU R25, [R1+0x1b24] ;  /* 0x001b240001197983 */ /* 0x000ea80000300800 */
[----:B------:R-:W2:Y:S04]  /*b51b0*/  LDL.LU R26, [R1+0x1b28] ;  /* 0x001b2800011a7983 */ /* 0x000ea80000300800 */
[----:B------:R-:W2:Y:S04]  /*b51c0*/  LDL.LU R27, [R1+0x1b2c] ;  /* 0x001b2c00011b7983 */ /* 0x000ea80000300800 */
[----:B------:R-:W2:Y:S04]  /*b51d0*/  LDL.64 R28, [R1+0x8] ;  /* 0x00000800011c7983 */ /* 0x000ea80000100a00 */
[----:B------:R-:W-:Y:S04]  /*b51e0*/  STL.64 [R1+0x95c8], R22 ;  /* 0x0095c81601007387 */ /* 0x000fe80000100a00 */
[----:B------:R0:W-:Y:S04]  /*b51f0*/  STL.64 [R1+0x95c0], R20 ;  /* 0x0095c01401007387 */ /* 0x0001e80000100a00 */
[----:B0-----:R-:W4:Y:S04]  /*b5200*/  LDL.LU R20, [R1+0x1ae0] ;  /* 0x001ae00001147983 */ /* 0x001f280000300800 */
[----:B------:R-:W4:Y:S04]  /*b5210*/  LDL.LU R21, [R1+0x1ae4] ;  /* 0x001ae40001157983 */ /* 0x000f280000300800 */
[----:B------:R-:W4:Y:S04]  /*b5220*/  LDL.LU R22, [R1+0x1ae8] ;  /* 0x001ae80001167983 */ /* 0x000f280000300800 */
[----:B------:R-:W4:Y:S04]  /*b5230*/  LDL.LU R23, [R1+0x1aec] ;  /* 0x001aec0001177983 */ /* 0x000f280000300800 */
[----:B------:R-:W-:Y:S04]  /*b5240*/  STL [R1+0x955c], R0 ;  /* 0x00955c0001007387 */ /* 0x000fe80000100800 */
[----:B------:R-:W3:Y:S04]  /*b5250*/  LDL.LU R16, [R1+0x1a80] ;  /* 0x001a800001107983 */ /* 0x000ee80000300800 */
[----:B------:R-:W-:Y:S04]  /*b5260*/  STL.64 [R1+0x2260], R8 ;  /* 0x0022600801007387 */ /* 0x000fe80000100a00 */
[----:B------:R-:W-:Y:S04]  /*b5270*/  STL.64 [R1+0x2268], R10 ;  /* 0x0022680a01007387 */ /* 0x000fe80000100a00 */
        /* <DEDUP_REMOVED lines=22> */
[----:B------:R-:W-:Y:S04]  /*b53e0*/  STL.64 [R1+0x2250], R24 ;  /* 0x0022501801007387 */ /* 0x000fe80000100a00 */
[----:B------:R0:W-:Y:S04]  /*b53f0*/  STL.64 [R1+0x2258], R26 ;  /* 0x0022581a01007387 */ /* 0x0001e80000100a00 */
[----:B0-----:R-:W2:Y:S04]  /*b5400*/  LDL.LU.64 R26, [R1+0x9600] ;  /* 0x00960000011a7983 */ /* 0x001ea80000300a00 */
[----:B------:R-:W2:Y:S01]  /*b5410*/  LDL.LU.64 R24, [R1+0x95f8] ;  /* 0x0095f80001187983 */ /* 0x000ea20000300a00 */
[----:B------:R-:W-:-:S03]  /*b5420*/  IMAD.MOV.U32 R0, RZ, RZ, R29 ;  /* 0x000000ffff007224 */ /* 0x000fc600078e001d */
[----:B------:R-:W3:Y:S01]  /*b5430*/  LDL.LU.64 R28, [R1+0x95f0] ;  /* 0x0095f000011c7983 */ /* 0x000ee20000300a00 */
[----:B--2---:R-:W-:-:S15]  /*b5440*/  HMMA.16816.F32 R24, R12, R4, R24 ;  /* 0x000000040c18723c */ /* 0x004fde0000001818 */
[----:B------:R-:W-:-:S08]  /*b5450*/  NOP ;  /* 0x0000000000007918 */ /* 0x000fd00000000000 */
[----:B------:R-:W-:Y:S04]  /*b5460*/  STL.64 [R1+0x2240], R24 ;  /* 0x0022401801007387 */ /* 0x000fe80000100a00 */
[----:B------:R0:W-:Y:S04]  /*b5470*/  STL.64 [R1+0x2248], R26 ;  /* 0x0022481a01007387 */ /* 0x0001e80000100a00 */
[----:B0-----:R-:W3:Y:S04]  /*b5480*/  LDL.LU.64 R26, [R1+0x95e8] ;  /* 0x0095e800011a7983 */ /* 0x001ee80000300a00 */
[----:B------:R-:W3:Y:S04]  /*b5490*/  LDL.LU.64 R24, [R1+0x95e0] ;  /* 0x0095e00001187983 */ /* 0x000ee80000300a00 */
[----:B------:R-:W2:Y:S04]  /*b54a0*/  LDL.LU R4, [R1+0x4b00] ;  /* 0x004b000001047983 */ /* 0x000ea80000300800 */
[----:B------:R-:W4:Y:S01]  /*b54b0*/  LDL.LU R5, [R1+0x4b08] ;  /* 0x004b080001057983 */ /* 0x000f220000300800 */
[----:B---3--:R-:W-:-:S15]  /*b54c0*/  HMMA.16816.F32 R24, R12, R28, R24 ;  /* 0x0000001c0c18723c */ /* 0x008fde0000001818 */
        /* <DEDUP_REMOVED lines=21> */
[----:B------:R-:W3:Y:S04]  /*b5620*/  LDL.LU R26, [R1+0x19f8] ;  /* 0x0019f800011a7983 */ /* 0x000ee80000300800 */
[----:B------:R-:W3:Y:S01]  /*b5630*/  LDL.LU R27, [R1+0x19fc] ;  /* 0x0019fc00011b7983 */ /* 0x000ee20000300800 */
[C---:B--2---:R-:W-:Y:S03]  /*b5640*/  HMMA.16816.F32 R16, R12.reuse, R22, R16 ;  /* 0x000000160c10723c */ /* 0x044fe60000001810 */
[----:B---3--:R-:W-:Y:S04]  /*b5650*/  STL.64 [R1+0x9568], R26 ;  /* 0x0095681a01007387 */ /* 0x008fe80000100a00 */
        /* <DEDUP_REMOVED lines=49> */
[----:B------:R-:W-:Y:S01]  /*b5970*/  HMMA.16816.F32 R16, R12, R8, R20 ;  /* 0x000000080c10723c */ /* 0x000fe20000001814 */
[----:B------:R-:W-:Y:S01]  /*b5980*/  STL [R1+0x92dc], R10 ;  /* 0x0092dc0a01007387 */ /* 0x000fe20000100800 */
[----:B------:R-:W-:Y:S02]  /*b5990*/  F2FP.F16.E4M3.UNPACK_B R6, R6 ;  /* 0x00000006ff06723e */ /* 0x000fe400020006ff */
[----:B------:R-:W-:Y:S01]  /*b59a0*/  F2FP.F16.E4M3.UNPACK_B R7, R7 ;  /* 0x00000007ff07723e */ /* 0x000fe200020006ff */
[----:B------:R-:W-:Y:S01]  /*b59b0*/  STL [R1+0x92d8], R11 ;  /* 0x0092d80b01007387 */ /* 0x000fe20000100800 */
[----:B------:R-:W-:-:S02]  /*b59c0*/  F2FP.F16.E4M3.UNPACK_B R4, R4 ;  /* 0x00000004ff04723e */ /* 0x000fc400020006ff */
[----:B------:R-:W-:Y:S01]  /*b59d0*/  F2FP.F16.E4M3.UNPACK_B R5, R5 ;  /* 0x00000005ff05723e */ /* 0x000fe200020006ff */
[----:B------:R-:W-:-:S14]  /*b59e0*/  STL.64 [R1+0x9330], R8 ;  /* 0x0093300801007387 */ /* 0x000fdc0000100a00 */
[----:B------:R0:W-:Y:S04]  /*b59f0*/  STL.64 [R1+0x2c30], R16 ;  /* 0x002c301001007387 */ /* 0x0001e80000100a00 */
[----:B------:R-:W-:Y:S04]  /*b5a00*/  STL.64 [R1+0x2c38], R18 ;  /* 0x002c381201007387 */ /* 0x000fe80000100a00 */
[----:B------:R-:W-:Y:S04]  /*b5a10*/  STL.64 [R1+0x9530], R6 ;  /* 0x0095300601007387 */ /* 0x000fe80000100a00 */
[----:B------:R2:W-:Y:S04]  /*b5a20*/  STL.64 [R1+0x9528], R4 ;  /* 0x0095280401007387 */ /* 0x0005e80000100a00 */
[----:B0-----:R-:W3:Y:S01]  /*b5a30*/  LDL.LU R16, [R1+0x16e0] ;  /* 0x0016e00001107983 */ /* 0x001ee20000300800 */
[----:B--2---:R-:W-:-:S15]  /*b5a40*/  HMMA.16816.F32 R4, R12, R2, R24 ;  /* 0x000000020c04723c */ /* 0x004fde0000001818 */
[----:B------:R-:W-:-:S08]  /*b5a50*/  NOP ;  /* 0x0000000000007918 */ /* 0x000fd00000000000 */
[----:B------:R-:W-:Y:S04]  /*b5a60*/  STL.64 [R1+0x2c20], R4 ;  /* 0x002c200401007387 */ /* 0x000fe80000100a00 */
[----:B------:R-:W-:Y:S04]  /*b5a70*/  STL.64 [R1+0x2c28], R6 ;  /* 0x002c280601007387 */ /* 0x000fe80000100a00 */
[----:B------:R-:W3:Y:S04]  /*b5a80*/  LDL.LU R17, [R1+0x16e4] ;  /* 0x0016e40001117983 */ /* 0x000ee80000300800 */
[----:B------:R-:W2:Y:S04]  /*b5a90*/  LDL.LU R18, [R1+0x16e8] ;  /* 0x0016e80001127983 */ /* 0x000ea80000300800 */
[----:B------:R-:W2:Y:S04]  /*b5aa0*/  LDL.LU R19, [R1+0x16ec] ;  /* 0x0016ec0001137983 */ /* 0x000ea80000300800 */
[----:B--2---:R-:W-:Y:S04]  /*b5ab0*/  STL.64 [R1+0x9340], R18 ;  /* 0x0093401201007387 */ /* 0x004fe80000100a00 */
[----:B---3--:R-:W-:Y:S04]  /*b5ac0*/  STL.64 [R1+0x9338], R16 ;  /* 0x0093381001007387 */ /* 0x008fe80000100a00 */
[----:B------:R-:W2:Y:S04]  /*b5ad0*/  LDL.LU R24, [R1+0x16f0] ;  /* 0x0016f00001187983 */ /* 0x000ea80000300800 */
[----:B------:R-:W2:Y:S04]  /*b5ae0*/  LDL.LU R25, [R1+0x16f4] ;  /* 0x0016f40001197983 */ /* 0x000ea80000300800 */
[----:B------:R-:W3:Y:S04]  /*b5af0*/  LDL.LU R26, [R1+0x16f8] ;  /* 0x0016f800011a7983 */ /* 0x000ee80000300800 */
[----:B------:R-:W3:Y:S01]  /*b5b00*/  LDL.LU R27, [R1+0x16fc] ;  /* 0x0016fc00011b7983 */ /* 0x000ee20000300800 */
[----:B------:R-:W-:-:S03]  /*b5b10*/  IMAD.MOV.U32 R9, RZ, RZ, R0 ;  /* 0x000000ffff097224 */ /* 0x000fc600078e0000 */
[----:B---3--:R-:W-:Y:S04]  /*b5b20*/  STL.64 [R1+0x9350], R26 ;  /* 0x0093501a01007387 */ /* 0x008fe80000100a00 */
[----:B--2---:R0:W-:Y:S04]  /*b5b30*/  STL.64 [R1+0x9348], R24 ;  /* 0x0093481801007387 */ /* 0x0041e80000100a00 */
[----:B------:R-:W2:Y:S04]  /*b5b40*/  LDL R10, [R1] ;  /* 0x00000000010a7983 */ /* 0x000ea80000100800 */
        /* <DEDUP_REMOVED lines=91> */
[----:B------:R-:W4:Y:S04]  /*b6100*/  LDL.64 R10, [R1+0x60] ;  /* 0x00006000010a7983 */ /* 0x000f280000100a00 */
[----:B----4-:R-:W-:Y:S04]  /*b6110*/  STL.64 [R1+0x9468], R10 ;  /* 0x0094680a01007387 */ /* 0x010fe80000100a00 */
        /* <DEDUP_REMOVED lines=94> */
[----:B----4-:R-:W-:Y:S01]  /*b6700*/  HMMA.16816.F32 R12, R12, R10, R4 ;  /* 0x0000000a0c0c723c */ /* 0x010fe20000001804 */
        /* <DEDUP_REMOVED lines=169> */
[----:B0-----:R-:W4:Y:S01]  /*b71a0*/  LDL.LU.64 R8, [R1+0x9330] ;  /* 0x0093300001087983 */ /* 0x001f220000300a00 */
[----:B--2---:R-:W-:-:S15]  /*b71b0*/  HMMA.16816.F32 R24, R4, R28, R24 ;  /* 0x0000001c0418723c */ /* 0x004fde0000001818 */
[----:B------:R-:W-:-:S08]  /*b71c0*/  NOP ;  /* 0x0000000000007918 */ /* 0x000fd00000000000 */
[----:B------:R-:W-:Y:S04]  /*b71d0*/  STL.64 [R1+0x20c0], R24 ;  /* 0x0020c01801007387 */ /* 0x000fe80000100a00 */
[----:B------:R0:W-:Y:S04]  /*b71e0*/  STL.64 [R1+0x20c8], R26 ;  /* 0x0020c81a01007387 */ /* 0x0001e80000100a00 */
[----:B0-----:R-:W3:Y:S04]  /*b71f0*/  LDL.LU.64 R26, [R1+0x9328] ;  /* 0x00932800011a7983 */ /* 0x001ee80000300a00 */
[----:B------:R-:W4:Y:S04]  /*b7200*/  LDL.LU.64 R24, [R1+0x9320] ;  /* 0x0093200001187983 */ /* 0x000f280000300a00 */
[----:B------:R-:W-:Y:S01]  /*b7210*/  STL.64 [R1+0x9288], R28 ;  /* 0x0092881c01007387 */ /* 0x000fe20000100a00 */
[C---:B---3--:R-:W-:Y:S06]  /*b7220*/  HMMA.16816.F32 R16, R4.reuse, R26, R16 ;  /* 0x0000001a0410723c */ /* 0x048fec0000001810 */
        /* <DEDUP_REMOVED lines=20> */
[----:B------:R-:W4:Y:S01]  /*b7370*/  LDL.LU R10, [R1+0x4b24] ;  /* 0x004b2400010a7983 */ /* 0x000f220000300800 */
[----:B--2---:R-:W-:Y:S03]  /*b7380*/  HMMA.16816.F32 R24, R4, R20, R12 ;  /* 0x000000140418723c */ /* 0x004fe6000000180c */
[----:B------:R-:W2:-:S15]  /*b7390*/  LDL.LU R12, [R1+0x4b20] ;  /* 0x004b2000010c7983 */ /* 0x000e9e0000300800 */
[----:B------:R-:W-:-:S05]  /*b73a0*/  NOP ;  /* 0x0000000000007918 */ /* 0x000fca0000000000 */
[----:B------:R-:W-:Y:S04]  /*b73b0*/  STL.64 [R1+0x2090], R24 ;  /* 0x0020901801007387 */ /* 0x000fe80000100a00 */
[----:B------:R-:W-:Y:S04]  /*b73c0*/  STL.64 [R1+0x2098], R26 ;  /* 0x0020981a01007387 */ /* 0x000fe80000100a00 */
[----:B------:R-:W4:Y:S04]  /*b73d0*/  LDL.LU R11, [R1+0x4b2c] ;  /* 0x004b2c00010b7983 */ /* 0x000f280000300800 */
[----:B----4-:R-:W-:Y:S04]  /*b73e0*/  STL.64 [R1+0x92e8], R10 ;  /* 0x0092e80a01007387 */ /* 0x010fe80000100a00 */
[----:B------:R0:W-:Y:S04]  /*b73f0*/  STL.64 [R1+0x92e0], R8 ;  /* 0x0092e00801007387 */ /* 0x0001e80000100a00 */
[----:B0-----:R-:W4:Y:S04]  /*b7400*/  LDL.LU R8, [R1+0x1690] ;  /* 0x0016900001087983 */ /* 0x001f280000300800 */
[----:B------:R-:W4:Y:S04]  /*b7410*/  LDL.LU R9, [R1+0x1694] ;  /* 0x0016940001097983 */ /* 0x000f280000300800 */
[----:B------:R-:W3:Y:S04]  /*b7420*/  LDL.LU R10, [R1+0x1698] ;  /* 0x00169800010a7983 */ /* 0x000ee80000300800 */
[----:B------:R-:W3:Y:S04]  /*b7430*/  LDL.LU R11, [R1+0x169c] ;  /* 0x00169c00010b7983 */ /* 0x000ee80000300800 */
[----:B---3--:R-:W-:Y:S04]  /*b7440*/  STL.64 [R1+0x92f8], R10 ;  /* 0x0092f80a01007387 */ /* 0x008fe80000100a00 */
[----:B----4-:R0:W-:Y:S04]  /*b7450*/  STL.64 [R1+0x92f0], R8 ;  /* 0x0092f00801007387 */ /* 0x0101e80000100a00 */
[----:B0-----:R-:W3:Y:S04]  /*b7460*/  LDL.LU R8, [R1+0x16a0] ;  /* 0x0016a00001087983 */ /* 0x001ee80000300800 */
[----:B------:R-:W3:Y:S04]  /*b7470*/  LDL.LU R9, [R1+0x16a4] ;  /* 0x0016a40001097983 */ /* 0x000ee80000300800 */
[----:B------:R-:W3:Y:S04]  /*b7480*/  LDL.LU R10, [R1+0x16a8] ;  /* 0x0016a800010a7983 */ /* 0x000ee80000300800 */
[----:B------:R-:W3:Y:S04]  /*b7490*/  LDL.LU R11, [R1+0x16ac] ;  /* 0x0016ac00010b7983 */ /* 0x000ee80000300800 */
[----:B------:R-:W4:Y:S04]  /*b74a0*/  LDL.LU R13, [R1+0x4b28] ;  /* 0x004b2800010d7983 */ /* 0x000f280000300800 */
[----:B------:R-:W4:Y:S04]  /*b74b0*/  LDL.LU R14, [R1+0x4b30] ;  /* 0x004b3000010e7983 */ /* 0x000f280000300800 */
[----:B------:R-:W4:Y:S04]  /*b74c0*/  LDL.LU R15, [R1+0x4b38] ;  /* 0x004b3800010f7983 */ /* 0x000f280000300800 */
[----:B------:R-:W2:Y:S04]  /*b74d0*/  LDL.64 R26, [R1+0xa0] ;  /* 0x0000a000011a7983 */ /* 0x000ea80000100a00 */
[----:B--2---:R0:W-:Y:S04]  /*b74e0*/  STL.64 [R1+0x92c0], R26 ;  /* 0x0092c01a01007387 */ /* 0x0041e80000100a00 */
[----:B------:R-:W2:Y:S04]  /*b74f0*/  LDL.LU R24, [R1+0x1670] ;  /* 0x0016700001187983 */ /* 0x000ea80000300800 */
[----:B------:R-:W2:Y:S04]  /*b7500*/  LDL.LU R25, [R1+0x1674] ;  /* 0x0016740001197983 */ /* 0x000ea80000300800 */
[----:B0-----:R-:W4:Y:S04]  /*b7510*/  LDL.LU R26, [R1+0x1678] ;  /* 0x00167800011a7983 */ /* 0x001f280000300800 */
[----:B------:R-:W4:Y:S01]  /*b7520*/  LDL.LU R27, [R1+0x167c] ;  /* 0x00167c00011b7983 */ /* 0x000f220000300800 */
[C---:B---3--:R-:W-:Y:S03]  /*b7530*/  HMMA.16816.F32 R8, R4.reuse, R18, R8 ;  /* 0x000000120408723c */ /* 0x048fe60000001808 */
[----:B----4-:R-:W-:Y:S04]  /*b7540*/  STL.64 [R1+0x92d0], R26 ;  /* 0x0092d01a01007387 */ /* 0x010fe80000100a00 */
[----:B--2---:R0:W-:Y:S04]  /*b7550*/  STL.64 [R1+0x92c8], R24 ;  /* 0x0092c81801007387 */ /* 0x0041e80000100a00 */
[----:B0-----:R-:W2:Y:S04]  /*b7560*/  LDL.LU R24, [R1+0x1680] ;  /* 0x0016800001187983 */ /* 0x001ea80000300800 */
[----:B------:R-:W2:Y:S04]  /*b7570*/  LDL.LU R25, [R1+0x1684] ;  /* 0x0016840001197983 */ /* 0x000ea80000300800 */
[----:B------:R-:W2:Y:S04]  /*b7580*/  LDL.LU R26, [R1+0x1688] ;  /* 0x00168800011a7983 */ /* 0x000ea80000300800 */
[----:B------:R-:W2:Y:S04]  /*b7590*/  LDL.LU R27, [R1+0x168c] ;  /* 0x00168c00011b7983 */ /* 0x000ea80000300800 */
[----:B------:R-:W3:Y:S04]  /*b75a0*/  LDL.64 R28, [R1+0xa8] ;  /* 0x0000a800011c7983 */ /* 0x000ee80000100a00 */
[----:B------:R0:W-:Y:S04]  /*b75b0*/  STL [R1+0x9134], R20 ;  /* 0x0091341401007387 */ /* 0x0001e80000100800 */
[----:B------:R1:W-:Y:S04]  /*b75c0*/  STL [R1+0x9130], R21 ;  /* 0x0091301501007387 */ /* 0x0003e80000100800 */
[----:B------:R4:W-:Y:S04]  /*b75d0*/  STL.64 [R1+0x9280], R22 ;  /* 0x0092801601007387 */ /* 0x0009e80000100a00 */
[----:B0-----:R-:W3:Y:S04]  /*b75e0*/  LDL.LU R20, [R1+0x1630] ;  /* 0x0016300001147983 */ /* 0x001ee80000300800 */
[----:B-1----:R-:W3:Y:S04]  /*b75f0*/  LDL.LU R21, [R1+0x1634] ;  /* 0x0016340001157983 */ /* 0x002ee80000300800 */
[----:B----4-:R-:W3:Y:S04]  /*b7600*/  LDL.LU R22, [R1+0x1638] ;  /* 0x0016380001167983 */ /* 0x010ee80000300800 */
[----:B------:R-:W3:Y:S04]  /*b7610*/  LDL.LU R23, [R1+0x163c] ;  /* 0x00163c0001177983 */ /* 0x000ee80000300800 */
        /* <DEDUP_REMOVED lines=10> */
[----:B0-----:R-:W4:Y:S04]  /*b76c0*/  LDL.LU.64 R10, [R1+0x92e8] ;  /* 0x0092e800010a7983 */ /* 0x001f280000300a00 */
[----:B------:R-:W3:Y:S04]  /*b76d0*/  LDL.LU.64 R8, [R1+0x92e0] ;  /* 0x0092e00001087983 */ /* 0x000ee80000300a00 */
[----:B------:R0:W-:Y:S04]  /*b76e0*/  STL [R1+0x911c], R16 ;  /* 0x00911c1001007387 */ /* 0x0001e80000100800 */
[----:B------:R1:W-:Y:S04]  /*b76f0*/  STL [R1+0x9118], R17 ;  /* 0x0091181101007387 */ /* 0x0003e80000100800 */
[----:B0-----:R-:W3:Y:S04]  /*b7700*/  LDL.LU R16, [R1+0x1640] ;  /* 0x0016400001107983 */ /* 0x001ee80000300800 */
[----:B-1----:R-:W3:Y:S04]  /*b7710*/  LDL.LU R17, [R1+0x1644] ;  /* 0x0016440001117983 */ /* 0x002ee80000300800 */
[----:B------:R-:W3:Y:S04]  /*b7720*/  LDL.LU R18, [R1+0x1648] ;  /* 0x0016480001127983 */ /* 0x000ee80000300800 */
[----:B------:R-:W3:Y:S01]  /*b7730*/  LDL.LU R19, [R1+0x164c] ;  /* 0x00164c0001137983 */ /* 0x000ee20000300800 */
[----:B----4-:R-:W-:-:S02]  /*b7740*/  IMAD R12, R12, 0x100, R10 ;  /* 0x000001000c0c7824 */ /* 0x010fc400078e020a */
[----:B------:R-:W-:Y:S01]  /*b7750*/  IMAD R13, R13, 0x100, R11 ;  /* 0x000001000d0d7824 */ /* 0x000fe200078e020b */
        /* <DEDUP_REMOVED lines=9> */
[----:B0-----:R-:W2:Y:S04]  /*b77f0*/  LDL.LU R10, [R1+0x4b3c] ;  /* 0x004b3c00010a7983 */ /* 0x001ea80000300800 */
[----:B------:R0:W-:Y:S04]  /*b7800*/  STL [R1+0x9100], R11 ;  /* 0x0091000b01007387 */ /* 0x0001e80000100800 */
[----:B0-----:R-:W4:Y:S01]  /*b7810*/  LDL.LU R11, [R1+0x4b34] ;  /* 0x004b3400010b7983 */ /* 0x001f220000300800 */
[----:B---3--:R-:W-:Y:S01]  /*b7820*/  HMMA.16816.F32 R24, R4, R8, R24 ;  /* 0x000000080418723c */ /* 0x008fe20000001818 */
[----:B--2---:R-:W-:-:S15]  /*b7830*/  IMAD R15, R15, 0x100, R10 ;  /* 0x000001000f0f7824 */ /* 0x004fde00078e020a */
[----:B------:R-:W-:-:S07]  /*b7840*/  NOP ;  /* 0x0000000000007918 */ /* 0x000fce0000000000 */
[----:B------:R-:W-:Y:S04]  /*b7850*/  STL.64 [R1+0x2c10], R24 ;  /* 0x002c101801007387 */ /* 0x000fe80000100a00 */
[----:B------:R0:W-:Y:S01]  /*b7860*/  STL.64 [R1+0x2c18], R26 ;  /* 0x002c181a01007387 */ /* 0x0001e20000100a00 */
[----:B----4-:R-:W-:-:S03]  /*b7870*/  IMAD R14, R14, 0x100, R11 ;  /* 0x000001000e0e7824 */ /* 0x010fc600078e020b */
[----:B0-----:R-:W2:Y:S04]  /*b7880*/  LDL.LU.64 R26, [R1+0x92c0] ;  /* 0x0092c000011a7983 */ /* 0x001ea80000300a00 */
[----:B------:R0:W-:Y:S04]  /*b7890*/  STL [R1+0x90e4], R8 ;  /* 0x0090e40801007387 */ /* 0x0001e80000100800 */
[----:B------:R1:W-:Y:S04]  /*b78a0*/  STL [R1+0x90e0], R9 ;  /* 0x0090e00901007387 */ /* 0x0003e80000100800 */
[----:B0-----:R-:W3:Y:S04]  /*b78b0*/  LDL.LU R8, [R1+0x1650] ;  /* 0x0016500001087983 */ /* 0x001ee80000300800 */
[----:B-1----:R-:W3:Y:S04]  /*b78c0*/  LDL.LU R9, [R1+0x1654] ;  /* 0x0016540001097983 */ /* 0x002ee80000300800 */
[----:B------:R-:W3:Y:S04]  /*b78d0*/  LDL.LU R10, [R1+0x1658] ;  /* 0x00165800010a7983 */ /* 0x000ee80000300800 */
[----:B------:R-:W3:Y:S04]  /*b78e0*/  LDL.LU R11, [R1+0x165c] ;  /* 0x00165c00010b7983 */ /* 0x000ee80000300800 */
[----:B------:R-:W4:Y:S04]  /*b78f0*/  LDL.64 R24, [R1+0x98] ;  /* 0x0000980001187983 */ /* 0x000f280000100a00 */
[----:B------:R-:W-:Y:S01]  /*b7900*/  STL [R1+0x90ec], R2 ;  /* 0x0090ec0201007387 */ /* 0x000fe20000100800 */
[----:B------:R-:W-:-:S02]  /*b7910*/  F2FP.F16.E4M3.UNPACK_B R12, R12 ;  /* 0x0000000cff0c723e */ /* 0x000fc400020006ff */
[----:B------:R-:W-:Y:S02]  /*b7920*/  F2FP.F16.E4M3.UNPACK_B R13, R13 ;  /* 0x0000000dff0d723e */ /* 0x000fe400020006ff */
[----:B------:R-:W-:Y:S02]  /*b7930*/  F2FP.F16.E4M3.UNPACK_B R14, R14 ;  /* 0x0000000eff0e723e */ /* 0x000fe400020006ff */
[----:B------:R-:W-:Y:S01]  /*b7940*/  F2FP.F16.E4M3.UNPACK_B R15, R15 ;  /* 0x0000000fff0f723e */ /* 0x000fe200020006ff */
[C---:B---3--:R-:W-:Y:S06]  /*b7950*/  HMMA.16816.F32 R8, R4.reuse, R2, R8 ;  /* 0x000000020408723c */ /* 0x048fec0000001808 */
[----:B--2---:R-:W-:-:S15]  /*b7960*/  HMMA.16816.F32 R4, R4, R26, R16 ;  /* 0x0000001a0404723c */ /* 0x004fde0000001810 */
[----:B------:R-:W-:-:S02]  /*b7970*/  NOP ;  /* 0x0000000000007918 */ /* 0x000fc40000000000 */
[----:B------:R0:W-:Y:S04]  /*b7980*/  STL.64 [R1+0x2c00], R8 ;  /* 0x002c000801007387 */ /* 0x0001e80000100a00 */
[----:B------:R-:W-:Y:S04]  /*b7990*/  STL.64 [R1+0x2c08], R10 ;  /* 0x002c080a01007387 */ /* 0x000fe80000100a00 */
[----:B------:R-:W-:Y:S04]  /*b79a0*/  STL [R1+0x90e8], R3 ;  /* 0x0090e80301007387 */ /* 0x000fe80000100800 */
[----:B------:R-:W-:Y:S04]  /*b79b0*/  STL.64 [R1+0x1200], R4 ;  /* 0x0012000401007387 */ /* 0x000fe80000100a00 */
[----:B------:R-:W-:Y:S01]  /*b79c0*/  STL.64 [R1+0x1208], R6 ;  /* 0x0012080601007387 */ /* 0x000fe20000100a00 */
[----:B0-----:R-:W-:-:S02]  /*b79d0*/  IMAD.MOV.U32 R9, RZ, RZ, R26 ;  /* 0x000000ffff097224 */ /* 0x001fc400078e001a */
[----:B------:R-:W-:-:S05]  /*b79e0*/  IMAD.MOV.U32 R8, RZ, RZ, R27 ;  /* 0x000000ffff087224 */ /* 0x000fca00078e001b */
[----:B------:R0:W-:Y:S02]  /*b79f0*/  STL.64 [R1+0x92b0], R8 ;  /* 0x0092b00801007387 */ /* 0x0001e40000100a00 */
[----:B0-----:R-:W-:Y:S06]  /*b7a00*/  HMMA.16816.F32 R8, R12, R28, R20 ;  /* 0x0000001c0c08723c */ /* 0x001fec0000001814 */
[----:B------:R-:W-:Y:S02]  /*b7a10*/  IMAD.MOV.U32 R5, RZ, RZ, R28 ;  /* 0x000000ffff057224 */ /* 0x000fe400078e001c */
[----:B------:R-:W-:-:S15]  /*b7a20*/  IMAD.MOV.U32 R4, RZ, RZ, R29 ;  /* 0x000000ffff047224 */ /* 0x000fde00078e001d */
[----:B------:R-:W-:Y:S04]  /*b7a30*/  STL.64 [R1+0x1220], R8 ;  /* 0x0012200801007387 */ /* 0x000fe80000100a00 */
[----:B------:R-:W-:Y:S04]  /*b7a40*/  STL.64 [R1+0x1228], R10 ;  /* 0x0012280a01007387 */ /* 0x000fe80000100a00 */
[----:B------:R0:W-:Y:S04]  /*b7a50*/  STL.64 [R1+0x92b8], R4 ;  /* 0x0092b80401007387 */ /* 0x0001e80000100a00 */
[----:B0-----:R-:W4:Y:S04]  /*b7a60*/  LDL.LU R4, [R1+0x1620] ;  /* 0x0016200001047983 */ /* 0x001f280000300800 */
        /* <DEDUP_REMOVED lines=12> */
[----:B------:R-:W4:Y:S04]  /*b7b30*/  LDL.64 R2, [R1+0x88] ;  /* 0x0000880001027983 */ /* 0x000f280000100a00 */
[----:B---3--:R-:W-:Y:S04]  /*b7b40*/  STL.64 [R1+0x9298], R22 ;  /* 0x0092981601007387 */ /* 0x008fe80000100a00 */
[----:B--2---:R0:W-:Y:S04]  /*b7b50*/  STL.64 [R1+0x9290], R20 ;  /* 0x0092901401007387 */ /* 0x0041e80000100a00 */
[----:B0-----:R-:W2:Y:S04]  /*b7b60*/  LDL.LU R20, [R1+0x15f0] ;  /* 0x0015f00001147983 */ /* 0x001ea80000300800 */
[----:B------:R-:W2:Y:S04]  /*b7b70*/  LDL.LU R21, [R1+0x15f4] ;  /* 0x0015f40001157983 */ /* 0x000ea80000300800 */
[----:B------:R-:W3:Y:S04]  /*b7b80*/  LDL.LU R22, [R1+0x15f8] ;  /* 0x0015f80001167983 */ /* 0x000ee80000300800 */
[----:B------:R-:W3:Y:S01]  /*b7b90*/  LDL.LU R23, [R1+0x15fc] ;  /* 0x0015fc0001177983 */ /* 0x000ee20000300800 */
[C---:B----4-:R-:W-:Y:S06]  /*b7ba0*/  HMMA.16816.F32 R4, R12.reuse, R24, R4 ;  /* 0x000000180c04723c */ /* 0x050fec0000001804 */
[----:B------:R-:W-:Y:S01]  /*b7bb0*/  HMMA.16816.F32 R8, R12, R16, R8 ;  /* 0x000000100c08723c */ /* 0x000fe20000001808 */
[----:B---3--:R-:W-:Y:S04]  /*b7bc0*/  STL.64 [R1+0x92a8], R22 ;  /* 0x0092a81601007387 */ /* 0x008fe80000100a00 */
[----:B--2---:R0:W-:Y:S04]  /*b7bd0*/  STL.64 [R1+0x92a0], R20 ;  /* 0x0092a01401007387 */ /* 0x0041e80000100a00 */
[----:B0-----:R-:W2:Y:S04]  /*b7be0*/  LDL.LU R20, [R1+0x1600] ;  /* 0x0016000001147983 */ /* 0x001ea80000300800 */
[----:B------:R-:W2:Y:S04]  /*b7bf0*/  LDL.LU R21, [R1+0x1604] ;  /* 0x0016040001157983 */ /* 0x000ea80000300800 */
[----:B------:R-:W2:Y:S04]  /*b7c00*/  LDL.LU R22, [R1+0x1608] ;  /* 0x0016080001167983 */ /* 0x000ea80000300800 */
[----:B------:R-:W2:Y:S04]  /*b7c10*/  LDL.LU R23, [R1+0x160c] ;  /* 0x00160c0001177983 */ /* 0x000ea80000300800 */
[----:B------:R-:W3:Y:S04]  /*b7c20*/  LDL.64 R28, [R1+0x80] ;  /* 0x00008000011c7983 */ /* 0x000ee80000100a00 */
[----:B------:R-:W4:Y:S04]  /*b7c30*/  LDL.64 R18, [R1+0x78] ;  /* 0x0000780001127983 */ /* 0x000f280000100a00 */
[----:B------:R-:W2:Y:S04]  /*b7c40*/  LDL.64 R26, [R1+0x58] ;  /* 0x00005800011a7983 */ /* 0x000ea80000100a00 */
[----:B------:R0:W-:Y:S04]  /*b7c50*/  STL.64 [R1+0x2080], R4 ;  /* 0x0020800401007387 */ /* 0x0001e80000100a00 */
[----:B------:R1:W-:Y:S04]  /*b7c60*/  STL.64 [R1+0x2088], R6 ;  /* 0x0020880601007387 */ /* 0x0003e80000100a00 */
[----:B0-----:R-:W3:Y:S01]  /*b7c70*/  LDL.LU.64 R4, [R1+0x92b8] ;  /* 0x0092b80001047983 */ /* 0x001ee20000300a00 */
[----:B-1----:R-:W-:-:S03]  /*b7c80*/  IMAD.MOV.U32 R7, RZ, RZ, R24 ;  /* 0x000000ffff077224 */ /* 0x002fc600078e0018 */
[----:B------:R-:W4:Y:S01]  /*b7c90*/  LDL R24, [R1+0x60] ;  /* 0x0000600001187983 */ /* 0x000f220000100800 */
[----:B------:R-:W-:Y:S02]  /*b7ca0*/  IMAD.MOV.U32 R6, RZ, RZ, R25 ;  /* 0x000000ffff067224 */ /* 0x000fe400078e0019 */
[----:B------:R-:W-:Y:S01]  /*b7cb0*/  IMAD.MOV.U32 R25, RZ, RZ, R0 ;  /* 0x000000ffff197224 */ /* 0x000fe200078e0000 */
[----:B--2---:R-:W-:Y:S04]  /*b7cc0*/  STL.64 [R1+0x9278], R26 ;  /* 0x0092781a01007387 */ /* 0x004fe80000100a00 */
[----:B----4-:R0:W-:Y:S04]  /*b7cd0*/  STL.64 [R1+0x9270], R24 ;  /* 0x0092701801007387 */ /* 0x0101e80000100a00 */
[----:B0-----:R-:W2:Y:S04]  /*b7ce0*/  LDL.LU R24, [R1+0x15d0] ;  /* 0x0015d00001187983 */ /* 0x001ea80000300800 */
[----:B------:R-:W2:Y:S04]  /*b7cf0*/  LDL.LU R25, [R1+0x15d4] ;  /* 0x0015d40001197983 */ /* 0x000ea80000300800 */
[----:B------:R-:W2:Y:S04]  /*b7d00*/  LDL.LU R26, [R1+0x15d8] ;  /* 0x0015d800011a7983 */ /* 0x000ea80000300800 */
[----:B------:R-:W2:Y:S04]  /*b7d10*/  LDL.LU R27, [R1+0x15dc] ;  /* 0x0015dc00011b7983 */ /* 0x000ea80000300800 */
[----:B------:R-:W-:Y:S04]  /*b7d20*/  STL.64 [R1+0x9128], R6 ;  /* 0x0091280601007387 */ /* 0x000fe80000100a00 */
[----:B---3--:R0:W-:Y:S04]  /*b7d30*/  STL.64 [R1+0x9120], R4 ;  /* 0x0091200401007387 */ /* 0x0081e80000100a00 */
[----:B0-----:R-:W3:Y:S04]  /*b7d40*/  LDL.LU R4, [R1+0x1580] ;  /* 0x0015800001047983 */ /* 0x001ee80000300800 */
[----:B------:R-:W3:Y:S04]  /*b7d50*/  LDL.LU R5, [R1+0x1584] ;  /* 0x0015840001057983 */ /* 0x000ee80000300800 */
[----:B------:R-:W3:Y:S04]  /*b7d60*/  LDL.LU R6, [R1+0x1588] ;  /* 0x0015880001067983 */ /* 0x000ee80000300800 */
[----:B------:R-:W3:Y:S04]  /*b7d70*/  LDL.LU R7, [R1+0x158c] ;  /* 0x00158c0001077983 */ /* 0x000ee80000300800 */
[----:B------:R0:W-:Y:S04]  /*b7d80*/  STL.64 [R1+0x1270], R8 ;  /* 0x0012700801007387 */ /* 0x0001e80000100a00 */
[----:B------:R1:W-:Y:S04]  /*b7d90*/  STL.64 [R1+0x1278], R10 ;  /* 0x0012780a01007387 */ /* 0x0003e80000100a00 */
[----:B0-----:R-:W4:Y:S01]  /*b7da0*/  LDL.LU.64 R8, [R1+0x92b0] ;  /* 0x0092b00001087983 */ /* 0x001f220000300a00 */
[----:B------:R-:W-:Y:S01]  /*b7db0*/  HMMA.16816.F32 R20, R12, R2, R20 ;  /* 0x000000020c14723c */ /* 0x000fe20000001814 */
[----:B-1----:R-:W-:-:S02]  /*b7dc0*/  IMAD.MOV.U32 R11, RZ, RZ, R16 ;  /* 0x000000ffff0b7224 */ /* 0x002fc400078e0010 */
[----:B------:R-:W-:-:S05]  /*b7dd0*/  IMAD.MOV.U32 R10, RZ, RZ, R17 ;  /* 0x000000ffff0a7224 */ /* 0x000fca00078e0011 */
[----:B------:R-:W-:Y:S04]  /*b7de0*/  STL.64 [R1+0x9140], R10 ;  /* 0x0091400a01007387 */ /* 0x000fe80000100a00 */
[----:B----4-:R0:W-:Y:S04]  /*b7df0*/  STL.64 [R1+0x9138], R8 ;  /* 0x0091380801007387 */ /* 0x0101e80000100a00 */
        /* <DEDUP_REMOVED lines=18> */
[----:B------:R-:W3:Y:S01]  /*b7f20*/  LDL.LU.64 R28, [R1+0x9288] ;  /* 0x00928800011c7983 */ /* 0x000ee20000300a00 */
[----:B--2---:R-:W-:-:S15]  /*b7f30*/  HMMA.16816.F32 R20, R12, R18, R20 ;  /* 0x000000120c14723c */ /* 0x004fde0000001814 */
[----:B------:R-:W-:-:S08]  /*b7f40*/  NOP ;  /* 0x0000000000007918 */ /* 0x000fd00000000000 */
[----:B------:R-:W-:Y:S04]  /*b7f50*/  STL.64 [R1+0x2050], R20 ;  /* 0x0020501401007387 */ /* 0x000fe80000100a00 */
[----:B------:R0:W-:Y:S04]  /*b7f60*/  STL.64 [R1+0x2058], R22 ;  /* 0x0020581601007387 */ /* 0x0001e80000100a00 */
[----:B0-----:R-:W2:Y:S01]  /*b7f70*/  LDL.LU.64 R22, [R1+0x9280] ;  /* 0x0092800001167983 */ /* 0x001ea20000300a00 */
[----:B------:R-:W-:Y:S02]  /*b7f80*/  IMAD.MOV.U32 R20, RZ, RZ, R18 ;  /* 0x000000ffff147224 */ /* 0x000fe400078e0012 */
[----:B------:R-:W-:Y:S01]  /*b7f90*/  IMAD.MOV.U32 R21, RZ, RZ, R19 ;  /* 0x000000ffff157224 */ /* 0x000fe200078e0013 */
[----:B--2---:R0:W-:Y:S04]  /*b7fa0*/  STL.64 [R1+0x9158], R22 ;  /* 0x0091581601007387 */ /* 0x0041e80000100a00 */
[----:B0-----:R-:W2:Y:S04]  /*b7fb0*/  LDL.64 R22, [R1+0x68] ;  /* 0x0000680001167983 */ /* 0x001ea80000100a00 */
[----:B------:R0:W-:Y:S04]  /*b7fc0*/  STL.64 [R1+0x9150], R20 ;  /* 0x0091501401007387 */ /* 0x0001e80000100a00 */
[----:B0-----:R-:W4:Y:S02]  /*b7fd0*/  LDL.64 R20, [R1+0x70] ;  /* 0x0000700001147983 */ /* 0x001f240000100a00 */
[----:B----4-:R-:W-:Y:S06]  /*b7fe0*/  HMMA.16816.F32 R24, R12, R20, R24 ;  /* 0x000000140c18723c */ /* 0x010fec0000001818 */
[----:B------:R-:W-:-:S02]  /*b7ff0*/  IMAD.MOV.U32 R18, RZ, RZ, R20 ;  /* 0x000000ffff127224 */ /* 0x000fc400078e0014 */
[----:B------:R-:W-:-:S15]  /*b8000*/  IMAD.MOV.U32 R19, RZ, RZ, R21 ;  /* 0x000000ffff137224 */ /* 0x000fde00078e0015 */
[----:B------:R-:W-:Y:S04]  /*b8010*/  STL.64 [R1+0x12c0], R24 ;  /* 0x0012c01801007387 */ /* 0x000fe80000100a00 */
[----:B------:R0:W-:Y:S04]  /*b8020*/  STL.64 [R1+0x12c8], R26 ;  /* 0x0012c81a01007387 */ /* 0x0001e80000100a00 */
[----:B0-----:R-:W3:Y:S04]  /*b8030*/  LDL.LU.64 R26, [R1+0x9278] ;  /* 0x00927800011a7983 */ /* 0x001ee80000300a00 */
[----:B------:R-:W4:Y:S04]  /*b8040*/  LDL.LU.64 R24, [R1+0x9270] ;  /* 0x0092700001187983 */ /* 0x000f280000300a00 */
[----:B------:R-:W-:Y:S04]  /*b8050*/  STL.64 [R1+0x9168], R18 ;  /* 0x0091681201007387 */ /* 0x000fe80000100a00 */
[----:B------:R0:W-:Y:S04]  /*b8060*/  STL.64 [R1+0x9160], R16 ;  /* 0x0091601001007387 */ /* 0x0001e80000100a00 */
[----:B0-----:R-:W3:Y:S04]  /*b8070*/  LDL.LU R16, [R1+0x15b0] ;  /* 0x0015b00001107983 */ /* 0x001ee80000300800 */
[----:B------:R-:W3:Y:S04]  /*b8080*/  LDL.LU R17, [R1+0x15b4] ;  /* 0x0015b40001117983 */ /* 0x000ee80000300800 */
[----:B------:R-:W3:Y:S04]  /*b8090*/  LDL.LU R18, [R1+0x15b8] ;  /* 0x0015b80001127983 */ /* 0x000ee80000300800 */
[----:B------:R-:W3:Y:S01]  /*b80a0*/  LDL.LU R19, [R1+0x15bc] ;  /* 0x0015bc0001137983 */ /* 0x000ee20000300800 */
[----:B--2---:R-:W-:-:S05]  /*b80b0*/  IMAD.MOV.U32 R0, RZ, RZ, R23 ;  /* 0x000000ffff007224 */ /* 0x004fca00078e0017 */
[----:B------:R0:W-:Y:S01]  /*b80c0*/  STL [R1+0x9030], R0 ;  /* 0x0090300001007387 */ /* 0x0001e20000100800 */
[C---:B----4-:R-:W-:Y:S06]  /*b80d0*/  HMMA.16816.F32 R8, R12.reuse, R24, R8 ;  /* 0x000000180c08723c */ /* 0x050fec0000001808 */
[C---:B---3--:R-:W-:Y:S06]  /*b80e0*/  HMMA.16816.F32 R4, R12.reuse, R26, R4 ;  /* 0x0000001a0c04723c */ /* 0x048fec0000001804 */
[----:B------:R-:W-:-:S15]  /*b80f0*/  HMMA.16816.F32 R16, R12, R22, R16 ;  /* 0x000000160c10723c */ /* 0x000fde0000001810 */
[----:B------:R-:W-:-:S08]  /*b8100*/  NOP ;  /* 0x0000000000007918 */ /* 0x000fd00000000000 */
[----:B------:R-:W-:Y:S04]  /*b8110*/  STL.64 [R1+0x1300], R16 ;  /* 0x0013001001007387 */ /* 0x000fe80000100a00 */
[----:B------:R-:W-:Y:S04]  /*b8120*/  STL.64 [R1+0x1308], R18 ;  /* 0x0013081201007387 */ /* 0x000fe80000100a00 */
[----:B------:R-:W-:Y:S04]  /*b8130*/  STL.64 [R1+0x1320], R8 ;  /* 0x0013200801007387 */ /* 0x000fe80000100a00 */
[----:B------:R-:W-:Y:S04]  /*b8140*/  STL.64 [R1+0x1328], R10 ;  /* 0x0013280a01007387 */ /* 0x000fe80000100a00 */
[----:B------:R-:W2:Y:S04]  /*b8150*/  LDL.LU R20, [R1+0x1490] ;  /* 0x0014900001147983 */ /* 0x000ea80000300800 */
[----:B------:R-:W-:Y:S04]  /*b8160*/  STL.64 [R1+0x2040], R4 ;  /* 0x0020400401007387 */ /* 0x000fe80000100a00 */
[----:B------:R-:W-:Y:S04]  /*b8170*/  STL.64 [R1+0x2048], R6 ;  /* 0x0020480601007387 */ /* 0x000fe80000100a00 */
[----:B------:R-:W2:Y:S04]  /*b8180*/  LDL.LU R21, [R1+0x1494] ;  /* 0x0014940001157983 */ /* 0x000ea80000300800 */
[----:B------:R-:W3:Y:S04]  /*b8190*/  LDL.LU R22, [R1+0x1498] ;  /* 0x0014980001167983 */ /* 0x000ee80000300800 */
[----:B------:R-:W3:Y:S01]  /*b81a0*/  LDL.LU R23, [R1+0x149c] ;  /* 0x00149c0001177983 */ /* 0x000ee20000300800 */
[----:B0-----:R-:W-:-:S03]  /*b81b0*/  IMAD.MOV.U32 R0, RZ, RZ, R27 ;  /* 0x000000ffff007224 */ /* 0x001fc600078e001b */
[----:B---3--:R0:W-:Y:S04]  /*b81c0*/  STL.64 [R1+0x9188], R22 ;  /* 0x0091881601007387 */ /* 0x0081e80000100a00 */
[----:B--2---:R-:W-:Y:S04]  /*b81d0*/  STL.64 [R1+0x9180], R20 ;  /* 0x0091801401007387 */ /* 0x004fe80000100a00 */
[----:B------:R-:W2:Y:S04]  /*b81e0*/  LDL.LU R24, [R1+0x14b0] ;  /* 0x0014b00001187983 */ /* 0x000ea80000300800 */
[----:B------:R-:W2:Y:S04]  /*b81f0*/  LDL.LU R25, [R1+0x14b4] ;  /* 0x0014b40001197983 */ /* 0x000ea80000300800 */
[----:B------:R-:W3:Y:S04]  /*b8200*/  LDL.LU R26, [R1+0x14b8] ;  /* 0x0014b800011a7983 */ /* 0x000ee80000300800 */
[----:B------:R-:W3:Y:S04]  /*b8210*/  LDL.LU R27, [R1+0x14bc] ;  /* 0x0014bc00011b7983 */ /* 0x000ee80000300800 */
[----:B---3--:R-:W-:Y:S04]  /*b8220*/  STL.64 [R1+0x9198], R26 ;  /* 0x0091981a01007387 */ /* 0x008fe80000100a00 */
[----:B--2---:R1:W-:Y:S04]  /*b8230*/  STL.64 [R1+0x9190], R24 ;  /* 0x0091901801007387 */ /* 0x0043e80000100a00 */
[----:B0-----:R-:W2:Y:S04]  /*b8240*/  LDL R22, [R1] ;  /* 0x0000000001167983 */ /* 0x001ea80000100800 */
[----:B------:R-:W2:Y:S04]  /*b8250*/  LDL R23, [R1+0x4] ;  /* 0x0000040001177983 */ /* 0x000ea80000100800 */
[----:B-1----:R-:W3:Y:S04]  /*b8260*/  LDL.LU R24, [R1+0x14c0] ;  /* 0x0014c00001187983 */ /* 0x002ee80000300800 */
        /* <DEDUP_REMOVED lines=45> */
[----:B------:R-:W3:Y:S04]  /*b8540*/  LDL R10, [R1+0x50] ;  /* 0x00005000010a7983 */ /* 0x000ee80000100800 */
[----:B------:R-:W3:Y:S04]  /*b8550*/  LDL R11, [R1+0x54] ;  /* 0x00005400010b7983 */ /* 0x000ee80000100800 */
[----:B----4-:R-:W-:Y:S04]  /*b8560*/  STL.64 [R1+0x9268], R6 ;  /* 0x0092680601007387 */ /* 0x010fe80000100a00 */
[----:B--2---:R0:W-:Y:S04]  /*b8570*/  STL.64 [R1+0x9260], R4 ;  /* 0x0092600401007387 */ /* 0x0041e80000100a00 */
        /* <DEDUP_REMOVED lines=40> */
[----:B------:R-:W-:Y:S04]  /*b8800*/  STL [R1+0x9034], R0 ;  /* 0x0090340001007387 */ /* 0x000fe80000100800 */
[----:B------:R-:W2:Y:S04]  /*b8810*/  LDL.LU.64 R6, [R1+0x9268] ;  /* 0x0092680001067983 */ /* 0x000ea80000300a00 */
[----:B------:R-:W3:Y:S04]  /*b8820*/  LDL.LU.64 R4, [R1+0x9260] ;  /* 0x0092600001047983 */ /* 0x000ee80000300a00 */
        /* <DEDUP_REMOVED lines=16> */
[----:B------:R-:W3:-:S15]  /*b8930*/  LDL.LU.64 R24, [R1+0x9240] ;  /* 0x0092400001187983 */ /* 0x000ede0000300a00 */
[----:B------:R-:W-:-:S01]  /*b8940*/  NOP ;  /* 0x0000000000007918 */ /* 0x000fc20000000000 */
        /* <DEDUP_REMOVED lines=86> */
[----:B------:R2:W-:Y:S01]  /*b8eb0*/  STL.64 [R1+0x8ed8], R26 ;  /* 0x008ed81a01007387 */ /* 0x0005e20000100a00 */
[----:B----4-:R-:W-:Y:S01]  /*b8ec0*/  HMMA.16816.F32 R8, R12, R22, R8 ;  /* 0x000000160c08723c */ /* 0x010fe20000001808 */
[----:B--2---:R-:W-:-:S02]  /*b8ed0*/  IMAD.MOV.U32 R26, RZ, RZ, R18 ;  /* 0x000000ffff1a7224 */ /* 0x004fc400078e0012 */
[----:B------:R-:W-:Y:S01]  /*b8ee0*/  IMAD.MOV.U32 R27, RZ, RZ, R19 ;  /* 0x000000ffff1b7224 */ /* 0x000fe200078e0013 */
[----:B------:R-:W2:Y:S04]  /*b8ef0*/  LDL.LU R18, [R1+0x914c] ;  /* 0x00914c0001127983 */ /* 0x000ea80000300800 */
[----:B------:R-:W2:Y:S04]  /*b8f00*/  LDL.LU R19, [R1+0x9148] ;  /* 0x0091480001137983 */ /* 0x000ea80000300800 */
[----:B------:R3:W-:Y:S02]  /*b8f10*/  STL.64 [R1+0x8ed0], R24 ;  /* 0x008ed01801007387 */ /* 0x0007e40000100a00 */
[----:B---3--:R-:W-:-:S02]  /*b8f20*/  IMAD.MOV.U32 R24, RZ, RZ, R20 ;  /* 0x000000ffff187224 */ /* 0x008fc400078e0014 */
[----:B------:R-:W-:-:S07]  /*b8f30*/  IMAD.MOV.U32 R25, RZ, RZ, R21 ;  /* 0x000000ffff197224 */ /* 0x000fce00078e0015 */
[----:B------:R-:W-:Y:S04]  /*b8f40*/  STL.64 [R1+0x1640], R8 ;  /* 0x0016400801007387 */ /* 0x000fe80000100a00 */
[----:B------:R0:W-:Y:S04]  /*b8f50*/  STL.64 [R1+0x1648], R10 ;  /* 0x0016480a01007387 */ /* 0x0001e80000100a00 */
[----:B0-----:R-:W3:Y:S04]  /*b8f60*/  LDL.LU.64 R10, [R1+0x9140] ;  /* 0x00914000010a7983 */ /* 0x001ee80000300a00 */
[----:B------:R-:W4:Y:S04]  /*b8f70*/  LDL.LU.64 R8, [R1+0x9138] ;  /* 0x0091380001087983 */ /* 0x000f280000300a00 */
[----:B------:R-:W2:Y:S04]  /*b8f80*/  LDL.LU R20, [R1+0x9134] ;  /* 0x0091340001147983 */ /* 0x000ea80000300800 */
[----:B------:R-:W2:Y:S04]  /*b8f90*/  LDL.LU R21, [R1+0x9130] ;  /* 0x0091300001157983 */ /* 0x000ea80000300800 */
        /* <DEDUP_REMOVED lines=16> */
[----:B------:R-:W2:Y:S04]  /*b90a0*/  LDL.LU R22, [R1+0x1378] ;  /* 0x0013780001167983 */ /* 0x000ea80000300800 */
[----:B------:R-:W2:Y:S04]  /*b90b0*/  LDL.LU R23, [R1+0x137c] ;  /* 0x00137c0001177983 */ /* 0x000ea80000300800 */
[----:B--2---:R-:W-:Y:S04]  /*b90c0*/  STL.64 [R1+0x9060], R22 ;  /* 0x0090601601007387 */ /* 0x004fe80000100a00 */
[----:B---3--:R0:W-:Y:S02]  /*b90d0*/  STL.64 [R1+0x9058], R20 ;  /* 0x0090581401007387 */ /* 0x0081e40000100a00 */
[----:B0-----:R-:W-:Y:S07]  /*b90e0*/  HMMA.16816.F32 R20, R12, R18, R24 ;  /* 0x000000120c14723c */ /* 0x001fee0000001818 */
[----:B------:R-:W-:-:S02]  /*b90f0*/  IMAD.MOV.U32 R26, RZ, RZ, R16 ;  /* 0x000000ffff1a7224 */ /* 0x000fc400078e0010 */
[----:B------:R-:W-:Y:S01]  /*b9100*/  IMAD.MOV.U32 R27, RZ, RZ, R17 ;  /* 0x000000ffff1b7224 */ /* 0x000fe200078e0011 */
[----:B------:R-:W2:Y:S01]  /*b9110*/  LDL.LU R16, [R1+0x911c] ;  /* 0x00911c0001107983 */ /* 0x000ea20000300800 */
[----:B------:R-:W-:Y:S02]  /*b9120*/  IMAD.MOV.U32 R24, RZ, RZ, R11 ;  /* 0x000000ffff187224 */ /* 0x000fe400078e000b */
[----:B------:R-:W-:-:S10]  /*b9130*/  IMAD.MOV.U32 R25, RZ, RZ, R10 ;  /* 0x000000ffff197224 */ /* 0x000fd400078e000a */
[----:B------:R0:W-:Y:S04]  /*b9140*/  STL.64 [R1+0x1670], R20 ;  /* 0x0016701401007387 */ /* 0x0001e80000100a00 */
[----:B------:R1:W-:Y:S04]  /*b9150*/  STL.64 [R1+0x1678], R22 ;  /* 0x0016781601007387 */ /* 0x0003e80000100a00 */
[----:B------:R-:W2:Y:S04]  /*b9160*/  LDL.LU R17, [R1+0x9118] ;  /* 0x0091180001117983 */ /* 0x000ea80000300800 */
[----:B------:R3:W-:Y:S04]  /*b9170*/  STL.64 [R1+0x9068], R26 ;  /* 0x0090681a01007387 */ /* 0x0007e80000100a00 */
[----:B------:R-:W-:Y:S04]  /*b9180*/  STL.64 [R1+0x9080], R24 ;  /* 0x0090801801007387 */ /* 0x000fe80000100a00 */
[----:B0-----:R-:W4:Y:S04]  /*b9190*/  LDL.LU R20, [R1+0x13b0] ;  /* 0x0013b00001147983 */ /* 0x001f280000300800 */
[----:B------:R-:W4:Y:S04]  /*b91a0*/  LDL.LU R21, [R1+0x13b4] ;  /* 0x0013b40001157983 */ /* 0x000f280000300800 */
[----:B-1----:R-:W2:Y:S04]  /*b91b0*/  LDL.LU R22, [R1+0x13b8] ;  /* 0x0013b80001167983 */ /* 0x002ea80000300800 */
[----:B------:R-:W2:Y:S01]  /*b91c0*/  LDL.LU R23, [R1+0x13bc] ;  /* 0x0013bc0001177983 */ /* 0x000ea20000300800 */
[----:B---3--:R-:W-:-:S02]  /*b91d0*/  IMAD.MOV.U32 R26, RZ, RZ, R7 ;  /* 0x000000ffff1a7224 */ /* 0x008fc400078e0007 */
[----:B------:R-:W-:-:S05]  /*b91e0*/  IMAD.MOV.U32 R27, RZ, RZ, R6 ;  /* 0x000000ffff1b7224 */ /* 0x000fca00078e0006 */
[----:B------:R-:W-:Y:S04]  /*b91f0*/  STL.64 [R1+0x9098], R26 ;  /* 0x0090981a01007387 */ /* 0x000fe80000100a00 */
[----:B--2---:R-:W-:Y:S04]  /*b9200*/  STL.64 [R1+0x9078], R22 ;  /* 0x0090781601007387 */ /* 0x004fe80000100a00 */
[----:B----4-:R0:W-:Y:S04]  /*b9210*/  STL.64 [R1+0x9070], R20 ;  /* 0x0090701401007387 */ /* 0x0101e80000100a00 */
        /* <DEDUP_REMOVED lines=21> */
[----:B------:R-:W4:Y:S04]  /*b9370*/  LDL.LU R4, [R1+0x4b40] ;  /* 0x004b400001047983 */ /* 0x000f280000300800 */
[----:B------:R-:W3:Y:S04]  /*b9380*/  LDL.LU R11, [R1+0x4b4c] ;  /* 0x004b4c00010b7983 */ /* 0x000ee80000300800 */
[----:B------:R-:W4:Y:S04]  /*b9390*/  LDL.LU R5, [R1+0x4b48] ;  /* 0x004b480001057983 */ /* 0x000f280000300800 */
[----:B------:R-:W2:Y:S04]  /*b93a0*/  LDL.LU R8, [R1+0x4b54] ;  /* 0x004b540001087983 */ /* 0x000ea80000300800 */
[----:B------:R-:W4:Y:S04]  /*b93b0*/  LDL.LU R6, [R1+0x4b50] ;  /* 0x004b500001067983 */ /* 0x000f280000300800 */
[----:B------:R-:W2:Y:S04]  /*b93c0*/  LDL.LU R9, [R1+0x4b5c] ;  /* 0x004b5c0001097983 */ /* 0x000ea80000300800 */
        /* <DEDUP_REMOVED lines=8> */
[----:B----4-:R0:W-:Y:S04]  /*b9450*/  STL.64 [R1+0x90d0], R24 ;  /* 0x0090d01801007387 */ /* 0x0101e80000100a00 */
        /* <DEDUP_REMOVED lines=14> */
[----:B------:R-:W3:Y:S04]  /*b9540*/  LDL.LU R22, [R1+0x13f8] ;  /* 0x0013f80001167983 */ /* 0x000ee80000300800 */
[----:B------:R-:W3:Y:S01]  /*b9550*/  LDL.LU R23, [R1+0x13fc] ;  /* 0x0013fc0001177983 */ /* 0x000ee20000300800 */
[----:B------:R-:W-:Y:S03]  /*b9560*/  HMMA.16816.F32 R8, R12, R16, R8 ;  /* 0x000000100c08723c */ /* 0x000fe60000001808 */
        /* <DEDUP_REMOVED lines=96> */
[----:B--2---:R-:W-:-:S15]  /*b9b70*/  HMMA.16816.F32 R12, R4, R26, R20 ;  /* 0x0000001a040c723c */ /* 0x004fde0000001814 */
[----:B------:R-:W-:-:S02]  /*b9b80*/  NOP ;  /* 0x0000000000007918 */ /* 0x000fc40000000000 */
[----:B------:R0:W-:Y:S04]  /*b9b90*/  STL.64 [R1+0x1840], R16 ;  /* 0x0018401001007387 */ /* 0x0001e80000100a00 */
[----:B------:R1:W-:Y:S04]  /*b9ba0*/  STL.64 [R1+0x1848], R18 ;  /* 0x0018481201007387 */ /* 0x0003e80000100a00 */
[----:B0-----:R-:W2:Y:S04]  /*b9bb0*/  LDL.LU R16, [R1+0x1230] ;  /* 0x0012300001107983 */ /* 0x001ea80000300800 */
[----:B------:R-:W-:Y:S04]  /*b9bc0*/  STL.64 [R1+0x1870], R12 ;  /* 0x0018700c01007387 */ /* 0x000fe80000100a00 */
[----:B------:R-:W-:Y:S04]  /*b9bd0*/  STL.64 [R1+0x1878], R14 ;  /* 0x0018780e01007387 */ /* 0x000fe80000100a00 */
        /* <DEDUP_REMOVED lines=9> */
[----:B---3--:R0:W-:Y:S04]  /*b9c70*/  STL.64 [R1+0x8ef8], R18 ;  /* 0x008ef81201007387 */ /* 0x0081e80000100a00 */
[----:B0-----:R-:W3:Y:S01]  /*b9c80*/  LDL R18, [R1+0x8] ;  /* 0x0000080001127983 */ /* 0x001ee20000100800 */
[----:B------:R-:W-:-:S03]  /*b9c90*/  IMAD.MOV.U32 R19, RZ, RZ, R0 ;  /* 0x000000ffff137224 */ /* 0x000fc600078e0000 */
[----:B------:R-:W4:Y:S04]  /*b9ca0*/  LDL.LU R0, [R1+0x9044] ;  /* 0x0090440001007983 */ /* 0x000f280000300800 */
[----:B--2---:R0:W-:Y:S04]  /*b9cb0*/  STL.64 [R1+0x8ef0], R16 ;  /* 0x008ef01001007387 */ /* 0x0041e80000100a00 */
[----:B0-----:R-:W2:Y:S04]  /*b9cc0*/  LDL.64 R16, [R1+0x10] ;  /* 0x0000100001107983 */ /* 0x001ea80000100a00 */
[----:B---3--:R-:W-:Y:S04]  /*b9cd0*/  STL.64 [R1+0x8f28], R18 ;  /* 0x008f281201007387 */ /* 0x008fe80000100a00 */
[----:B--2---:R-:W-:Y:S04]  /*b9ce0*/  STL.64 [R1+0x8f20], R16 ;  /* 0x008f201001007387 */ /* 0x004fe80000100a00 */
[----:B------:R-:W2:Y:S04]  /*b9cf0*/  LDL.64 R10, [R1] ;  /* 0x00000000010a7983 */ /* 0x000ea80000100a00 */
[----:B--2---:R-:W-:Y:S04]  /*b9d00*/  STL.64 [R1+0x8f08], R10 ;  /* 0x008f080a01007387 */ /* 0x004fe80000100a00 */
[----:B------:R0:W-:Y:S04]  /*b9d10*/  STL.64 [R1+0x8f00], R8 ;  /* 0x008f000801007387 */ /* 0x0001e80000100a00 */
[----:B0-----:R-:W2:Y:S04]  /*b9d20*/  LDL.LU R8, [R1+0x1260] ;  /* 0x0012600001087983 */ /* 0x001ea80000300800 */
[----:B------:R-:W2:Y:S04]  /*b9d30*/  LDL.LU R9, [R1+0x1264] ;  /* 0x0012640001097983 */ /* 0x000ea80000300800 */
[----:B------:R-:W3:Y:S04]  /*b9d40*/  LDL.LU R10, [R1+0x1268] ;  /* 0x00126800010a7983 */ /* 0x000ee80000300800 */
[----:B------:R-:W3:Y:S04]  /*b9d50*/  LDL.LU R11, [R1+0x126c] ;  /* 0x00126c00010b7983 */ /* 0x000ee80000300800 */
[----:B------:R-:W2:Y:S01]  /*b9d60*/  LDL R18, [R1+0x18] ;  /* 0x0000180001127983 */ /* 0x000ea20000100800 */
[----:B----4-:R-:W-:-:S03]  /*b9d70*/  IMAD.MOV.U32 R19, RZ, RZ, R0 ;  /* 0x000000ffff137224 */ /* 0x010fc600078e0000 */
        /* <DEDUP_REMOVED lines=108> */
[----:B------:R-:W3:Y:S04]  /*ba440*/  LDL.LU R20, [R1+0x11f0] ;  /* 0x0011f00001147983 */ /* 0x000ee80000300800 */
[----:B------:R-:W3:Y:S04]  /*ba450*/  LDL.LU R21, [R1+0x11f4] ;  /* 0x0011f40001157983 */ /* 0x000ee80000300800 */
[----:B------:R-:W3:Y:S04]  /*ba460*/  LDL.LU R22, [R1+0x11f8] ;  /* 0x0011f80001167983 */ /* 0x000ee80000300800 */
[----:B------:R-:W3:Y:S04]  /*ba470*/  LDL.LU R23, [R1+0x11fc] ;  /* 0x0011fc0001177983 */ /* 0x000ee80000300800 */
[----:B------:R-:W3:Y:S04]  /*ba480*/  LDL.LU R12, [R1+0x11c0] ;  /* 0x0011c000010c7983 */ /* 0x000ee80000300800 */
[----:B------:R-:W3:Y:S04]  /*ba490*/  LDL.LU R13, [R1+0x11c4] ;  /* 0x0011c400010d7983 */ /* 0x000ee80000300800 */
[----:B------:R-:W3:Y:S04]  /*ba4a0*/  LDL.LU R14, [R1+0x11c8] ;  /* 0x0011c800010e7983 */ /* 0x000ee80000300800 */
[----:B------:R-:W3:Y:S01]  /*ba4b0*/  LDL.LU R15, [R1+0x11cc] ;  /* 0x0011cc00010f7983 */ /* 0x000ee20000300800 */
        /* <DEDUP_REMOVED lines=98> */
[----:B0-----:R-:W2:Y:S04]  /*baae0*/  LDL.LU.64 R18, [R1+0x8ef8] ;  /* 0x008ef80001127983 */ /* 0x001ea80000300a00 */
[----:B------:R-:W2:Y:S01]  /*baaf0*/  LDL.LU.64 R16, [R1+0x8ef0] ;  /* 0x008ef00001107983 */ /* 0x000ea20000300a00 */
[C---:B------:R-:W-:Y:S06]  /*bab00*/  HMMA.16816.F32 R24, R4.reuse, R28, R24 ;  /* 0x0000001c0418723c */ /* 0x040fec0000001818 */
        /* <DEDUP_REMOVED lines=8> */
[----:B0-----:R-:W2:Y:S04]  /*bab90*/  LDL.LU.64 R26, [R1+0x8ed8] ;  /* 0x008ed800011a7983 */ /* 0x001ea80000300a00 */
[----:B------:R-:W3:Y:S04]  /*baba0*/  LDL.LU.64 R24, [R1+0x8ed0] ;  /* 0x008ed00001187983 */ /* 0x000ee80000300a00 */
        /* <DEDUP_REMOVED lines=17> */
[----:B------:R-:W4:Y:S01]  /*bacc0*/  LDL.LU R27, [R1+0x11dc] ;  /* 0x0011dc00011b7983 */ /* 0x000f220000300800 */
[----:B------:R-:W-:Y:S01]  /*bacd0*/  IMAD.MOV.U32 R0, RZ, RZ, R11 ;  /* 0x000000ffff007224 */ /* 0x000fe200078e000b */
        /* <DEDUP_REMOVED lines=43> */
[----:B------:R-:W3:Y:S04]  /*baf90*/  LDL.64 R28, [R1+0xa8] ;  /* 0x0000a800011c7983 */ /* 0x000ee80000100a00 */
[----:B------:R0:W-:Y:S04]  /*bafa0*/  STL.64 [R1+0x8cd8], R22 ;  /* 0x008cd81601007387 */ /* 0x0001e80000100a00 */
[----:B0-----:R-:W3:Y:S04]  /*bafb0*/  LDL.64 R22, [R1+0xa0] ;  /* 0x0000a00001167983 */ /* 0x001ee80000100a00 */
[----:B------:R0:W-:Y:S04]  /*bafc0*/  STL.64 [R1+0x8cd0], R20 ;  /* 0x008cd01401007387 */ /* 0x0001e80000100a00 */
[----:B0-----:R-:W3:Y:S04]  /*bafd0*/  LDL.LU R20, [R1+0x4b74] ;  /* 0x004b740001147983 */ /* 0x001ee80000300800 */
        /* <DEDUP_REMOVED lines=36> */
[----:B------:R-:W2:Y:S04]  /*bb220*/  LDL.LU.64 R24, [R1+0x8e68] ;  /* 0x008e680001187983 */ /* 0x000ea80000300a00 */
[----:B------:R0:W-:Y:S04]  /*bb230*/  STL [R1+0x8c5c], R8 ;  /* 0x008c5c0801007387 */ /* 0x0001e80000100800 */
[----:B------:R1:W-:Y:S04]  /*bb240*/  STL [R1+0x8c58], R9 ;  /* 0x008c580901007387 */ /* 0x0003e80000100800 */
[----:B0-----:R-:W3:Y:S04]  /*bb250*/  LDL.LU R8, [R1+0x1170] ;  /* 0x0011700001087983 */ /* 0x001ee80000300800 */
[----:B-1----:R-:W3:Y:S04]  /*bb260*/  LDL.LU R9, [R1+0x1174] ;  /* 0x0011740001097983 */ /* 0x002ee80000300800 */
[----:B------:R-:W3:Y:S04]  /*bb270*/  LDL.LU R10, [R1+0x1178] ;  /* 0x00117800010a7983 */ /* 0x000ee80000300800 */
[----:B------:R-:W3:Y:S01]  /*bb280*/  LDL.LU R11, [R1+0x117c] ;  /* 0x00117c00010b7983 */ /* 0x000ee20000300800 */
[----:B------:R-:W-:-:S02]  /*bb290*/  IMAD R14, R14, 0x100, R20 ;  /* 0x000001000e0e7824 */ /* 0x000fc400078e0214 */
[----:B------:R-:W-:Y:S01]  /*bb2a0*/  IMAD R15, R15, 0x100, R21 ;  /* 0x000001000f0f7824 */ /* 0x000fe200078e0215 */
[----:B------:R-:W-:Y:S04]  /*bb2b0*/  STL [R1+0x8c94], R2 ;  /* 0x008c940201007387 */ /* 0x000fe80000100800 */
[----:B------:R-:W-:Y:S01]  /*bb2c0*/  STL [R1+0x8c90], R3 ;  /* 0x008c900301007387 */ /* 0x000fe20000100800 */
[----:B------:R-:W-:Y:S02]  /*bb2d0*/  F2FP.F16.E4M3.UNPACK_B R12, R12 ;  /* 0x0000000cff0c723e */ /* 0x000fe400020006ff */
[----:B------:R-:W-:Y:S02]  /*bb2e0*/  F2FP.F16.E4M3.UNPACK_B R13, R13 ;  /* 0x0000000dff0d723e */ /* 0x000fe400020006ff */
[----:B------:R-:W-:-:S02]  /*bb2f0*/  F2FP.F16.E4M3.UNPACK_B R14, R14 ;  /* 0x0000000eff0e723e */ /* 0x000fc400020006ff */
[----:B------:R-:W-:Y:S01]  /*bb300*/  F2FP.F16.E4M3.UNPACK_B R15, R15 ;  /* 0x0000000fff0f723e */ /* 0x000fe200020006ff */
[C---:B---3--:R-:W-:Y:S06]  /*bb310*/  HMMA.16816.F32 R8, R4.reuse, R2, R8 ;  /* 0x000000020408723c */ /* 0x048fec0000001808 */
[----:B------:R-:W-:-:S15]  /*bb320*/  HMMA.16816.F32 R4, R4, R22, R16 ;  /* 0x000000160404723c */ /* 0x000fde0000001810 */
[----:B------:R-:W-:-:S02]  /*bb330*/  NOP ;  /* 0x0000000000007918 */ /* 0x000fc40000000000 */
[----:B------:R0:W-:Y:S04]  /*bb340*/  STL.64 [R1+0x2bc0], R8 ;  /* 0x002bc00801007387 */ /* 0x0001e80000100a00 */
[----:B------:R-:W-:Y:S04]  /*bb350*/  STL.64 [R1+0x2bc8], R10 ;  /* 0x002bc80a01007387 */ /* 0x000fe80000100a00 */
[----:B------:R-:W-:Y:S04]  /*bb360*/  STL.64 [R1+0x1af0], R4 ;  /* 0x001af00401007387 */ /* 0x000fe80000100a00 */
[----:B------:R-:W-:Y:S01]  /*bb370*/  STL.64 [R1+0x1af8], R6 ;  /* 0x001af80601007387 */ /* 0x000fe20000100a00 */
[----:B0-----:R-:W-:-:S02]  /*bb380*/  IMAD.MOV.U32 R8, RZ, RZ, R23 ;  /* 0x000000ffff087224 */ /* 0x001fc400078e0017 */
[----:B------:R-:W-:-:S03]  /*bb390*/  IMAD.MOV.U32 R9, RZ, RZ, R22 ;  /* 0x000000ffff097224 */ /* 0x000fc600078e0016 */
[----:B------:R-:W-:Y:S04]  /*bb3a0*/  STL [R1+0x8c9c], R8 ;  /* 0x008c9c0801007387 */ /* 0x000fe80000100800 */
[----:B------:R2:W-:Y:S02]  /*bb3b0*/  STL [R1+0x8c98], R9 ;  /* 0x008c980901007387 */ /* 0x0005e40000100800 */
[----:B--2---:R-:W-:Y:S06]  /*bb3c0*/  HMMA.16816.F32 R8, R12, R28, R24 ;  /* 0x0000001c0c08723c */ /* 0x004fec0000001818 */
[----:B------:R-:W-:-:S02]  /*bb3d0*/  IMAD.MOV.U32 R5, RZ, RZ, R28 ;  /* 0x000000ffff057224 */ /* 0x000fc400078e001c */
[----:B------:R-:W-:-:S15]  /*bb3e0*/  IMAD.MOV.U32 R4, RZ, RZ, R29 ;  /* 0x000000ffff047224 */ /* 0x000fde00078e001d */
[----:B------:R0:W-:Y:S04]  /*bb3f0*/  STL.64 [R1+0x1b30], R8 ;  /* 0x001b300801007387 */ /* 0x0001e80000100a00 */
[----:B------:R-:W-:Y:S04]  /*bb400*/  STL.64 [R1+0x1b38], R10 ;  /* 0x001b380a01007387 */ /* 0x000fe80000100a00 */
[----:B------:R-:W2:Y:S04]  /*bb410*/  LDL R28, [R1+0x60] ;  /* 0x00006000011c7983 */ /* 0x000ea80000100800 */
[----:B------:R-:W2:Y:S04]  /*bb420*/  LDL R29, [R1+0x64] ;  /* 0x00006400011d7983 */ /* 0x000ea80000100800 */
[----:B------:R-:W3:Y:S04]  /*bb430*/  LDL.64 R2, [R1+0x98] ;  /* 0x0000980001027983 */ /* 0x000ee80000100a00 */
[----:B------:R-:W4:Y:S04]  /*bb440*/  LDL.64 R16, [R1+0x90] ;  /* 0x0000900001107983 */ /* 0x000f280000100a00 */
[----:B------:R-:W3:Y:S04]  /*bb450*/  LDL.64 R18, [R1+0x88] ;  /* 0x0000880001127983 */ /* 0x000ee80000100a00 */
[----:B0-----:R-:W2:Y:S04]  /*bb460*/  LDL.64 R8, [R1+0x80] ;  /* 0x0000800001087983 */ /* 0x001ea80000100a00 */
[----:B--2---:R0:W-:Y:S04]  /*bb470*/  STL.64 [R1+0x8e60], R8 ;  /* 0x008e600801007387 */ /* 0x0041e80000100a00 */
[----:B0-----:R-:W4:Y:S04]  /*bb480*/  LDL.LU R8, [R1+0x1120] ;  /* 0x0011200001087983 */ /* 0x001f280000300800 */
[----:B------:R-:W4:Y:S04]  /*bb490*/  LDL.LU R9, [R1+0x1124] ;  /* 0x0011240001097983 */ /* 0x000f280000300800 */
[----:B------:R-:W4:Y:S04]  /*bb4a0*/  LDL.LU R10, [R1+0x1128] ;  /* 0x00112800010a7983 */ /* 0x000f280000300800 */
[----:B------:R-:W4:Y:S04]  /*bb4b0*/  LDL.LU R11, [R1+0x112c] ;  /* 0x00112c00010b7983 */ /* 0x000f280000300800 */
[----:B------:R0:W-:Y:S04]  /*bb4c0*/  STL.64 [R1+0x8e28], R28 ;  /* 0x008e281c01007387 */ /* 0x0001e80000100a00 */
[----:B------:R-:W2:Y:S04]  /*bb4d0*/  LDL.64 R22, [R1+0x68] ;  /* 0x0000680001167983 */ /* 0x000ea80000100a00 */
[----:B------:R-:W3:Y:S04]  /*bb4e0*/  LDL.64 R20, [R1+0x70] ;  /* 0x0000700001147983 */ /* 0x000ee80000100a00 */
[----:B0-----:R-:W4:Y:S04]  /*bb4f0*/  LDL.64 R28, [R1+0x78] ;  /* 0x00007800011c7983 */ /* 0x001f280000100a00 */
        /* <DEDUP_REMOVED lines=22> */
[----:B------:R0:W-:Y:S04]  /*bb660*/  STL [R1+0x8ca4], R4 ;  /* 0x008ca40401007387 */ /* 0x0001e80000100800 */
[----:B------:R1:W-:Y:S04]  /*bb670*/  STL [R1+0x8ca0], R5 ;  /* 0x008ca00501007387 */ /* 0x0003e80000100800 */
[----:B0-----:R-:W3:Y:S04]  /*bb680*/  LDL.LU R4, [R1+0x1130] ;  /* 0x0011300001047983 */ /* 0x001ee80000300800 */
[----:B-1----:R-:W3:Y:S04]  /*bb690*/  LDL.LU R5, [R1+0x1134] ;  /* 0x0011340001057983 */ /* 0x002ee80000300800 */
[----:B------:R-:W3:Y:S04]  /*bb6a0*/  LDL.LU R6, [R1+0x1138] ;  /* 0x0011380001067983 */ /* 0x000ee80000300800 */
[----:B------:R-:W3:Y:S01]  /*bb6b0*/  LDL.LU R7, [R1+0x113c] ;  /* 0x00113c0001077983 */ /* 0x000ee20000300800 */
[C---:B----4-:R-:W-:Y:S06]  /*bb6c0*/  HMMA.16816.F32 R8, R12.reuse, R16, R8 ;  /* 0x000000100c08723c */ /* 0x050fec0000001808 */
[C---:B--2---:R-:W-:Y:S06]  /*bb6d0*/  HMMA.16816.F32 R20, R12.reuse, R18, R20 ;  /* 0x000000120c14723c */ /* 0x044fec0000001814 */
[----:B---3--:R-:W-:-:S15]  /*bb6e0*/  HMMA.16816.F32 R4, R12, R2, R4 ;  /* 0x000000020c04723c */ /* 0x008fde0000001804 */
[----:B------:R-:W-:-:S08]  /*bb6f0*/  NOP ;  /* 0x0000000000007918 */ /* 0x000fd00000000000 */
[----:B------:R-:W-:Y:S04]  /*bb700*/  STL.64 [R1+0x1b40], R4 ;  /* 0x001b400401007387 */ /* 0x000fe80000100a00 */
[----:B------:R0:W-:Y:S02]  /*bb710*/  STL.64 [R1+0x1b48], R6 ;  /* 0x001b480601007387 */ /* 0x0001e40000100a00 */
[----:B0-----:R-:W-:Y:S02]  /*bb720*/  IMAD.MOV.U32 R6, RZ, RZ, R3 ;  /* 0x000000ffff067224 */ /* 0x001fe400078e0003 */
[----:B------:R-:W-:-:S03]  /*bb730*/  IMAD.MOV.U32 R7, RZ, RZ, R2 ;  /* 0x000000ffff077224 */ /* 0x000fc600078e0002 */
[----:B------:R0:W-:Y:S04]  /*bb740*/  STL [R1+0x8cac], R6 ;  /* 0x008cac0601007387 */ /* 0x0001e80000100800 */
[----:B------:R1:W-:Y:S04]  /*bb750*/  STL [R1+0x8ca8], R7 ;  /* 0x008ca80701007387 */ /* 0x0003e80000100800 */
[----:B------:R-:W2:Y:S04]  /*bb760*/  LDL.LU R4, [R1+0x10d0] ;  /* 0x0010d00001047983 */ /* 0x000ea80000300800 */
[----:B------:R-:W2:Y:S04]  /*bb770*/  LDL.LU R5, [R1+0x10d4] ;  /* 0x0010d40001057983 */ /* 0x000ea80000300800 */
[----:B0-----:R-:W2:Y:S04]  /*bb780*/  LDL.LU R6, [R1+0x10d8] ;  /* 0x0010d80001067983 */ /* 0x001ea80000300800 */
[----:B-1----:R-:W2:Y:S04]  /*bb790*/  LDL.LU R7, [R1+0x10dc] ;  /* 0x0010dc0001077983 */ /* 0x002ea80000300800 */
[----:B------:R0:W-:Y:S04]  /*bb7a0*/  STL.64 [R1+0x1b60], R8 ;  /* 0x001b600801007387 */ /* 0x0001e80000100a00 */
[----:B------:R-:W-:Y:S04]  /*bb7b0*/  STL.64 [R1+0x1b68], R10 ;  /* 0x001b680a01007387 */ /* 0x000fe80000100a00 */
[----:B0-----:R-:W3:Y:S04]  /*bb7c0*/  LDL.LU.64 R8, [R1+0x8e60] ;  /* 0x008e600001087983 */ /* 0x001ee80000300a00 */
[----:B------:R-:W-:Y:S04]  /*bb7d0*/  STL.64 [R1+0x1b80], R20 ;  /* 0x001b801401007387 */ /* 0x000fe80000100a00 */
[----:B------:R0:W-:Y:S04]  /*bb7e0*/  STL.64 [R1+0x1b88], R22 ;  /* 0x001b881601007387 */ /* 0x0001e80000100a00 */
[----:B0-----:R-:W3:Y:S04]  /*bb7f0*/  LDL.LU.64 R22, [R1+0x8e58] ;  /* 0x008e580001167983 */ /* 0x001ee80000300a00 */
[----:B------:R-:W3:Y:S01]  /*bb800*/  LDL.LU.64 R20, [R1+0x8e50] ;  /* 0x008e500001147983 */ /* 0x000ee20000300a00 */
[----:B------:R-:W-:-:S02]  /*bb810*/  IMAD.MOV.U32 R10, RZ, RZ, R17 ;  /* 0x000000ffff0a7224 */ /* 0x000fc400078e0011 */
[----:B------:R-:W-:Y:S02]  /*bb820*/  IMAD.MOV.U32 R11, RZ, RZ, R16 ;  /* 0x000000ffff0b7224 */ /* 0x000fe400078e0010 */
[----:B------:R-:W-:Y:S02]  /*bb830*/  IMAD.MOV.U32 R17, RZ, RZ, R19 ;  /* 0x000000ffff117224 */ /* 0x000fe400078e0013 */
[----:B------:R-:W-:-:S03]  /*bb840*/  IMAD.MOV.U32 R16, RZ, RZ, R18 ;  /* 0x000000ffff107224 */ /* 0x000fc600078e0012 */
[----:B------:R-:W-:Y:S04]  /*bb850*/  STL [R1+0x8ccc], R17 ;  /* 0x008ccc1101007387 */ /* 0x000fe80000100800 */
[----:B------:R0:W-:Y:S04]  /*bb860*/  STL [R1+0x8cc8], R16 ;  /* 0x008cc81001007387 */ /* 0x0001e80000100800 */
[----:B0-----:R-:W4:Y:S04]  /*bb870*/  LDL.LU R16, [R1+0x10c0] ;  /* 0x0010c00001107983 */ /* 0x001f280000300800 */
[----:B------:R-:W4:Y:S04]  /*bb880*/  LDL.LU R17, [R1+0x10c4] ;  /* 0x0010c40001117983 */ /* 0x000f280000300800 */
[----:B------:R-:W4:Y:S04]  /*bb890*/  LDL.LU R18, [R1+0x10c8] ;  /* 0x0010c80001127983 */ /* 0x000f280000300800 */
[----:B------:R-:W4:Y:S01]  /*bb8a0*/  LDL.LU R19, [R1+0x10cc] ;  /* 0x0010cc0001137983 */ /* 0x000f220000300800 */
[----:B---3--:R-:W-:-:S15]  /*bb8b0*/  HMMA.16816.F32 R20, R12, R8, R20 ;  /* 0x000000080c14723c */ /* 0x008fde0000001814 */
[----:B------:R-:W-:-:S08]  /*bb8c0*/  NOP ;  /* 0x0000000000007918 */ /* 0x000fd00000000000 */
[----:B------:R-:W-:Y:S04]  /*bb8d0*/  STL.64 [R1+0x1b90], R20 ;  /* 0x001b901401007387 */ /* 0x000fe80000100a00 */
[----:B------:R0:W-:Y:S04]  /*bb8e0*/  STL.64 [R1+0x1b98], R22 ;  /* 0x001b981601007387 */ /* 0x0001e80000100a00 */
[----:B0-----:R-:W3:Y:S04]  /*bb8f0*/  LDL.LU.64 R22, [R1+0x8e48] ;  /* 0x008e480001167983 */ /* 0x001ee80000300a00 */
[----:B------:R-:W3:Y:S01]  /*bb900*/  LDL.LU.64 R20, [R1+0x8e40] ;  /* 0x008e400001147983 */ /* 0x000ee20000300a00 */
[----:B------:R-:W-:-:S02]  /*bb910*/  IMAD.MOV.U32 R2, RZ, RZ, R8 ;  /* 0x000000ffff027224 */ /* 0x000fc400078e0008 */
[----:B------:R-:W-:Y:S02]  /*bb920*/  IMAD.MOV.U32 R3, RZ, RZ, R9 ;  /* 0x000000ffff037224 */ /* 0x000fe400078e0009 */
[----:B------:R-:W-:Y:S02]  /*bb930*/  IMAD.MOV.U32 R8, RZ, RZ, R28 ;  /* 0x000000ffff087224 */ /* 0x000fe400078e001c */
[----:B------:R-:W-:Y:S01]  /*bb940*/  IMAD.MOV.U32 R9, RZ, RZ, R29 ;  /* 0x000000ffff097224 */ /* 0x000fe200078e001d */
[----:B---3--:R-:W-:-:S15]  /*bb950*/  HMMA.16816.F32 R20, R12, R28, R20 ;  /* 0x0000001c0c14723c */ /* 0x008fde0000001814 */
[----:B------:R-:W-:-:S08]  /*bb960*/  NOP ;  /* 0x0000000000007918 */ /* 0x000fd00000000000 */
[----:B------:R-:W-:Y:S04]  /*bb970*/  STL.64 [R1+0x1bb0], R20 ;  /* 0x001bb01401007387 */ /* 0x000fe80000100a00 */
[----:B------:R0:W-:Y:S04]  /*bb980*/  STL.64 [R1+0x1bb8], R22 ;  /* 0x001bb81601007387 */ /* 0x0001e80000100a00 */
[----:B0-----:R-:W4:Y:S04]  /*bb990*/  LDL.LU.64 R22, [R1+0x8e38] ;  /* 0x008e380001167983 */ /* 0x001f280000300a00 */
[----:B------:R-:W2:Y:S04]  /*bb9a0*/  LDL.LU.64 R20, [R1+0x8e30] ;  /* 0x008e300001147983 */ /* 0x000ea80000300a00 */
[----:B------:R-:W3:Y:S04]  /*bb9b0*/  LDL.LU.64 R28, [R1+0x8e28] ;  /* 0x008e2800011c7983 */ /* 0x000ee80000300a00 */
[----:B------:R-:W-:Y:S04]  /*bb9c0*/  STL.64 [R1+0x8cc0], R10 ;  /* 0x008cc00a01007387 */ /* 0x000fe80000100a00 */
[----:B------:R2:W-:Y:S02]  /*bb9d0*/  STL.64 [R1+0x8cb8], R8 ;  /* 0x008cb80801007387 */ /* 0x0005e40000100a00 */
[----:B--2---:R-:W-:-:S15]  /*bb9e0*/  HMMA.16816.F32 R8, R12, R20, R4 ;  /* 0x000000140c08723c */ /* 0x004fde0000001804 */
[----:B------:R-:W-:-:S08]  /*bb9f0*/  NOP ;  /* 0x0000000000007918 */ /* 0x000fd00000000000 */
[----:B------:R-:W-:Y:S04]  /*bba00*/  STL.64 [R1+0x1bf0], R8 ;  /* 0x001bf00801007387 */ /* 0x000fe80000100a00 */
[----:B------:R4:W-:Y:S02]  /*bba10*/  STL.64 [R1+0x1bf8], R10 ;  /* 0x001bf80a01007387 */ /* 0x0009e40000100a00 */
[----:B----4-:R-:W-:Y:S06]  /*bba20*/  HMMA.16816.F32 R8, R12, R22, R16 ;  /* 0x000000160c08723c */ /* 0x010fec0000001810 */
[----:B------:R-:W-:-:S02]  /*bba30*/  IMAD.MOV.U32 R6, RZ, RZ, R22 ;  /* 0x000000ffff067224 */ /* 0x000fc400078e0016 */
[----:B------:R-:W-:Y:S02]  /*bba40*/  IMAD.MOV.U32 R7, RZ, RZ, R23 ;  /* 0x000000ffff077224 */ /* 0x000fe400078e0017 */
[----:B------:R-:W-:Y:S02]  /*bba50*/  IMAD.MOV.U32 R4, RZ, RZ, R20 ;  /* 0x000000ffff047224 */ /* 0x000fe400078e0014 */
[----:B------:R-:W-:-:S11]  /*bba60*/  IMAD.MOV.U32 R5, RZ, RZ, R21 ;  /* 0x000000ffff057224 */ /* 0x000fd600078e0015 */
[----:B------:R-:W-:Y:S04]  /*bba70*/  STL.64 [R1+0x1c00], R8 ;  /* 0x001c000801007387 */ /* 0x000fe80000100a00 */
[----:B------:R-:W-:Y:S04]  /*bba80*/  STL.64 [R1+0x1c08], R10 ;  /* 0x001c080a01007387 */ /* 0x000fe80000100a00 */
[----:B------:R-:W-:Y:S04]  /*bba90*/  STL.64 [R1+0x8ce8], R6 ;  /* 0x008ce80601007387 */ /* 0x000fe80000100a00 */
[----:B------:R3:W-:Y:S04]  /*bbaa0*/  STL.64 [R1+0x8ce0], R4 ;  /* 0x008ce00401007387 */ /* 0x0007e80000100a00 */
[----:B------:R-:W2:Y:S01]  /*bbab0*/  LDL.LU R20, [R1+0xcc0] ;  /* 0x000cc00001147983 */ /* 0x000ea20000300800 */
[----:B---3--:R-:W-:-:S15]  /*bbac0*/  HMMA.16816.F32 R4, R12, R28, R24 ;  /* 0x0000001c0c04723c */ /* 0x008fde0000001818 */
[----:B------:R-:W-:-:S08]  /*bbad0*/  NOP ;  /* 0x0000000000007918 */ /* 0x000fd00000000000 */
        /* <DEDUP_REMOVED lines=27> */
[----:B0-----:R-:W4:Y:S01]  /*bbc90*/  LDL R26, [R1+0x10] ;  /* 0x00001000011a7983 */ /* 0x001f220000100800 */
[----:B---3--:R-:W-:-:S03]  /*bbca0*/  IMAD.MOV.U32 R27, RZ, RZ, R0 ;  /* 0x000000ffff1b7224 */ /* 0x008fc600078e0000 */
[----:B------:R-:W3:Y:S04]  /*bbcb0*/  LDL.LU R0, [R1+0x8e20] ;  /* 0x008e200001007983 */ /* 0x000ee80000300800 */
[----:B--2---:R0:W-:Y:S04]  /*bbcc0*/  STL.64 [R1+0x8d30], R24 ;  /* 0x008d301801007387 */ /* 0x0041e80000100a00 */
[----:B0-----:R-:W2:Y:S04]  /*bbcd0*/  LDL.64 R24, [R1+0x18] ;  /* 0x0000180001187983 */ /* 0x001ea80000100a00 */
        /* <DEDUP_REMOVED lines=33> */
[----:B--2---:R-:W-:Y:S04]  /*bbef0*/  STL.64 [R1+0x8dc0], R24 ;  /* 0x008dc01801007387 */ /* 0x004fe80000100a00 */
[----:B---3--:R-:W-:Y:S04]  /*bbf00*/  STL.64 [R1+0x8d88], R22 ;  /* 0x008d881601007387 */ /* 0x008fe80000100a00 */
[----:B------:R0:W-:Y:S04]  /*bbf10*/  STL.64 [R1+0x8d80], R20 ;  /* 0x008d801401007387 */ /* 0x0001e80000100a00 */
[----:B0-----:R-:W2:Y:S04]  /*bbf20*/  LDL.LU R20, [R1+0x1020] ;  /* 0x0010200001147983 */ /* 0x001ea80000300800 */
[----:B------:R-:W2:Y:S04]  /*bbf30*/  LDL.LU R21, [R1+0x1024] ;  /* 0x0010240001157983 */ /* 0x000ea80000300800 */
[----:B------:R-:W3:Y:S04]  /*bbf40*/  LDL.LU R22, [R1+0x1028] ;  /* 0x0010280001167983 */ /* 0x000ee80000300800 */
[----:B------:R-:W3:Y:S04]  /*bbf50*/  LDL.LU R23, [R1+0x102c] ;  /* 0x00102c0001177983 */ /* 0x000ee80000300800 */
[----:B------:R-:W2:Y:S01]  /*bbf60*/  LDL.64 R24, [R1+0x48] ;  /* 0x0000480001187983 */ /* 0x000ea20000100a00 */
[----:B------:R-:W-:-:S03]  /*bbf70*/  IMAD.MOV.U32 R27, RZ, RZ, R0 ;  /* 0x000000ffff1b7224 */ /* 0x000fc600078e0000 */
        /* <DEDUP_REMOVED lines=59> */
[----:B------:R-:W-:Y:S02]  /*bc330*/  IMAD.MOV.U32 R17, RZ, RZ, R28 ;  /* 0x000000ffff117224 */ /* 0x000fe400078e001c */
[----:B------:R-:W-:Y:S02]  /*bc340*/  IMAD.MOV.U32 R16, RZ, RZ, R29 ;  /* 0x000000ffff107224 */ /* 0x000fe400078e001d */
[----:B------:R-:W4:Y:S01]  /*bc350*/  LDL.LU.64 R28, [R1+0x8df0] ;  /* 0x008df000011c7983 */ /* 0x000f220000300a00 */
        /* <DEDUP_REMOVED lines=72> */
[----:B------:R-:W4:Y:S04]  /*bc7e0*/  LDL.LU.64 R26, [R1+0x8d18] ;  /* 0x008d1800011a7983 */ /* 0x000f280000300a00 */
[----:B------:R-:W4:-:S15]  /*bc7f0*/  LDL.LU.64 R24, [R1+0x8d10] ;  /* 0x008d100001187983 */ /* 0x000f1e0000300a00 */
[----:B------:R-:W-:-:S03]  /*bc800*/  NOP ;  /* 0x0000000000007918 */ /* 0x000fc60000000000 */
[----:B------:R-:W-:Y:S04]  /*bc810*/  STL.64 [R1+0x1e60], R20 ;  /* 0x001e601401007387 */ /* 0x000fe80000100a00 */
[----:B------:R0:W-:Y:S04]  /*bc820*/  STL.64 [R1+0x1e68], R22 ;  /* 0x001e681601007387 */ /* 0x0001e80000100a00 */
[----:B0-----:R-:W2:Y:S04]  /*bc830*/  LDL.LU.64 R22, [R1+0x8d08] ;  /* 0x008d080001167983 */ /* 0x001ea80000300a00 */
[----:B------:R-:W2:Y:S01]  /*bc840*/  LDL.LU.64 R20, [R1+0x8d00] ;  /* 0x008d000001147983 */ /* 0x000ea20000300a00 */
[----:B----4-:R-:W-:-:S15]  /*bc850*/  HMMA.16816.F32 R24, R12, R28, R24 ;  /* 0x0000001c0c18723c */ /* 0x010fde0000001818 */
        /* <DEDUP_REMOVED lines=22> */
[C---:B--2---:R-:W-:Y:S06]  /*bc9c0*/  HMMA.16816.F32 R8, R12.reuse, R20, R8 ;  /* 0x000000140c08723c */ /* 0x044fec0000001808 */
[----:B----4-:R-:W-:-:S15]  /*bc9d0*/  HMMA.16816.F32 R24, R12, R22, R24 ;  /* 0x000000160c18723c */ /* 0x010fde0000001818 */
[----:B------:R-:W-:-:S08]  /*bc9e0*/  NOP ;  /* 0x0000000000007918 */ /* 0x000fd00000000000 */
[----:B------:R-:W-:Y:S04]  /*bc9f0*/  STL.64 [R1+0x1f20], R24 ;  /* 0x001f201801007387 */ /* 0x000fe80000100a00 */
[----:B------:R0:W-:Y:S02]  /*bca00*/  STL.64 [R1+0x1f28], R26 ;  /* 0x001f281a01007387 */ /* 0x0001e40000100a00 */
[----:B0-----:R-:W-:Y:S02]  /*bca10*/  IMAD.MOV.U32 R26, RZ, RZ, R17 ;  /* 0x000000ffff1a7224 */ /* 0x001fe400078e0011 */
[----:B------:R-:W-:Y:S01]  /*bca20*/  IMAD.MOV.U32 R27, RZ, RZ, R16 ;  /* 0x000000ffff1b7224 */ /* 0x000fe200078e0010 */
[----:B------:R-:W2:Y:S04]  /*bca30*/  LDL.LU R17, [R1+0x8ccc] ;  /* 0x008ccc0001117983 */ /* 0x000ea80000300800 */
[----:B------:R-:W4:Y:S04]  /*bca40*/  LDL.LU R16, [R1+0x8cc8] ;  /* 0x008cc80001107983 */ /* 0x000f280000300800 */
[----:B------:R-:W-:Y:S04]  /*bca50*/  STL.64 [R1+0x1f30], R8 ;  /* 0x001f300801007387 */ /* 0x000fe80000100a00 */
[----:B------:R0:W-:Y:S01]  /*bca60*/  STL.64 [R1+0x1f38], R10 ;  /* 0x001f380a01007387 */ /* 0x0001e20000100a00 */
[----:B------:R-:W-:-:S02]  /*bca70*/  IMAD.MOV.U32 R24, RZ, RZ, R18 ;  /* 0x000000ffff187224 */ /* 0x000fc400078e0012 */
[----:B------:R-:W-:Y:S01]  /*bca80*/  IMAD.MOV.U32 R25, RZ, RZ, R19 ;  /* 0x000000ffff197224 */ /* 0x000fe200078e0013 */
[----:B0-----:R-:W2:Y:S04]  /*bca90*/  LDL.LU.64 R10, [R1+0x8cc0] ;  /* 0x008cc000010a7983 */ /* 0x001ea80000300a00 */
[----:B------:R-:W4:Y:S04]  /*bcaa0*/  LDL.LU.64 R8, [R1+0x8cb8] ;  /* 0x008cb80001087983 */ /* 0x000f280000300a00 */
[----:B------:R-:W3:Y:S04]  /*bcab0*/  LDL.LU R18, [R1+0x8cb4] ;  /* 0x008cb40001127983 */ /* 0x000ee80000300800 */
[----:B------:R-:W3:Y:S04]  /*bcac0*/  LDL.LU R19, [R1+0x8cb0] ;  /* 0x008cb00001137983 */ /* 0x000ee80000300800 */
        /* <DEDUP_REMOVED lines=8> */
[----:B0-----:R-:W2:Y:S04]  /*bcb50*/  LDL.LU R20, [R1+0xa60] ;  /* 0x000a600001147983 */ /* 0x001ea80000300800 */
[----:B------:R-:W2:Y:S04]  /*bcb60*/  LDL.LU R21, [R1+0xa64] ;  /* 0x000a640001157983 */ /* 0x000ea80000300800 */
[----:B------:R-:W4:Y:S04]  /*bcb70*/  LDL.LU R22, [R1+0xa68] ;  /* 0x000a680001167983 */ /* 0x000f280000300800 */
[----:B------:R-:W4:Y:S01]  /*bcb80*/  LDL.LU R23, [R1+0xa6c] ;  /* 0x000a6c0001177983 */ /* 0x000f220000300800 */
[----:B---3--:R-:W-:Y:S03]  /*bcb90*/  HMMA.16816.F32 R24, R12, R18, R24 ;  /* 0x000000120c18723c */ /* 0x008fe60000001818 */
[----:B----4-:R0:W-:Y:S04]  /*bcba0*/  STL.64 [R1+0x8b68], R22 ;  /* 0x008b681601007387 */ /* 0x0101e80000100a00 */
[----:B--2---:R-:W-:Y:S01]  /*bcbb0*/  STL.64 [R1+0x8b60], R20 ;  /* 0x008b601401007387 */ /* 0x004fe20000100a00 */
[----:B0-----:R-:W-:-:S02]  /*bcbc0*/  IMAD.MOV.U32 R22, RZ, RZ, R6 ;  /* 0x000000ffff167224 */ /* 0x001fc400078e0006 */
[----:B------:R-:W-:Y:S01]  /*bcbd0*/  IMAD.MOV.U32 R23, RZ, RZ, R7 ;  /* 0x000000ffff177224 */ /* 0x000fe200078e0007 */
[----:B------:R-:W2:-:S12]  /*bcbe0*/  LDL.LU R6, [R1+0x8cac] ;  /* 0x008cac0001067983 */ /* 0x000e980000300800 */
[----:B------:R0:W-:Y:S04]  /*bcbf0*/  STL.64 [R1+0x1f60], R24 ;  /* 0x001f601801007387 */ /* 0x0001e80000100a00 */
[----:B------:R1:W-:Y:S04]  /*bcc00*/  STL.64 [R1+0x1f68], R26 ;  /* 0x001f681a01007387 */ /* 0x0003e80000100a00 */
[----:B------:R-:W3:Y:S04]  /*bcc10*/  LDL.LU R7, [R1+0x8ca8] ;  /* 0x008ca80001077983 */ /* 0x000ee80000300800 */
[----:B------:R-:W-:Y:S04]  /*bcc20*/  STL.64 [R1+0x8b80], R22 ;  /* 0x008b801601007387 */ /* 0x000fe80000100a00 */
[----:B0-----:R-:W4:Y:S04]  /*bcc30*/  LDL.LU R24, [R1+0xa80] ;  /* 0x000a800001187983 */ /* 0x001f280000300800 */
[----:B------:R-:W4:Y:S04]  /*bcc40*/  LDL.LU R25, [R1+0xa84] ;  /* 0x000a840001197983 */ /* 0x000f280000300800 */
[----:B-1----:R-:W2:Y:S04]  /*bcc50*/  LDL.LU R26, [R1+0xa88] ;  /* 0x000a8800011a7983 */ /* 0x002ea80000300800 */
[----:B------:R-:W2:Y:S01]  /*bcc60*/  LDL.LU R27, [R1+0xa8c] ;  /* 0x000a8c00011b7983 */ /* 0x000ea20000300800 */
[----:B------:R-:W-:-:S02]  /*bcc70*/  IMAD.MOV.U32 R20, RZ, RZ, R4 ;  /* 0x000000ffff147224 */ /* 0x000fc400078e0004 */
[----:B------:R-:W-:Y:S01]  /*bcc80*/  IMAD.MOV.U32 R21, RZ, RZ, R5 ;  /* 0x000000ffff157224 */ /* 0x000fe200078e0005 */
[----:B------:R-:W3:Y:S04]  /*bcc90*/  LDL.LU R4, [R1+0x8ca4] ;  /* 0x008ca40001047983 */ /* 0x000ee80000300800 */
[----:B------:R-:W3:Y:S04]  /*bcca0*/  LDL.LU R5, [R1+0x8ca0] ;  /* 0x008ca00001057983 */ /* 0x000ee80000300800 */
[----:B------:R-:W-:Y:S04]  /*bccb0*/  STL.64 [R1+0x8b98], R20 ;  /* 0x008b981401007387 */ /* 0x000fe80000100a00 */
[----:B--2---:R-:W-:Y:S04]  /*bccc0*/  STL.64 [R1+0x8b78], R26 ;  /* 0x008b781a01007387 */ /* 0x004fe80000100a00 */
[----:B----4-:R0:W-:Y:S04]  /*bccd0*/  STL.64 [R1+0x8b70], R24 ;  /* 0x008b701801007387 */ /* 0x0101e80000100a00 */
[----:B0-----:R-:W2:Y:S04]  /*bcce0*/  LDL.LU R24, [R1+0xa90] ;  /* 0x000a900001187983 */ /* 0x001ea80000300800 */
[----:B------:R-:W2:Y:S04]  /*bccf0*/  LDL.LU R25, [R1+0xa94] ;  /* 0x000a940001197983 */ /* 0x000ea80000300800 */
[----:B------:R-:W4:Y:S04]  /*bcd00*/  LDL.LU R26, [R1+0xa98] ;  /* 0x000a9800011a7983 */ /* 0x000f280000300800 */
[----:B------:R-:W4:Y:S01]  /*bcd10*/  LDL.LU R27, [R1+0xa9c] ;  /* 0x000a9c00011b7983 */ /* 0x000f220000300800 */
[----:B------:R-:W-:-:S02]  /*bcd20*/  IMAD.MOV.U32 R22, RZ, RZ, R8 ;  /* 0x000000ffff167224 */ /* 0x000fc400078e0008 */
[----:B------:R-:W-:Y:S01]  /*bcd30*/  IMAD.MOV.U32 R23, RZ, RZ, R9 ;  /* 0x000000ffff177224 */ /* 0x000fe200078e0009 */
[----:B------:R-:W3:Y:S04]  /*bcd40*/  LDL.LU R8, [R1+0x8c9c] ;  /* 0x008c9c0001087983 */ /* 0x000ee80000300800 */
[----:B------:R-:W3:Y:S04]  /*bcd50*/  LDL.LU R9, [R1+0x8c98] ;  /* 0x008c980001097983 */ /* 0x000ee80000300800 */
[----:B------:R-:W-:Y:S04]  /*bcd60*/  STL.64 [R1+0x8bb0], R22 ;  /* 0x008bb01601007387 */ /* 0x000fe80000100a00 */
        /* <DEDUP_REMOVED lines=29> */
[----:B------:R-:W-:Y:S02]  /*bcf40*/  IMAD.MOV.U32 R21, RZ, RZ, R10 ;  /* 0x000000ffff157224 */ /* 0x000fe400078e000a */
[----:B---3--:R-:W-:Y:S02]  /*bcf50*/  IMAD.MOV.U32 R22, RZ, RZ, R7 ;  /* 0x000000ffff167224 */ /* 0x008fe400078e0007 */
[----:B------:R-:W-:Y:S01]  /*bcf60*/  IMAD.MOV.U32 R23, RZ, RZ, R6 ;  /* 0x000000ffff177224 */ /* 0x000fe200078e0006 */
[----:B------:R-:W-:Y:S04]  /*bcf70*/  STL.64 [R1+0x8bf8], R20 ;  /* 0x008bf81401007387 */ /* 0x000fe80000100a00 */
[----:B------:R-:W-:Y:S04]  /*bcf80*/  STL.64 [R1+0x8c10], R22 ;  /* 0x008c101601007387 */ /* 0x000fe80000100a00 */
[----:B----4-:R-:W-:Y:S04]  /*bcf90*/  STL.64 [R1+0x8bd8], R26 ;  /* 0x008bd81a01007387 */ /* 0x010fe80000100a00 */
        /* <DEDUP_REMOVED lines=24> */
[----:B------:R-:W2:Y:S04]  /*bd120*/  LDL.LU R6, [R1+0x4b90] ;  /* 0x004b900001067983 */ /* 0x000ea80000300800 */
[----:B------:R-:W4:Y:S04]  /*bd130*/  LDL.LU R9, [R1+0x4b9c] ;  /* 0x004b9c0001097983 */ /* 0x000f280000300800 */
[----:B------:R-:W2:Y:S04]  /*bd140*/  LDL.LU R7, [R1+0x4b98] ;  /* 0x004b980001077983 */ /* 0x000ea80000300800 */
[----:B------:R-:W3:Y:S04]  /*bd150*/  LDL.LU R20, [R1+0xbe0] ;  /* 0x000be00001147983 */ /* 0x000ee80000300800 */
[----:B------:R-:W3:Y:S04]  /*bd160*/  LDL.LU R21, [R1+0xbe4] ;  /* 0x000be40001157983 */ /* 0x000ee80000300800 */
[----:B------:R-:W2:Y:S04]  /*bd170*/  LDL.LU R22, [R1+0xbe8] ;  /* 0x000be80001167983 */ /* 0x000ea80000300800 */
[----:B------:R-:W2:Y:S04]  /*bd180*/  LDL.LU R23, [R1+0xbec] ;  /* 0x000bec0001177983 */ /* 0x000ea80000300800 */
[----:B------:R-:W4:Y:S04]  /*bd190*/  LDL.LU R10, [R1+0x4b84] ;  /* 0x004b8400010a7983 */ /* 0x000f280000300800 */
[----:B------:R-:W3:Y:S04]  /*bd1a0*/  LDL.LU R4, [R1+0x4b80] ;  /* 0x004b800001047983 */ /* 0x000ee80000300800 */
        /* <DEDUP_REMOVED lines=45> */
[----:B------:R-:W3:Y:S04]  /*bd480*/  LDL.LU R10, [R1+0x8c74] ;  /* 0x008c7400010a7983 */ /* 0x000ee80000300800 */
[----:B------:R-:W3:Y:S01]  /*bd490*/  LDL.LU R11, [R1+0x8c70] ;  /* 0x008c7000010b7983 */ /* 0x000ee20000300800 */
[----:B----4-:R-:W-:Y:S02]  /*bd4a0*/  IMAD R6, R6, 0x100, R8 ;  /* 0x0000010006067824 */ /* 0x010fe400078e0208 */
[----:B------:R-:W-:Y:S01]  /*bd4b0*/  IMAD R7, R7, 0x100, R9 ;  /* 0x0000010007077824 */ /* 0x000fe200078e0209 */
[----:B---3--:R-:W-:-:S15]  /*bd4c0*/  HMMA.16816.F32 R20, R12, R10, R20 ;  /* 0x0000000a0c14723c */ /* 0x008fde0000001814 */
[----:B------:R-:W-:-:S08]  /*bd4d0*/  NOP ;  /* 0x0000000000007918 */ /* 0x000fd00000000000 */
[----:B------:R-:W-:Y:S04]  /*bd4e0*/  STL.64 [R1+0x1f90], R20 ;  /* 0x001f901401007387 */ /* 0x000fe80000100a00 */
[----:B------:R0:W-:Y:S04]  /*bd4f0*/  STL.64 [R1+0x1f98], R22 ;  /* 0x001f981601007387 */ /* 0x0001e80000100a00 */
[----:B0-----:R-:W3:Y:S04]  /*bd500*/  LDL.LU.64 R22, [R1+0x8c68] ;  /* 0x008c680001167983 */ /* 0x001ee80000300a00 */
[----:B------:R-:W3:Y:S04]  /*bd510*/  LDL.LU.64 R20, [R1+0x8c60] ;  /* 0x008c600001147983 */ /* 0x000ee80000300a00 */
[----:B------:R-:W3:Y:S04]  /*bd520*/  LDL.LU R8, [R1+0x8c5c] ;  /* 0x008c5c0001087983 */ /* 0x000ee80000300800 */
[----:B------:R-:W3:Y:S02]  /*bd530*/  LDL.LU R9, [R1+0x8c58] ;  /* 0x008c580001097983 */ /* 0x000ee40000300800 */
[----:B---3--:R-:W-:-:S15]  /*bd540*/  HMMA.16816.F32 R20, R12, R8, R20 ;  /* 0x000000080c14723c */ /* 0x008fde0000001814 */
[----:B------:R-:W-:-:S08]  /*bd550*/  NOP ;  /* 0x0000000000007918 */ /* 0x000fd00000000000 */
[----:B------:R-:W-:Y:S04]  /*bd560*/  STL.64 [R1+0x2bb0], R20 ;  /* 0x002bb01401007387 */ /* 0x000fe80000100a00 */
[----:B------:R0:W-:Y:S04]  /*bd570*/  STL.64 [R1+0x2bb8], R22 ;  /* 0x002bb81601007387 */ /* 0x0001e80000100a00 */
[----:B0-----:R-:W3:Y:S04]  /*bd580*/  LDL.LU.64 R22, [R1+0x8c50] ;  /* 0x008c500001167983 */ /* 0x001ee80000300a00 */
[----:B------:R-:W3:Y:S04]  /*bd590*/  LDL.LU.64 R20, [R1+0x8c48] ;  /* 0x008c480001147983 */ /* 0x000ee80000300a00 */
[----:B------:R-:W-:Y:S01]  /*bd5a0*/  STL [R1+0x89e8], R9 ;  /* 0x0089e80901007387 */ /* 0x000fe20000100800 */
[----:B---3--:R-:W-:-:S15]  /*bd5b0*/  HMMA.16816.F32 R20, R12, R2, R20 ;  /* 0x000000020c14723c */ /* 0x008fde0000001814 */
        /* <DEDUP_REMOVED lines=15> */
[----:B0-----:R-:W2:Y:S04]  /*bd6b0*/  LDL R14, [R1+0x60] ;  /* 0x00006000010e7983 */ /* 0x001ea80000100800 */
[----:B------:R-:W2:Y:S01]  /*bd6c0*/  LDL R15, [R1+0x64] ;  /* 0x00006400010f7983 */ /* 0x000ea20000100800 */
        /* <DEDUP_REMOVED lines=57> */
[----:B--2---:R-:W-:Y:S03]  /*bda60*/  HMMA.16816.F32 R12, R4, R14, R24 ;  /* 0x0000000e040c723c */ /* 0x004fe60000001818 */
[----:B------:R-:W3:Y:S04]  /*bda70*/  LDL.LU.64 R26, [R1+0x8b58] ;  /* 0x008b5800011a7983 */ /* 0x000ee80000300a00 */
[----:B------:R-:W2:-:S15]  /*bda80*/  LDL.LU.64 R24, [R1+0x8b50] ;  /* 0x008b500001187983 */ /* 0x000e9e0000300a00 */
[----:B------:R-:W-:-:S01]  /*bda90*/  NOP ;  /* 0x0000000000007918 */ /* 0x000fc20000000000 */
[----:B------:R-:W-:Y:S04]  /*bdaa0*/  STL.64 [R1+0x1f50], R12 ;  /* 0x001f500c01007387 */ /* 0x000fe80000100a00 */
[----:B------:R3:W-:Y:S01]  /*bdab0*/  STL.64 [R1+0x1f58], R14 ;  /* 0x001f580e01007387 */ /* 0x0007e20000100a00 */
[C---:B--2---:R-:W-:Y:S06]  /*bdac0*/  HMMA.16816.F32 R16, R4.reuse, R24, R16 ;  /* 0x000000180410723c */ /* 0x044fec0000001810 */
[----:B---3--:R-:W-:Y:S01]  /*bdad0*/  HMMA.16816.F32 R12, R4, R26, R20 ;  /* 0x0000001a040c723c */ /* 0x008fe20000001814 */
        /* <DEDUP_REMOVED lines=124> */
[----:B------:R-:W3:Y:S04]  /*be2a0*/  LDL.LU R14, [R1+0x4ba4] ;  /* 0x004ba400010e7983 */ /* 0x000ee80000300800 */
[----:B------:R-:W3:Y:S01]  /*be2b0*/  LDL.LU R15, [R1+0x4ba0] ;  /* 0x004ba000010f7983 */ /* 0x000ee20000300800 */
[C---:B----4-:R-:W-:Y:S03]  /*be2c0*/  HMMA.16816.F32 R24, R4.reuse, R24, R20 ;  /* 0x000000180418723c */ /* 0x050fe60000001814 */
[----:B---3--:R0:W-:Y:S04]  /*be2d0*/  STL.64 [R1+0x89f0], R14 ;  /* 0x0089f00e01007387 */ /* 0x0081e80000100a00 */
[----:B------:R-:W3:Y:S04]  /*be2e0*/  LDL.LU R12, [R1+0x960] ;  /* 0x00096000010c7983 */ /* 0x000ee80000300800 */
[----:B------:R-:W3:Y:S04]  /*be2f0*/  LDL.LU R13, [R1+0x964] ;  /* 0x00096400010d7983 */ /* 0x000ee80000300800 */
[----:B0-----:R-:W3:Y:S04]  /*be300*/  LDL.LU R14, [R1+0x968] ;  /* 0x00096800010e7983 */ /* 0x001ee80000300800 */
[----:B------:R-:W3:Y:S04]  /*be310*/  LDL.LU R15, [R1+0x96c] ;  /* 0x00096c00010f7983 */ /* 0x000ee80000300800 */
[----:B------:R-:W4:Y:S04]  /*be320*/  LDL.LU R9, [R1+0x4bac] ;  /* 0x004bac0001097983 */ /* 0x000f280000300800 */
[----:B------:R-:W4:Y:S04]  /*be330*/  LDL.LU R0, [R1+0x4ba8] ;  /* 0x004ba80001007983 */ /* 0x000f280000300800 */
        /* <DEDUP_REMOVED lines=116> */
[----:B0-----:R-:W2:Y:S01]  /*bea80*/  LDL.LU.64 R14, [R1+0x89f0] ;  /* 0x0089f000010e7983 */ /* 0x001ea20000300a00 */
[C---:B---3--:R-:W-:Y:S03]  /*bea90*/  HMMA.16816.F32 R20, R4.reuse, R16, R20 ;  /* 0x000000100414723c */ /* 0x048fe60000001814 */
[----:B------:R-:W-:Y:S04]  /*beaa0*/  STL [R1+0x87e4], R18 ;  /* 0x0087e41201007387 */ /* 0x000fe80000100800 */
[----:B------:R-:W-:Y:S04]  /*beab0*/  STL [R1+0x87e0], R19 ;  /* 0x0087e01301007387 */ /* 0x000fe80000100800 */
[----:B------:R4:W-:Y:S02]  /*beac0*/  STL.64 [R1+0x8968], R16 ;  /* 0x0089681001007387 */ /* 0x0009e40000100a00 */
[----:B----4-:R-:W-:Y:S01]  /*bead0*/  HMMA.16816.F32 R16, R4, R10, R24 ;  /* 0x0000000a0410723c */ /* 0x010fe20000001818 */
[----:B------:R-:W-:-:S09]  /*beae0*/  IMAD R13, R0, 0x100, R9 ;  /* 0x00000100000d7824 */ /* 0x000fd200078e0209 */
[----:B------:R0:W-:Y:S04]  /*beaf0*/  STL.64 [R1+0x1d80], R20 ;  /* 0x001d801401007387 */ /* 0x0001e80000100a00 */
[----:B------:R-:W-:Y:S04]  /*beb00*/  STL.64 [R1+0x1d88], R22 ;  /* 0x001d881601007387 */ /* 0x000fe80000100a00 */
[----:B------:R-:W3:Y:S01]  /*beb10*/  LDL.LU R9, [R1+0x4bb4] ;  /* 0x004bb40001097983 */ /* 0x000ee20000300800 */
[----:B--2---:R-:W-:-:S03]  /*beb20*/  IMAD R12, R15, 0x100, R14 ;  /* 0x000001000f0c7824 */ /* 0x004fc600078e020e */
[----:B------:R-:W3:Y:S04]  /*beb30*/  LDL.LU R14, [R1+0x4bb0] ;  /* 0x004bb000010e7983 */ /* 0x000ee80000300800 */
[----:B------:R1:W-:Y:S04]  /*beb40*/  STL.64 [R1+0x1d70], R16 ;  /* 0x001d701001007387 */ /* 0x0003e80000100a00 */
[----:B------:R2:W-:Y:S04]  /*beb50*/  STL.64 [R1+0x1d78], R18 ;  /* 0x001d781201007387 */ /* 0x0005e80000100a00 */
[----:B------:R-:W4:Y:S04]  /*beb60*/  LDL.LU R15, [R1+0x4bbc] ;  /* 0x004bbc00010f7983 */ /* 0x000f280000300800 */
[----:B------:R-:W4:Y:S04]  /*beb70*/  LDL.LU R0, [R1+0x4bb8] ;  /* 0x004bb80001007983 */ /* 0x000f280000300800 */
[----:B0-----:R-:W4:Y:S04]  /*beb80*/  LDL.64 R20, [R1+0x98] ;  /* 0x0000980001147983 */ /* 0x001f280000100a00 */
[----:B-1----:R-:W3:Y:S04]  /*beb90*/  LDL.LU R16, [R1+0x900] ;  /* 0x0009000001107983 */ /* 0x002ee80000300800 */
[----:B------:R-:W3:Y:S04]  /*beba0*/  LDL.LU R17, [R1+0x904] ;  /* 0x0009040001117983 */ /* 0x000ee80000300800 */
[----:B--2---:R-:W2:Y:S04]  /*bebb0*/  LDL.LU R18, [R1+0x908] ;  /* 0x0009080001127983 */ /* 0x004ea80000300800 */
[----:B------:R-:W2:Y:S04]  /*bebc0*/  LDL.LU R19, [R1+0x90c] ;  /* 0x00090c0001137983 */ /* 0x000ea80000300800 */
        /* <DEDUP_REMOVED lines=12> */
[----:B------:R-:W-:-:S03]  /*bec90*/  IMAD R14, R14, 0x100, R9 ;  /* 0x000001000e0e7824 */ /* 0x000fc600078e0209 */
[----:B---3--:R-:W-:Y:S04]  /*beca0*/  STL.64 [R1+0x89e0], R18 ;  /* 0x0089e01201007387 */ /* 0x008fe80000100a00 */
[----:B--2---:R0:W-:Y:S04]  /*becb0*/  STL.64 [R1+0x89d8], R16 ;  /* 0x0089d81001007387 */ /* 0x0041e80000100a00 */
[----:B0-----:R-:W2:Y:S04]  /*becc0*/  LDL.LU R16, [R1+0xb90] ;  /* 0x000b900001107983 */ /* 0x001ea80000300800 */
        /* <DEDUP_REMOVED lines=8> */
[----:B------:R-:W3:Y:S04]  /*bed50*/  LDL.64 R28, [R1+0x88] ;  /* 0x00008800011c7983 */ /* 0x000ee80000100a00 */
[----:B------:R-:W-:Y:S04]  /*bed60*/  STL [R1+0x87c4], R10 ;  /* 0x0087c40a01007387 */ /* 0x000fe80000100800 */
[----:B------:R0:W-:Y:S04]  /*bed70*/  STL [R1+0x87c0], R11 ;  /* 0x0087c00b01007387 */ /* 0x0001e80000100800 */
[----:B0-----:R-:W3:Y:S04]  /*bed80*/  LDL.64 R10, [R1+0xa0] ;  /* 0x0000a000010a7983 */ /* 0x001ee80000100a00 */
        /* <DEDUP_REMOVED lines=13> */
[----:B0-----:R-:W2:Y:S04]  /*bee60*/  LDL.LU.64 R18, [R1+0x89d0] ;  /* 0x0089d00001127983 */ /* 0x001ea80000300a00 */
[----:B------:R-:W2:Y:S04]  /*bee70*/  LDL.LU.64 R16, [R1+0x89c8] ;  /* 0x0089c80001107983 */ /* 0x000ea80000300a00 */
[----:B------:R-:W-:Y:S04]  /*bee80*/  STL [R1+0x87d0], R2 ;  /* 0x0087d00201007387 */ /* 0x000fe80000100800 */
[----:B------:R0:W-:Y:S01]  /*bee90*/  STL [R1+0x87cc], R3 ;  /* 0x0087cc0301007387 */ /* 0x0001e20000100800 */
[----:B----4-:R-:W-:-:S02]  /*beea0*/  IMAD R15, R0, 0x100, R15 ;  /* 0x00000100000f7824 */ /* 0x010fc400078e020f */
[----:B---3--:R-:W-:Y:S02]  /*beeb0*/  IMAD.MOV.U32 R0, RZ, RZ, R11 ;  /* 0x000000ffff007224 */ /* 0x008fe400078e000b */
[----:B------:R-:W-:Y:S01]  /*beec0*/  IMAD.MOV.U32 R9, RZ, RZ, R10 ;  /* 0x000000ffff097224 */ /* 0x000fe200078e000a */
[----:B0-----:R-:W3:Y:S01]  /*beed0*/  LDL.64 R2, [R1+0xa8] ;  /* 0x0000a80001027983 */ /* 0x001ee20000100a00 */
[----:B--2---:R-:W-:Y:S03]  /*beee0*/  HMMA.16816.F32 R4, R4, R10, R16 ;  /* 0x0000000a0404723c */ /* 0x004fe60000001810 */
[----:B------:R-:W2:Y:S04]  /*beef0*/  LDL.LU.64 R18, [R1+0x89c0] ;  /* 0x0089c00001127983 */ /* 0x000ea80000300a00 */
[----:B------:R-:W2:-:S15]  /*bef00*/  LDL.LU.64 R16, [R1+0x89b8] ;  /* 0x0089b80001107983 */ /* 0x000e9e0000300a00 */
[----:B------:R-:W-:-:S01]  /*bef10*/  NOP ;  /* 0x0000000000007918 */ /* 0x000fc20000000000 */
[----:B------:R0:W-:Y:S04]  /*bef20*/  STL.64 [R1+0x1d40], R4 ;  /* 0x001d400401007387 */ /* 0x0001e80000100a00 */
[----:B------:R1:W-:Y:S04]  /*bef30*/  STL.64 [R1+0x1d48], R6 ;  /* 0x001d480601007387 */ /* 0x0003e80000100a00 */
[----:B0-----:R-:W3:Y:S04]  /*bef40*/  LDL.LU R4, [R1+0x920] ;  /* 0x0009200001047983 */ /* 0x001ee80000300800 */
[----:B------:R-:W3:Y:S04]  /*bef50*/  LDL.LU R5, [R1+0x924] ;  /* 0x0009240001057983 */ /* 0x000ee80000300800 */
[----:B-1----:R-:W3:Y:S04]  /*bef60*/  LDL.LU R6, [R1+0x928] ;  /* 0x0009280001067983 */ /* 0x002ee80000300800 */
[----:B------:R-:W3:Y:S04]  /*bef70*/  LDL.LU R7, [R1+0x92c] ;  /* 0x00092c0001077983 */ /* 0x000ee80000300800 */
[----:B------:R-:W-:Y:S04]  /*bef80*/  STL [R1+0x87d8], R0 ;  /* 0x0087d80001007387 */ /* 0x000fe80000100800 */
[----:B------:R0:W-:Y:S04]  /*bef90*/  STL [R1+0x87d4], R9 ;  /* 0x0087d40901007387 */ /* 0x0001e80000100800 */
[----:B------:R-:W4:Y:S04]  /*befa0*/  LDL.LU R8, [R1+0x910] ;  /* 0x0009100001087983 */ /* 0x000f280000300800 */
[----:B0-----:R-:W4:Y:S04]  /*befb0*/  LDL.LU R9, [R1+0x914] ;  /* 0x0009140001097983 */ /* 0x001f280000300800 */
[----:B------:R-:W4:Y:S04]  /*befc0*/  LDL.LU R10, [R1+0x918] ;  /* 0x00091800010a7983 */ /* 0x000f280000300800 */
[----:B------:R-:W4:Y:S01]  /*befd0*/  LDL.LU R11, [R1+0x91c] ;  /* 0x00091c00010b7983 */ /* 0x000f220000300800 */
        /* <DEDUP_REMOVED lines=8> */
[----:B------:R1:W-:Y:S01]  /*bf060*/  STL.64 [R1+0x1d38], R6 ;  /* 0x001d380601007387 */ /* 0x0003e20000100a00 */
[----:B0-----:R-:W-:Y:S02]  /*bf070*/  IMAD.MOV.U32 R5, RZ, RZ, R2 ;  /* 0x000000ffff057224 */ /* 0x001fe400078e0002 */
[----:B-1----:R-:W-:Y:S02]  /*bf080*/  IMAD.MOV.U32 R7, RZ, RZ, R20 ;  /* 0x000000ffff077224 */ /* 0x002fe400078e0014 */
[----:B------:R-:W-:Y:S02]  /*bf090*/  IMAD.MOV.U32 R6, RZ, RZ, R21 ;  /* 0x000000ffff067224 */ /* 0x000fe400078e0015 */
[----:B------:R-:W-:Y:S01]  /*bf0a0*/  IMAD.MOV.U32 R4, RZ, RZ, R3 ;  /* 0x000000ffff047224 */ /* 0x000fe200078e0003 */
[----:B------:R-:W-:Y:S04]  /*bf0b0*/  STL [R1+0x87dc], R5 ;  /* 0x0087dc0501007387 */ /* 0x000fe80000100800 */
[----:B------:R-:W-:Y:S04]  /*bf0c0*/  STL.64 [R1+0x1d10], R8 ;  /* 0x001d100801007387 */ /* 0x000fe80000100a00 */
[----:B------:R-:W-:Y:S04]  /*bf0d0*/  STL.64 [R1+0x1d18], R10 ;  /* 0x001d180a01007387 */ /* 0x000fe80000100a00 */
[----:B------:R-:W-:Y:S04]  /*bf0e0*/  STL.64 [R1+0x8998], R6 ;  /* 0x0089980601007387 */ /* 0x000fe80000100a00 */
[----:B------:R2:W-:Y:S02]  /*bf0f0*/  STL [R1+0x8990], R4 ;  /* 0x0089900401007387 */ /* 0x0005e40000100800 */
[----:B--2---:R-:W-:Y:S06]  /*bf100*/  HMMA.16816.F32 R4, R12, R22, R16 ;  /* 0x000000160c04723c */ /* 0x004fec0000001810 */
[----:B------:R-:W-:-:S15]  /*bf110*/  IMAD.MOV.U32 R11, RZ, RZ, R22 ;  /* 0x000000ffff0b7224 */ /* 0x000fde00078e0016 */
[----:B------:R-:W-:-:S02]  /*bf120*/  NOP ;  /* 0x0000000000007918 */ /* 0x000fc40000000000 */
[----:B------:R-:W-:Y:S04]  /*bf130*/  STL.64 [R1+0x1cf0], R4 ;  /* 0x001cf00401007387 */ /* 0x000fe80000100a00 */
[----:B------:R0:W-:Y:S02]  /*bf140*/  STL.64 [R1+0x1cf8], R6 ;  /* 0x001cf80601007387 */ /* 0x0001e40000100a00 */
[----:B0-----:R-:W-:Y:S01]  /*bf150*/  HMMA.16816.F32 R4, R12, R28, R24 ;  /* 0x0000001c0c04723c */ /* 0x001fe20000001818 */
[----:B------:R-:W-:-:S05]  /*bf160*/  IMAD.MOV.U32 R10, RZ, RZ, R23 ;  /* 0x000000ffff0a7224 */ /* 0x000fca00078e0017 */
[----:B------:R-:W-:-:S15]  /*bf170*/  IMAD.MOV.U32 R8, RZ, RZ, R29 ;  /* 0x000000ffff087224 */ /* 0x000fde00078e001d */
[----:B------:R-:W-:-:S02]  /*bf180*/  NOP ;  /* 0x0000000000007918 */ /* 0x000fc40000000000 */
[----:B------:R-:W-:Y:S04]  /*bf190*/  STL.64 [R1+0x1ce0], R4 ;  /* 0x001ce00401007387 */ /* 0x000fe80000100a00 */
[----:B------:R-:W-:Y:S04]  /*bf1a0*/  STL.64 [R1+0x1ce8], R6 ;  /* 0x001ce80601007387 */ /* 0x000fe80000100a00 */
[----:B------:R-:W-:Y:S04]  /*bf1b0*/  STL.64 [R1+0x89b0], R10 ;  /* 0x0089b00a01007387 */ /* 0x000fe80000100a00 */
[----:B------:R-:W-:Y:S04]  /*bf1c0*/  STL [R1+0x89a8], R8 ;  /* 0x0089a80801007387 */ /* 0x000fe80000100800 */
        /* <DEDUP_REMOVED lines=117> */
[----:B------:R-:W2:Y:S01]  /*bf920*/  LDL.LU R19, [R1+0x8bc] ;  /* 0x0008bc0001137983 */ /* 0x000ea20000300800 */
[----:B------:R-:W-:-:S03]  /*bf930*/  IMAD.MOV.U32 R3, RZ, RZ, R28 ;  /* 0x000000ffff037224 */ /* 0x000fc600078e001c */
[----:B--2---:R0:W-:Y:S04]  /*bf940*/  STL.64 [R1+0x8978], R18 ;  /* 0x0089781201007387 */ /* 0x0041e80000100a00 */
[----:B0-----:R-:W2:Y:S04]  /*bf950*/  LDL R18, [R1+0x70] ;  /* 0x0000700001127983 */ /* 0x001ea80000100800 */
[----:B------:R-:W2:Y:S04]  /*bf960*/  LDL R19, [R1+0x74] ;  /* 0x0000740001137983 */ /* 0x000ea80000100800 */
[----:B------:R-:W2:Y:S04]  /*bf970*/  LDL.LU R8, [R1+0x8e0] ;  /* 0x0008e00001087983 */ /* 0x000ea80000300800 */
[----:B------:R-:W2:Y:S04]  /*bf980*/  LDL.LU R9, [R1+0x8e4] ;  /* 0x0008e40001097983 */ /* 0x000ea80000300800 */
[----:B------:R-:W2:Y:S04]  /*bf990*/  LDL.LU R10, [R1+0x8e8] ;  /* 0x0008e800010a7983 */ /* 0x000ea80000300800 */
[----:B------:R-:W2:Y:S04]  /*bf9a0*/  LDL.LU R11, [R1+0x8ec] ;  /* 0x0008ec00010b7983 */ /* 0x000ea80000300800 */
[----:B------:R-:W2:Y:S04]  /*bf9b0*/  LDL.64 R28, [R1+0x80] ;  /* 0x00008000011c7983 */ /* 0x000ea80000100a00 */
[----:B------:R-:W2:Y:S04]  /*bf9c0*/  LDL.LU R4, [R1+0x8d0] ;  /* 0x0008d00001047983 */ /* 0x000ea80000300800 */
[----:B------:R-:W2:Y:S04]  /*bf9d0*/  LDL.LU R5, [R1+0x8d4] ;  /* 0x0008d40001057983 */ /* 0x000ea80000300800 */
[----:B------:R-:W2:Y:S04]  /*bf9e0*/  LDL.LU R6, [R1+0x8d8] ;  /* 0x0008d80001067983 */ /* 0x000ea80000300800 */
[----:B------:R-:W2:Y:S04]  /*bf9f0*/  LDL.LU R7, [R1+0x8dc] ;  /* 0x0008dc0001077983 */ /* 0x000ea80000300800 */
[----:B----4-:R0:W-:Y:S04]  /*bfa00*/  STL.64 [R1+0x8970], R16 ;  /* 0x0089701001007387 */ /* 0x0101e80000100a00 */
[----:B------:R-:W4:Y:S04]  /*bfa10*/  LDL.64 R24, [R1+0x68] ;  /* 0x0000680001187983 */ /* 0x000f280000100a00 */
[----:B0-----:R-:W2:Y:S04]  /*bfa20*/  LDL.64 R16, [R1+0x78] ;  /* 0x0000780001107983 */ /* 0x001ea80000100a00 */
[----:B------:R-:W-:Y:S04]  /*bfa30*/  STL.64 [R1+0x8988], R26 ;  /* 0x0089881a01007387 */ /* 0x000fe80000100a00 */
[----:B----4-:R0:W-:Y:S04]  /*bfa40*/  STL.64 [R1+0x8980], R24 ;  /* 0x0089801801007387 */ /* 0x0101e80000100a00 */
[----:B0-----:R-:W4:Y:S04]  /*bfa50*/  LDL.LU R24, [R1+0x8c0] ;  /* 0x0008c00001187983 */ /* 0x001f280000300800 */
[----:B------:R-:W4:Y:S04]  /*bfa60*/  LDL.LU R25, [R1+0x8c4] ;  /* 0x0008c40001197983 */ /* 0x000f280000300800 */
[----:B------:R-:W4:Y:S04]  /*bfa70*/  LDL.LU R26, [R1+0x8c8] ;  /* 0x0008c800011a7983 */ /* 0x000f280000300800 */
[----:B------:R-:W4:Y:S04]  /*bfa80*/  LDL.LU R27, [R1+0x8cc] ;  /* 0x0008cc00011b7983 */ /* 0x000f280000300800 */
[----:B---3--:R-:W-:Y:S04]  /*bfa90*/  STL.64 [R1+0x8930], R22 ;  /* 0x0089301601007387 */ /* 0x008fe80000100a00 */
        /* <DEDUP_REMOVED lines=22> */
[----:B------:R-:W4:Y:S01]  /*bfc00*/  LDL.LU R8, [R1+0x89a8] ;  /* 0x0089a80001087983 */ /* 0x000f220000300800 */
[----:B------:R-:W-:-:S02]  /*bfc10*/  IMAD.MOV.U32 R9, RZ, RZ, R28 ;  /* 0x000000ffff097224 */ /* 0x000fc400078e001c */
[----:B------:R-:W-:Y:S02]  /*bfc20*/  IMAD.MOV.U32 R2, RZ, RZ, R29 ;  /* 0x000000ffff027224 */ /* 0x000fe400078e001d */
[----:B------:R-:W2:Y:S01]  /*bfc30*/  LDL.LU.64 R28, [R1+0x89a0] ;  /* 0x0089a000011c7983 */ /* 0x000ea20000300a00 */
[----:B------:R-:W-:-:S03]  /*bfc40*/  IMAD.MOV.U32 R0, RZ, RZ, R17 ;  /* 0x000000ffff007224 */ /* 0x000fc600078e0011 */
[----:B---3--:R-:W-:Y:S04]  /*bfc50*/  STL.64 [R1+0x87f0], R10 ;  /* 0x0087f00a01007387 */ /* 0x008fe80000100a00 */
[----:B----4-:R0:W-:Y:S04]  /*bfc60*/  STL.64 [R1+0x87e8], R8 ;  /* 0x0087e80801007387 */ /* 0x0101e80000100a00 */
[----:B0-----:R-:W3:Y:S04]  /*bfc70*/  LDL.LU R8, [R1+0x7a0] ;  /* 0x0007a00001087983 */ /* 0x001ee80000300800 */
[----:B------:R-:W3:Y:S04]  /*bfc80*/  LDL.LU R9, [R1+0x7a4] ;  /* 0x0007a40001097983 */ /* 0x000ee80000300800 */
[----:B------:R-:W3:Y:S04]  /*bfc90*/  LDL.LU R10, [R1+0x7a8] ;  /* 0x0007a800010a7983 */ /* 0x000ee80000300800 */
[----:B------:R-:W3:Y:S04]  /*bfca0*/  LDL.LU R11, [R1+0x7ac] ;  /* 0x0007ac00010b7983 */ /* 0x000ee80000300800 */
[----:B------:R0:W-:Y:S02]  /*bfcb0*/  STL.64 [R1+0x1ca0], R4 ;  /* 0x001ca00401007387 */ /* 0x0001e40000100a00 */
[----:B0-----:R-:W-:-:S02]  /*bfcc0*/  IMAD.MOV.U32 R5, RZ, RZ, R16 ;  /* 0x000000ffff057224 */ /* 0x001fc400078e0010 */
[C---:B------:R-:W-:Y:S01]  /*bfcd0*/  HMMA.16816.F32 R16, R12.reuse, R18, R24 ;  /* 0x000000120c10723c */ /* 0x040fe20000001818 */
[----:B------:R0:W-:Y:S04]  /*bfce0*/  STL.64 [R1+0x1ca8], R6 ;  /* 0x001ca80601007387 */ /* 0x0001e80000100a00 */
[----:B0-----:R-:W4:Y:S04]  /*bfcf0*/  LDL.LU.64 R6, [R1+0x8998] ;  /* 0x0089980001067983 */ /* 0x001f280000300a00 */
[----:B------:R-:W4:Y:S04]  /*bfd00*/  LDL.LU R4, [R1+0x8990] ;  /* 0x0089900001047983 */ /* 0x000f280000300800 */
[----:B------:R-:W2:Y:S04]  /*bfd10*/  LDL.LU.64 R26, [R1+0x8988] ;  /* 0x00898800011a7983 */ /* 0x000ea80000300a00 */
[----:B------:R-:W3:Y:S06]  /*bfd20*/  LDL.LU.64 R24, [R1+0x8980] ;  /* 0x0089800001187983 */ /* 0x000eec0000300a00 */
        /* <DEDUP_REMOVED lines=8> */
[----:B0-----:R-:W3:Y:S01]  /*bfdb0*/  LDL.LU.64 R16, [R1+0x8968] ;  /* 0x0089680001107983 */ /* 0x001ee20000300a00 */
[----:B-1----:R-:W-:Y:S02]  /*bfdc0*/  IMAD.MOV.U32 R18, RZ, RZ, R24 ;  /* 0x000000ffff127224 */ /* 0x002fe400078e0018 */
[----:B------:R-:W-:-:S02]  /*bfdd0*/  IMAD.MOV.U32 R19, RZ, RZ, R25 ;  /* 0x000000ffff137224 */ /* 0x000fc400078e0019 */
        /* <DEDUP_REMOVED lines=118> */
[----:B------:R-:W-:-:S02]  /*c0540*/  NOP ;  /* 0x0000000000007918 */ /* 0x000fc40000000000 */
[----:B------:R-:W-:Y:S04]  /*c0550*/  STL.64 [R1+0x1a70], R8 ;  /* 0x001a700801007387 */ /* 0x000fe80000100a00 */
[----:B------:R0:W-:Y:S04]  /*c0560*/  STL.64 [R1+0x1a78], R10 ;  /* 0x001a780a01007387 */ /* 0x0001e80000100a00 */
[----:B0-----:R-:W2:Y:S04]  /*c0570*/  LDL.LU.64 R10, [R1+0x87f0] ;  /* 0x0087f000010a7983 */ /* 0x001ea80000300a00 */
[----:B------:R-:W4:Y:S04]  /*c0580*/  LDL.LU.64 R8, [R1+0x87e8] ;  /* 0x0087e80001087983 */ /* 0x000f280000300a00 */
[----:B------:R0:W-:Y:S04]  /*c0590*/  STL.64 [R1+0x1a40], R24 ;  /* 0x001a401801007387 */ /* 0x0001e80000100a00 */
[----:B------:R1:W-:Y:S01]  /*c05a0*/  STL.64 [R1+0x1a48], R26 ;  /* 0x001a481a01007387 */ /* 0x0003e20000100a00 */
[----:B0-----:R-:W-:-:S02]  /*c05b0*/  IMAD.MOV.U32 R24, RZ, RZ, R18 ;  /* 0x000000ffff187224 */ /* 0x001fc400078e0012 */
[----:B------:R-:W-:Y:S01]  /*c05c0*/  IMAD.MOV.U32 R25, RZ, RZ, R19 ;  /* 0x000000ffff197224 */ /* 0x000fe200078e0013 */
[----:B------:R-:W3:Y:S04]  /*c05d0*/  LDL.LU R18, [R1+0x87e4] ;  /* 0x0087e40001127983 */ /* 0x000ee80000300800 */
[----:B------:R-:W3:Y:S04]  /*c05e0*/  LDL.LU R19, [R1+0x87e0] ;  /* 0x0087e00001137983 */ /* 0x000ee80000300800 */
[----:B-1----:R-:W2:Y:S04]  /*c05f0*/  LDL.64 R26, [R1+0x60] ;  /* 0x00006000011a7983 */ /* 0x002ea80000100a00 */
[----:B--2---:R-:W-:Y:S04]  /*c0600*/  STL.64 [R1+0x86e8], R26 ;  /* 0x0086e81a01007387 */ /* 0x004fe80000100a00 */
[----:B------:R0:W-:Y:S04]  /*c0610*/  STL.64 [R1+0x86e0], R24 ;  /* 0x0086e01801007387 */ /* 0x0001e80000100a00 */
        /* <DEDUP_REMOVED lines=29> */
[----:B------:R-:W4:Y:S04]  /*c07f0*/  LDL.LU R9, [R1+0x87d4] ;  /* 0x0087d40001097983 */ /* 0x000f280000300800 */
[----:B------:R-:W2:Y:S04]  /*c0800*/  LDL.LU R2, [R1+0x87d0] ;  /* 0x0087d00001027983 */ /* 0x000ea80000300800 */
[----:B------:R1:W-:Y:S04]  /*c0810*/  STL.64 [R1+0x8700], R26 ;  /* 0x0087001a01007387 */ /* 0x0003e80000100a00 */
[----:B------:R-:W-:Y:S04]  /*c0820*/  STL.64 [R1+0x8718], R24 ;  /* 0x0087181801007387 */ /* 0x000fe80000100a00 */
[----:B0-----:R-:W3:Y:S04]  /*c0830*/  LDL.LU R20, [R1+0x6f0] ;  /* 0x0006f00001147983 */ /* 0x001ee80000300800 */
[----:B------:R-:W3:Y:S04]  /*c0840*/  LDL.LU R21, [R1+0x6f4] ;  /* 0x0006f40001157983 */ /* 0x000ee80000300800 */
[----:B-1----:R-:W4:Y:S04]  /*c0850*/  LDL.LU R22, [R1+0x6f8] ;  /* 0x0006f80001167983 */ /* 0x002f280000300800 */
[----:B------:R-:W4:Y:S01]  /*c0860*/  LDL.LU R23, [R1+0x6fc] ;  /* 0x0006fc0001177983 */ /* 0x000f220000300800 */
[----:B------:R-:W-:-:S02]  /*c0870*/  IMAD.MOV.U32 R26, RZ, RZ, R3 ;  /* 0x000000ffff1a7224 */ /* 0x000fc400078e0003 */
[----:B------:R-:W-:Y:S01]  /*c0880*/  IMAD.MOV.U32 R27, RZ, RZ, R8 ;  /* 0x000000ffff1b7224 */ /* 0x000fe200078e0008 */
[----:B------:R-:W2:Y:S04]  /*c0890*/  LDL.LU R3, [R1+0x87cc] ;  /* 0x0087cc0001037983 */ /* 0x000ea80000300800 */
[----:B------:R-:W2:Y:S04]  /*c08a0*/  LDL.LU R8, [R1+0x87c8] ;  /* 0x0087c80001087983 */ /* 0x000ea80000300800 */
[----:B------:R-:W-:Y:S04]  /*c08b0*/  STL.64 [R1+0x8730], R26 ;  /* 0x0087301a01007387 */ /* 0x000fe80000100a00 */
[----:B----4-:R-:W-:Y:S04]  /*c08c0*/  STL.64 [R1+0x8710], R22 ;  /* 0x0087101601007387 */ /* 0x010fe80000100a00 */
[----:B---3--:R0:W-:Y:S04]  /*c08d0*/  STL.64 [R1+0x8708], R20 ;  /* 0x0087081401007387 */ /* 0x0081e80000100a00 */
[----:B0-----:R-:W3:Y:S04]  /*c08e0*/  LDL.LU R20, [R1+0x700] ;  /* 0x0007000001147983 */ /* 0x001ee80000300800 */
[----:B------:R-:W3:Y:S04]  /*c08f0*/  LDL.LU R21, [R1+0x704] ;  /* 0x0007040001157983 */ /* 0x000ee80000300800 */
[----:B------:R-:W4:Y:S04]  /*c0900*/  LDL.LU R22, [R1+0x708] ;  /* 0x0007080001167983 */ /* 0x000f280000300800 */
[----:B------:R-:W4:Y:S01]  /*c0910*/  LDL.LU R23, [R1+0x70c] ;  /* 0x00070c0001177983 */ /* 0x000f220000300800 */
[----:B------:R-:W-:-:S02]  /*c0920*/  IMAD.MOV.U32 R24, RZ, RZ, R11 ;  /* 0x000000ffff187224 */ /* 0x000fc400078e000b */
[----:B------:R-:W-:-:S05]  /*c0930*/  IMAD.MOV.U32 R25, RZ, RZ, R10 ;  /* 0x000000ffff197224 */ /* 0x000fca00078e000a */
        /* <DEDUP_REMOVED lines=17> */
[----:B------:R-:W-:Y:S02]  /*c0a50*/  IMAD.MOV.U32 R27, RZ, RZ, R0 ;  /* 0x000000ffff1b7224 */ /* 0x000fe400078e0000 */
[----:B--2---:R-:W-:Y:S02]  /*c0a60*/  IMAD.MOV.U32 R24, RZ, RZ, R5 ;  /* 0x000000ffff187224 */ /* 0x004fe400078e0005 */
[----:B------:R-:W-:Y:S01]  /*c0a70*/  IMAD.MOV.U32 R25, RZ, RZ, R4 ;  /* 0x000000ffff197224 */ /* 0x000fe200078e0004 */
[----:B------:R-:W-:Y:S04]  /*c0a80*/  STL.64 [R1+0x8790], R26 ;  /* 0x0087901a01007387 */ /* 0x000fe80000100a00 */
[----:B------:R-:W-:Y:S04]  /*c0a90*/  STL.64 [R1+0x8788], R24 ;  /* 0x0087881801007387 */ /* 0x000fe80000100a00 */
[----:B----4-:R-:W-:Y:S04]  /*c0aa0*/  STL.64 [R1+0x8758], R22 ;  /* 0x0087581601007387 */ /* 0x010fe80000100a00 */
[----:B---3--:R0:W-:Y:S04]  /*c0ab0*/  STL.64 [R1+0x8750], R20 ;  /* 0x0087501401007387 */ /* 0x0081e80000100a00 */
        /* <DEDUP_REMOVED lines=34> */
[----:B------:R-:W-:-:S02]  /*c0ce0*/  IMAD R4, R4, 0x100, R10 ;  /* 0x0000010004047824 */ /* 0x000fc400078e020a */
[----:B------:R-:W-:Y:S01]  /*c0cf0*/  IMAD R5, R5, 0x100, R11 ;  /* 0x0000010005057824 */ /* 0x000fe200078e020b */
        /* <DEDUP_REMOVED lines=12> */
[----:B------:R-:W2:Y:S04]  /*c0dc0*/  LDL.LU R10, [R1+0x87c4] ;  /* 0x0087c400010a7983 */ /* 0x000ea80000300800 */
        /* <DEDUP_REMOVED lines=11> */
[----:B------:R-:W2:Y:S02]  /*c0e80*/  LDL.LU R9, [R1+0x87a8] ;  /* 0x0087a80001097983 */ /* 0x000ea40000300800 */
[----:B--2---:R-:W-:-:S15]  /*c0e90*/  HMMA.16816.F32 R24, R12, R8, R24 ;  /* 0x000000080c18723c */ /* 0x004fde0000001818 */
        /* <DEDUP_REMOVED lines=9> */
[----:B0-----:R-:W3:Y:S04]  /*c0f30*/  LDL.LU.64 R26, [R1+0x8790] ;  /* 0x00879000011a7983 */ /* 0x001ee80000300a00 */
[----:B------:R-:W2:Y:S01]  /*c0f40*/  LDL.LU.64 R24, [R1+0x8788] ;  /* 0x0087880001187983 */ /* 0x000ea20000300a00 */
[----:B------:R-:W-:Y:S01]  /*c0f50*/  IMAD R7, R0, 0x100, R7 ;  /* 0x0000010000077824 */ /* 0x000fe200078e0207 */
[----:B------:R-:W-:-:S02]  /*c0f60*/  F2FP.F16.E4M3.UNPACK_B R4, R4 ;  /* 0x00000004ff04723e */ /* 0x000fc400020006ff */
[----:B------:R-:W-:Y:S02]  /*c0f70*/  F2FP.F16.E4M3.UNPACK_B R5, R5 ;  /* 0x00000005ff05723e */ /* 0x000fe400020006ff */
[----:B------:R-:W-:Y:S01]  /*c0f80*/  F2FP.F16.E4M3.UNPACK_B R6, R6 ;  /* 0x00000006ff06723e */ /* 0x000fe200020006ff */
[----:B---3--:R-:W-:Y:S01]  /*c0f90*/  HMMA.16816.F32 R12, R12, R26, R20 ;  /* 0x0000001a0c0c723c */ /* 0x008fe20000001814 */
[----:B------:R-:W2:Y:S04]  /*c0fa0*/  LDL.LU.64 R22, [R1+0x8780] ;  /* 0x0087800001167983 */ /* 0x000ea80000300a00 */
[----:B------:R-:W2:Y:S01]  /*c0fb0*/  LDL.LU.64 R20, [R1+0x8778] ;  /* 0x0087780001147983 */ /* 0x000ea20000300a00 */
        /* <DEDUP_REMOVED lines=51> */
[----:B----4-:R-:W-:Y:S06]  /*c12f0*/  HMMA.16816.F32 R12, R4, R10, R12 ;  /* 0x0000000a040c723c */ /* 0x010fec000000180c */
[----:B------:R-:W-:-:S05]  /*c1300*/  IMAD.MOV.U32 R0, RZ, RZ, R11 ;  /* 0x000000ffff007224 */ /* 0x000fca00078e000b */
[----:B------:R-:W-:-:S12]  /*c1310*/  STL [R1+0x8518], R0 ;  /* 0x0085180001007387 */ /* 0x000fd80000100800 */
[----:B------:R-:W-:Y:S04]  /*c1320*/  STL.64 [R1+0x1890], R12 ;  /* 0x0018900c01007387 */ /* 0x000fe80000100a00 */
[----:B------:R2:W-:Y:S01]  /*c1330*/  STL.64 [R1+0x1898], R14 ;  /* 0x0018980e01007387 */ /* 0x0005e20000100a00 */
[C---:B---3--:R-:W-:Y:S06]  /*c1340*/  HMMA.16816.F32 R16, R4.reuse, R24, R16 ;  /* 0x000000180410723c */ /* 0x048fec0000001810 */
[----:B--2---:R-:W-:-:S15]  /*c1350*/  HMMA.16816.F32 R12, R4, R26, R20 ;  /* 0x0000001a040c723c */ /* 0x004fde0000001814 */
[----:B------:R-:W-:-:S02]  /*c1360*/  NOP ;  /* 0x0000000000007918 */ /* 0x000fc40000000000 */
        /* <DEDUP_REMOVED lines=8> */
[----:B------:R-:W-:-:S03]  /*c13f0*/  IMAD.MOV.U32 R0, RZ, RZ, R27 ;  /* 0x000000ffff007224 */ /* 0x000fc600078e001b */
        /* <DEDUP_REMOVED lines=233> */
[C---:B--2---:R-:W-:Y:S06]  /*c2290*/  HMMA.16816.F32 R12, R4.reuse, R20, R12 ;  /* 0x00000014040c723c */ /* 0x044fec000000180c */
[----:B----4-:R-:W-:-:S15]  /*c22a0*/  HMMA.16816.F32 R24, R4, R22, R24 ;  /* 0x000000160418723c */ /* 0x010fde0000001818 */
[----:B------:R-:W-:-:S08]  /*c22b0*/  NOP ;  /* 0x0000000000007918 */ /* 0x000fd00000000000 */
[----:B------:R0:W-:Y:S04]  /*c22c0*/  STL.64 [R1+0x16b0], R24 ;  /* 0x0016b01801007387 */ /* 0x0001e80000100a00 */
[----:B------:R1:W-:Y:S04]  /*c22d0*/  STL.64 [R1+0x16b8], R26 ;  /* 0x0016b81a01007387 */ /* 0x0003e80000100a00 */
[----:B0-----:R-:W2:Y:S04]  /*c22e0*/  LDL.LU R24, [R1+0x550] ;  /* 0x0005500001187983 */ /* 0x001ea80000300800 */
[----:B------:R0:W-:Y:S04]  /*c22f0*/  STL.64 [R1+0x16a0], R12 ;  /* 0x0016a00c01007387 */ /* 0x0001e80000100a00 */
[----:B------:R-:W-:Y:S04]  /*c2300*/  STL.64 [R1+0x16a8], R14 ;  /* 0x0016a80e01007387 */ /* 0x000fe80000100a00 */
[----:B------:R-:W2:Y:S04]  /*c2310*/  LDL.LU R25, [R1+0x554] ;  /* 0x0005540001197983 */ /* 0x000ea80000300800 */
[----:B-1----:R-:W4:Y:S04]  /*c2320*/  LDL.LU R26, [R1+0x558] ;  /* 0x00055800011a7983 */ /* 0x002f280000300800 */
[----:B------:R-:W4:Y:S04]  /*c2330*/  LDL.LU R27, [R1+0x55c] ;  /* 0x00055c00011b7983 */ /* 0x000f280000300800 */
[----:B------:R-:W3:Y:S04]  /*c2340*/  LDL.LU R10, [R1+0x4be4] ;  /* 0x004be400010a7983 */ /* 0x000ee80000300800 */
[----:B0-----:R-:W2:Y:S04]  /*c2350*/  LDL.LU R12, [R1+0x4be0] ;  /* 0x004be000010c7983 */ /* 0x001ea80000300800 */
[----:B------:R-:W3:Y:S04]  /*c2360*/  LDL.LU R11, [R1+0x4bec] ;  /* 0x004bec00010b7983 */ /* 0x000ee80000300800 */
        /* <DEDUP_REMOVED lines=34> */
[----:B------:R-:W3:Y:S04]  /*c2590*/  LDL.LU.64 R28, [R1+0x98] ;  /* 0x00009800011c7983 */ /* 0x000ee80000300a00 */
[----:B------:R0:W-:Y:S04]  /*c25a0*/  STL.64 [R1+0x8350], R22 ;  /* 0x0083501601007387 */ /* 0x0001e80000100a00 */
[----:B0-----:R-:W3:Y:S04]  /*c25b0*/  LDL.LU.64 R22, [R1+0xa8] ;  /* 0x0000a80001167983 */ /* 0x001ee80000300a00 */
[----:B------:R0:W-:Y:S04]  /*c25c0*/  STL.64 [R1+0x8348], R20 ;  /* 0x0083481401007387 */ /* 0x0001e80000100a00 */
[----:B0-----:R-:W3:Y:S04]  /*c25d0*/  LDL.64 R20, [R1+0xa0] ;  /* 0x0000a00001147983 */ /* 0x001ee80000100a00 */
        /* <DEDUP_REMOVED lines=32> */
[----:B---3--:R-:W-:-:S15]  /*c27e0*/  HMMA.16816.F32 R24, R4, R8, R24 ;  /* 0x000000080418723c */ /* 0x008fde0000001818 */
[----:B------:R-:W-:-:S08]  /*c27f0*/  NOP ;  /* 0x0000000000007918 */ /* 0x000fd00000000000 */
[----:B------:R-:W-:Y:S04]  /*c2800*/  STL.64 [R1+0x2b50], R24 ;  /* 0x002b501801007387 */ /* 0x000fe80000100a00 */
[----:B------:R0:W-:Y:S04]  /*c2810*/  STL.64 [R1+0x2b58], R26 ;  /* 0x002b581a01007387 */ /* 0x0001e80000100a00 */
[----:B0-----:R-:W3:Y:S04]  /*c2820*/  LDL.LU.64 R26, [R1+0x8550] ;  /* 0x00855000011a7983 */ /* 0x001ee80000300a00 */
[----:B------:R-:W3:Y:S04]  /*c2830*/  LDL.LU.64 R24, [R1+0x8548] ;  /* 0x0085480001187983 */ /* 0x000ee80000300a00 */
[----:B------:R0:W-:Y:S04]  /*c2840*/  STL [R1+0x82ec], R8 ;  /* 0x0082ec0801007387 */ /* 0x0001e80000100800 */
[----:B------:R1:W-:Y:S01]  /*c2850*/  STL [R1+0x82e8], R9 ;  /* 0x0082e80901007387 */ /* 0x0003e20000100800 */
[----:B--2---:R-:W-:-:S02]  /*c2860*/  IMAD R15, R15, 0x100, R10 ;  /* 0x000001000f0f7824 */ /* 0x004fc400078e020a */
[----:B----4-:R-:W-:Y:S01]  /*c2870*/  IMAD R14, R14, 0x100, R11 ;  /* 0x000001000e0e7824 */ /* 0x010fe200078e020b */
[----:B0-----:R-:W2:Y:S04]  /*c2880*/  LDL.LU R8, [R1+0x570] ;  /* 0x0005700001087983 */ /* 0x001ea80000300800 */
[----:B-1----:R-:W2:Y:S04]  /*c2890*/  LDL.LU R9, [R1+0x574] ;  /* 0x0005740001097983 */ /* 0x002ea80000300800 */
[----:B------:R-:W2:Y:S04]  /*c28a0*/  LDL.LU R10, [R1+0x578] ;  /* 0x00057800010a7983 */ /* 0x000ea80000300800 */
[----:B------:R-:W2:Y:S01]  /*c28b0*/  LDL.LU R11, [R1+0x57c] ;  /* 0x00057c00010b7983 */ /* 0x000ea20000300800 */
[----:B---3--:R-:W-:-:S15]  /*c28c0*/  HMMA.16816.F32 R24, R4, R2, R24 ;  /* 0x000000020418723c */ /* 0x008fde0000001818 */
[----:B------:R-:W-:-:S08]  /*c28d0*/  NOP ;  /* 0x0000000000007918 */ /* 0x000fd00000000000 */
[----:B------:R-:W-:Y:S04]  /*c28e0*/  STL.64 [R1+0x2b40], R24 ;  /* 0x002b401801007387 */ /* 0x000fe80000100a00 */
[----:B------:R0:W-:Y:S04]  /*c28f0*/  STL.64 [R1+0x2b48], R26 ;  /* 0x002b481a01007387 */ /* 0x0001e80000100a00 */
[----:B0-----:R-:W3:Y:S04]  /*c2900*/  LDL.LU.64 R26, [R1+0x8540] ;  /* 0x00854000011a7983 */ /* 0x001ee80000300a00 */
[----:B------:R-:W3:Y:S01]  /*c2910*/  LDL.LU.64 R24, [R1+0x8538] ;  /* 0x0085380001187983 */ /* 0x000ee20000300a00 */
[----:B--2---:R-:W-:Y:S01]  /*c2920*/  HMMA.16816.F32 R4, R4, R20, R8 ;  /* 0x000000140404723c */ /* 0x004fe20000001808 */
[----:B------:R-:W-:-:S02]  /*c2930*/  F2FP.F16.E4M3.UNPACK_B R12, R12 ;  /* 0x0000000cff0c723e */ /* 0x000fc400020006ff */
[----:B------:R-:W-:Y:S02]  /*c2940*/  F2FP.F16.E4M3.UNPACK_B R13, R13 ;  /* 0x0000000dff0d723e */ /* 0x000fe400020006ff */
[----:B------:R-:W-:Y:S02]  /*c2950*/  F2FP.F16.E4M3.UNPACK_B R14, R14 ;  /* 0x0000000eff0e723e */ /* 0x000fe400020006ff */
[----:B------:R-:W-:Y:S01]  /*c2960*/  F2FP.F16.E4M3.UNPACK_B R15, R15 ;  /* 0x0000000fff0f723e */ /* 0x000fe200020006ff */
[----:B------:R-:W-:Y:S02]  /*c2970*/  IMAD.MOV.U32 R9, RZ, RZ, R20 ;  /* 0x000000ffff097224 */ /* 0x000fe400078e0014 */
[----:B------:R-:W-:-:S13]  /*c2980*/  IMAD.MOV.U32 R8, RZ, RZ, R21 ;  /* 0x000000ffff087224 */ /* 0x000fda00078e0015 */
[----:B------:R-:W-:Y:S04]  /*c2990*/  STL.64 [R1+0x1620], R4 ;  /* 0x0016200401007387 */ /* 0x000fe80000100a00 */
[----:B------:R-:W-:Y:S04]  /*c29a0*/  STL.64 [R1+0x1628], R6 ;  /* 0x0016280601007387 */ /* 0x000fe80000100a00 */
[----:B------:R0:W-:Y:S02]  /*c29b0*/  STL.64 [R1+0x8510], R8 ;  /* 0x0085100801007387 */ /* 0x0001e40000100a00 */
[----:B0-----:R-:W-:-:S15]  /*c29c0*/  HMMA.16816.F32 R8, R12, R22, R16 ;  /* 0x000000160c08723c */ /* 0x001fde0000001810 */
[----:B------:R-:W-:-:S08]  /*c29d0*/  NOP ;  /* 0x0000000000007918 */ /* 0x000fd00000000000 */
[----:B------:R-:W-:Y:S04]  /*c29e0*/  STL.64 [R1+0x1610], R8 ;  /* 0x0016100801007387 */ /* 0x000fe80000100a00 */
[----:B------:R3:W-:Y:S01]  /*c29f0*/  STL.64 [R1+0x1618], R10 ;  /* 0x0016180a01007387 */ /* 0x0007e20000100a00 */
[----:B------:R-:W-:Y:S02]  /*c2a00*/  IMAD.MOV.U32 R5, RZ, RZ, R22 ;  /* 0x000000ffff057224 */ /* 0x000fe400078e0016 */
[----:B------:R-:W-:Y:S01]  /*c2a10*/  IMAD.MOV.U32 R4, RZ, RZ, R23 ;  /* 0x000000ffff047224 */ /* 0x000fe200078e0017 */
[----:B---3--:R-:W-:-:S15]  /*c2a20*/  HMMA.16816.F32 R8, R12, R28, R24 ;  /* 0x0000001c0c08723c */ /* 0x008fde0000001818 */
        /* <DEDUP_REMOVED lines=21> */
[----:B0-----:R-:W2:Y:S01]  /*c2b80*/  LDL R22, [R1] ;  /* 0x0000000001167983 */ /* 0x001ea20000100800 */
[----:B------:R-:W-:-:S03]  /*c2b90*/  IMAD.MOV.U32 R23, RZ, RZ, R0 ;  /* 0x000000ffff177224 */ /* 0x000fc600078e0000 */
[----:B------:R-:W3:Y:S04]  /*c2ba0*/  LDL.LU R0, [R1+0x8530] ;  /* 0x0085300001007983 */ /* 0x000ee80000300800 */
[----:B--2---:R0:W-:Y:S04]  /*c2bb0*/  STL.64 [R1+0x8398], R22 ;  /* 0x0083981601007387 */ /* 0x0041e80000100a00 */
        /* <DEDUP_REMOVED lines=8> */
[----:B0-----:R-:W4:Y:S01]  /*c2c40*/  LDL R22, [R1+0x10] ;  /* 0x0000100001167983 */ /* 0x001f220000100800 */
[----:B---3--:R-:W-:-:S03]  /*c2c50*/  IMAD.MOV.U32 R23, RZ, RZ, R0 ;  /* 0x000000ffff177224 */ /* 0x008fc600078e0000 */
[----:B------:R-:W3:Y:S04]  /*c2c60*/  LDL.LU R0, [R1+0x852c] ;  /* 0x00852c0001007983 */ /* 0x000ee80000300800 */
[----:B--2---:R0:W-:Y:S04]  /*c2c70*/  STL.64 [R1+0x83b0], R20 ;  /* 0x0083b01401007387 */ /* 0x0041e80000100a00 */
[----:B----4-:R-:W-:Y:S04]  /*c2c80*/  STL.64 [R1+0x83c8], R22 ;  /* 0x0083c81601007387 */ /* 0x010fe80000100a00 */
[----:B-1----:R-:W2:Y:S04]  /*c2c90*/  LDL.LU R24, [R1+0x430] ;  /* 0x0004300001187983 */ /* 0x002ea80000300800 */
[----:B------:R-:W2:Y:S04]  /*c2ca0*/  LDL.LU R25, [R1+0x434] ;  /* 0x0004340001197983 */ /* 0x000ea80000300800 */
[----:B------:R-:W4:Y:S04]  /*c2cb0*/  LDL.LU R26, [R1+0x438] ;  /* 0x00043800011a7983 */ /* 0x000f280000300800 */
[----:B------:R-:W4:Y:S04]  /*c2cc0*/  LDL.LU R27, [R1+0x43c] ;  /* 0x00043c00011b7983 */ /* 0x000f280000300800 */
[----:B0-----:R-:W3:Y:S04]  /*c2cd0*/  LDL R20, [R1+0x18] ;  /* 0x0000180001147983 */ /* 0x001ee80000100800 */
        /* <DEDUP_REMOVED lines=99> */
[----:B------:R-:W4:Y:S04]  /*c3310*/  LDL.LU.64 R16, [R1+0x80] ;  /* 0x0000800001107983 */ /* 0x000f280000300a00 */
[----:B------:R-:W2:Y:S01]  /*c3320*/  LDL.LU.64 R20, [R1+0x78] ;  /* 0x0000780001147983 */ /* 0x000ea20000300a00 */
[----:B------:R-:W-:-:S05]  /*c3330*/  IMAD.MOV.U32 R23, RZ, RZ, R0 ;  /* 0x000000ffff177224 */ /* 0x000fca00078e0000 */
[----:B------:R-:W-:Y:S01]  /*c3340*/  STL.64 [R1+0x8500], R22 ;  /* 0x0085001601007387 */ /* 0x000fe20000100a00 */
[----:B------:R-:W-:Y:S02]  /*c3350*/  IMAD.MOV.U32 R7, RZ, RZ, R28 ;  /* 0x000000ffff077224 */ /* 0x000fe400078e001c */
[----:B------:R-:W-:Y:S01]  /*c3360*/  IMAD.MOV.U32 R6, RZ, RZ, R29 ;  /* 0x000000ffff067224 */ /* 0x000fe200078e001d */
        /* <DEDUP_REMOVED lines=9> */
[----:B------:R-:W2:Y:S04]  /*c3400*/  LDL.LU.64 R28, [R1+0x90] ;  /* 0x00009000011c7983 */ /* 0x000ea80000300a00 */
        /* <DEDUP_REMOVED lines=29> */
[----:B------:R-:W4:Y:S01]  /*c35e0*/  LDL.LU R7, [R1+0x53c] ;  /* 0x00053c0001077983 */ /* 0x000f220000300800 */
[C---:B--2---:R-:W-:Y:S06]  /*c35f0*/  HMMA.16816.F32 R8, R12.reuse, R28, R8 ;  /* 0x0000001c0c08723c */ /* 0x044fec0000001808 */
[----:B------:R-:W-:-:S15]  /*c3600*/  HMMA.16816.F32 R20, R12, R16, R20 ;  /* 0x000000100c14723c */ /* 0x000fde0000001814 */
[----:B------:R-:W-:-:S02]  /*c3610*/  NOP ;  /* 0x0000000000007918 */ /* 0x000fc40000000000 */
[----:B------:R0:W-:Y:S04]  /*c3620*/  STL.64 [R1+0x15f0], R8 ;  /* 0x0015f00801007387 */ /* 0x0001e80000100a00 */
[----:B------:R1:W-:Y:S04]  /*c3630*/  STL.64 [R1+0x15f8], R10 ;  /* 0x0015f80a01007387 */ /* 0x0003e80000100a00 */
[----:B0-----:R-:W2:Y:S01]  /*c3640*/  LDL.LU.64 R8, [R1+0x8510] ;  /* 0x0085100001087983 */ /* 0x001ea20000300a00 */
[----:B-1----:R-:W-:Y:S02]  /*c3650*/  IMAD.MOV.U32 R11, RZ, RZ, R28 ;  /* 0x000000ffff0b7224 */ /* 0x002fe400078e001c */
[----:B------:R-:W-:-:S02]  /*c3660*/  IMAD.MOV.U32 R10, RZ, RZ, R29 ;  /* 0x000000ffff0a7224 */ /* 0x000fc400078e001d */
[----:B------:R-:W2:Y:S01]  /*c3670*/  LDL.LU.64 R28, [R1+0x8508] ;  /* 0x00850800011c7983 */ /* 0x000ea20000300a00 */
[----:B----4-:R-:W-:-:S15]  /*c3680*/  HMMA.16816.F32 R4, R12, R18, R4 ;  /* 0x000000120c04723c */ /* 0x010fde0000001804 */
[----:B------:R-:W-:-:S08]  /*c3690*/  NOP ;  /* 0x0000000000007918 */ /* 0x000fd00000000000 */
[----:B------:R0:W-:Y:S04]  /*c36a0*/  STL.64 [R1+0x15e0], R4 ;  /* 0x0015e00401007387 */ /* 0x0001e80000100a00 */
[----:B------:R1:W-:Y:S04]  /*c36b0*/  STL.64 [R1+0x15e8], R6 ;  /* 0x0015e80601007387 */ /* 0x0003e80000100a00 */
[----:B0-----:R-:W4:Y:S04]  /*c36c0*/  LDL.LU R4, [R1+0x3e0] ;  /* 0x0003e00001047983 */ /* 0x001f280000300800 */
[----:B------:R-:W4:Y:S04]  /*c36d0*/  LDL.LU R5, [R1+0x3e4] ;  /* 0x0003e40001057983 */ /* 0x000f280000300800 */
[----:B-1----:R-:W4:Y:S04]  /*c36e0*/  LDL.LU R6, [R1+0x3e8] ;  /* 0x0003e80001067983 */ /* 0x002f280000300800 */
[----:B------:R-:W4:Y:S04]  /*c36f0*/  LDL.LU R7, [R1+0x3ec] ;  /* 0x0003ec0001077983 */ /* 0x000f280000300800 */
        /* <DEDUP_REMOVED lines=141> */
[----:B0-----:R-:W2:Y:S04]  /*c3fd0*/  LDL.LU R24, [R1+0x3d0] ;  /* 0x0003d00001187983 */ /* 0x001ea80000300800 */
[----:B------:R-:W2:Y:S04]  /*c3fe0*/  LDL.LU R25, [R1+0x3d4] ;  /* 0x0003d40001197983 */ /* 0x000ea80000300800 */
[----:B------:R-:W2:Y:S04]  /*c3ff0*/  LDL.LU R26, [R1+0x3d8] ;  /* 0x0003d800011a7983 */ /* 0x000ea80000300800 */
[----:B------:R-:W2:Y:S01]  /*c4000*/  LDL.LU R27, [R1+0x3dc] ;  /* 0x0003dc00011b7983 */ /* 0x000ea20000300800 */
[C---:B----4-:R-:W-:Y:S06]  /*c4010*/  HMMA.16816.F32 R4, R12.reuse, R22, R4 ;  /* 0x000000160c04723c */ /* 0x050fec0000001804 */
[----:B--2---:R-:W-:-:S15]  /*c4020*/  HMMA.16816.F32 R24, R12, R20, R24 ;  /* 0x000000140c18723c */ /* 0x004fde0000001818 */
[----:B------:R-:W-:-:S02]  /*c4030*/  NOP ;  /* 0x0000000000007918 */ /* 0x000fc40000000000 */
[----:B------:R-:W-:Y:S04]  /*c4040*/  STL.64 [R1+0x1400], R4 ;  /* 0x0014000401007387 */ /* 0x000fe80000100a00 */
[----:B------:R0:W-:Y:S04]  /*c4050*/  STL.64 [R1+0x1408], R6 ;  /* 0x0014080601007387 */ /* 0x0001e80000100a00 */
[----:B0-----:R-:W2:Y:S04]  /*c4060*/  LDL.LU.64 R6, [R1+0x8340] ;  /* 0x0083400001067983 */ /* 0x001ea80000300a00 */
[----:B------:R-:W3:Y:S04]  /*c4070*/  LDL.LU.64 R4, [R1+0x8338] ;  /* 0x0083380001047983 */ /* 0x000ee80000300a00 */
[----:B------:R0:W-:Y:S04]  /*c4080*/  STL.64 [R1+0x13f0], R24 ;  /* 0x0013f01801007387 */ /* 0x0001e80000100a00 */
[----:B------:R1:W-:Y:S01]  /*c4090*/  STL.64 [R1+0x13f8], R26 ;  /* 0x0013f81a01007387 */ /* 0x0003e20000100a00 */
[----:B0-----:R-:W-:-:S02]  /*c40a0*/  IMAD.MOV.U32 R24, RZ, RZ, R18 ;  /* 0x000000ffff187224 */ /* 0x001fc400078e0012 */
[----:B-1----:R-:W-:Y:S02]  /*c40b0*/  IMAD.MOV.U32 R26, RZ, RZ, R16 ;  /* 0x000000ffff1a7224 */ /* 0x002fe400078e0010 */
[----:B------:R-:W-:Y:S01]  /*c40c0*/  IMAD.MOV.U32 R27, RZ, RZ, R17 ;  /* 0x000000ffff1b7224 */ /* 0x000fe200078e0011 */
[----:B------:R-:W4:Y:S01]  /*c40d0*/  LDL.LU R16, [R1+0x8334] ;  /* 0x0083340001107983 */ /* 0x000f220000300800 */
[----:B------:R-:W-:-:S03]  /*c40e0*/  IMAD.MOV.U32 R25, RZ, RZ, R19 ;  /* 0x000000ffff197224 */ /* 0x000fc600078e0013 */
[----:B------:R-:W4:Y:S04]  /*c40f0*/  LDL.LU R17, [R1+0x8330] ;  /* 0x0083300001117983 */ /* 0x000f280000300800 */
[----:B------:R-:W4:Y:S04]  /*c4100*/  LDL.LU R18, [R1+0x832c] ;  /* 0x00832c0001127983 */ /* 0x000f280000300800 */
[----:B------:R-:W4:Y:S04]  /*c4110*/  LDL.LU R19, [R1+0x8328] ;  /* 0x0083280001137983 */ /* 0x000f280000300800 */
[----:B------:R-:W-:Y:S04]  /*c4120*/  STL.64 [R1+0x8268], R26 ;  /* 0x0082681a01007387 */ /* 0x000fe80000100a00 */
[----:B------:R-:W-:Y:S04]  /*c4130*/  STL.64 [R1+0x8260], R24 ;  /* 0x0082601801007387 */ /* 0x000fe80000100a00 */
[----:B------:R-:W-:Y:S04]  /*c4140*/  STL.64 [R1+0x80c8], R22 ;  /* 0x0080c81601007387 */ /* 0x000fe80000100a00 */
[----:B------:R0:W-:Y:S04]  /*c4150*/  STL.64 [R1+0x80c0], R20 ;  /* 0x0080c01401007387 */ /* 0x0001e80000100a00 */
        /* <DEDUP_REMOVED lines=8> */
[----:B----4-:R-:W-:Y:S04]  /*c41e0*/  STL.64 [R1+0x8278], R22 ;  /* 0x0082781601007387 */ /* 0x010fe80000100a00 */
[----:B---3--:R0:W-:Y:S04]  /*c41f0*/  STL.64 [R1+0x8270], R20 ;  /* 0x0082701401007387 */ /* 0x0081e80000100a00 */
[----:B------:R1:W-:Y:S04]  /*c4200*/  STL.64 [R1+0x8280], R26 ;  /* 0x0082801a01007387 */ /* 0x0003e80000100a00 */
[----:B------:R2:W-:Y:S04]  /*c4210*/  STL.64 [R1+0x8298], R24 ;  /* 0x0082981801007387 */ /* 0x0005e80000100a00 */
[----:B0-----:R-:W3:Y:S04]  /*c4220*/  LDL.LU R20, [R1+0x350] ;  /* 0x0003500001147983 */ /* 0x001ee80000300800 */
[----:B------:R-:W3:Y:S04]  /*c4230*/  LDL.LU R21, [R1+0x354] ;  /* 0x0003540001157983 */ /* 0x000ee80000300800 */
[----:B------:R-:W4:Y:S04]  /*c4240*/  LDL.LU R22, [R1+0x358] ;  /* 0x0003580001167983 */ /* 0x000f280000300800 */
[----:B------:R-:W4:Y:S01]  /*c4250*/  LDL.LU R23, [R1+0x35c] ;  /* 0x00035c0001177983 */ /* 0x000f220000300800 */
[----:B-1----:R-:W-:-:S02]  /*c4260*/  IMAD.MOV.U32 R26, RZ, RZ, R5 ;  /* 0x000000ffff1a7224 */ /* 0x002fc400078e0005 */
        /* <DEDUP_REMOVED lines=53> */
[C---:B------:R-:W-:Y:S03]  /*c45c0*/  HMMA.16816.F32 R8, R12.reuse, R18, R8 ;  /* 0x000000120c08723c */ /* 0x040fe60000001808 */
        /* <DEDUP_REMOVED lines=42> */
[----:B------:R0:W-:Y:S04]  /*c4870*/  STL.64 [R1+0x8088], R10 ;  /* 0x0080880a01007387 */ /* 0x0001e80000100a00 */
[----:B0-----:R-:W4:Y:S01]  /*c4880*/  LDL.LU R10, [R1+0x88] ;  /* 0x00008800010a7983 */ /* 0x001f220000300800 */
[----:B------:R-:W-:-:S03]  /*c4890*/  IMAD.MOV.U32 R11, RZ, RZ, R0 ;  /* 0x000000ffff0b7224 */ /* 0x000fc600078e0000 */
[----:B------:R-:W4:Y:S04]  /*c48a0*/  LDL.LU R0, [R1+0x82d0] ;  /* 0x0082d00001007983 */ /* 0x000f280000300800 */
[----:B------:R-:W-:Y:S01]  /*c48b0*/  STL.64 [R1+0x8080], R8 ;  /* 0x0080800801007387 */ /* 0x000fe20000100a00 */
        /* <DEDUP_REMOVED lines=18> */
[----:B-1----:R-:W3:Y:S01]  /*c49e0*/  LDL.LU R14, [R1+0x338] ;  /* 0x00033800010e7983 */ /* 0x002ee20000300800 */
        /* <DEDUP_REMOVED lines=13> */
[----:B0-----:R-:W2:Y:S01]  /*c4ac0*/  LDL.LU.64 R26, [R1+0x8280] ;  /* 0x00828000011a7983 */ /* 0x001ea20000300a00 */
[----:B----4-:R-:W-:-:S07]  /*c4ad0*/  IMAD.MOV.U32 R15, RZ, RZ, R0 ;  /* 0x000000ffff0f7224 */ /* 0x010fce00078e0000 */
[C---:B---3--:R-:W-:Y:S06]  /*c4ae0*/  HMMA.16816.F32 R8, R4.reuse, R10, R12 ;  /* 0x0000000a0408723c */ /* 0x048fec000000180c */
[----:B--2---:R-:W-:Y:S01]  /*c4af0*/  HMMA.16816.F32 R24, R4, R26, R20 ;  /* 0x0000001a0418723c */ /* 0x004fe20000001814 */
[----:B------:R-:W2:Y:S04]  /*c4b00*/  LDL.LU.64 R22, [R1+0x8278] ;  /* 0x0082780001167983 */ /* 0x000ea80000300a00 */
[----:B------:R-:W2:-:S15]  /*c4b10*/  LDL.LU.64 R20, [R1+0x8270] ;  /* 0x0082700001147983 */ /* 0x000e9e0000300a00 */
[----:B------:R-:W-:-:S03]  /*c4b20*/  NOP ;  /* 0x0000000000007918 */ /* 0x000fc60000000000 */
[----:B------:R-:W-:Y:S04]  /*c4b30*/  STL.64 [R1+0x1310], R24 ;  /* 0x0013101801007387 */ /* 0x000fe80000100a00 */
[----:B------:R0:W-:Y:S04]  /*c4b40*/  STL.64 [R1+0x1318], R26 ;  /* 0x0013181a01007387 */ /* 0x0001e80000100a00 */
[----:B0-----:R-:W2:Y:S04]  /*c4b50*/  LDL.LU.64 R26, [R1+0x8268] ;  /* 0x00826800011a7983 */ /* 0x001ea80000300a00 */
[----:B------:R-:W3:Y:S04]  /*c4b60*/  LDL.LU.64 R24, [R1+0x8260] ;  /* 0x0082600001187983 */ /* 0x000ee80000300a00 */
[----:B------:R-:W4:Y:S04]  /*c4b70*/  LDL.LU R12, [R1+0x4c24] ;  /* 0x004c2400010c7983 */ /* 0x000f280000300800 */
[----:B------:R-:W3:Y:S04]  /*c4b80*/  LDL.LU R0, [R1+0x4c20] ;  /* 0x004c200001007983 */ /* 0x000ee80000300800 */
[----:B------:R-:W-:Y:S04]  /*c4b90*/  STL.64 [R1+0x12f0], R8 ;  /* 0x0012f00801007387 */ /* 0x000fe80000100a00 */
[----:B------:R2:W-:Y:S04]  /*c4ba0*/  STL.64 [R1+0x12f8], R10 ;  /* 0x0012f80a01007387 */ /* 0x0005e80000100a00 */
[----:B------:R-:W4:Y:S04]  /*c4bb0*/  LDL.LU R13, [R1+0x4c28] ;  /* 0x004c2800010d7983 */ /* 0x000f280000300800 */
[----:B------:R-:W3:Y:S04]  /*c4bc0*/  LDL.LU R14, [R1+0x4c34] ;  /* 0x004c3400010e7983 */ /* 0x000ee80000300800 */
[----:B------:R-:W3:Y:S01]  /*c4bd0*/  LDL.LU R15, [R1+0x4c30] ;  /* 0x004c3000010f7983 */ /* 0x000ee20000300800 */
[C---:B--2---:R-:W-:Y:S03]  /*c4be0*/  HMMA.16816.F32 R8, R4.reuse, R26, R20 ;  /* 0x0000001a0408723c */ /* 0x044fe60000001814 */
[----:B---3--:R-:W-:Y:S04]  /*c4bf0*/  STL.64 [R1+0x8098], R14 ;  /* 0x0080980e01007387 */ /* 0x008fe80000100a00 */
[----:B----4-:R0:W-:Y:S02]  /*c4c00*/  STL.64 [R1+0x8090], R12 ;  /* 0x0080900c01007387 */ /* 0x0101e40000100a00 */
[----:B0-----:R-:W-:Y:S02]  /*c4c10*/  HMMA.16816.F32 R12, R4, R24, R16 ;  /* 0x00000018040c723c */ /* 0x001fe40000001810 */
[----:B------:R-:W2:-:S15]  /*c4c20*/  LDL.LU R16, [R1+0x130] ;  /* 0x0001300001107983 */ /* 0x000e9e0000300800 */
[----:B------:R-:W-:-:S06]  /*c4c30*/  NOP ;  /* 0x0000000000007918 */ /* 0x000fcc0000000000 */
        /* <DEDUP_REMOVED lines=16> */
[----:B0-----:R-:W4:Y:S04]  /*c4d40*/  LDL.LU R26, [R1] ;  /* 0x00000000011a7983 */ /* 0x001f280000300800 */
[----:B------:R-:W4:Y:S04]  /*c4d50*/  LDL.LU R27, [R1+0x4] ;  /* 0x00000400011b7983 */ /* 0x000f280000300800 */
[----:B---3--:R-:W-:Y:S04]  /*c4d60*/  STL.64 [R1+0x80f0], R24 ;  /* 0x0080f01801007387 */ /* 0x008fe80000100a00 */
[----:B----4-:R-:W-:Y:S04]  /*c4d70*/  STL.64 [R1+0x8110], R26 ;  /* 0x0081101a01007387 */ /* 0x010fe80000100a00 */
[----:B--2---:R-:W-:Y:S04]  /*c4d80*/  STL.64 [R1+0x80d8], R22 ;  /* 0x0080d81601007387 */ /* 0x004fe80000100a00 */
        /* <DEDUP_REMOVED lines=262> */
[----:B------:R-:W3:Y:S01]  /*c5df0*/  LDL.LU R29, [R1+0x4c2c] ;  /* 0x004c2c00011d7983 */ /* 0x000ee20000300800 */
        /* <DEDUP_REMOVED lines=39> */
[----:B------:R-:W4:Y:S04]  /*c6070*/  LDL.LU.64 R10, [R1+0x8088] ;  /* 0x00808800010a7983 */ /* 0x000f280000300a00 */
[----:B------:R-:W2:Y:S04]  /*c6080*/  LDL.LU.64 R8, [R1+0x8080] ;  /* 0x0080800001087983 */ /* 0x000ea80000300a00 */
[----:B------:R-:W-:Y:S04]  /*c6090*/  STL.64 [R1+0x160], R16 ;  /* 0x0001601001007387 */ /* 0x000fe80000100a00 */
[----:B------:R4:W-:Y:S02]  /*c60a0*/  STL.64 [R1+0x168], R18 ;  /* 0x0001681201007387 */ /* 0x0009e40000100a00 */
[C---:B----4-:R-:W-:Y:S06]  /*c60b0*/  HMMA.16816.F32 R16, R4.reuse, R10, R20 ;  /* 0x0000000a0410723c */ /* 0x050fec0000001814 */
[----:B--2---:R-:W-:Y:S01]  /*c60c0*/  HMMA.16816.F32 R8, R4, R8, R24 ;  /* 0x000000080408723c */ /* 0x004fe20000001818 */
[----:B---3--:R-:W-:-:S15]  /*c60d0*/  IMAD R12, R0, 0x100, R12 ;  /* 0x00000100000c7824 */ /* 0x008fde00078e020c */
[----:B------:R-:W-:-:S01]  /*c60e0*/  NOP ;  /* 0x0000000000007918 */ /* 0x000fc20000000000 */
[----:B------:R0:W-:Y:S07]  /*c60f0*/  STL.64 [R1+0x130], R16 ;  /* 0x0001301001007387 */ /* 0x0001ee0000100a00 */
[----:B------:R-:W-:Y:S01]  /*c6100*/  IMAD.MOV.U32 R0, RZ, RZ, R11 ;  /* 0x000000ffff007224 */ /* 0x000fe200078e000b */
[----:B------:R1:W-:Y:S04]  /*c6110*/  STL.64 [R1+0x138], R18 ;  /* 0x0001381201007387 */ /* 0x0003e80000100a00 */
[----:B------:R2:W-:Y:S04]  /*c6120*/  STL.64 [R1+0x110], R8 ;  /* 0x0001100801007387 */ /* 0x0005e80000100a00 */
[----:B------:R3:W-:Y:S04]  /*c6130*/  STL [R1+0x118], R10 ;  /* 0x0001180a01007387 */ /* 0x0007e80000100800 */
[----:B------:R-:W-:Y:S04]  /*c6140*/  STL [R1+0x5ce0], R0 ;  /* 0x005ce00001007387 */ /* 0x000fe80000100800 */
[----:B0-----:R-:W4:Y:S04]  /*c6150*/  LDL.LU R16, [R1+0x190] ;  /* 0x0001900001107983 */ /* 0x001f280000300800 */
[----:B------:R-:W4:Y:S04]  /*c6160*/  LDL.LU R17, [R1+0x194] ;  /* 0x0001940001117983 */ /* 0x000f280000300800 */
[----:B----4-:R-:W-:Y:S04]  /*c6170*/  STL.64 [R1+0x8040], R16 ;  /* 0x0080401001007387 */ /* 0x010fe80000100a00 */
[----:B-1----:R-:W4:Y:S04]  /*c6180*/  LDL.LU R18, [R1+0x198] ;  /* 0x0001980001127983 */ /* 0x002f280000300800 */
[----:B------:R-:W4:Y:S04]  /*c6190*/  LDL.LU R19, [R1+0x19c] ;  /* 0x00019c0001137983 */ /* 0x000f280000300800 */
[----:B----4-:R0:W-:Y:S04]  /*c61a0*/  STL.64 [R1+0x8058], R18 ;  /* 0x0080581201007387 */ /* 0x0101e80000100a00 */
[----:B--2---:R-:W2:Y:S04]  /*c61b0*/  LDL.LU R8, [R1+0x150] ;  /* 0x0001500001087983 */ /* 0x004ea80000300800 */
[----:B------:R-:W2:Y:S04]  /*c61c0*/  LDL.LU R9, [R1+0x154] ;  /* 0x0001540001097983 */ /* 0x000ea80000300800 */
[----:B---3--:R-:W3:Y:S04]  /*c61d0*/  LDL.LU R10, [R1+0x158] ;  /* 0x00015800010a7983 */ /* 0x008ee80000300800 */
[----:B------:R-:W3:Y:S01]  /*c61e0*/  LDL.LU R11, [R1+0x15c] ;  /* 0x00015c00010b7983 */ /* 0x000ee20000300800 */
[----:B------:R-:W-:-:S03]  /*c61f0*/  IMAD R14, R15, 0x100, R14 ;  /* 0x000001000f0e7824 */ /* 0x000fc600078e020e */
[----:B0-----:R-:W4:Y:S04]  /*c6200*/  LDL.LU R18, [R1+0xa0] ;  /* 0x0000a00001127983 */ /* 0x001f280000300800 */
        /* <DEDUP_REMOVED lines=31> */
[----:B------:R-:W-:-:S03]  /*c6400*/  IMAD R13, R13, 0x100, R29 ;  /* 0x000001000d0d7824 */ /* 0x000fc600078e021d */
[----:B------:R-:W3:Y:S01]  /*c6410*/  LDL.LU R28, [R1+0x2d68] ;  /* 0x002d6800011c7983 */ /* 0x000ee20000300800 */
[----:B----4-:R-:W-:-:S03]  /*c6420*/  IMAD R15, R15, 0x100, R16 ;  /* 0x000001000f0f7824 */ /* 0x010fc600078e0210 */
[----:B------:R-:W4:Y:S01]  /*c6430*/  LDL.LU R29, [R1+0x2d6c] ;  /* 0x002d6c00011d7983 */ /* 0x000f220000300800 */
[----:B------:R-:W-:Y:S02]  /*c6440*/  F2FP.F16.E4M3.UNPACK_B R16, R17.H1 ;  /* 0x00000011ff10723e */ /* 0x000fe400030006ff */
[----:B------:R-:W-:Y:S01]  /*c6450*/  F2FP.F16.E4M3.UNPACK_B R17, R0.H1 ;  /* 0x00000000ff11723e */ /* 0x000fe200030006ff */
[----:B--2---:R-:W-:-:S15]  /*c6460*/  HMMA.16816.F32 R8, R4, R2, R8 ;  /* 0x000000020408723c */ /* 0x004fde0000001808 */
[----:B------:R-:W-:-:S08]  /*c6470*/  NOP ;  /* 0x0000000000007918 */ /* 0x000fd00000000000 */
[----:B------:R-:W-:Y:S04]  /*c6480*/  STL.64 [R1+0x100], R8 ;  /* 0x0001000801007387 */ /* 0x000fe80000100a00 */
[----:B------:R0:W-:Y:S01]  /*c6490*/  STL [R1+0x10c], R11 ;  /* 0x00010c0b01007387 */ /* 0x0001e20000100800 */
[----:B------:R-:W-:-:S03]  /*c64a0*/  IMAD.MOV.U32 R0, RZ, RZ, R10 ;  /* 0x000000ffff007224 */ /* 0x000fc600078e000a */
[----:B0-----:R-:W2:Y:S04]  /*c64b0*/  LDL.LU.64 R10, [R1+0x8078] ;  /* 0x00807800010a7983 */ /* 0x001ea80000300a00 */
[----:B------:R-:W2:Y:S04]  /*c64c0*/  LDL.LU.64 R8, [R1+0x8070] ;  /* 0x0080700001087983 */ /* 0x000ea80000300a00 */
[----:B------:R-:W3:Y:S04]  /*c64d0*/  LDL.LU R2, [R1+0x2d28] ;  /* 0x002d280001027983 */ /* 0x000ee80000300800 */
[----:B------:R-:W4:Y:S04]  /*c64e0*/  LDL.LU R3, [R1+0x2d2c] ;  /* 0x002d2c0001037983 */ /* 0x000f280000300800 */
[----:B------:R-:W-:Y:S04]  /*c64f0*/  STL [R1+0xa8], R16 ;  /* 0x0000a81001007387 */ /* 0x000fe80000100800 */
        /* <DEDUP_REMOVED lines=8> */
[----:B------:R-:W-:Y:S01]  /*c6580*/  F2FP.F16.E4M3.UNPACK_B R15, R15 ;  /* 0x0000000fff0f723e */ /* 0x000fe200020006ff */
[----:B------:R-:W4:Y:S08]  /*c6590*/  LDL.LU.64 R18, [R1+0x8058] ;  /* 0x0080580001127983 */ /* 0x000f300000300a00 */
[----:B------:R-:W-:Y:S04]  /*c65a0*/  STL.64 [R1+0xd0], R4 ;  /* 0x0000d00401007387 */ /* 0x000fe80000100a00 */
[----:B------:R0:W-:Y:S04]  /*c65b0*/  STL.64 [R1+0xd8], R6 ;  /* 0x0000d80601007387 */ /* 0x0001e80000100a00 */
[----:B0-----:R-:W4:Y:S04]  /*c65c0*/  LDL.LU R6, [R1+0x2d38] ;  /* 0x002d380001067983 */ /* 0x001f280000300800 */
[----:B------:R-:W4:Y:S01]  /*c65d0*/  LDL.LU R7, [R1+0x2d3c] ;  /* 0x002d3c0001077983 */ /* 0x000f220000300800 */
[----:B------:R-:W-:Y:S01]  /*c65e0*/  IMAD.MOV.U32 R0, RZ, RZ, R17 ;  /* 0x000000ffff007224 */ /* 0x000fe200078e0011 */
[----:B--2---:R-:W-:-:S15]  /*c65f0*/  HMMA.16816.F32 R8, R12, R16, R8 ;  /* 0x000000100c08723c */ /* 0x004fde0000001808 */
[----:B------:R-:W-:-:S08]  /*c6600*/  NOP ;  /* 0x0000000000007918 */ /* 0x000fd00000000000 */
[----:B------:R-:W-:Y:S04]  /*c6610*/  STL.64 [R1+0xc0], R8 ;  /* 0x0000c00801007387 */ /* 0x000fe80000100a00 */
[----:B------:R0:W-:Y:S04]  /*c6620*/  STL.64 [R1+0xc8], R10 ;  /* 0x0000c80a01007387 */ /* 0x0001e80000100a00 */
[----:B0-----:R-:W2:Y:S04]  /*c6630*/  LDL.LU.64 R10, [R1+0x8050] ;  /* 0x00805000010a7983 */ /* 0x001ea80000300a00 */
[----:B------:R-:W2:Y:S04]  /*c6640*/  LDL.LU.64 R8, [R1+0x8048] ;  /* 0x0080480001087983 */ /* 0x000ea80000300a00 */
[----:B------:R-:W2:Y:S01]  /*c6650*/  LDL.LU.64 R16, [R1+0x8040] ;  /* 0x0080400001107983 */ /* 0x000ea20000300a00 */
[----:B---3--:R-:W-:-:S02]  /*c6660*/  F2FP.F16.E4M3.UNPACK_B R2, R2.H1 ;  /* 0x00000002ff02723e */ /* 0x008fc400030006ff */
[----:B----4-:R-:W-:Y:S02]  /*c6670*/  F2FP.F16.E4M3.UNPACK_B R3, R3.H1 ;  /* 0x00000003ff03723e */ /* 0x010fe400030006ff */
        /* <DEDUP_REMOVED lines=12> */
[----:B------:R1:W-:Y:S04]  /*c6740*/  STL [R1+0x7eb4], R0 ;  /* 0x007eb40001007387 */ /* 0x0003e80000100800 */
[----:B------:R2:W-:Y:S01]  /*c6750*/  STL [R1+0x9c], R5 ;  /* 0x00009c0501007387 */ /* 0x0005e20000100800 */
[----:B0-----:R-:W-:Y:S06]  /*c6760*/  HMMA.16816.F32 R8, R12, R4, R16 ;  /* 0x000000040c08723c */ /* 0x001fec0000001810 */
[----:B-1----:R-:W-:-:S02]  /*c6770*/  IMAD.MOV.U32 R0, RZ, RZ, R5 ;  /* 0x000000ffff007224 */ /* 0x002fc400078e0005 */
[----:B--2---:R-:W-:Y:S06]  /*c6780*/  HMMA.16816.F32 R4, R12, R2, R24 ;  /* 0x000000020c04723c */ /* 0x004fec0000001818 */
[----:B------:R0:W-:Y:S02]  /*c6790*/  STL [R1+0x90], R2 ;  /* 0x0000900201007387 */ /* 0x0001e40000100800 */
[----:B0-----:R-:W-:-:S07]  /*c67a0*/  F2FP.F16.E4M3.UNPACK_B R2, R28.H1 ;  /* 0x0000001cff02723e */ /* 0x001fce00030006ff */
[----:B------:R0:W-:Y:S04]  /*c67b0*/  STL.64 [R1+0xf0], R8 ;  /* 0x0000f00801007387 */ /* 0x0001e80000100a00 */
[----:B------:R-:W-:Y:S04]  /*c67c0*/  STL.64 [R1+0xf8], R10 ;  /* 0x0000f80a01007387 */ /* 0x000fe80000100a00 */
[----:B------:R1:W-:Y:S04]  /*c67d0*/  STL [R1+0x7eb8], R0 ;  /* 0x007eb80001007387 */ /* 0x0003e80000100800 */
[----:B------:R-:W-:Y:S01]  /*c67e0*/  STL [R1+0x94], R3 ;  /* 0x0000940301007387 */ /* 0x000fe20000100800 */
[----:B0-----:R-:W-:-:S02]  /*c67f0*/  F2FP.F16.E4M3.UNPACK_B R8, R22.H1 ;  /* 0x00000016ff08723e */ /* 0x001fc400030006ff */
[----:B-1----:R-:W-:-:S03]  /*c6800*/  F2FP.F16.E4M3.UNPACK_B R0, R23.H1 ;  /* 0x00000017ff00723e */ /* 0x002fc600030006ff */
[----:B------:R-:W-:Y:S04]  /*c6810*/  STL [R1+0x88], R8 ;  /* 0x0000880801007387 */ /* 0x000fe80000100800 */
[----:B------:R0:W-:Y:S04]  /*c6820*/  STL [R1+0x8c], R0 ;  /* 0x00008c0001007387 */ /* 0x0001e80000100800 */
[----:B------:R-:W-:Y:S04]  /*c6830*/  STL.64 [R1+0x120], R4 ;  /* 0x0001200401007387 */ /* 0x000fe80000100a00 */
[----:B------:R-:W-:Y:S04]  /*c6840*/  STL.64 [R1+0x128], R6 ;  /* 0x0001280601007387 */ /* 0x000fe80000100a00 */
[----:B------:R-:W2:Y:S04]  /*c6850*/  LDL.LU R20, [R1+0x2e0] ;  /* 0x0002e00001147983 */ /* 0x000ea80000300800 */
[----:B------:R-:W-:Y:S01]  /*c6860*/  STL [R1+0x80], R2 ;  /* 0x0000800201007387 */ /* 0x000fe20000100800 */
[----:B0-----:R-:W-:-:S05]  /*c6870*/  F2FP.F16.E4M3.UNPACK_B R0, R29.H1 ;  /* 0x0000001dff00723e */ /* 0x001fca00030006ff */
        /* <DEDUP_REMOVED lines=93> */
[----:B------:R-:W-:-:S07]  /*c6e50*/  F2FP.F16.E4M3.UNPACK_B R3, R3.H1 ;  /* 0x00000003ff03723e */ /* 0x000fce00030006ff */
[----:B------:R-:W-:Y:S01]  /*c6e60*/  HMMA.16816.F32 R8, R12, R2, R8 ;  /* 0x000000020c08723c */ /* 0x000fe20000001808 */
        /* <DEDUP_REMOVED lines=111> */
[----:B------:R-:W-:-:S04]  /*c7560*/  F2FP.F16.E4M3.UNPACK_B R4, R6.H1 ;  /* 0x00000006ff04723e */ /* 0x000fc800030006ff */
[----:B------:R-:W-:Y:S04]  /*c7570*/  STL [R1+0x38], R2 ;  /* 0x0000380201007387 */ /* 0x000fe80000100800 */
[----:B------:R0:W-:Y:S01]  /*c7580*/  STL [R1+0x7edc], R0 ;  /* 0x007edc0001007387 */ /* 0x0001e20000100800 */
[----:B------:R-:W-:-:S03]  /*c7590*/  F2FP.F16.E4M3.UNPACK_B R5, R7.H1 ;  /* 0x00000007ff05723e */ /* 0x000fc600030006ff */
[----:B------:R1:W-:Y:S04]  /*c75a0*/  STL [R1+0x3c], R3 ;  /* 0x00003c0301007387 */ /* 0x0003e80000100800 */
[----:B------:R-:W-:Y:S01]  /*c75b0*/  STL [R1+0x30], R4 ;  /* 0x0000300401007387 */ /* 0x000fe20000100800 */
[----:B0-----:R-:W-:-:S04]  /*c75c0*/  IMAD.MOV.U32 R0, RZ, RZ, R3 ;  /* 0x000000ffff007224 */ /* 0x001fc800078e0003 */
[----:B------:R-:W-:Y:S04]  /*c75d0*/  STL.64 [R1+0x1f0], R8 ;  /* 0x0001f00801007387 */ /* 0x000fe80000100a00 */
[----:B------:R-:W-:Y:S04]  /*c75e0*/  STL.64 [R1+0x1f8], R10 ;  /* 0x0001f80a01007387 */ /* 0x000fe80000100a00 */
[----:B------:R0:W-:Y:S04]  /*c75f0*/  STL [R1+0x7ee0], R0 ;  /* 0x007ee00001007387 */ /* 0x0001e80000100800 */
[----:B------:R2:W-:Y:S01]  /*c7600*/  STL [R1+0x34], R5 ;  /* 0x0000340501007387 */ /* 0x0005e20000100800 */
[----:B------:R-:W-:-:S02]  /*c7610*/  F2FP.F16.E4M3.UNPACK_B R2, R20.H1 ;  /* 0x00000014ff02723e */ /* 0x000fc400030006ff */
[----:B-1----:R-:W-:-:S03]  /*c7620*/  F2FP.F16.E4M3.UNPACK_B R3, R21.H1 ;  /* 0x00000015ff03723e */ /* 0x002fc600030006ff */
[----:B------:R-:W-:Y:S01]  /*c7630*/  STL [R1+0x28], R2 ;  /* 0x0000280201007387 */ /* 0x000fe20000100800 */
[----:B------:R-:W-:Y:S01]  /*c7640*/  F2FP.F16.E4M3.UNPACK_B R20, R22.H1 ;  /* 0x00000016ff14723e */ /* 0x000fe200030006ff */
[----:B0-----:R-:W-:Y:S01]  /*c7650*/  IMAD.MOV.U32 R0, RZ, RZ, R3 ;  /* 0x000000ffff007224 */ /* 0x001fe200078e0003 */
[----:B------:R-:W-:Y:S01]  /*c7660*/  F2FP.F16.E4M3.UNPACK_B R21, R23.H1 ;  /* 0x00000017ff15723e */ /* 0x000fe200030006ff */
[----:B--2---:R-:W-:-:S15]  /*c7670*/  HMMA.16816.F32 R4, R12, R4, R16 ;  /* 0x000000040c04723c */ /* 0x004fde0000001810 */
[----:B------:R-:W-:-:S08]  /*c7680*/  NOP ;  /* 0x0000000000007918 */ /* 0x000fd00000000000 */
[----:B------:R-:W-:Y:S04]  /*c7690*/  STL.64 [R1+0x200], R4 ;  /* 0x0002000401007387 */ /* 0x000fe80000100a00 */
[----:B------:R0:W-:Y:S02]  /*c76a0*/  STL.64 [R1+0x208], R6 ;  /* 0x0002080601007387 */ /* 0x0001e40000100a00 */
[----:B0-----:R-:W-:Y:S06]  /*c76b0*/  HMMA.16816.F32 R4, R12, R2, R24 ;  /* 0x000000020c04723c */ /* 0x001fec0000001818 */
[----:B------:R-:W-:Y:S04]  /*c76c0*/  STL [R1+0x2c], R3 ;  /* 0x00002c0301007387 */ /* 0x000fe80000100800 */
[----:B------:R-:W-:Y:S01]  /*c76d0*/  STL [R1+0x20], R20 ;  /* 0x0000201401007387 */ /* 0x000fe20000100800 */
[----:B------:R-:W-:-:S12]  /*c76e0*/  F2FP.F16.E4M3.UNPACK_B R2, R28.H1 ;  /* 0x0000001cff02723e */ /* 0x000fd800030006ff */
[----:B------:R-:W-:Y:S04]  /*c76f0*/  STL.64 [R1+0x210], R4 ;  /* 0x0002100401007387 */ /* 0x000fe80000100a00 */
[----:B------:R-:W-:Y:S04]  /*c7700*/  STL.64 [R1+0x218], R6 ;  /* 0x0002180601007387 */ /* 0x000fe80000100a00 */
[----:B------:R0:W-:Y:S04]  /*c7710*/  STL [R1+0x7ee4], R0 ;  /* 0x007ee40001007387 */ /* 0x0001e80000100800 */
[----:B------:R-:W-:Y:S04]  /*c7720*/  STL [R1+0x24], R21 ;  /* 0x0000241501007387 */ /* 0x000fe80000100800 */
        /* <DEDUP_REMOVED lines=11> */
[----:B--2---:R-:W-:Y:S04]  /*c77e0*/  STL.64 [R1+0x7f58], R4 ;  /* 0x007f580401007387 */ /* 0x004fe80000100a00 */
[----:B------:R-:W2:Y:S04]  /*c77f0*/  LDL.LU R6, [R1+0xcb8] ;  /* 0x000cb80001067983 */ /* 0x000ea80000300800 */
[----:B------:R-:W2:Y:S04]  /*c7800*/  LDL.LU R7, [R1+0xcbc] ;  /* 0x000cbc0001077983 */ /* 0x000ea80000300800 */
        /* <DEDUP_REMOVED lines=12> */
[----:B------:R-:W3:Y:S04]  /*c78d0*/  LDL.LU R4, [R1+0x2e58] ;  /* 0x002e580001047983 */ /* 0x000ee80000300800 */
[----:B------:R-:W3:Y:S04]  /*c78e0*/  LDL.LU R5, [R1+0x2e5c] ;  /* 0x002e5c0001057983 */ /* 0x000ee80000300800 */
        /* <DEDUP_REMOVED lines=12> */
[----:B----4-:R0:W-:Y:S04]  /*c79b0*/  STL.64 [R1+0x7f78], R18 ;  /* 0x007f781201007387 */ /* 0x0101e80000100a00 */
[----:B0-----:R-:W3:Y:S04]  /*c79c0*/  LDL.64 R18, [R1+0x18] ;  /* 0x0000180001127983 */ /* 0x001ee80000100a00 */
[----:B------:R0:W-:Y:S04]  /*c79d0*/  STL.64 [R1+0x7f70], R16 ;  /* 0x007f701001007387 */ /* 0x0001e80000100a00 */
[----:B0-----:R-:W4:Y:S04]  /*c79e0*/  LDL.LU R16, [R1+0x2e48] ;  /* 0x002e480001107983 */ /* 0x001f280000300800 */
        /* <DEDUP_REMOVED lines=25> */
[----:B------:R-:W4:Y:S04]  /*c7b80*/  LDL.LU R20, [R1+0x2eb8] ;  /* 0x002eb80001147983 */ /* 0x000f280000300800 */
[----:B------:R-:W4:Y:S04]  /*c7b90*/  LDL.LU R21, [R1+0x2ebc] ;  /* 0x002ebc0001157983 */ /* 0x000f280000300800 */
[----:B------:R0:W-:Y:S01]  /*c7ba0*/  STL [R1+0x7ee8], R0 ;  /* 0x007ee80001007387 */ /* 0x0001e20000100800 */
[----:B------:R-:W-:Y:S02]  /*c7bb0*/  F2FP.F16.E4M3.UNPACK_B R16, R16.H1 ;  /* 0x00000010ff10723e */ /* 0x000fe400030006ff */
[----:B------:R-:W-:Y:S01]  /*c7bc0*/  F2FP.F16.E4M3.UNPACK_B R17, R17.H1 ;  /* 0x00000011ff11723e */ /* 0x000fe200030006ff */
[----:B0-----:R-:W-:Y:S01]  /*c7bd0*/  IMAD.MOV.U32 R0, RZ, RZ, R19 ;  /* 0x000000ffff007224 */ /* 0x001fe200078e0013 */
[----:B--2---:R-:W-:-:S15]  /*c7be0*/  HMMA.16816.F32 R4, R12, R18, R4 ;  /* 0x000000120c04723c */ /* 0x004fde0000001804 */
[----:B------:R-:W-:-:S08]  /*c7bf0*/  NOP ;  /* 0x0000000000007918 */ /* 0x000fd00000000000 */
[----:B------:R-:W-:Y:S04]  /*c7c00*/  STL.64 [R1+0x230], R4 ;  /* 0x0002300401007387 */ /* 0x000fe80000100a00 */
[----:B------:R0:W-:Y:S04]  /*c7c10*/  STL.64 [R1+0x238], R6 ;  /* 0x0002380601007387 */ /* 0x0001e80000100a00 */
[----:B0-----:R-:W2:Y:S04]  /*c7c20*/  LDL.LU.64 R6, [R1+0x7f98] ;  /* 0x007f980001067983 */ /* 0x001ea80000300a00 */
[----:B------:R-:W3:Y:S04]  /*c7c30*/  LDL.LU.64 R4, [R1+0x7f90] ;  /* 0x007f900001047983 */ /* 0x000ee80000300a00 */
[----:B------:R-:W-:Y:S04]  /*c7c40*/  STL [R1+0x10], R16 ;  /* 0x0000101001007387 */ /* 0x000fe80000100800 */
[----:B------:R-:W-:Y:S04]  /*c7c50*/  STL [R1+0x7eec], R0 ;  /* 0x007eec0001007387 */ /* 0x000fe80000100800 */
[----:B------:R0:W-:Y:S02]  /*c7c60*/  STL [R1+0x14], R17 ;  /* 0x0000141101007387 */ /* 0x0001e40000100800 */
[----:B0-----:R-:W-:Y:S02]  /*c7c70*/  HMMA.16816.F32 R16, R12, R16, R24 ;  /* 0x000000100c10723c */ /* 0x001fe40000001818 */
[----:B------:R-:W4:Y:S04]  /*c7c80*/  LDL.LU.64 R26, [R1+0x7f88] ;  /* 0x007f8800011a7983 */ /* 0x000f280000300a00 */
[----:B------:R-:W4:-:S15]  /*c7c90*/  LDL.LU.64 R24, [R1+0x7f80] ;  /* 0x007f800001187983 */ /* 0x000f1e0000300a00 */
[----:B------:R-:W-:-:S02]  /*c7ca0*/  NOP ;  /* 0x0000000000007918 */ /* 0x000fc40000000000 */
[----:B------:R-:W-:Y:S04]  /*c7cb0*/  STL.64 [R1+0x240], R16 ;  /* 0x0002401001007387 */ /* 0x000fe80000100a00 */
[----:B------:R0:W-:Y:S04]  /*c7cc0*/  STL.64 [R1+0x248], R18 ;  /* 0x0002481201007387 */ /* 0x0001e80000100a00 */
[----:B0-----:R-:W2:Y:S04]  /*c7cd0*/  LDL.LU.64 R18, [R1+0x7f78] ;  /* 0x007f780001127983 */ /* 0x001ea80000300a00 */
[----:B------:R-:W2:Y:S01]  /*c7ce0*/  LDL.LU.64 R16, [R1+0x7f70] ;  /* 0x007f700001107983 */ /* 0x000ea20000300a00 */
[----:B---3--:R-:W-:-:S02]  /*c7cf0*/  F2FP.F16.E4M3.UNPACK_B R4, R4.H1 ;  /* 0x00000004ff04723e */ /* 0x008fc400030006ff */
[----:B------:R-:W-:-:S03]  /*c7d00*/  F2FP.F16.E4M3.UNPACK_B R5, R5.H1 ;  /* 0x00000005ff05723e */ /* 0x000fc600030006ff */
        /* <DEDUP_REMOVED lines=8> */
[----:B------:R-:W-:-:S03]  /*c7d90*/  IMAD.MOV.U32 R0, RZ, RZ, R5 ;  /* 0x000000ffff007224 */ /* 0x000fc600078e0005 */
[----:B------:R-:W3:Y:S01]  /*c7da0*/  LDL.LU.64 R4, [R1+0x7f58] ;  /* 0x007f580001047983 */ /* 0x000ee20000300a00 */
[----:B------:R-:W-:Y:S02]  /*c7db0*/  F2FP.F16.E4M3.UNPACK_B R2, R2.H1 ;  /* 0x00000002ff02723e */ /* 0x000fe400030006ff */
[----:B------:R-:W-:-:S03]  /*c7dc0*/  F2FP.F16.E4M3.UNPACK_B R3, R3.H1 ;  /* 0x00000003ff03723e */ /* 0x000fc600030006ff */
[----:B------:R-:W-:Y:S04]  /*c7dd0*/  STL [R1], R2 ;  /* 0x0000000201007387 */ /* 0x000fe80000100800 */
[----:B------:R-:W-:Y:S04]  /*c7de0*/  STL [R1+0x7f00], R0 ;  /* 0x007f000001007387 */ /* 0x000fe80000100800 */
[----:B------:R-:W-:Y:S01]  /*c7df0*/  STL [R1+0x4], R3 ;  /* 0x0000040301007387 */ /* 0x000fe20000100800 */
[----:B------:R-:W-:Y:S02]  /*c7e00*/  F2FP.F16.E4M3.UNPACK_B R28, R28.H1 ;  /* 0x0000001cff1c723e */ /* 0x000fe400030006ff */
[----:B------:R-:W-:Y:S01]  /*c7e10*/  F2FP.F16.E4M3.UNPACK_B R29, R29.H1 ;  /* 0x0000001dff1d723e */ /* 0x000fe200030006ff */
[----:B--2---:R-:W-:-:S15]  /*c7e20*/  HMMA.16816.F32 R16, R12, R2, R16 ;  /* 0x000000020c10723c */ /* 0x004fde0000001810 */
[----:B------:R-:W-:-:S08]  /*c7e30*/  NOP ;  /* 0x0000000000007918 */ /* 0x000fd00000000000 */
[----:B------:R-:W-:Y:S04]  /*c7e40*/  STL.64 [R1+0x260], R16 ;  /* 0x0002601001007387 */ /* 0x000fe80000100a00 */
[----:B------:R0:W-:Y:S04]  /*c7e50*/  STL.64 [R1+0x268], R18 ;  /* 0x0002681201007387 */ /* 0x0001e80000100a00 */
[----:B0-----:R-:W2:Y:S04]  /*c7e60*/  LDL.LU.64 R18, [R1+0x7f50] ;  /* 0x007f500001127983 */ /* 0x001ea80000300a00 */
[----:B------:R-:W2:Y:S01]  /*c7e70*/  LDL.LU.64 R16, [R1+0x7f48] ;  /* 0x007f480001107983 */ /* 0x000ea20000300a00 */
[----:B---3--:R-:W-:Y:S01]  /*c7e80*/  HMMA.16816.F32 R4, R12, R28, R4 ;  /* 0x0000001c0c04723c */ /* 0x008fe20000001804 */
[----:B----4-:R-:W-:-:S02]  /*c7e90*/  F2FP.F16.E4M3.UNPACK_B R26, R26.H1 ;  /* 0x0000001aff1a723e */ /* 0x010fc400030006ff */
[----:B------:R-:W-:-:S03]  /*c7ea0*/  F2FP.F16.E4M3.UNPACK_B R27, R27.H1 ;  /* 0x0000001bff1b723e */ /* 0x000fc600030006ff */
[----:B------:R-:W-:Y:S04]  /*c7eb0*/  STL [R1+0x7f1c], R28 ;  /* 0x007f1c1c01007387 */ /* 0x000fe80000100800 */
[----:B------:R-:W-:-:S13]  /*c7ec0*/  STL [R1+0x7f18], R29 ;  /* 0x007f181d01007387 */ /* 0x000fda0000100800 */
[----:B------:R-:W-:Y:S04]  /*c7ed0*/  STL.64 [R1+0x270], R4 ;  /* 0x0002700401007387 */ /* 0x000fe80000100a00 */
[----:B------:R0:W-:Y:S02]  /*c7ee0*/  STL.64 [R1+0x278], R6 ;  /* 0x0002780601007387 */ /* 0x0001e40000100a00 */
[----:B0-----:R-:W-:Y:S01]  /*c7ef0*/  HMMA.16816.F32 R4, R12, R26, R8 ;  /* 0x0000001a0c04723c */ /* 0x001fe20000001808 */
[----:B------:R-:W-:Y:S02]  /*c7f00*/  F2FP.F16.E4M3.UNPACK_B R24, R24.H1 ;  /* 0x00000018ff18723e */ /* 0x000fe400030006ff */
[----:B------:R-:W-:-:S15]  /*c7f10*/  F2FP.F16.E4M3.UNPACK_B R25, R25.H1 ;  /* 0x00000019ff19723e */ /* 0x000fde00030006ff */
[----:B------:R-:W-:-:S05]  /*c7f20*/  NOP ;  /* 0x0000000000007918 */ /* 0x000fca0000000000 */
[----:B------:R-:W-:Y:S04]  /*c7f30*/  STL.64 [R1+0x280], R4 ;  /* 0x0002800401007387 */ /* 0x000fe80000100a00 */
[----:B------:R2:W-:Y:S04]  /*c7f40*/  STL.64 [R1+0x288], R6 ;  /* 0x0002880601007387 */ /* 0x0005e80000100a00 */
[----:B------:R-:W-:Y:S04]  /*c7f50*/  STL.64 [R1+0x7c88], R26 ;  /* 0x007c881a01007387 */ /* 0x000fe80000100a00 */
[----:B------:R-:W-:Y:S01]  /*c7f60*/  STL.64 [R1+0x7c80], R24 ;  /* 0x007c801801007387 */ /* 0x000fe20000100a00 */
[----:B--2---:R-:W-:-:S15]  /*c7f70*/  HMMA.16816.F32 R4, R12, R24, R16 ;  /* 0x000000180c04723c */ /* 0x004fde0000001810 */
[----:B------:R-:W-:-:S08]  /*c7f80*/  NOP ;  /* 0x0000000000007918 */ /* 0x000fd00000000000 */
[----:B------:R-:W-:Y:S04]  /*c7f90*/  STL.64 [R1+0x290], R4 ;  /* 0x0002900401007387 */ /* 0x000fe80000100a00 */
[----:B------:R-:W-:Y:S04]  /*c7fa0*/  STL.64 [R1+0x298], R6 ;  /* 0x0002980601007387 */ /* 0x000fe80000100a00 */
[----:B------:R-:W2:Y:S04]  /*c7fb0*/  LDL.LU R18, [R1+0x2ec8] ;  /* 0x002ec80001127983 */ /* 0x000ea80000300800 */
[----:B------:R-:W2:Y:S04]  /*c7fc0*/  LDL.LU R19, [R1+0x2ecc] ;  /* 0x002ecc0001137983 */ /* 0x000ea80000300800 */
[----:B------:R-:W3:Y:S04]  /*c7fd0*/  LDL.LU R8, [R1+0x4c40] ;  /* 0x004c400001087983 */ /* 0x000ee80000300800 */
[----:B------:R-:W4:Y:S04]  /*c7fe0*/  LDL.LU R28, [R1+0x4c4c] ;  /* 0x004c4c00011c7983 */ /* 0x000f280000300800 */
[----:B----4-:R0:W-:Y:S04]  /*c7ff0*/  STL [R1+0x7f20], R28 ;  /* 0x007f201c01007387 */ /* 0x0101e80000100800 */
[----:B0-----:R-:W4:Y:S04]  /*c8000*/  LDL.LU R28, [R1+0x4c44] ;  /* 0x004c4400011c7983 */ /* 0x001f280000300800 */
[----:B------:R-:W3:Y:S04]  /*c8010*/  LDL.LU R9, [R1+0x4c48] ;  /* 0x004c480001097983 */ /* 0x000ee80000300800 */
[----:B------:R-:W4:Y:S04]  /*c8020*/  LDL.LU R29, [R1+0x4c54] ;  /* 0x004c5400011d7983 */ /* 0x000f280000300800 */
[----:B------:R-:W3:Y:S04]  /*c8030*/  LDL.LU R10, [R1+0x4c50] ;  /* 0x004c5000010a7983 */ /* 0x000ee80000300800 */
[----:B------:R-:W4:Y:S04]  /*c8040*/  LDL.LU R16, [R1+0x2ed8] ;  /* 0x002ed80001107983 */ /* 0x000f280000300800 */
[----:B------:R-:W4:Y:S04]  /*c8050*/  LDL.LU R17, [R1+0x2edc] ;  /* 0x002edc0001117983 */ /* 0x000f280000300800 */
[----:B--2---:R-:W-:Y:S04]  /*c8060*/  STL.64 [R1+0x7f40], R18 ;  /* 0x007f401201007387 */ /* 0x004fe80000100a00 */
[----:B----4-:R0:W-:Y:S04]  /*c8070*/  STL.64 [R1+0x7f38], R16 ;  /* 0x007f381001007387 */ /* 0x0101e80000100a00 */
[----:B0-----:R-:W2:Y:S04]  /*c8080*/  LDL.LU R16, [R1+0xd10] ;  /* 0x000d100001107983 */ /* 0x001ea80000300800 */
[----:B------:R-:W2:Y:S04]  /*c8090*/  LDL.LU R17, [R1+0xd14] ;  /* 0x000d140001117983 */ /* 0x000ea80000300800 */
[----:B------:R-:W2:Y:S04]  /*c80a0*/  LDL.LU R18, [R1+0xd18] ;  /* 0x000d180001127983 */ /* 0x000ea80000300800 */
[----:B------:R-:W2:Y:S04]  /*c80b0*/  LDL.LU R19, [R1+0xd1c] ;  /* 0x000d1c0001137983 */ /* 0x000ea80000300800 */
[----:B------:R-:W4:Y:S04]  /*c80c0*/  LDL.LU R0, [R1+0x4c5c] ;  /* 0x004c5c0001007983 */ /* 0x000f280000300800 */
[----:B------:R-:W3:Y:S04]  /*c80d0*/  LDL.LU R11, [R1+0x4c58] ;  /* 0x004c5800010b7983 */ /* 0x000ee80000300800 */
[----:B---3--:R-:W-:Y:S04]  /*c80e0*/  STL.64 [R1+0x7f30], R10 ;  /* 0x007f300a01007387 */ /* 0x008fe80000100a00 */
[----:B------:R0:W-:Y:S04]  /*c80f0*/  STL.64 [R1+0x7f28], R8 ;  /* 0x007f280801007387 */ /* 0x0001e80000100a00 */
[----:B0-----:R-:W3:Y:S04]  /*c8100*/  LDL.LU R8, [R1+0xd20] ;  /* 0x000d200001087983 */ /* 0x001ee80000300800 */
[----:B------:R-:W3:Y:S04]  /*c8110*/  LDL.LU R9, [R1+0xd24] ;  /* 0x000d240001097983 */ /* 0x000ee80000300800 */
[----:B------:R-:W3:Y:S04]  /*c8120*/  LDL.LU R10, [R1+0xd28] ;  /* 0x000d2800010a7983 */ /* 0x000ee80000300800 */
[----:B------:R-:W3:Y:S04]  /*c8130*/  LDL.LU R11, [R1+0xd2c] ;  /* 0x000d2c00010b7983 */ /* 0x000ee80000300800 */
[----:B------:R-:W2:Y:S04]  /*c8140*/  LDL.LU R6, [R1+0x2ee8] ;  /* 0x002ee80001067983 */ /* 0x000ea80000300800 */
[----:B------:R-:W2:Y:S04]  /*c8150*/  LDL.LU R7, [R1+0x2eec] ;  /* 0x002eec0001077983 */ /* 0x000ea80000300800 */
[----:B------:R-:W4:Y:S04]  /*c8160*/  LDL.LU R4, [R1+0x2ef8] ;  /* 0x002ef80001047983 */ /* 0x000f280000300800 */
[----:B------:R-:W4:Y:S01]  /*c8170*/  LDL.LU R5, [R1+0x2efc] ;  /* 0x002efc0001057983 */ /* 0x000f220000300800 */
[----:B------:R-:W-:-:S02]  /*c8180*/  F2FP.F16.E4M3.UNPACK_B R22, R22.H1 ;  /* 0x00000016ff16723e */ /* 0x000fc400030006ff */
[----:B------:R-:W-:Y:S02]  /*c8190*/  F2FP.F16.E4M3.UNPACK_B R23, R23.H1 ;  /* 0x00000017ff17723e */ /* 0x000fe400030006ff */
[----:B------:R-:W-:Y:S02]  /*c81a0*/  F2FP.F16.E4M3.UNPACK_B R20, R20.H1 ;  /* 0x00000014ff14723e */ /* 0x000fe400030006ff */
[----:B------:R-:W-:Y:S01]  /*c81b0*/  F2FP.F16.E4M3.UNPACK_B R21, R21.H1 ;  /* 0x00000015ff15723e */ /* 0x000fe200030006ff */
[----:B--2---:R-:W-:Y:S04]  /*c81c0*/  STL.64 [R1+0x7f10], R6 ;  /* 0x007f100601007387 */ /* 0x004fe80000100a00 */
[----:B----4-:R0:W-:Y:S04]  /*c81d0*/  STL.64 [R1+0x7f08], R4 ;  /* 0x007f080401007387 */ /* 0x0101e80000100a00 */
[----:B0-----:R-:W2:Y:S04]  /*c81e0*/  LDL.LU R4, [R1+0xd50] ;  /* 0x000d500001047983 */ /* 0x001ea80000300800 */
[----:B------:R-:W2:Y:S04]  /*c81f0*/  LDL.LU R5, [R1+0xd54] ;  /* 0x000d540001057983 */ /* 0x000ea80000300800 */
[----:B------:R-:W2:Y:S04]  /*c8200*/  LDL.LU R6, [R1+0xd58] ;  /* 0x000d580001067983 */ /* 0x000ea80000300800 */
[----:B------:R-:W2:Y:S04]  /*c8210*/  LDL.LU R7, [R1+0xd5c] ;  /* 0x000d5c0001077983 */ /* 0x000ea80000300800 */
[----:B------:R-:W4:Y:S04]  /*c8220*/  LDL.LU R2, [R1+0x2f08] ;  /* 0x002f080001027983 */ /* 0x000f280000300800 */
[----:B------:R-:W4:Y:S04]  /*c8230*/  LDL.LU R3, [R1+0x2f0c] ;  /* 0x002f0c0001037983 */ /* 0x000f280000300800 */
[----:B------:R-:W2:Y:S04]  /*c8240*/  LDL.LU R24, [R1+0x2ce0] ;  /* 0x002ce00001187983 */ /* 0x000ea80000300800 */
[----:B------:R-:W2:Y:S04]  /*c8250*/  LDL.LU R25, [R1+0x2ce4] ;  /* 0x002ce40001197983 */ /* 0x000ea80000300800 */
[----:B------:R-:W4:Y:S04]  /*c8260*/  LDL.LU R26, [R1+0x2ce8] ;  /* 0x002ce800011a7983 */ /* 0x000f280000300800 */
[----:B------:R-:W4:Y:S01]  /*c8270*/  LDL.LU R27, [R1+0x2cec] ;  /* 0x002cec00011b7983 */ /* 0x000f220000300800 */
[C---:B------:R-:W-:Y:S06]  /*c8280*/  HMMA.16816.F32 R16, R12.reuse, R22, R16 ;  /* 0x000000160c10723c */ /* 0x040fec0000001810 */
[----:B---3--:R-:W-:Y:S01]  /*c8290*/  HMMA.16816.F32 R8, R12, R20, R8 ;  /* 0x000000140c08723c */ /* 0x008fe20000001808 */
        /* <DEDUP_REMOVED lines=20> */
[----:B---3--:R-:W-:-:S03]  /*c83e0*/  IMAD R8, R8, 0x100, R28 ;  /* 0x0000010008087824 */ /* 0x008fc600078e021c */
[----:B------:R-:W3:Y:S01]  /*c83f0*/  LDL.LU R28, [R1+0x7f20] ;  /* 0x007f2000011c7983 */ /* 0x000ee20000300800 */
[----:B------:R-:W-:Y:S02]  /*c8400*/  F2FP.F16.E4M3.UNPACK_B R18, R18.H1 ;  /* 0x00000012ff12723e */ /* 0x000fe400030006ff */
[----:B------:R-:W-:-:S07]  /*c8410*/  F2FP.F16.E4M3.UNPACK_B R19, R19.H1 ;  /* 0x00000013ff13723e */ /* 0x000fce00030006ff */
[----:B------:R-:W-:Y:S01]  /*c8420*/  HMMA.16816.F32 R4, R12, R18, R4 ;  /* 0x000000120c04723c */ /* 0x000fe20000001804 */
[----:B--2---:R-:W-:Y:S01]  /*c8430*/  IMAD R10, R10, 0x100, R29 ;  /* 0x000001000a0a7824 */ /* 0x004fe200078e021d */
[----:B----4-:R-:W-:Y:S02]  /*c8440*/  F2FP.F16.E4M3.UNPACK_B R16, R16.H1 ;  /* 0x00000010ff10723e */ /* 0x010fe400030006ff */
[----:B------:R-:W-:-:S07]  /*c8450*/  F2FP.F16.E4M3.UNPACK_B R17, R17.H1 ;  /* 0x00000011ff11723e */ /* 0x000fce00030006ff */
[----:B------:R-:W-:Y:S01]  /*c8460*/  HMMA.16816.F32 R24, R12, R16, R24 ;  /* 0x000000100c18723c */ /* 0x000fe20000001818 */
[----:B------:R-:W-:Y:S02]  /*c8470*/  IMAD R11, R11, 0x100, R0 ;  /* 0x000001000b0b7824 */ /* 0x000fe400078e0200 */
[----:B---3--:R-:W-:Y:S02]  /*c8480*/  IMAD R9, R9, 0x100, R28 ;  /* 0x0000010009097824 */ /* 0x008fe400078e021c */
[----:B------:R-:W2:Y:S04]  /*c8490*/  LDL.LU R28, [R1+0x7f1c] ;  /* 0x007f1c00011c7983 */ /* 0x000ea80000300800 */
[----:B------:R-:W2:Y:S04]  /*c84a0*/  LDL.LU R29, [R1+0x7f18] ;  /* 0x007f1800011d7983 */ /* 0x000ea80000300800 */
[----:B------:R-:W-:Y:S04]  /*c84b0*/  STL.64 [R1+0x2c0], R4 ;  /* 0x0002c00401007387 */ /* 0x000fe80000100a00 */
[----:B------:R0:W-:Y:S04]  /*c84c0*/  STL.64 [R1+0x2c8], R6 ;  /* 0x0002c80601007387 */ /* 0x0001e80000100a00 */
[----:B0-----:R-:W3:Y:S04]  /*c84d0*/  LDL.LU.64 R6, [R1+0x7f10] ;  /* 0x007f100001067983 */ /* 0x001ee80000300a00 */
[----:B------:R-:W4:Y:S04]  /*c84e0*/  LDL.LU.64 R4, [R1+0x7f08] ;  /* 0x007f080001047983 */ /* 0x000f280000300a00 */
[----:B------:R-:W2:Y:S04]  /*c84f0*/  LDL.LU R0, [R1+0x7f00] ;  /* 0x007f000001007983 */ /* 0x000ea80000300800 */
[----:B------:R-:W-:Y:S04]  /*c8500*/  STL.64 [R1+0x2d0], R24 ;  /* 0x0002d01801007387 */ /* 0x000fe80000100a00 */
[----:B------:R0:W-:Y:S04]  /*c8510*/  STL.64 [R1+0x2d8], R26 ;  /* 0x0002d81a01007387 */ /* 0x0001e80000100a00 */
[----:B0-----:R-:W2:Y:S04]  /*c8520*/  LDL.LU.64 R26, [R1+0x7ef8] ;  /* 0x007ef800011a7983 */ /* 0x001ea80000300a00 */
[----:B------:R-:W2:Y:S04]  /*c8530*/  LDL.LU.64 R24, [R1+0x7ef0] ;  /* 0x007ef00001187983 */ /* 0x000ea80000300a00 */
[----:B------:R-:W-:Y:S04]  /*c8540*/  STL [R1+0x7c4c], R16 ;  /* 0x007c4c1001007387 */ /* 0x000fe80000100800 */
[----:B------:R-:W-:Y:S04]  /*c8550*/  STL [R1+0x7c48], R17 ;  /* 0x007c481101007387 */ /* 0x000fe80000100800 */
[----:B------:R0:W-:Y:S01]  /*c8560*/  STL.64 [R1+0x7c90], R18 ;  /* 0x007c901201007387 */ /* 0x0001e20000100a00 */
[----:B------:R-:W-:-:S02]  /*c8570*/  F2FP.F16.E4M3.UNPACK_B R10, R10 ;  /* 0x0000000aff0a723e */ /* 0x000fc400020006ff */
[----:B------:R-:W-:Y:S02]  /*c8580*/  F2FP.F16.E4M3.UNPACK_B R11, R11 ;  /* 0x0000000bff0b723e */ /* 0x000fe400020006ff */
[----:B------:R-:W-:Y:S02]  /*c8590*/  F2FP.F16.E4M3.UNPACK_B R8, R8 ;  /* 0x00000008ff08723e */ /* 0x000fe400020006ff */
[----:B------:R-:W-:Y:S01]  /*c85a0*/  F2FP.F16.E4M3.UNPACK_B R9, R9 ;  /* 0x00000009ff09723e */ /* 0x000fe200020006ff */
[----:B------:R-:W-:Y:S01]  /*c85b0*/  STL.64 [R1+0x7ea8], R10 ;  /* 0x007ea80a01007387 */ /* 0x000fe20000100a00 */
[----:B---3--:R-:W-:Y:S02]  /*c85c0*/  F2FP.F16.E4M3.UNPACK_B R6, R6.H1 ;  /* 0x00000006ff06723e */ /* 0x008fe400030006ff */
[----:B------:R-:W-:-:S07]  /*c85d0*/  F2FP.F16.E4M3.UNPACK_B R7, R7.H1 ;  /* 0x00000007ff07723e */ /* 0x000fce00030006ff */
[----:B0-----:R-:W-:Y:S01]  /*c85e0*/  HMMA.16816.F32 R16, R12, R6, R20 ;  /* 0x000000060c10723c */ /* 0x001fe20000001814 */
[----:B----4-:R-:W-:Y:S02]  /*c85f0*/  F2FP.F16.E4M3.UNPACK_B R4, R4.H1 ;  /* 0x00000004ff04723e */ /* 0x010fe400030006ff */
[----:B------:R-:W-:-:S15]  /*c8600*/  F2FP.F16.E4M3.UNPACK_B R5, R5.H1 ;  /* 0x00000005ff05723e */ /* 0x000fde00030006ff */
[----:B------:R-:W-:-:S05]  /*c8610*/  NOP ;  /* 0x0000000000007918 */ /* 0x000fca0000000000 */
[----:B------:R-:W-:Y:S04]  /*c8620*/  STL.64 [R1+0xc50], R16 ;  /* 0x000c501001007387 */ /* 0x000fe80000100a00 */
[----:B------:R-:W-:Y:S04]  /*c8630*/  STL.64 [R1+0xc58], R18 ;  /* 0x000c581201007387 */ /* 0x000fe80000100a00 */
[----:B------:R2:W-:Y:S04]  /*c8640*/  STL.64 [R1+0x7ea0], R8 ;  /* 0x007ea00801007387 */ /* 0x0005e80000100a00 */
[----:B------:R-:W3:Y:S01]  /*c8650*/  LDL.LU R20, [R1+0xf70] ;  /* 0x000f700001147983 */ /* 0x000ee20000300800 */
        /* <DEDUP_REMOVED lines=15> */
[----:B------:R-:W2:Y:S04]  /*c8750*/  LDL R16, [R1] ;  /* 0x0000000001107983 */ /* 0x000ea80000100800 */
[----:B------:R-:W2:Y:S04]  /*c8760*/  LDL R17, [R1+0x4] ;  /* 0x0000040001117983 */ /* 0x000ea80000100800 */
[----:B0-----:R-:W3:Y:S04]  /*c8770*/  LDL.LU R20, [R1+0xf50] ;  /* 0x000f500001147983 */ /* 0x001ee80000300800 */
[----:B------:R-:W3:Y:S04]  /*c8780*/  LDL.LU R21, [R1+0xf54] ;  /* 0x000f540001157983 */ /* 0x000ee80000300800 */
[----:B------:R-:W4:Y:S04]  /*c8790*/  LDL.LU R22, [R1+0xf58] ;  /* 0x000f580001167983 */ /* 0x000f280000300800 */
[----:B------:R-:W4:Y:S01]  /*c87a0*/  LDL.LU R23, [R1+0xf5c] ;  /* 0x000f5c0001177983 */ /* 0x000f220000300800 */
[----:B------:R-:W-:-:S03]  /*c87b0*/  IMAD.MOV.U32 R19, RZ, RZ, R0 ;  /* 0x000000ffff137224 */ /* 0x000fc600078e0000 */
[----:B----4-:R-:W-:Y:S04]  /*c87c0*/  STL.64 [R1+0x7cc0], R22 ;  /* 0x007cc01601007387 */ /* 0x010fe80000100a00 */
[----:B---3--:R0:W-:Y:S04]  /*c87d0*/  STL.64 [R1+0x7cb8], R20 ;  /* 0x007cb81401007387 */ /* 0x0081e80000100a00 */
[----:B------:R-:W3:Y:S04]  /*c87e0*/  LDL R18, [R1+0x8] ;  /* 0x0000080001127983 */ /* 0x000ee80000100800 */
[----:B------:R-:W0:Y:S04]  /*c87f0*/  LDL.LU R0, [R1+0x7eec] ;  /* 0x007eec0001007983 */ /* 0x000e280000300800 */
[----:B---3--:R-:W-:Y:S04]  /*c8800*/  STL.64 [R1+0x7cd0], R18 ;  /* 0x007cd01201007387 */ /* 0x008fe80000100a00 */
[----:B--2---:R-:W-:Y:S04]  /*c8810*/  STL.64 [R1+0x7cc8], R16 ;  /* 0x007cc81001007387 */ /* 0x004fe80000100a00 */
[----:B-1----:R-:W2:Y:S04]  /*c8820*/  LDL.LU R24, [R1+0xf40] ;  /* 0x000f400001187983 */ /* 0x002ea80000300800 */
[----:B------:R-:W2:Y:S04]  /*c8830*/  LDL.LU R25, [R1+0xf44] ;  /* 0x000f440001197983 */ /* 0x000ea80000300800 */
[----:B------:R-:W3:Y:S04]  /*c8840*/  LDL.LU R26, [R1+0xf48] ;  /* 0x000f4800011a7983 */ /* 0x000ee80000300800 */
[----:B------:R-:W3:Y:S01]  /*c8850*/  LDL.LU R27, [R1+0xf4c] ;  /* 0x000f4c00011b7983 */ /* 0x000ee20000300800 */
[----:B0-----:R-:W-:-:S03]  /*c8860*/  IMAD.MOV.U32 R21, RZ, RZ, R0 ;  /* 0x000000ffff157224 */ /* 0x001fc600078e0000 */
[----:B---3--:R-:W-:Y:S04]  /*c8870*/  STL.64 [R1+0x7ce0], R26 ;  /* 0x007ce01a01007387 */ /* 0x008fe80000100a00 */
        /* <DEDUP_REMOVED lines=13> */
[----:B-1----:R-:W2:Y:S01]  /*c8950*/  LDL R22, [R1+0x20] ;  /* 0x0000200001167983 */ /* 0x002ea20000100800 */
[----:B----4-:R-:W-:-:S03]  /*c8960*/  IMAD.MOV.U32 R23, RZ, RZ, R0 ;  /* 0x000000ffff177224 */ /* 0x010fc600078e0000 */
        /* <DEDUP_REMOVED lines=168> */
[----:B------:R-:W-:-:S02]  /*c93f0*/  F2FP.F16.E4M3.UNPACK_B R2, R2.H1 ;  /* 0x00000002ff02723e */ /* 0x000fc400030006ff */
[----:B------:R-:W-:-:S07]  /*c9400*/  F2FP.F16.E4M3.UNPACK_B R3, R3.H1 ;  /* 0x00000003ff03723e */ /* 0x000fce00030006ff */
[----:B---3--:R-:W-:Y:S01]  /*c9410*/  HMMA.16816.F32 R12, R12, R2, R8 ;  /* 0x000000020c0c723c */ /* 0x008fe20000001808 */
[----:B----4-:R-:W-:Y:S04]  /*c9420*/  STL.64 [R1+0x7e98], R26 ;  /* 0x007e981a01007387 */ /* 0x010fe80000100a00 */
        /* <DEDUP_REMOVED lines=16> */
[----:B------:R-:W2:Y:S01]  /*c9530*/  LDL.LU.64 R8, [R1+0x7ea0] ;  /* 0x007ea00001087983 */ /* 0x000ea20000300a00 */
[----:B------:R-:W-:-:S03]  /*c9540*/  IMAD.MOV.U32 R21, RZ, RZ, R0 ;  /* 0x000000ffff157224 */ /* 0x000fc600078e0000 */
        /* <DEDUP_REMOVED lines=140> */
[----:B------:R-:W2:Y:S04]  /*c9e10*/  LDL.LU.64 R18, [R1+0x7cd0] ;  /* 0x007cd00001127983 */ /* 0x000ea80000300a00 */
[----:B------:R-:W3:Y:S04]  /*c9e20*/  LDL.LU.64 R16, [R1+0x7cc8] ;  /* 0x007cc80001107983 */ /* 0x000ee80000300a00 */
        /* <DEDUP_REMOVED lines=14> */
[----:B------:R-:W-:Y:S04]  /*c9f10*/  STL.64 [R1+0xa50], R16 ;  /* 0x000a501001007387 */ /* 0x000fe80000100a00 */
[----:B------:R0:W-:Y:S04]  /*c9f20*/  STL.64 [R1+0xa58], R18 ;  /* 0x000a581201007387 */ /* 0x0001e80000100a00 */
        /* <DEDUP_REMOVED lines=12> */
[----:B0-----:R-:W2:Y:S01]  /*c9ff0*/  LDL.LU.64 R22, [R1+0x7c78] ;  /* 0x007c780001167983 */ /* 0x001ea20000300a00 */
[----:B----4-:R-:W-:Y:S03]  /*ca000*/  HMMA.16816.F32 R12, R8, R24, R12 ;  /* 0x00000018080c723c */ /* 0x010fe6000000180c */
[----:B------:R-:W3:Y:S04]  /*ca010*/  LDL.LU.64 R20, [R1+0x7c70] ;  /* 0x007c700001147983 */ /* 0x000ee80000300a00 */
[----:B------:R-:W-:Y:S04]  /*ca020*/  STL.64 [R1+0x7b08], R26 ;  /* 0x007b081a01007387 */ /* 0x000fe80000100a00 */
[----:B------:R0:W-:-:S12]  /*ca030*/  STL.64 [R1+0x7b00], R24 ;  /* 0x007b001801007387 */ /* 0x0001d80000100a00 */
[----:B------:R1:W-:Y:S04]  /*ca040*/  STL.64 [R1+0xa20], R12 ;  /* 0x000a200c01007387 */ /* 0x0003e80000100a00 */
[----:B------:R-:W-:Y:S04]  /*ca050*/  STL.64 [R1+0xa28], R14 ;  /* 0x000a280e01007387 */ /* 0x000fe80000100a00 */
[----:B0-----:R-:W4:Y:S01]  /*ca060*/  LDL.LU R24, [R1+0x2ae0] ;  /* 0x002ae00001187983 */ /* 0x001f220000300800 */
[----:B--2---:R-:W-:-:S15]  /*ca070*/  HMMA.16816.F32 R4, R8, R22, R4 ;  /* 0x000000160804723c */ /* 0x004fde0000001804 */
[----:B------:R-:W-:-:S08]  /*ca080*/  NOP ;  /* 0x0000000000007918 */ /* 0x000fd00000000000 */
[----:B------:R-:W-:Y:S04]  /*ca090*/  STL.64 [R1+0xa10], R4 ;  /* 0x000a100401007387 */ /* 0x000fe80000100a00 */
[----:B------:R-:W-:Y:S04]  /*ca0a0*/  STL.64 [R1+0xa18], R6 ;  /* 0x000a180601007387 */ /* 0x000fe80000100a00 */
[----:B------:R-:W4:Y:S04]  /*ca0b0*/  LDL.LU R25, [R1+0x2ae4] ;  /* 0x002ae40001197983 */ /* 0x000f280000300800 */
[----:B------:R-:W2:Y:S04]  /*ca0c0*/  LDL.LU R26, [R1+0x2ae8] ;  /* 0x002ae800011a7983 */ /* 0x000ea80000300800 */
[----:B------:R-:W2:Y:S04]  /*ca0d0*/  LDL.LU R27, [R1+0x2aec] ;  /* 0x002aec00011b7983 */ /* 0x000ea80000300800 */
[----:B------:R-:W3:Y:S04]  /*ca0e0*/  LDL.LU R16, [R1+0x4c64] ;  /* 0x004c640001107983 */ /* 0x000ee80000300800 */
[----:B-1----:R-:W4:Y:S04]  /*ca0f0*/  LDL.LU R12, [R1+0x4c60] ;  /* 0x004c6000010c7983 */ /* 0x002f280000300800 */
[----:B------:R-:W3:Y:S04]  /*ca100*/  LDL.LU R17, [R1+0x4c6c] ;  /* 0x004c6c0001117983 */ /* 0x000ee80000300800 */
[----:B------:R-:W-:Y:S04]  /*ca110*/  STL.64 [R1+0x7c68], R18 ;  /* 0x007c681201007387 */ /* 0x000fe80000100a00 */
[----:B---3--:R0:W-:Y:S04]  /*ca120*/  STL.64 [R1+0x7c60], R16 ;  /* 0x007c601001007387 */ /* 0x0081e80000100a00 */
[----:B0-----:R-:W3:Y:S04]  /*ca130*/  LDL.LU R16, [R1+0xfa0] ;  /* 0x000fa00001107983 */ /* 0x001ee80000300800 */
[----:B------:R-:W3:Y:S04]  /*ca140*/  LDL.LU R17, [R1+0xfa4] ;  /* 0x000fa40001117983 */ /* 0x000ee80000300800 */
[----:B------:R-:W3:Y:S04]  /*ca150*/  LDL.LU R18, [R1+0xfa8] ;  /* 0x000fa80001127983 */ /* 0x000ee80000300800 */
[----:B------:R-:W3:Y:S04]  /*ca160*/  LDL.LU R19, [R1+0xfac] ;  /* 0x000fac0001137983 */ /* 0x000ee80000300800 */
[----:B------:R-:W3:Y:S04]  /*ca170*/  LDL.LU R13, [R1+0x4c68] ;  /* 0x004c6800010d7983 */ /* 0x000ee80000300800 */
[----:B------:R-:W2:Y:S04]  /*ca180*/  LDL.LU R4, [R1+0xfc0] ;  /* 0x000fc00001047983 */ /* 0x000ea80000300800 */
        /* <DEDUP_REMOVED lines=12> */
[----:B------:R-:W-:Y:S04]  /*ca250*/  STL.64 [R1+0x7c10], R26 ;  /* 0x007c101a01007387 */ /* 0x000fe80000100a00 */
[----:B------:R0:W-:Y:S04]  /*ca260*/  STL.64 [R1+0x7c08], R24 ;  /* 0x007c081801007387 */ /* 0x0001e80000100a00 */
[----:B0-----:R-:W2:Y:S04]  /*ca270*/  LDL.LU R24, [R1+0x2b10] ;  /* 0x002b100001187983 */ /* 0x001ea80000300800 */
[----:B------:R-:W2:Y:S04]  /*ca280*/  LDL.LU R25, [R1+0x2b14] ;  /* 0x002b140001197983 */ /* 0x000ea80000300800 */
[----:B------:R-:W4:Y:S04]  /*ca290*/  LDL.LU R26, [R1+0x2b18] ;  /* 0x002b1800011a7983 */ /* 0x000f280000300800 */
[----:B------:R-:W4:Y:S01]  /*ca2a0*/  LDL.LU R27, [R1+0x2b1c] ;  /* 0x002b1c00011b7983 */ /* 0x000f220000300800 */
[C---:B---3--:R-:W-:Y:S03]  /*ca2b0*/  HMMA.16816.F32 R16, R8.reuse, R20, R16 ;  /* 0x000000140810723c */ /* 0x048fe60000001810 */
        /* <DEDUP_REMOVED lines=15> */
[----:B0-----:R-:W4:Y:S04]  /*ca3b0*/  LDL.LU.64 R18, [R1+0x7c68] ;  /* 0x007c680001127983 */ /* 0x001f280000300a00 */
[----:B------:R-:W2:Y:S04]  /*ca3c0*/  LDL.LU.64 R16, [R1+0x7c60] ;  /* 0x007c600001107983 */ /* 0x000ea80000300a00 */
[----:B------:R0:W-:Y:S04]  /*ca3d0*/  STL.64 [R1+0x7ae8], R22 ;  /* 0x007ae81601007387 */ /* 0x0001e80000100a00 */
[----:B0-----:R-:W3:Y:S04]  /*ca3e0*/  LDL.64 R22, [R1+0xa0] ;  /* 0x0000a00001167983 */ /* 0x001ee80000100a00 */
[----:B------:R0:W-:Y:S04]  /*ca3f0*/  STL.64 [R1+0x7ae0], R20 ;  /* 0x007ae01401007387 */ /* 0x0001e80000100a00 */
[----:B0-----:R-:W3:Y:S01]  /*ca400*/  LDL.64 R20, [R1+0xa8] ;  /* 0x0000a80001147983 */ /* 0x001ee20000100a00 */
[----:B----4-:R-:W-:Y:S01]  /*ca410*/  HMMA.16816.F32 R4, R8, R18, R4 ;  /* 0x000000120804723c */ /* 0x010fe20000001804 */
[----:B--2---:R-:W-:-:S02]  /*ca420*/  IMAD R12, R12, 0x100, R16 ;  /* 0x000001000c0c7824 */ /* 0x004fc400078e0210 */
[----:B------:R-:W-:-:S15]  /*ca430*/  IMAD R13, R13, 0x100, R17 ;  /* 0x000001000d0d7824 */ /* 0x000fde00078e0211 */
[----:B------:R-:W-:-:S05]  /*ca440*/  NOP ;  /* 0x0000000000007918 */ /* 0x000fca0000000000 */
        /* <DEDUP_REMOVED lines=11> */
[----:B------:R-:W4:Y:S04]  /*ca500*/  LDL.LU.64 R4, [R1+0x7c38] ;  /* 0x007c380001047983 */ /* 0x000f280000300a00 */
[----:B------:R0:W-:Y:S04]  /*ca510*/  STL [R1+0x7aac], R16 ;  /* 0x007aac1001007387 */ /* 0x0001e80000100800 */
[----:B0-----:R-:W3:Y:S04]  /*ca520*/  LDL.LU R16, [R1+0x4c74] ;  /* 0x004c740001107983 */ /* 0x001ee80000300800 */
[----:B------:R-:W-:Y:S01]  /*ca530*/  STL [R1+0x7aa8], R17 ;  /* 0x007aa81101007387 */ /* 0x000fe20000100800 */
        /* <DEDUP_REMOVED lines=22> */
[----:B------:R0:W-:Y:S04]  /*ca6a0*/  STL.64 [R1+0x9d0], R8 ;  /* 0x0009d00801007387 */ /* 0x0001e80000100a00 */
[----:B------:R1:W-:Y:S04]  /*ca6b0*/  STL.64 [R1+0x9d8], R10 ;  /* 0x0009d80a01007387 */ /* 0x0003e80000100a00 */
[----:B0-----:R-:W2:Y:S04]  /*ca6c0*/  LDL.LU R8, [R1+0x2b00] ;  /* 0x002b000001087983 */ /* 0x001ea80000300800 */
[----:B------:R-:W2:Y:S04]  /*ca6d0*/  LDL.LU R9, [R1+0x2b04] ;  /* 0x002b040001097983 */ /* 0x000ea80000300800 */
[----:B-1----:R-:W2:Y:S04]  /*ca6e0*/  LDL.LU R10, [R1+0x2b08] ;  /* 0x002b0800010a7983 */ /* 0x002ea80000300800 */
[----:B------:R-:W2:Y:S01]  /*ca6f0*/  LDL.LU R11, [R1+0x2b0c] ;  /* 0x002b0c00010b7983 */ /* 0x000ea20000300800 */
[----:B---3--:R-:W-:-:S02]  /*ca700*/  IMAD R14, R14, 0x100, R16 ;  /* 0x000001000e0e7824 */ /* 0x008fc400078e0210 */
[----:B------:R-:W-:Y:S01]  /*ca710*/  IMAD R15, R0, 0x100, R15 ;  /* 0x00000100000f7824 */ /* 0x000fe200078e020f */
[----:B------:R-:W-:Y:S02]  /*ca720*/  F2FP.F16.E4M3.UNPACK_B R12, R12 ;  /* 0x0000000cff0c723e */ /* 0x000fe400020006ff */
[----:B------:R-:W-:Y:S02]  /*ca730*/  F2FP.F16.E4M3.UNPACK_B R13, R13 ;  /* 0x0000000dff0d723e */ /* 0x000fe400020006ff */
[----:B------:R-:W-:Y:S02]  /*ca740*/  F2FP.F16.E4M3.UNPACK_B R14, R14 ;  /* 0x0000000eff0e723e */ /* 0x000fe400020006ff */
[----:B------:R-:W-:-:S07]  /*ca750*/  F2FP.F16.E4M3.UNPACK_B R15, R15 ;  /* 0x0000000fff0f723e */ /* 0x000fce00020006ff */
[----:B----4-:R-:W-:Y:S01]  /*ca760*/  HMMA.16816.F32 R4, R12, R22, R4 ;  /* 0x000000160c04723c */ /* 0x010fe20000001804 */
[----:B------:R-:W-:Y:S01]  /*ca770*/  IMAD.MOV.U32 R0, RZ, RZ, R21 ;  /* 0x000000ffff007224 */ /* 0x000fe200078e0015 */
[----:B------:R0:W-:Y:S04]  /*ca780*/  STL [R1+0x7a1c], R2 ;  /* 0x007a1c0201007387 */ /* 0x0001e80000100800 */
[----:B------:R1:W-:Y:S04]  /*ca790*/  STL [R1+0x7a18], R3 ;  /* 0x007a180301007387 */ /* 0x0003e80000100800 */
[----:B------:R-:W-:Y:S01]  /*ca7a0*/  STL [R1+0x7a20], R0 ;  /* 0x007a200001007387 */ /* 0x000fe20000100800 */
[----:B0-----:R-:W-:-:S02]  /*ca7b0*/  IMAD.MOV.U32 R2, RZ, RZ, R22 ;  /* 0x000000ffff027224 */ /* 0x001fc400078e0016 */
[----:B-1----:R-:W-:Y:S01]  /*ca7c0*/  IMAD.MOV.U32 R3, RZ, RZ, R23 ;  /* 0x000000ffff037224 */ /* 0x002fe200078e0017 */
[----:B--2---:R-:W-:-:S15]  /*ca7d0*/  HMMA.16816.F32 R8, R12, R20, R8 ;  /* 0x000000140c08723c */ /* 0x004fde0000001808 */
[----:B------:R-:W-:-:S08]  /*ca7e0*/  NOP ;  /* 0x0000000000007918 */ /* 0x000fd00000000000 */
[----:B------:R-:W-:Y:S04]  /*ca7f0*/  STL.64 [R1+0x9c0], R8 ;  /* 0x0009c00801007387 */ /* 0x000fe80000100a00 */
[----:B------:R-:W-:Y:S04]  /*ca800*/  STL.64 [R1+0x9c8], R10 ;  /* 0x0009c80a01007387 */ /* 0x000fe80000100a00 */
[----:B------:R-:W-:Y:S04]  /*ca810*/  STL.64 [R1+0x9b0], R4 ;  /* 0x0009b00401007387 */ /* 0x000fe80000100a00 */
[----:B------:R0:W-:Y:S04]  /*ca820*/  STL.64 [R1+0x9b8], R6 ;  /* 0x0009b80601007387 */ /* 0x0001e80000100a00 */
[----:B------:R-:W-:Y:S04]  /*ca830*/  STL [R1+0x7a28], R3 ;  /* 0x007a280301007387 */ /* 0x000fe80000100800 */
[----:B------:R-:W-:Y:S04]  /*ca840*/  STL [R1+0x7a24], R2 ;  /* 0x007a240201007387 */ /* 0x000fe80000100800 */
[----:B------:R-:W2:Y:S01]  /*ca850*/  LDL.64 R16, [R1+0x70] ;  /* 0x0000700001107983 */ /* 0x000ea20000100a00 */
[----:B0-----:R-:W-:-:S15]  /*ca860*/  HMMA.16816.F32 R4, R12, R28, R24 ;  /* 0x0000001c0c04723c */ /* 0x001fde0000001818 */
[----:B------:R-:W-:-:S08]  /*ca870*/  NOP ;  /* 0x0000000000007918 */ /* 0x000fd00000000000 */
[----:B------:R-:W-:Y:S04]  /*ca880*/  STL.64 [R1+0x9a0], R4 ;  /* 0x0009a00401007387 */ /* 0x000fe80000100a00 */
[----:B------:R-:W-:Y:S04]  /*ca890*/  STL.64 [R1+0x9a8], R6 ;  /* 0x0009a80601007387 */ /* 0x000fe80000100a00 */
[----:B------:R-:W-:Y:S04]  /*ca8a0*/  STL.64 [R1+0x7bc0], R18 ;  /* 0x007bc01201007387 */ /* 0x000fe80000100a00 */
[----:B--2---:R0:W-:Y:S04]  /*ca8b0*/  STL.64 [R1+0x7bb8], R16 ;  /* 0x007bb81001007387 */ /* 0x0041e80000100a00 */
[----:B------:R-:W2:Y:S04]  /*ca8c0*/  LDL.LU R8, [R1+0x2a80] ;  /* 0x002a800001087983 */ /* 0x000ea80000300800 */
[----:B------:R-:W2:Y:S04]  /*ca8d0*/  LDL.LU R9, [R1+0x2a84] ;  /* 0x002a840001097983 */ /* 0x000ea80000300800 */
[----:B------:R-:W3:Y:S04]  /*ca8e0*/  LDL.LU R10, [R1+0x2a88] ;  /* 0x002a8800010a7983 */ /* 0x000ee80000300800 */
[----:B------:R-:W3:Y:S04]  /*ca8f0*/  LDL.LU R11, [R1+0x2a8c] ;  /* 0x002a8c00010b7983 */ /* 0x000ee80000300800 */
[----:B0-----:R-:W4:Y:S04]  /*ca900*/  LDL.LU R16, [R1+0x2aa0] ;  /* 0x002aa00001107983 */ /* 0x001f280000300800 */
[----:B------:R-:W4:Y:S04]  /*ca910*/  LDL.LU R17, [R1+0x2aa4] ;  /* 0x002aa40001117983 */ /* 0x000f280000300800 */
[----:B----4-:R0:W-:Y:S04]  /*ca920*/  STL.64 [R1+0x7bc8], R16 ;  /* 0x007bc81001007387 */ /* 0x0101e80000100a00 */
[----:B0-----:R-:W4:Y:S04]  /*ca930*/  LDL.64 R16, [R1+0x80] ;  /* 0x0000800001107983 */ /* 0x001f280000100a00 */
[----:B------:R-:W2:Y:S04]  /*ca940*/  LDL.LU R18, [R1+0x2aa8] ;  /* 0x002aa80001127983 */ /* 0x000ea80000300800 */
[----:B------:R-:W2:Y:S04]  /*ca950*/  LDL.LU R19, [R1+0x2aac] ;  /* 0x002aac0001137983 */ /* 0x000ea80000300800 */
[----:B--2---:R-:W-:Y:S04]  /*ca960*/  STL.64 [R1+0x7be8], R18 ;  /* 0x007be81201007387 */ /* 0x004fe80000100a00 */
[----:B----4-:R0:W-:Y:S04]  /*ca970*/  STL.64 [R1+0x7be0], R16 ;  /* 0x007be01001007387 */ /* 0x0101e80000100a00 */
[----:B0-----:R-:W2:Y:S04]  /*ca980*/  LDL.LU R16, [R1+0x2ac0] ;  /* 0x002ac00001107983 */ /* 0x001ea80000300800 */
[----:B------:R-:W2:Y:S04]  /*ca990*/  LDL.LU R17, [R1+0x2ac4] ;  /* 0x002ac40001117983 */ /* 0x000ea80000300800 */
[----:B--2---:R0:W-:Y:S04]  /*ca9a0*/  STL.64 [R1+0x7bf0], R16 ;  /* 0x007bf01001007387 */ /* 0x0041e80000100a00 */
[----:B0-----:R-:W2:Y:S04]  /*ca9b0*/  LDL.64 R16, [R1+0x90] ;  /* 0x0000900001107983 */ /* 0x001ea80000100a00 */
[----:B------:R-:W4:Y:S04]  /*ca9c0*/  LDL.LU R18, [R1+0x2ac8] ;  /* 0x002ac80001127983 */ /* 0x000f280000300800 */
[----:B------:R-:W4:Y:S04]  /*ca9d0*/  LDL.LU R19, [R1+0x2acc] ;  /* 0x002acc0001137983 */ /* 0x000f280000300800 */
        /* <DEDUP_REMOVED lines=31> */
[----:B------:R-:W-:-:S02]  /*cabd0*/  IMAD.MOV.U32 R2, RZ, RZ, R17 ;  /* 0x000000ffff027224 */ /* 0x000fc400078e0011 */
[----:B------:R-:W-:Y:S01]  /*cabe0*/  IMAD.MOV.U32 R3, RZ, RZ, R16 ;  /* 0x000000ffff037224 */ /* 0x000fe200078e0010 */
[----:B--2---:R-:W-:-:S15]  /*cabf0*/  HMMA.16816.F32 R8, R12, R16, R8 ;  /* 0x000000100c08723c */ /* 0x004fde0000001808 */
[----:B------:R-:W-:-:S08]  /*cac00*/  NOP ;  /* 0x0000000000007918 */ /* 0x000fd00000000000 */
[----:B------:R-:W-:Y:S04]  /*cac10*/  STL.64 [R1+0x990], R8 ;  /* 0x0009900801007387 */ /* 0x000fe80000100a00 */
[----:B------:R0:W-:Y:S04]  /*cac20*/  STL.64 [R1+0x998], R10 ;  /* 0x0009980a01007387 */ /* 0x0001e80000100a00 */
[----:B0-----:R-:W2:Y:S04]  /*cac30*/  LDL.LU.64 R10, [R1+0x7c00] ;  /* 0x007c0000010a7983 */ /* 0x001ea80000300a00 */
[----:B------:R-:W2:Y:S04]  /*cac40*/  LDL.LU.64 R8, [R1+0x7bf8] ;  /* 0x007bf80001087983 */ /* 0x000ea80000300a00 */
[----:B------:R-:W4:Y:S04]  /*cac50*/  LDL.LU.64 R16, [R1+0x7bf0] ;  /* 0x007bf00001107983 */ /* 0x000f280000300a00 */
[----:B------:R-:W-:Y:S04]  /*cac60*/  STL [R1+0x7a34], R2 ;  /* 0x007a340201007387 */ /* 0x000fe80000100800 */
[----:B------:R0:W-:Y:S04]  /*cac70*/  STL [R1+0x7a30], R3 ;  /* 0x007a300301007387 */ /* 0x0001e80000100800 */
[----:B0-----:R-:W4:Y:S02]  /*cac80*/  LDL.64 R2, [R1+0x88] ;  /* 0x0000880001027983 */ /* 0x001f240000100a00 */
[----:B----4-:R-:W-:-:S15]  /*cac90*/  HMMA.16816.F32 R16, R12, R2, R16 ;  /* 0x000000020c10723c */ /* 0x010fde0000001810 */
[----:B------:R-:W-:-:S08]  /*caca0*/  NOP ;  /* 0x0000000000007918 */ /* 0x000fd00000000000 */
[----:B------:R-:W-:Y:S04]  /*cacb0*/  STL.64 [R1+0x980], R16 ;  /* 0x0009801001007387 */ /* 0x000fe80000100a00 */
[----:B------:R0:W-:Y:S04]  /*cacc0*/  STL.64 [R1+0x988], R18 ;  /* 0x0009881201007387 */ /* 0x0001e80000100a00 */
[----:B0-----:R-:W4:Y:S04]  /*cacd0*/  LDL.LU.64 R18, [R1+0x7be8] ;  /* 0x007be80001127983 */ /* 0x001f280000300a00 */
[----:B------:R-:W2:Y:S01]  /*cace0*/  LDL.LU.64 R16, [R1+0x7be0] ;  /* 0x007be00001107983 */ /* 0x000ea20000300a00 */
[----:B------:R-:W-:-:S05]  /*cacf0*/  IMAD.MOV.U32 R0, RZ, RZ, R3 ;  /* 0x000000ffff007224 */ /* 0x000fca00078e0003 */
[----:B------:R-:W-:Y:S01]  /*cad00*/  STL [R1+0x7a38], R0 ;  /* 0x007a380001007387 */ /* 0x000fe20000100800 */
[----:B--2---:R-:W-:Y:S06]  /*cad10*/  HMMA.16816.F32 R8, R12, R16, R8 ;  /* 0x000000100c08723c */ /* 0x004fec0000001808 */
[----:B------:R-:W-:Y:S02]  /*cad20*/  IMAD.MOV.U32 R3, RZ, RZ, R17 ;  /* 0x000000ffff037224 */ /* 0x000fe400078e0011 */
[----:B------:R-:W-:-:S15]  /*cad30*/  IMAD.MOV.U32 R2, RZ, RZ, R16 ;  /* 0x000000ffff027224 */ /* 0x000fde00078e0010 */
        /* <DEDUP_REMOVED lines=22> */
[----:B---3--:R-:W-:Y:S01]  /*caea0*/  HMMA.16816.F32 R4, R12, R22, R4 ;  /* 0x000000160c04723c */ /* 0x008fe20000001804 */
[----:B------:R-:W-:-:S02]  /*caeb0*/  IMAD.MOV.U32 R2, RZ, RZ, R17 ;  /* 0x000000ffff027224 */ /* 0x000fc400078e0011 */
[----:B------:R-:W-:Y:S02]  /*caec0*/  IMAD.MOV.U32 R3, RZ, RZ, R16 ;  /* 0x000000ffff037224 */ /* 0x000fe400078e0010 */
        /* <DEDUP_REMOVED lines=19> */
[----:B----4-:R-:W-:Y:S04]  /*cb000*/  STL.64 [R1+0x7b60], R18 ;  /* 0x007b601201007387 */ /* 0x010fe80000100a00 */
        /* <DEDUP_REMOVED lines=97> */
[----:B---3--:R-:W-:Y:S01]  /*cb620*/  IMAD.MOV.U32 R0, RZ, RZ, R21 ;  /* 0x000000ffff007224 */ /* 0x008fe200078e0015 */
[----:B------:R-:W-:Y:S01]  /*cb630*/  HMMA.16816.F32 R4, R12, R22, R4 ;  /* 0x000000160c04723c */ /* 0x000fe20000001804 */
        /* <DEDUP_REMOVED lines=8> */
[----:B------:R0:W-:Y:S02]  /*cb6c0*/  STL.64 [R1+0x8c8], R10 ;  /* 0x0008c80a01007387 */ /* 0x0001e40000100a00 */
[----:B0-----:R-:W-:Y:S02]  /*cb6d0*/  HMMA.16816.F32 R8, R12, R28, R24 ;  /* 0x0000001c0c08723c */ /* 0x001fe40000001818 */
[----:B------:R0:W-:Y:S04]  /*cb6e0*/  STL.64 [R1+0x8b0], R4 ;  /* 0x0008b00401007387 */ /* 0x0001e80000100a00 */
[----:B------:R1:W-:Y:S04]  /*cb6f0*/  STL.64 [R1+0x8b8], R6 ;  /* 0x0008b80601007387 */ /* 0x0003e80000100a00 */
[----:B------:R-:W-:Y:S04]  /*cb700*/  STL [R1+0x7a88], R3 ;  /* 0x007a880301007387 */ /* 0x000fe80000100800 */
[----:B------:R-:W-:Y:S04]  /*cb710*/  STL [R1+0x7a84], R2 ;  /* 0x007a840201007387 */ /* 0x000fe80000100800 */
[----:B0-----:R-:W2:Y:S05]  /*cb720*/  LDL.LU R4, [R1+0x2940] ;  /* 0x0029400001047983 */ /* 0x001eaa0000300800 */
        /* <DEDUP_REMOVED lines=39> */
[----:B------:R-:W4:Y:S04]  /*cb9a0*/  LDL.64 R28, [R1] ;  /* 0x00000000011c7983 */ /* 0x000f280000100a00 */
        /* <DEDUP_REMOVED lines=10> */
[----:B------:R-:W2:Y:S04]  /*cba50*/  LDL.LU R6, [R1+0x2968] ;  /* 0x0029680001067983 */ /* 0x000ea80000300800 */
[----:B------:R-:W2:Y:S01]  /*cba60*/  LDL.LU R7, [R1+0x296c] ;  /* 0x00296c0001077983 */ /* 0x000ea20000300800 */
[----:B------:R-:W-:-:S02]  /*cba70*/  IMAD.MOV.U32 R2, RZ, RZ, R11 ;  /* 0x000000ffff027224 */ /* 0x000fc400078e000b */
[----:B------:R-:W-:Y:S01]  /*cba80*/  IMAD.MOV.U32 R3, RZ, RZ, R10 ;  /* 0x000000ffff037224 */ /* 0x000fe200078e000a */
[C---:B---3--:R-:W-:Y:S01]  /*cba90*/  HMMA.16816.F32 R24, R12.reuse, R10, R24 ;  /* 0x0000000a0c18723c */ /* 0x048fe20000001818 */
[----:B--2---:R-:W-:Y:S04]  /*cbaa0*/  STL.64 [R1+0x7ad8], R6 ;  /* 0x007ad80601007387 */ /* 0x004fe80000100a00 */
[----:B----4-:R0:W-:Y:S04]  /*cbab0*/  STL.64 [R1+0x7ad0], R4 ;  /* 0x007ad00401007387 */ /* 0x0101e80000100a00 */
[----:B0-----:R-:W2:Y:S04]  /*cbac0*/  LDL.LU R4, [R1+0x2970] ;  /* 0x0029700001047983 */ /* 0x001ea80000300800 */
[----:B------:R-:W2:Y:S04]  /*cbad0*/  LDL.LU R5, [R1+0x2974] ;  /* 0x0029740001057983 */ /* 0x000ea80000300800 */
[----:B------:R-:W2:Y:S04]  /*cbae0*/  LDL.LU R6, [R1+0x2978] ;  /* 0x0029780001067983 */ /* 0x000ea80000300800 */
[----:B------:R-:W2:Y:S04]  /*cbaf0*/  LDL.LU R7, [R1+0x297c] ;  /* 0x00297c0001077983 */ /* 0x000ea80000300800 */
[----:B------:R-:W3:Y:S04]  /*cbb00*/  LDL.LU R16, [R1+0x4c84] ;  /* 0x004c840001107983 */ /* 0x000ee80000300800 */
[----:B------:R-:W3:Y:S04]  /*cbb10*/  LDL.LU R8, [R1+0x4c80] ;  /* 0x004c800001087983 */ /* 0x000ee80000300800 */
[----:B------:R-:W4:Y:S04]  /*cbb20*/  LDL.LU R17, [R1+0x4c8c] ;  /* 0x004c8c0001117983 */ /* 0x000f280000300800 */
[----:B------:R-:W4:Y:S04]  /*cbb30*/  LDL.LU R9, [R1+0x4c88] ;  /* 0x004c880001097983 */ /* 0x000f280000300800 */
[----:B------:R-:W-:Y:S04]  /*cbb40*/  STL [R1+0x7a8c], R0 ;  /* 0x007a8c0001007387 */ /* 0x000fe80000100800 */
[----:B------:R-:W-:Y:S04]  /*cbb50*/  STL.64 [R1+0x890], R24 ;  /* 0x0008901801007387 */ /* 0x000fe80000100a00 */
[----:B------:R0:W-:Y:S04]  /*cbb60*/  STL.64 [R1+0x898], R26 ;  /* 0x0008981a01007387 */ /* 0x0001e80000100a00 */
[----:B0-----:R-:W2:Y:S04]  /*cbb70*/  LDL.LU.64 R26, [R1+0x7b40] ;  /* 0x007b4000011a7983 */ /* 0x001ea80000300a00 */
[----:B------:R-:W2:Y:S04]  /*cbb80*/  LDL.LU.64 R24, [R1+0x7b38] ;  /* 0x007b380001187983 */ /* 0x000ea80000300a00 */
[----:B------:R-:W4:Y:S04]  /*cbb90*/  LDL.LU R10, [R1+0x4c90] ;  /* 0x004c9000010a7983 */ /* 0x000f280000300800 */
[----:B------:R-:W4:Y:S04]  /*cbba0*/  LDL.LU R11, [R1+0x4c98] ;  /* 0x004c9800010b7983 */ /* 0x000f280000300800 */
        /* <DEDUP_REMOVED lines=54> */
[----:B------:R-:W2:Y:S04]  /*cbf10*/  LDL.LU.64 R4, [R1+0x7ac0] ;  /* 0x007ac00001047983 */ /* 0x000ea80000300a00 */
[----:B------:R-:W-:Y:S04]  /*cbf20*/  STL.64 [R1+0x77e0], R22 ;  /* 0x0077e01601007387 */ /* 0x000fe80000100a00 */
[----:B------:R0:W-:Y:S01]  /*cbf30*/  STL.64 [R1+0x77d8], R20 ;  /* 0x0077d81401007387 */ /* 0x0001e20000100a00 */
[----:B------:R-:W-:-:S02]  /*cbf40*/  IMAD R8, R8, 0x100, R16 ;  /* 0x0000010008087824 */ /* 0x000fc400078e0210 */
[----:B----4-:R-:W-:Y:S01]  /*cbf50*/  IMAD R9, R9, 0x100, R17 ;  /* 0x0000010009097824 */ /* 0x010fe200078e0211 */
        /* <DEDUP_REMOVED lines=16> */
[----:B0-----:R-:W3:Y:S04]  /*cc060*/  LDL.LU.64 R6, [R1+0x7aa0] ;  /* 0x007aa00001067983 */ /* 0x001ee80000300a00 */
[----:B------:R-:W2:Y:S04]  /*cc070*/  LDL.LU.64 R4, [R1+0x7a98] ;  /* 0x007a980001047983 */ /* 0x000ea80000300a00 */
[----:B------:R0:W-:Y:S04]  /*cc080*/  STL [R1+0x77b4], R16 ;  /* 0x0077b41001007387 */ /* 0x0001e80000100800 */
[----:B0-----:R-:W4:Y:S04]  /*cc090*/  LDL.LU R16, [R1+0x4c9c] ;  /* 0x004c9c0001107983 */ /* 0x001f280000300800 */
[----:B------:R0:W-:Y:S04]  /*cc0a0*/  STL [R1+0x77b0], R17 ;  /* 0x0077b01101007387 */ /* 0x0001e80000100800 */
[----:B0-----:R-:W3:Y:S04]  /*cc0b0*/  LDL.LU R17, [R1+0x4c94] ;  /* 0x004c940001117983 */ /* 0x001ee80000300800 */
[----:B------:R0:W-:Y:S01]  /*cc0c0*/  STL.64 [R1+0x77f8], R18 ;  /* 0x0077f81201007387 */ /* 0x0001e20000100a00 */
[----:B------:R-:W-:-:S02]  /*cc0d0*/  F2FP.F16.E4M3.UNPACK_B R8, R8 ;  /* 0x00000008ff08723e */ /* 0x000fc400020006ff */
[----:B------:R-:W-:Y:S01]  /*cc0e0*/  F2FP.F16.E4M3.UNPACK_B R9, R9 ;  /* 0x00000009ff09723e */ /* 0x000fe200020006ff */
[----:B----4-:R-:W-:Y:S02]  /*cc0f0*/  IMAD R11, R11, 0x100, R16 ;  /* 0x000001000b0b7824 */ /* 0x010fe400078e0210 */
[----:B---3--:R-:W-:Y:S02]  /*cc100*/  IMAD R10, R10, 0x100, R17 ;  /* 0x000001000a0a7824 */ /* 0x008fe400078e0211 */
[----:B0-----:R-:W-:Y:S01]  /*cc110*/  HMMA.16816.F32 R16, R12, R6, R20 ;  /* 0x000000060c10723c */ /* 0x001fe20000001814 */
[----:B------:R-:W-:Y:S02]  /*cc120*/  F2FP.F16.E4M3.UNPACK_B R11, R11 ;  /* 0x0000000bff0b723e */ /* 0x000fe400020006ff */
[----:B------:R-:W-:-:S05]  /*cc130*/  F2FP.F16.E4M3.UNPACK_B R10, R10 ;  /* 0x0000000aff0a723e */ /* 0x000fca00020006ff */
[----:B------:R-:W-:-:S15]  /*cc140*/  STL.64 [R1+0x7a10], R10 ;  /* 0x007a100a01007387 */ /* 0x000fde0000100a00 */
        /* <DEDUP_REMOVED lines=16> */
[----:B------:R-:W3:Y:S01]  /*cc250*/  LDL.LU R27, [R1+0x27cc] ;  /* 0x0027cc00011b7983 */ /* 0x000ee20000300800 */
[----:B------:R-:W-:-:S02]  /*cc260*/  IMAD.MOV.U32 R16, RZ, RZ, R2 ;  /* 0x000000ffff107224 */ /* 0x000fc400078e0002 */
[----:B------:R-:W-:Y:S01]  /*cc270*/  IMAD.MOV.U32 R17, RZ, RZ, R3 ;  /* 0x000000ffff117224 */ /* 0x000fe200078e0003 */
[----:B---3--:R-:W-:Y:S04]  /*cc280*/  STL.64 [R1+0x7818], R26 ;  /* 0x0078181a01007387 */ /* 0x008fe80000100a00 */
[----:B--2---:R1:W-:Y:S04]  /*cc290*/  STL.64 [R1+0x7810], R24 ;  /* 0x0078101801007387 */ /* 0x0043e80000100a00 */
[----:B------:R-:W2:Y:S04]  /*cc2a0*/  LDL.LU R2, [R1+0x7a94] ;  /* 0x007a940001027983 */ /* 0x000ea80000300800 */
[----:B------:R-:W3:Y:S04]  /*cc2b0*/  LDL.LU R3, [R1+0x7a90] ;  /* 0x007a900001037983 */ /* 0x000ee80000300800 */
[----:B0-----:R-:W4:Y:S04]  /*cc2c0*/  LDL.LU R20, [R1+0x27d0] ;  /* 0x0027d00001147983 */ /* 0x001f280000300800 */
[----:B------:R-:W4:Y:S04]  /*cc2d0*/  LDL.LU R21, [R1+0x27d4] ;  /* 0x0027d40001157983 */ /* 0x000f280000300800 */
[----:B------:R-:W2:Y:S04]  /*cc2e0*/  LDL.LU R22, [R1+0x27d8] ;  /* 0x0027d80001167983 */ /* 0x000ea80000300800 */
[----:B------:R-:W2:Y:S01]  /*cc2f0*/  LDL.LU R23, [R1+0x27dc] ;  /* 0x0027dc0001177983 */ /* 0x000ea20000300800 */
[----:B------:R-:W-:-:S03]  /*cc300*/  IMAD.MOV.U32 R19, RZ, RZ, R0 ;  /* 0x000000ffff137224 */ /* 0x000fc600078e0000 */
[----:B--2---:R3:W-:Y:S04]  /*cc310*/  STL.64 [R1+0x7828], R22 ;  /* 0x0078281601007387 */ /* 0x0047e80000100a00 */
[----:B----4-:R0:W-:Y:S04]  /*cc320*/  STL.64 [R1+0x7820], R20 ;  /* 0x0078201401007387 */ /* 0x0101e80000100a00 */
[----:B------:R-:W2:Y:S04]  /*cc330*/  LDL R18, [R1+0x8] ;  /* 0x0000080001127983 */ /* 0x000ea80000100800 */
[----:B------:R-:W4:Y:S04]  /*cc340*/  LDL.LU R0, [R1+0x7a8c] ;  /* 0x007a8c0001007983 */ /* 0x000f280000300800 */
[----:B--2---:R-:W-:Y:S04]  /*cc350*/  STL.64 [R1+0x7838], R18 ;  /* 0x0078381201007387 */ /* 0x004fe80000100a00 */
[----:B------:R-:W-:Y:S04]  /*cc360*/  STL.64 [R1+0x7830], R16 ;  /* 0x0078301001007387 */ /* 0x000fe80000100a00 */
[----:B-1----:R-:W2:Y:S04]  /*cc370*/  LDL.LU R24, [R1+0x27e0] ;  /* 0x0027e00001187983 */ /* 0x002ea80000300800 */
        /* <DEDUP_REMOVED lines=9> */
[----:B0-----:R-:W4:Y:S01]  /*cc410*/  LDL R20, [R1+0x18] ;  /* 0x0000180001147983 */ /* 0x001f220000100800 */
[----:B------:R-:W-:-:S03]  /*cc420*/  IMAD.MOV.U32 R21, RZ, RZ, R0 ;  /* 0x000000ffff157224 */ /* 0x000fc600078e0000 */
[----:B------:R-:W2:Y:S04]  /*cc430*/  LDL.LU R0, [R1+0x7a80] ;  /* 0x007a800001007983 */ /* 0x000ea80000300800 */
[----:B------:R3:W-:Y:S04]  /*cc440*/  STL.64 [R1+0x7858], R22 ;  /* 0x0078581601007387 */ /* 0x0007e80000100a00 */
[----:B----4-:R-:W-:Y:S04]  /*cc450*/  STL.64 [R1+0x7850], R20 ;  /* 0x0078501401007387 */ /* 0x010fe80000100a00 */
[----:B-1----:R-:W4:Y:S04]  /*cc460*/  LDL.LU R24, [R1+0x2800] ;  /* 0x0028000001187983 */ /* 0x002f280000300800 */
[----:B------:R-:W4:Y:S04]  /*cc470*/  LDL.LU R25, [R1+0x2804] ;  /* 0x0028040001197983 */ /* 0x000f280000300800 */
[----:B------:R-:W4:Y:S04]  /*cc480*/  LDL.LU R26, [R1+0x2808] ;  /* 0x00280800011a7983 */ /* 0x000f280000300800 */
        /* <DEDUP_REMOVED lines=11> */
[----:B------:R-:W2:Y:S01]  /*cc540*/  LDL.LU R27, [R1+0x281c] ;  /* 0x00281c00011b7983 */ /* 0x000ea20000300800 */
[----:B------:R-:W-:-:S03]  /*cc550*/  IMAD.MOV.U32 R21, RZ, RZ, R0 ;  /* 0x000000ffff157224 */ /* 0x000fc600078e0000 */
[----:B--2---:R-:W-:Y:S04]  /*cc560*/  STL.64 [R1+0x7880], R26 ;  /* 0x0078801a01007387 */ /* 0x004fe80000100a00 */
[----:B----4-:R0:W-:Y:S04]  /*cc570*/  STL.64 [R1+0x7878], R24 ;  /* 0x0078781801007387 */ /* 0x0101e80000100a00 */
[----:B------:R-:W2:Y:S04]  /*cc580*/  LDL R20, [R1+0x28] ;  /* 0x0000280001147983 */ /* 0x000ea80000100800 */
[----:B------:R-:W4:Y:S04]  /*cc590*/  LDL.LU R0, [R1+0x7a74] ;  /* 0x007a740001007983 */ /* 0x000f280000300800 */
        /* <DEDUP_REMOVED lines=11> */
[----:B-1----:R-:W4:Y:S01]  /*cc650*/  LDL R20, [R1+0x38] ;  /* 0x0000380001147983 */ /* 0x002f220000100800 */
[----:B------:R-:W-:-:S03]  /*cc660*/  IMAD.MOV.U32 R21, RZ, RZ, R0 ;  /* 0x000000ffff157224 */ /* 0x000fc600078e0000 */
[----:B------:R-:W2:Y:S04]  /*cc670*/  LDL.LU R0, [R1+0x7a68] ;  /* 0x007a680001007983 */ /* 0x000ea80000300800 */
[----:B------:R3:W-:Y:S04]  /*cc680*/  STL.64 [R1+0x78a0], R22 ;  /* 0x0078a01601007387 */ /* 0x0007e80000100a00 */
[----:B----4-:R-:W-:Y:S04]  /*cc690*/  STL.64 [R1+0x78b8], R20 ;  /* 0x0078b81401007387 */ /* 0x010fe80000100a00 */
[----:B0-----:R-:W4:Y:S04]  /*cc6a0*/  LDL.LU R24, [R1+0x2830] ;  /* 0x0028300001187983 */ /* 0x001f280000300800 */
[----:B------:R-:W4:Y:S04]  /*cc6b0*/  LDL.LU R25, [R1+0x2834] ;  /* 0x0028340001197983 */ /* 0x000f280000300800 */
[----:B------:R-:W4:Y:S04]  /*cc6c0*/  LDL.LU R26, [R1+0x2838] ;  /* 0x00283800011a7983 */ /* 0x000f280000300800 */
[----:B------:R-:W4:Y:S01]  /*cc6d0*/  LDL.LU R27, [R1+0x283c] ;  /* 0x00283c00011b7983 */ /* 0x000f220000300800 */
[----:B---3--:R-:W-:-:S02]  /*cc6e0*/  IMAD.MOV.U32 R22, RZ, RZ, R2 ;  /* 0x000000ffff167224 */ /* 0x008fc400078e0002 */
[----:B--2---:R-:W-:Y:S01]  /*cc6f0*/  IMAD.MOV.U32 R23, RZ, RZ, R3 ;  /* 0x000000ffff177224 */ /* 0x004fe200078e0003 */
[----:B------:R-:W2:Y:S04]  /*cc700*/  LDL.LU R2, [R1+0x7a64] ;  /* 0x007a640001027983 */ /* 0x000ea80000300800 */
[----:B------:R-:W3:Y:S04]  /*cc710*/  LDL.LU R3, [R1+0x7a60] ;  /* 0x007a600001037983 */ /* 0x000ee80000300800 */
[----:B------:R-:W-:Y:S04]  /*cc720*/  STL.64 [R1+0x78d0], R22 ;  /* 0x0078d01601007387 */ /* 0x000fe80000100a00 */
[----:B----4-:R-:W-:Y:S04]  /*cc730*/  STL.64 [R1+0x78b0], R26 ;  /* 0x0078b01a01007387 */ /* 0x010fe80000100a00 */
[----:B------:R0:W-:Y:S04]  /*cc740*/  STL.64 [R1+0x78a8], R24 ;  /* 0x0078a81801007387 */ /* 0x0001e80000100a00 */
[----:B0-----:R-:W4:Y:S04]  /*cc750*/  LDL.LU R24, [R1+0x2840] ;  /* 0x0028400001187983 */ /* 0x001f280000300800 */
[----:B------:R-:W4:Y:S04]  /*cc760*/  LDL.LU R25, [R1+0x2844] ;  /* 0x0028440001197983 */ /* 0x000f280000300800 */
[----:B------:R-:W2:Y:S04]  /*cc770*/  LDL.LU R26, [R1+0x2848] ;  /* 0x00284800011a7983 */ /* 0x000ea80000300800 */
[----:B------:R-:W2:Y:S04]  /*cc780*/  LDL.LU R27, [R1+0x284c] ;  /* 0x00284c00011b7983 */ /* 0x000ea80000300800 */
[----:B------:R-:W3:Y:S01]  /*cc790*/  LDL R20, [R1+0x48] ;  /* 0x0000480001147983 */ /* 0x000ee20000100800 */
[----:B------:R-:W-:-:S03]  /*cc7a0*/  IMAD.MOV.U32 R21, RZ, RZ, R0 ;  /* 0x000000ffff157224 */ /* 0x000fc600078e0000 */
[----:B------:R-:W4:Y:S04]  /*cc7b0*/  LDL.LU R0, [R1+0x7a5c] ;  /* 0x007a5c0001007983 */ /* 0x000f280000300800 */
        /* <DEDUP_REMOVED lines=1583> */
[----:B------:R-:W3:Y:S01]  /*d2ab0*/  LDL.LU R6, [R1+0x2278] ;  /* 0x0022780001067983 */ /* 0x000ee20000300800 */
[----:B------:R-:W-:-:S03]  /*d2ac0*/  IMAD.MOV.U32 R0, RZ, RZ, R29 ;  /* 0x000000ffff007224 */ /* 0x000fc600078e001d */
[----:B------:R-:W3:Y:S04]  /*d2ad0*/  LDL.LU R7, [R1+0x227c] ;  /* 0x00227c0001077983 */ /* 0x000ee80000300800 */
[----:B------:R-:W3:Y:S04]  /*d2ae0*/  LDL.64 R22, [R1+0x20] ;  /* 0x0000200001167983 */ /* 0x000ee80000100a00 */
[----:B------:R-:W3:Y:S04]  /*d2af0*/  LDL R28, [R1+0x18] ;  /* 0x00001800011c7983 */ /* 0x000ee80000100800 */
[----:B------:R-:W3:Y:S04]  /*d2b00*/  LDL R29, [R1+0x1c] ;  /* 0x00001c00011d7983 */ /* 0x000ee80000100800 */
[----:B------:R-:W3:Y:S04]  /*d2b10*/  LDL.LU R24, [R1+0x2260] ;  /* 0x0022600001187983 */ /* 0x000ee80000300800 */
[----:B------:R-:W3:Y:S04]  /*d2b20*/  LDL.LU R25, [R1+0x2264] ;  /* 0x0022640001197983 */ /* 0x000ee80000300800 */
[----:B------:R-:W3:Y:S04]  /*d2b30*/  LDL.LU R26, [R1+0x2268] ;  /* 0x00226800011a7983 */ /* 0x000ee80000300800 */
[----:B------:R-:W3:Y:S04]  /*d2b40*/  LDL.LU R27, [R1+0x226c] ;  /* 0x00226c00011b7983 */ /* 0x000ee80000300800 */
        /* <DEDUP_REMOVED lines=60> */
[----:B------:R0:W-:Y:S02]  /*d2f10*/  STL.64 [R1+0xe98], R6 ;  /* 0x000e980601007387 */ /* 0x0001e40000100a00 */
[----:B0-----:R-:W-:Y:S02]  /*d2f20*/  HMMA.16816.F32 R4, R12, R28, R24 ;  /* 0x0000001c0c04723c */ /* 0x001fe40000001818 */
[----:B------:R-:W-:Y:S04]  /*d2f30*/  STL [R1+0x7150], R3 ;  /* 0x0071500301007387 */ /* 0x000fe80000100800 */
[----:B------:R-:W-:Y:S04]  /*d2f40*/  STL [R1+0x714c], R2 ;  /* 0x00714c0201007387 */ /* 0x000fe80000100800 */
        /* <DEDUP_REMOVED lines=29> */
[----:B0-----:R-:W4:Y:S04]  /*d3120*/  LDL.LU R20, [R1+0x2240] ;  /* 0x0022400001147983 */ /* 0x001f280000300800 */
[----:B------:R-:W4:Y:S04]  /*d3130*/  LDL.LU R21, [R1+0x2244] ;  /* 0x0022440001157983 */ /* 0x000f280000300800 */
[----:B------:R-:W3:Y:S04]  /*d3140*/  LDL.LU R22, [R1+0x2248] ;  /* 0x0022480001167983 */ /* 0x000ee80000300800 */
[----:B------:R-:W3:Y:S04]  /*d3150*/  LDL.LU R23, [R1+0x224c] ;  /* 0x00224c0001177983 */ /* 0x000ee80000300800 */
[----:B---3--:R-:W-:Y:S04]  /*d3160*/  STL.64 [R1+0x7210], R22 ;  /* 0x0072101601007387 */ /* 0x008fe80000100a00 */
[----:B----4-:R0:W-:Y:S04]  /*d3170*/  STL.64 [R1+0x7208], R20 ;  /* 0x0072081401007387 */ /* 0x0101e80000100a00 */
[----:B0-----:R-:W2:Y:S04]  /*d3180*/  LDL.LU R20, [R1+0x2250] ;  /* 0x0022500001147983 */ /* 0x001ea80000300800 */
[----:B------:R-:W2:Y:S04]  /*d3190*/  LDL.LU R21, [R1+0x2254] ;  /* 0x0022540001157983 */ /* 0x000ea80000300800 */
[----:B------:R-:W2:Y:S04]  /*d31a0*/  LDL.LU R22, [R1+0x2258] ;  /* 0x0022580001167983 */ /* 0x000ea80000300800 */
[----:B------:R-:W2:Y:S04]  /*d31b0*/  LDL.LU R23, [R1+0x225c] ;  /* 0x00225c0001177983 */ /* 0x000ea80000300800 */
[----:B------:R-:W3:Y:S04]  /*d31c0*/  LDL.64 R28, [R1] ;  /* 0x00000000011c7983 */ /* 0x000ee80000100a00 */
[----:B------:R-:W4:Y:S04]  /*d31d0*/  LDL.LU R16, [R1+0x4d04] ;  /* 0x004d040001107983 */ /* 0x000f280000300800 */
[----:B------:R-:W3:Y:S04]  /*d31e0*/  LDL.LU R8, [R1+0x4d00] ;  /* 0x004d000001087983 */ /* 0x000ee80000300800 */
[----:B------:R-:W4:Y:S04]  /*d31f0*/  LDL.LU R17, [R1+0x4d0c] ;  /* 0x004d0c0001117983 */ /* 0x000f280000300800 */
[----:B------:R-:W-:Y:S04]  /*d3200*/  STL.64 [R1+0x7188], R18 ;  /* 0x0071881201007387 */ /* 0x000fe80000100a00 */
[----:B----4-:R0:W-:Y:S04]  /*d3210*/  STL.64 [R1+0x7180], R16 ;  /* 0x0071801001007387 */ /* 0x0101e80000100a00 */
        /* <DEDUP_REMOVED lines=24> */
[----:B------:R-:W-:Y:S04]  /*d33a0*/  STL.64 [R1+0xeb0], R20 ;  /* 0x000eb01401007387 */ /* 0x000fe80000100a00 */
[----:B------:R0:W-:Y:S04]  /*d33b0*/  STL.64 [R1+0xeb8], R22 ;  /* 0x000eb81601007387 */ /* 0x0001e80000100a00 */
[----:B0-----:R-:W3:Y:S04]  /*d33c0*/  LDL.LU.64 R22, [R1+0x7210] ;  /* 0x0072100001167983 */ /* 0x001ee80000300a00 */
[----:B------:R-:W3:Y:S01]  /*d33d0*/  LDL.LU.64 R20, [R1+0x7208] ;  /* 0x0072080001147983 */ /* 0x000ee20000300a00 */
[----:B------:R-:W-:-:S02]  /*d33e0*/  IMAD.MOV.U32 R2, RZ, RZ, R24 ;  /* 0x000000ffff027224 */ /* 0x000fc400078e0018 */
[----:B------:R-:W-:-:S03]  /*d33f0*/  IMAD.MOV.U32 R0, RZ, RZ, R25 ;  /* 0x000000ffff007224 */ /* 0x000fc600078e0019 */
[----:B------:R0:W-:Y:S01]  /*d3400*/  STL [R1+0x7154], R2 ;  /* 0x0071540201007387 */ /* 0x0001e20000100800 */
[----:B---3--:R-:W-:Y:S03]  /*d3410*/  HMMA.16816.F32 R24, R12, R26, R20 ;  /* 0x0000001a0c18723c */ /* 0x008fe60000001814 */
[----:B------:R-:W3:Y:S04]  /*d3420*/  LDL.LU.64 R22, [R1+0x7200] ;  /* 0x0072000001167983 */ /* 0x000ee80000300a00 */
[----:B------:R-:W3:Y:S01]  /*d3430*/  LDL.LU.64 R20, [R1+0x71f8] ;  /* 0x0071f80001147983 */ /* 0x000ee20000300a00 */
[----:B0-----:R-:W-:Y:S02]  /*d3440*/  IMAD.MOV.U32 R2, RZ, RZ, R28 ;  /* 0x000000ffff027224 */ /* 0x001fe400078e001c */
[----:B------:R-:W-:-:S13]  /*d3450*/  IMAD.MOV.U32 R3, RZ, RZ, R29 ;  /* 0x000000ffff037224 */ /* 0x000fda00078e001d */
        /* <DEDUP_REMOVED lines=9> */
[----:B------:R-:W3:Y:S04]  /*d34f0*/  LDL.LU.64 R20, [R1+0x71d8] ;  /* 0x0071d80001147983 */ /* 0x000ee80000300a00 */
[----:B------:R-:W2:Y:S02]  /*d3500*/  LDL.LU.64 R28, [R1+0x71d0] ;  /* 0x0071d000011c7983 */ /* 0x000ea40000300a00 */
        /* <DEDUP_REMOVED lines=42> */
[----:B--2---:R-:W-:Y:S01]  /*d37b0*/  HMMA.16816.F32 R4, R12, R18, R4 ;  /* 0x000000120c04723c */ /* 0x004fe20000001804 */
[----:B---3--:R-:W-:-:S02]  /*d37c0*/  IMAD R8, R8, 0x100, R16 ;  /* 0x0000010008087824 */ /* 0x008fc400078e0210 */
        /* <DEDUP_REMOVED lines=18> */
[----:B------:R-:W-:-:S02]  /*d38f0*/  F2FP.F16.E4M3.UNPACK_B R8, R8 ;  /* 0x00000008ff08723e */ /* 0x000fc400020006ff */
[----:B------:R-:W-:Y:S01]  /*d3900*/  F2FP.F16.E4M3.UNPACK_B R9, R9 ;  /* 0x00000009ff09723e */ /* 0x000fe200020006ff */
[----:B----4-:R-:W-:Y:S02]  /*d3910*/  IMAD R10, R10, 0x100, R18 ;  /* 0x000001000a0a7824 */ /* 0x010fe400078e0212 */
[----:B--2---:R-:W-:Y:S02]  /*d3920*/  IMAD R11, R11, 0x100, R19 ;  /* 0x000001000b0b7824 */ /* 0x004fe400078e0213 */
[----:B0-----:R-:W-:Y:S06]  /*d3930*/  HMMA.16816.F32 R16, R12, R6, R20 ;  /* 0x000000060c10723c */ /* 0x001fec0000001814 */
[----:B------:R-:W-:Y:S01]  /*d3940*/  STL [R1+0x6e6c], R6 ;  /* 0x006e6c0601007387 */ /* 0x000fe20000100800 */
[----:B------:R-:W-:-:S02]  /*d3950*/  F2FP.F16.E4M3.UNPACK_B R10, R10 ;  /* 0x0000000aff0a723e */ /* 0x000fc400020006ff */
[----:B------:R-:W-:Y:S01]  /*d3960*/  F2FP.F16.E4M3.UNPACK_B R11, R11 ;  /* 0x0000000bff0b723e */ /* 0x000fe200020006ff */
[----:B------:R-:W-:-:S13]  /*d3970*/  STL [R1+0x6e68], R7 ;  /* 0x006e680701007387 */ /* 0x000fda0000100800 */
[----:B------:R-:W-:Y:S04]  /*d3980*/  STL.64 [R1+0xf50], R16 ;  /* 0x000f501001007387 */ /* 0x000fe80000100a00 */
[----:B------:R-:W-:Y:S04]  /*d3990*/  STL.64 [R1+0xf58], R18 ;  /* 0x000f581201007387 */ /* 0x000fe80000100a00 */
[----:B------:R-:W-:Y:S04]  /*d39a0*/  STL.64 [R1+0x70d8], R10 ;  /* 0x0070d80a01007387 */ /* 0x000fe80000100a00 */
[----:B------:R3:W-:Y:S02]  /*d39b0*/  STL.64 [R1+0x70d0], R8 ;  /* 0x0070d00801007387 */ /* 0x0007e40000100a00 */
[----:B---3--:R-:W-:Y:S06]  /*d39c0*/  HMMA.16816.F32 R8, R12, R4, R24 ;  /* 0x000000040c08723c */ /* 0x008fec0000001818 */
[----:B------:R0:W-:Y:S04]  /*d39d0*/  STL.64 [R1+0x6ed0], R4 ;  /* 0x006ed00401007387 */ /* 0x0001e80000100a00 */
[----:B------:R-:W2:-:S13]  /*d39e0*/  LDL.LU R16, [R1+0x20a0] ;  /* 0x0020a00001107983 */ /* 0x000e9a0000300800 */
[----:B------:R-:W-:Y:S04]  /*d39f0*/  STL.64 [R1+0xf70], R8 ;  /* 0x000f700801007387 */ /* 0x000fe80000100a00 */
[----:B------:R-:W-:Y:S04]  /*d3a00*/  STL.64 [R1+0xf78], R10 ;  /* 0x000f780a01007387 */ /* 0x000fe80000100a00 */
        /* <DEDUP_REMOVED lines=12> */
[----:B------:R-:W2:Y:S04]  /*d3ad0*/  LDL.LU R7, [R1+0x20cc] ;  /* 0x0020cc0001077983 */ /* 0x000ea80000300800 */
[----:B--2---:R0:W-:Y:S04]  /*d3ae0*/  STL.64 [R1+0x6ef0], R6 ;  /* 0x006ef00601007387 */ /* 0x0041e80000100a00 */
[----:B----4-:R2:W-:Y:S04]  /*d3af0*/  STL.64 [R1+0x6ee8], R4 ;  /* 0x006ee80401007387 */ /* 0x0105e80000100a00 */
[----:B-1----:R-:W4:Y:S04]  /*d3b00*/  LDL.LU R16, [R1+0x20d0] ;  /* 0x0020d00001107983 */ /* 0x002f280000300800 */
[----:B------:R-:W4:Y:S04]  /*d3b10*/  LDL.LU R17, [R1+0x20d4] ;  /* 0x0020d40001117983 */ /* 0x000f280000300800 */
[----:B------:R-:W3:Y:S04]  /*d3b20*/  LDL.LU R18, [R1+0x20d8] ;  /* 0x0020d80001127983 */ /* 0x000ee80000300800 */
[----:B------:R-:W3:Y:S01]  /*d3b30*/  LDL.LU R19, [R1+0x20dc] ;  /* 0x0020dc0001137983 */ /* 0x000ee20000300800 */
[----:B0-----:R-:W-:-:S02]  /*d3b40*/  IMAD.MOV.U32 R6, RZ, RZ, R2 ;  /* 0x000000ffff067224 */ /* 0x001fc400078e0002 */
[----:B------:R-:W-:Y:S01]  /*d3b50*/  IMAD.MOV.U32 R7, RZ, RZ, R0 ;  /* 0x000000ffff077224 */ /* 0x000fe200078e0000 */
[----:B---3--:R-:W-:Y:S04]  /*d3b60*/  STL.64 [R1+0x6f00], R18 ;  /* 0x006f001201007387 */ /* 0x008fe80000100a00 */
[----:B----4-:R0:W-:Y:S04]  /*d3b70*/  STL.64 [R1+0x6ef8], R16 ;  /* 0x006ef81001007387 */ /* 0x0101e80000100a00 */
[----:B------:R-:W3:Y:S04]  /*d3b80*/  LDL.LU R2, [R1+0x714c] ;  /* 0x00714c0001027983 */ /* 0x000ee80000300800 */
[----:B------:R-:W4:Y:S04]  /*d3b90*/  LDL.LU R0, [R1+0x7148] ;  /* 0x0071480001007983 */ /* 0x000f280000300800 */
[----:B--2---:R-:W2:Y:S04]  /*d3ba0*/  LDL.64 R4, [R1+0x18] ;  /* 0x0000180001047983 */ /* 0x004ea80000100a00 */
[----:B------:R3:W-:Y:S04]  /*d3bb0*/  STL.64 [R1+0x6f20], R6 ;  /* 0x006f200601007387 */ /* 0x0007e80000100a00 */
[----:B--2---:R-:W-:Y:S04]  /*d3bc0*/  STL.64 [R1+0x6f18], R4 ;  /* 0x006f180401007387 */ /* 0x004fe80000100a00 */
[----:B0-----:R-:W2:Y:S04]  /*d3bd0*/  LDL.LU R16, [R1+0x20e0] ;  /* 0x0020e00001107983 */ /* 0x001ea80000300800 */
[----:B------:R-:W2:Y:S04]  /*d3be0*/  LDL.LU R17, [R1+0x20e4] ;  /* 0x0020e40001117983 */ /* 0x000ea80000300800 */
[----:B------:R-:W4:Y:S04]  /*d3bf0*/  LDL.LU R18, [R1+0x20e8] ;  /* 0x0020e80001127983 */ /* 0x000f280000300800 */
[----:B------:R-:W4:Y:S01]  /*d3c00*/  LDL.LU R19, [R1+0x20ec] ;  /* 0x0020ec0001137983 */ /* 0x000f220000300800 */
[----:B---3--:R-:W-:-:S02]  /*d3c10*/  IMAD.MOV.U32 R6, RZ, RZ, R2 ;  /* 0x000000ffff067224 */ /* 0x008fc400078e0002 */
        /* <DEDUP_REMOVED lines=9> */
[----:B------:R-:W4:Y:S04]  /*d3cb0*/  LDL.LU R19, [R1+0x20fc] ;  /* 0x0020fc0001137983 */ /* 0x000f280000300800 */
[----:B------:R-:W3:Y:S01]  /*d3cc0*/  LDL R4, [R1+0x28] ;  /* 0x0000280001047983 */ /* 0x000ee20000100800 */
[----:B------:R-:W-:-:S03]  /*d3cd0*/  IMAD.MOV.U32 R5, RZ, RZ, R0 ;  /* 0x000000ffff057224 */ /* 0x000fc600078e0000 */
[----:B------:R-:W2:Y:S04]  /*d3ce0*/  LDL.LU R0, [R1+0x713c] ;  /* 0x00713c0001007983 */ /* 0x000ea80000300800 */
[----:B---3--:R-:W-:Y:S04]  /*d3cf0*/  STL.64 [R1+0x6f50], R4 ;  /* 0x006f500401007387 */ /* 0x008fe80000100a00 */
        /* <DEDUP_REMOVED lines=18> */
[----:B------:R-:W-:-:S02]  /*d3e20*/  IMAD.MOV.U32 R5, RZ, RZ, R0 ;  /* 0x000000ffff057224 */ /* 0x000fc400078e0000 */
[----:B----4-:R-:W-:Y:S02]  /*d3e30*/  IMAD.MOV.U32 R6, RZ, RZ, R2 ;  /* 0x000000ffff067224 */ /* 0x010fe400078e0002 */
[----:B------:R-:W-:Y:S01]  /*d3e40*/  IMAD.MOV.U32 R7, RZ, RZ, R3 ;  /* 0x000000ffff077224 */ /* 0x000fe200078e0003 */
[----:B------:R-:W4:Y:S04]  /*d3e50*/  LDL.LU R0, [R1+0x7130] ;  /* 0x0071300001007983 */ /* 0x000f280000300800 */
[----:B------:R-:W4:Y:S04]  /*d3e60*/  LDL.LU R2, [R1+0x712c] ;  /* 0x00712c0001027983 */ /* 0x000f280000300800 */
[----:B------:R-:W4:Y:S04]  /*d3e70*/  LDL.LU R3, [R1+0x7128] ;  /* 0x0071280001037983 */ /* 0x000f280000300800 */
[----:B--2---:R-:W-:Y:S04]  /*d3e80*/  STL.64 [R1+0x6f80], R4 ;  /* 0x006f800401007387 */ /* 0x004fe80000100a00 */
[----:B------:R-:W-:Y:S04]  /*d3e90*/  STL.64 [R1+0x6f98], R6 ;  /* 0x006f980601007387 */ /* 0x000fe80000100a00 */
[----:B---3--:R-:W-:Y:S04]  /*d3ea0*/  STL.64 [R1+0x6f60], R18 ;  /* 0x006f601201007387 */ /* 0x008fe80000100a00 */
        /* <DEDUP_REMOVED lines=8> */
[----:B--2---:R-:W-:Y:S04]  /*d3f30*/  STL.64 [R1+0x6fb0], R4 ;  /* 0x006fb00401007387 */ /* 0x004fe80000100a00 */
[----:B---3--:R-:W-:Y:S04]  /*d3f40*/  STL.64 [R1+0x6f78], R18 ;  /* 0x006f781201007387 */ /* 0x008fe80000100a00 */
[----:B------:R0:W-:Y:S04]  /*d3f50*/  STL.64 [R1+0x6f70], R16 ;  /* 0x006f701001007387 */ /* 0x0001e80000100a00 */
        /* <DEDUP_REMOVED lines=37> */
[----:B----4-:R-:W-:-:S02]  /*d41b0*/  IMAD.MOV.U32 R5, RZ, RZ, R0 ;  /* 0x000000ffff057224 */ /* 0x010fc400078e0000 */
[----:B------:R-:W-:Y:S02]  /*d41c0*/  IMAD.MOV.U32 R6, RZ, RZ, R3 ;  /* 0x000000ffff067224 */ /* 0x000fe400078e0003 */
        /* <DEDUP_REMOVED lines=263> */
[C---:B----4-:R-:W-:Y:S06]  /*d5240*/  HMMA.16816.F32 R24, R8.reuse, R28, R24 ;  /* 0x0000001c0818723c */ /* 0x050fec0000001818 */
        /* <DEDUP_REMOVED lines=10> */
[----:B0-----:R-:W4:Y:S04]  /*d52f0*/  LDL.LU.64 R22, [R1+0x6ec8] ;  /* 0x006ec80001167983 */ /* 0x001f280000300a00 */
[----:B------:R-:W4:Y:S04]  /*d5300*/  LDL.LU.64 R20, [R1+0x6ec0] ;  /* 0x006ec00001147983 */ /* 0x000f280000300a00 */
[----:B------:R-:W-:Y:S04]  /*d5310*/  STL.64 [R1+0x10e0], R24 ;  /* 0x0010e01801007387 */ /* 0x000fe80000100a00 */
[----:B------:R0:W-:Y:S04]  /*d5320*/  STL.64 [R1+0x10e8], R26 ;  /* 0x0010e81a01007387 */ /* 0x0001e80000100a00 */
[----:B0-----:R-:W2:Y:S04]  /*d5330*/  LDL.LU.64 R26, [R1+0x6eb8] ;  /* 0x006eb800011a7983 */ /* 0x001ea80000300a00 */
[----:B------:R-:W3:Y:S04]  /*d5340*/  LDL.LU.64 R24, [R1+0x6eb0] ;  /* 0x006eb00001187983 */ /* 0x000ee80000300a00 */
[----:B------:R0:W-:Y:S04]  /*d5350*/  STL.64 [R1+0x6d58], R28 ;  /* 0x006d581c01007387 */ /* 0x0001e80000100a00 */
[----:B0-----:R-:W4:Y:S01]  /*d5360*/  LDL.64 R28, [R1+0xa8] ;  /* 0x0000a800011c7983 */ /* 0x001f220000100a00 */
[----:B--2---:R-:W-:-:S15]  /*d5370*/  HMMA.16816.F32 R12, R8, R26, R12 ;  /* 0x0000001a080c723c */ /* 0x004fde000000180c */
[----:B------:R-:W-:-:S08]  /*d5380*/  NOP ;  /* 0x0000000000007918 */ /* 0x000fd00000000000 */
[----:B------:R-:W-:Y:S04]  /*d5390*/  STL.64 [R1+0x1110], R12 ;  /* 0x0011100c01007387 */ /* 0x000fe80000100a00 */
[----:B------:R3:W-:Y:S02]  /*d53a0*/  STL.64 [R1+0x1118], R14 ;  /* 0x0011180e01007387 */ /* 0x0007e40000100a00 */
[----:B---3--:R-:W-:Y:S02]  /*d53b0*/  HMMA.16816.F32 R12, R8, R24, R16 ;  /* 0x00000018080c723c */ /* 0x008fe40000001810 */
[----:B------:R-:W2:-:S15]  /*d53c0*/  LDL.LU R16, [R1+0x1150] ;  /* 0x0011500001107983 */ /* 0x000e9e0000300800 */
[----:B------:R-:W-:-:S06]  /*d53d0*/  NOP ;  /* 0x0000000000007918 */ /* 0x000fcc0000000000 */
[----:B------:R-:W-:Y:S04]  /*d53e0*/  STL.64 [R1+0x1120], R12 ;  /* 0x0011200c01007387 */ /* 0x000fe80000100a00 */
[----:B------:R-:W-:Y:S04]  /*d53f0*/  STL.64 [R1+0x1128], R14 ;  /* 0x0011280e01007387 */ /* 0x000fe80000100a00 */
        /* <DEDUP_REMOVED lines=10> */
[----:B------:R-:W3:Y:S04]  /*d54a0*/  LDL.LU R13, [R1+0x4d28] ;  /* 0x004d2800010d7983 */ /* 0x000ee80000300800 */
[----:B------:R-:W4:Y:S04]  /*d54b0*/  LDL.LU R6, [R1+0x4d34] ;  /* 0x004d340001067983 */ /* 0x000f280000300800 */
[----:B------:R-:W3:Y:S04]  /*d54c0*/  LDL.LU R14, [R1+0x4d30] ;  /* 0x004d3000010e7983 */ /* 0x000ee80000300800 */
[----:B------:R-:W4:Y:S04]  /*d54d0*/  LDL.LU R7, [R1+0x4d3c] ;  /* 0x004d3c0001077983 */ /* 0x000f280000300800 */
[----:B----4-:R-:W-:Y:S04]  /*d54e0*/  STL.64 [R1+0x6e78], R6 ;  /* 0x006e780601007387 */ /* 0x010fe80000100a00 */
[----:B------:R0:W-:Y:S04]  /*d54f0*/  STL.64 [R1+0x6e70], R4 ;  /* 0x006e700401007387 */ /* 0x0001e80000100a00 */
[----:B0-----:R-:W4:Y:S04]  /*d5500*/  LDL.LU R4, [R1+0x11e0] ;  /* 0x0011e00001047983 */ /* 0x001f280000300800 */
[----:B------:R-:W4:Y:S04]  /*d5510*/  LDL.LU R5, [R1+0x11e4] ;  /* 0x0011e40001057983 */ /* 0x000f280000300800 */
[----:B------:R-:W2:Y:S04]  /*d5520*/  LDL.LU R6, [R1+0x11e8] ;  /* 0x0011e80001067983 */ /* 0x000ea80000300800 */
[----:B------:R-:W2:Y:S01]  /*d5530*/  LDL.LU R7, [R1+0x11ec] ;  /* 0x0011ec0001077983 */ /* 0x000ea20000300800 */
[C---:B------:R-:W-:Y:S03]  /*d5540*/  HMMA.16816.F32 R16, R8.reuse, R22, R16 ;  /* 0x000000160810723c */ /* 0x040fe60000001810 */
        /* <DEDUP_REMOVED lines=40> */
[----:B------:R-:W4:Y:S04]  /*d57d0*/  LDL.LU.64 R4, [R1+0x6e80] ;  /* 0x006e800001047983 */ /* 0x000f280000300a00 */
[----:B------:R0:W-:Y:S04]  /*d57e0*/  STL.64 [R1+0x6de0], R18 ;  /* 0x006de01201007387 */ /* 0x0001e80000100a00 */
[----:B0-----:R-:W3:Y:S04]  /*d57f0*/  LDL.LU R18, [R1+0x4d24] ;  /* 0x004d240001127983 */ /* 0x001ee80000300800 */
[----:B------:R-:W2:Y:S01]  /*d5800*/  LDL.LU R19, [R1+0x4d2c] ;  /* 0x004d2c0001137983 */ /* 0x000ea20000300800 */
[----:B----4-:R-:W-:-:S15]  /*d5810*/  HMMA.16816.F32 R4, R8, R16, R4 ;  /* 0x000000100804723c */ /* 0x010fde0000001804 */
[----:B------:R-:W-:-:S08]  /*d5820*/  NOP ;  /* 0x0000000000007918 */ /* 0x000fd00000000000 */
[----:B------:R-:W-:Y:S04]  /*d5830*/  STL.64 [R1+0x11a0], R4 ;  /* 0x0011a00401007387 */ /* 0x000fe80000100a00 */
[----:B------:R0:W-:Y:S04]  /*d5840*/  STL.64 [R1+0x11a8], R6 ;  /* 0x0011a80601007387 */ /* 0x0001e80000100a00 */
[----:B0-----:R-:W4:Y:S04]  /*d5850*/  LDL.LU.64 R6, [R1+0x6e78] ;  /* 0x006e780001067983 */ /* 0x001f280000300a00 */
[----:B------:R-:W4:Y:S04]  /*d5860*/  LDL.LU.64 R4, [R1+0x6e70] ;  /* 0x006e700001047983 */ /* 0x000f280000300a00 */
[----:B------:R0:W-:Y:S04]  /*d5870*/  STL [R1+0x6cf8], R16 ;  /* 0x006cf81001007387 */ /* 0x0001e80000100800 */
[----:B------:R1:W-:Y:S01]  /*d5880*/  STL [R1+0x6cf4], R17 ;  /* 0x006cf41101007387 */ /* 0x0003e20000100800 */
[----:B---3--:R-:W-:-:S02]  /*d5890*/  IMAD R12, R12, 0x100, R18 ;  /* 0x000001000c0c7824 */ /* 0x008fc400078e0212 */
[----:B--2---:R-:W-:Y:S01]  /*d58a0*/  IMAD R13, R13, 0x100, R19 ;  /* 0x000001000d0d7824 */ /* 0x004fe200078e0213 */
[----:B0-----:R-:W2:Y:S04]  /*d58b0*/  LDL.LU R16, [R1+0x2c00] ;  /* 0x002c000001107983 */ /* 0x001ea80000300800 */
[----:B-1----:R-:W2:Y:S04]  /*d58c0*/  LDL.LU R17, [R1+0x2c04] ;  /* 0x002c040001117983 */ /* 0x002ea80000300800 */
[----:B------:R-:W2:Y:S04]  /*d58d0*/  LDL.LU R18, [R1+0x2c08] ;  /* 0x002c080001127983 */ /* 0x000ea80000300800 */
[----:B------:R-:W2:Y:S01]  /*d58e0*/  LDL.LU R19, [R1+0x2c0c] ;  /* 0x002c0c0001137983 */ /* 0x000ea20000300800 */
[----:B----4-:R-:W-:-:S02]  /*d58f0*/  IMAD R14, R14, 0x100, R6 ;  /* 0x000001000e0e7824 */ /* 0x010fc400078e0206 */
[----:B------:R-:W-:Y:S01]  /*d5900*/  IMAD R15, R15, 0x100, R7 ;  /* 0x000001000f0f7824 */ /* 0x000fe200078e0207 */
[----:B------:R-:W3:Y:S04]  /*d5910*/  LDL.LU R6, [R1+0x6e6c] ;  /* 0x006e6c0001067983 */ /* 0x000ee80000300800 */
[----:B------:R-:W3:Y:S02]  /*d5920*/  LDL.LU R7, [R1+0x6e68] ;  /* 0x006e680001077983 */ /* 0x000ee40000300800 */
        /* <DEDUP_REMOVED lines=11> */
[----:B------:R-:W-:Y:S04]  /*d59e0*/  STL [R1+0x6c8c], R6 ;  /* 0x006c8c0601007387 */ /* 0x000fe80000100800 */
[----:B------:R-:W-:Y:S04]  /*d59f0*/  STL [R1+0x6c88], R7 ;  /* 0x006c880701007387 */ /* 0x000fe80000100800 */
[----:B------:R-:W-:Y:S04]  /*d5a00*/  STL [R1+0x6c94], R4 ;  /* 0x006c940401007387 */ /* 0x000fe80000100800 */
[----:B------:R0:W-:Y:S02]  /*d5a10*/  STL [R1+0x6c90], R5 ;  /* 0x006c900501007387 */ /* 0x0001e40000100800 */
[----:B0-----:R-:W-:Y:S02]  /*d5a20*/  HMMA.16816.F32 R4, R8, R2, R20 ;  /* 0x000000020804723c */ /* 0x001fe40000001814 */
[----:B------:R-:W-:Y:S04]  /*d5a30*/  STL.64 [R1+0x1210], R16 ;  /* 0x0012101001007387 */ /* 0x000fe80000100a00 */
[----:B------:R3:W-:Y:S04]  /*d5a40*/  STL.64 [R1+0x1218], R18 ;  /* 0x0012181201007387 */ /* 0x0007e80000100a00 */
[----:B------:R-:W-:Y:S04]  /*d5a50*/  STL [R1+0x6c9c], R2 ;  /* 0x006c9c0201007387 */ /* 0x000fe80000100800 */
[----:B------:R0:W-:Y:S09]  /*d5a60*/  STL [R1+0x6c98], R3 ;  /* 0x006c980301007387 */ /* 0x0001f20000100800 */
[----:B------:R-:W-:Y:S04]  /*d5a70*/  STL.64 [R1+0x1200], R4 ;  /* 0x0012000401007387 */ /* 0x000fe80000100a00 */
[----:B------:R-:W-:Y:S01]  /*d5a80*/  STL.64 [R1+0x1208], R6 ;  /* 0x0012080601007387 */ /* 0x000fe20000100a00 */
[----:B---3--:R-:W-:-:S15]  /*d5a90*/  HMMA.16816.F32 R16, R12, R28, R24 ;  /* 0x0000001c0c10723c */ /* 0x008fde0000001818 */
[----:B------:R-:W-:-:S08]  /*d5aa0*/  NOP ;  /* 0x0000000000007918 */ /* 0x000fd00000000000 */
[----:B------:R1:W-:Y:S04]  /*d5ab0*/  STL.64 [R1+0x1220], R16 ;  /* 0x0012201001007387 */ /* 0x0003e80000100a00 */
[----:B------:R2:W-:Y:S04]  /*d5ac0*/  STL.64 [R1+0x1228], R18 ;  /* 0x0012281201007387 */ /* 0x0005e80000100a00 */
[----:B0-----:R-:W3:Y:S04]  /*d5ad0*/  LDL.64 R2, [R1+0xa0] ;  /* 0x0000a00001027983 */ /* 0x001ee80000100a00 */
[----:B------:R-:W4:Y:S04]  /*d5ae0*/  LDL.64 R8, [R1+0x90] ;  /* 0x0000900001087983 */ /* 0x000f280000100a00 */
[----:B------:R-:W4:Y:S04]  /*d5af0*/  LDL.64 R20, [R1+0x80] ;  /* 0x0000800001147983 */ /* 0x000f280000100a00 */
        /* <DEDUP_REMOVED lines=30> */
[----:B------:R0:W-:Y:S04]  /*d5ce0*/  STL [R1+0x6ca4], R7 ;  /* 0x006ca40701007387 */ /* 0x0001e80000100800 */
[----:B------:R-:W4:Y:S04]  /*d5cf0*/  LDL.LU R4, [R1+0x2080] ;  /* 0x0020800001047983 */ /* 0x000f280000300800 */
[----:B------:R-:W4:Y:S04]  /*d5d00*/  LDL.LU R5, [R1+0x2084] ;  /* 0x0020840001057983 */ /* 0x000f280000300800 */
[----:B------:R-:W4:Y:S04]  /*d5d10*/  LDL.LU R6, [R1+0x2088] ;  /* 0x0020880001067983 */ /* 0x000f280000300800 */
[----:B0-----:R-:W4:Y:S04]  /*d5d20*/  LDL.LU R7, [R1+0x208c] ;  /* 0x00208c0001077983 */ /* 0x001f280000300800 */
[----:B------:R0:W-:Y:S04]  /*d5d30*/  STL [R1+0x6ca0], R11 ;  /* 0x006ca00b01007387 */ /* 0x0001e80000100800 */
[----:B0-----:R-:W2:Y:S01]  /*d5d40*/  LDL.64 R10, [R1+0x98] ;  /* 0x00009800010a7983 */ /* 0x001ea20000100a00 */
[C---:B----4-:R-:W-:Y:S06]  /*d5d50*/  HMMA.16816.F32 R4, R12.reuse, R2, R4 ;  /* 0x000000020c04723c */ /* 0x050fec0000001804 */
[----:B--2---:R-:W-:-:S15]  /*d5d60*/  HMMA.16816.F32 R16, R12, R10, R16 ;  /* 0x0000000a0c10723c */ /* 0x004fde0000001810 */
[----:B------:R-:W-:-:S02]  /*d5d70*/  NOP ;  /* 0x0000000000007918 */ /* 0x000fc40000000000 */
[----:B------:R-:W-:Y:S04]  /*d5d80*/  STL.64 [R1+0x1260], R4 ;  /* 0x0012600401007387 */ /* 0x000fe80000100a00 */
[----:B------:R0:W-:Y:S02]  /*d5d90*/  STL.64 [R1+0x1268], R6 ;  /* 0x0012680601007387 */ /* 0x0001e40000100a00 */
[----:B0-----:R-:W-:Y:S02]  /*d5da0*/  IMAD.MOV.U32 R6, RZ, RZ, R3 ;  /* 0x000000ffff067224 */ /* 0x001fe400078e0003 */
[----:B------:R-:W-:-:S03]  /*d5db0*/  IMAD.MOV.U32 R5, RZ, RZ, R2 ;  /* 0x000000ffff057224 */ /* 0x000fc600078e0002 */
[----:B------:R0:W-:Y:S04]  /*d5dc0*/  STL [R1+0x6cac], R6 ;  /* 0x006cac0601007387 */ /* 0x0001e80000100800 */
[----:B0-----:R-:W2:Y:S04]  /*d5dd0*/  LDL.64 R6, [R1+0x88] ;  /* 0x0000880001067983 */ /* 0x001ea80000100a00 */
[----:B------:R-:W-:Y:S04]  /*d5de0*/  STL [R1+0x6ca8], R5 ;  /* 0x006ca80501007387 */ /* 0x000fe80000100800 */
[----:B------:R-:W-:Y:S04]  /*d5df0*/  STL.64 [R1+0x1270], R16 ;  /* 0x0012701001007387 */ /* 0x000fe80000100a00 */
[----:B------:R0:W-:Y:S04]  /*d5e00*/  STL.64 [R1+0x1278], R18 ;  /* 0x0012781201007387 */ /* 0x0001e80000100a00 */
[----:B0-----:R-:W4:Y:S04]  /*d5e10*/  LDL.LU.64 R18, [R1+0x6e50] ;  /* 0x006e500001127983 */ /* 0x001f280000300a00 */
[----:B------:R-:W4:Y:S01]  /*d5e20*/  LDL.LU.64 R16, [R1+0x6e48] ;  /* 0x006e480001107983 */ /* 0x000f220000300a00 */
[----:B------:R-:W-:-:S02]  /*d5e30*/  IMAD.MOV.U32 R4, RZ, RZ, R11 ;  /* 0x000000ffff047224 */ /* 0x000fc400078e000b */
[----:B------:R-:W-:-:S03]  /*d5e40*/  IMAD.MOV.U32 R3, RZ, RZ, R10 ;  /* 0x000000ffff037224 */ /* 0x000fc600078e000a */
[----:B------:R-:W-:Y:S04]  /*d5e50*/  STL [R1+0x6cb4], R4 ;  /* 0x006cb40401007387 */ /* 0x000fe80000100800 */
[----:B------:R-:W-:Y:S01]  /*d5e60*/  STL [R1+0x6cb0], R3 ;  /* 0x006cb00301007387 */ /* 0x000fe20000100800 */
        /* <DEDUP_REMOVED lines=8> */
[----:B------:R-:W-:Y:S04]  /*d5ef0*/  STL [R1+0x6cbc], R2 ;  /* 0x006cbc0201007387 */ /* 0x000fe80000100800 */
[----:B------:R0:W-:Y:S04]  /*d5f00*/  STL [R1+0x6cb8], R11 ;  /* 0x006cb80b01007387 */ /* 0x0001e80000100800 */
[----:B------:R-:W4:Y:S04]  /*d5f10*/  LDL.LU R8, [R1+0x2050] ;  /* 0x0020500001087983 */ /* 0x000f280000300800 */
[----:B------:R-:W4:Y:S04]  /*d5f20*/  LDL.LU R9, [R1+0x2054] ;  /* 0x0020540001097983 */ /* 0x000f280000300800 */
[----:B------:R-:W4:Y:S04]  /*d5f30*/  LDL.LU R10, [R1+0x2058] ;  /* 0x00205800010a7983 */ /* 0x000f280000300800 */
[----:B0-----:R-:W4:Y:S01]  /*d5f40*/  LDL.LU R11, [R1+0x205c] ;  /* 0x00205c00010b7983 */ /* 0x001f220000300800 */
[----:B--2---:R-:W-:-:S15]  /*d5f50*/  HMMA.16816.F32 R16, R12, R6, R16 ;  /* 0x000000060c10723c */ /* 0x004fde0000001810 */
[----:B------:R-:W-:-:S08]  /*d5f60*/  NOP ;  /* 0x0000000000007918 */ /* 0x000fd00000000000 */
[----:B------:R-:W-:Y:S04]  /*d5f70*/  STL.64 [R1+0x1290], R16 ;  /* 0x0012901001007387 */ /* 0x000fe80000100a00 */
[----:B------:R0:W-:Y:S04]  /*d5f80*/  STL.64 [R1+0x1298], R18 ;  /* 0x0012981201007387 */ /* 0x0001e80000100a00 */
[----:B0-----:R-:W2:Y:S04]  /*d5f90*/  LDL.LU.64 R18, [R1+0x6e30] ;  /* 0x006e300001127983 */ /* 0x001ea80000300a00 */
[----:B------:R-:W2:Y:S01]  /*d5fa0*/  LDL.LU.64 R16, [R1+0x6e28] ;  /* 0x006e280001107983 */ /* 0x000ea20000300a00 */
[----:B----4-:R-:W-:Y:S01]  /*d5fb0*/  HMMA.16816.F32 R8, R12, R20, R8 ;  /* 0x000000140c08723c */ /* 0x010fe20000001808 */
[----:B------:R-:W-:-:S05]  /*d5fc0*/  IMAD.MOV.U32 R5, RZ, RZ, R6 ;  /* 0x000000ffff057224 */ /* 0x000fca00078e0006 */
[----:B------:R-:W-:Y:S01]  /*d5fd0*/  IMAD.MOV.U32 R6, RZ, RZ, R21 ;  /* 0x000000ffff067224 */ /* 0x000fe200078e0015 */
[----:B------:R-:W-:Y:S01]  /*d5fe0*/  STL [R1+0x6cc4], R7 ;  /* 0x006cc40701007387 */ /* 0x000fe20000100800 */
[----:B------:R-:W-:-:S03]  /*d5ff0*/  IMAD.MOV.U32 R3, RZ, RZ, R20 ;  /* 0x000000ffff037224 */ /* 0x000fc600078e0014 */
[----:B------:R-:W-:Y:S01]  /*d6000*/  STL [R1+0x6cc0], R5 ;  /* 0x006cc00501007387 */ /* 0x000fe20000100800 */
[----:B---3--:R-:W-:-:S11]  /*d6010*/  IMAD.MOV.U32 R4, RZ, RZ, R23 ;  /* 0x000000ffff047224 */ /* 0x008fd600078e0017 */
[----:B------:R-:W-:Y:S04]  /*d6020*/  STL.64 [R1+0x12a0], R8 ;  /* 0x0012a00801007387 */ /* 0x000fe80000100a00 */
[----:B------:R0:W-:Y:S04]  /*d6030*/  STL.64 [R1+0x12a8], R10 ;  /* 0x0012a80a01007387 */ /* 0x0001e80000100a00 */
[----:B------:R1:W-:Y:S04]  /*d6040*/  STL [R1+0x6ccc], R6 ;  /* 0x006ccc0601007387 */ /* 0x0003e80000100800 */
[----:B------:R-:W-:Y:S01]  /*d6050*/  STL [R1+0x6cc8], R3 ;  /* 0x006cc80301007387 */ /* 0x000fe20000100800 */
[----:B0-----:R-:W-:Y:S01]  /*d6060*/  IMAD.MOV.U32 R11, RZ, RZ, R22 ;  /* 0x000000ffff0b7224 */ /* 0x001fe200078e0016 */
[----:B--2---:R-:W-:-:S15]  /*d6070*/  HMMA.16816.F32 R16, R12, R22, R16 ;  /* 0x000000160c10723c */ /* 0x004fde0000001810 */
[----:B------:R-:W-:-:S08]  /*d6080*/  NOP ;  /* 0x0000000000007918 */ /* 0x000fd00000000000 */
[----:B------:R-:W-:Y:S04]  /*d6090*/  STL.64 [R1+0x12c0], R16 ;  /* 0x0012c01001007387 */ /* 0x000fe80000100a00 */
[----:B------:R-:W-:Y:S04]  /*d60a0*/  STL.64 [R1+0x12c8], R18 ;  /* 0x0012c81201007387 */ /* 0x000fe80000100a00 */
[----:B-1----:R-:W2:Y:S04]  /*d60b0*/  LDL.64 R6, [R1+0x68] ;  /* 0x0000680001067983 */ /* 0x002ea80000100a00 */
[----:B------:R-:W-:Y:S04]  /*d60c0*/  STL [R1+0x6cd4], R4 ;  /* 0x006cd40401007387 */ /* 0x000fe80000100800 */
[----:B------:R0:W-:Y:S02]  /*d60d0*/  STL [R1+0x6cd0], R11 ;  /* 0x006cd00b01007387 */ /* 0x0001e40000100800 */
[----:B0-----:R-:W-:-:S15]  /*d60e0*/  HMMA.16816.F32 R8, R12, R28, R24 ;  /* 0x0000001c0c08723c */ /* 0x001fde0000001818 */
[----:B------:R-:W-:-:S08]  /*d60f0*/  NOP ;  /* 0x0000000000007918 */ /* 0x000fd00000000000 */
[----:B------:R0:W-:Y:S04]  /*d6100*/  STL.64 [R1+0x1300], R8 ;  /* 0x0013000801007387 */ /* 0x0001e80000100a00 */
[----:B------:R-:W-:Y:S04]  /*d6110*/  STL.64 [R1+0x1308], R10 ;  /* 0x0013080a01007387 */ /* 0x000fe80000100a00 */
[----:B0-----:R-:W3:Y:S01]  /*d6120*/  LDL.64 R8, [R1+0x60] ;  /* 0x0000600001087983 */ /* 0x001ee20000100a00 */
[----:B------:R-:W-:Y:S02]  /*d6130*/  IMAD.MOV.U32 R5, RZ, RZ, R28 ;  /* 0x000000ffff057224 */ /* 0x000fe400078e001c */
[----:B------:R-:W-:Y:S01]  /*d6140*/  IMAD.MOV.U32 R2, RZ, RZ, R29 ;  /* 0x000000ffff027224 */ /* 0x000fe200078e001d */
[----:B------:R-:W4:Y:S04]  /*d6150*/  LDL R28, [R1+0x38] ;  /* 0x00003800011c7983 */ /* 0x000f280000100800 */
[----:B------:R-:W4:Y:S04]  /*d6160*/  LDL R29, [R1+0x3c] ;  /* 0x00003c00011d7983 */ /* 0x000f280000100800 */
        /* <DEDUP_REMOVED lines=16> */
[C---:B------:R-:W-:Y:S06]  /*d6270*/  HMMA.16816.F32 R8, R12.reuse, R6, R8 ;  /* 0x000000060c08723c */ /* 0x040fec0000001808 */
        /* <DEDUP_REMOVED lines=8> */
[----:B------:R-:W4:Y:S04]  /*d6300*/  LDL.LU R24, [R1+0x13c0] ;  /* 0x0013c00001187983 */ /* 0x000f280000300800 */
[----:B------:R-:W4:Y:S04]  /*d6310*/  LDL.LU R25, [R1+0x13c4] ;  /* 0x0013c40001197983 */ /* 0x000f280000300800 */
[----:B------:R-:W4:Y:S04]  /*d6320*/  LDL.LU R26, [R1+0x13c8] ;  /* 0x0013c800011a7983 */ /* 0x000f280000300800 */
[----:B------:R-:W4:Y:S04]  /*d6330*/  LDL.LU R27, [R1+0x13cc] ;  /* 0x0013cc00011b7983 */ /* 0x000f280000300800 */
[----:B------:R-:W-:Y:S04]  /*d6340*/  STL [R1+0x6cdc], R2 ;  /* 0x006cdc0201007387 */ /* 0x000fe80000100800 */
[----:B------:R-:W-:Y:S04]  /*d6350*/  STL [R1+0x6cd8], R5 ;  /* 0x006cd80501007387 */ /* 0x000fe80000100800 */
[----:B------:R0:W-:Y:S04]  /*d6360*/  STL.64 [R1+0x1320], R8 ;  /* 0x0013200801007387 */ /* 0x0001e80000100a00 */
[----:B------:R-:W-:Y:S04]  /*d6370*/  STL.64 [R1+0x1328], R10 ;  /* 0x0013280a01007387 */ /* 0x000fe80000100a00 */
[----:B0-----:R-:W3:Y:S04]  /*d6380*/  LDL.LU.64 R8, [R1+0x6e20] ;  /* 0x006e200001087983 */ /* 0x001ee80000300a00 */
[----:B------:R0:W-:Y:S04]  /*d6390*/  STL [R1+0x6ce4], R7 ;  /* 0x006ce40701007387 */ /* 0x0001e80000100800 */
[----:B------:R-:W3:Y:S04]  /*d63a0*/  LDL.LU R4, [R1+0x2040] ;  /* 0x0020400001047983 */ /* 0x000ee80000300800 */
[----:B------:R-:W3:Y:S04]  /*d63b0*/  LDL.LU R5, [R1+0x2044] ;  /* 0x0020440001057983 */ /* 0x000ee80000300800 */
[----:B------:R-:W3:Y:S04]  /*d63c0*/  LDL.LU R6, [R1+0x2048] ;  /* 0x0020480001067983 */ /* 0x000ee80000300800 */
[----:B0-----:R-:W3:Y:S04]  /*d63d0*/  LDL.LU R7, [R1+0x204c] ;  /* 0x00204c0001077983 */ /* 0x001ee80000300800 */
[----:B------:R0:W-:Y:S04]  /*d63e0*/  STL [R1+0x6ce0], R3 ;  /* 0x006ce00301007387 */ /* 0x0001e80000100800 */
[----:B0-----:R-:W2:Y:S01]  /*d63f0*/  LDL.64 R2, [R1+0x58] ;  /* 0x0000580001027983 */ /* 0x001ea20000100a00 */
[C---:B---3--:R-:W-:Y:S06]  /*d6400*/  HMMA.16816.F32 R4, R12.reuse, R8, R4 ;  /* 0x000000080c04723c */ /* 0x048fec0000001804 */
[----:B--2---:R-:W-:Y:S01]  /*d6410*/  HMMA.16816.F32 R16, R12, R2, R16 ;  /* 0x000000020c10723c */ /* 0x004fe20000001810 */
[----:B------:R-:W-:-:S15]  /*d6420*/  IMAD.MOV.U32 R11, RZ, RZ, R8 ;  /* 0x000000ffff0b7224 */ /* 0x000fde00078e0008 */
[----:B------:R-:W-:-:S01]  /*d6430*/  NOP ;  /* 0x0000000000007918 */ /* 0x000fc20000000000 */
[----:B------:R-:W-:Y:S04]  /*d6440*/  STL.64 [R1+0x1340], R4 ;  /* 0x0013400401007387 */ /* 0x000fe80000100a00 */
[----:B------:R0:W-:Y:S02]  /*d6450*/  STL.64 [R1+0x1348], R6 ;  /* 0x0013480601007387 */ /* 0x0001e40000100a00 */
[----:B0-----:R-:W-:-:S05]  /*d6460*/  IMAD.MOV.U32 R6, RZ, RZ, R9 ;  /* 0x000000ffff067224 */ /* 0x001fca00078e0009 */
[----:B------:R0:W-:Y:S04]  /*d6470*/  STL [R1+0x6cec], R6 ;  /* 0x006cec0601007387 */ /* 0x0001e80000100800 */
[----:B0-----:R-:W2:Y:S04]  /*d6480*/  LDL.64 R6, [R1+0x50] ;  /* 0x0000500001067983 */ /* 0x001ea80000100a00 */
[----:B------:R0:W-:Y:S04]  /*d6490*/  STL [R1+0x6ce8], R11 ;  /* 0x006ce80b01007387 */ /* 0x0001e80000100800 */
[----:B------:R-:W3:Y:S04]  /*d64a0*/  LDL.LU R8, [R1+0x2020] ;  /* 0x0020200001087983 */ /* 0x000ee80000300800 */
[----:B------:R-:W3:Y:S04]  /*d64b0*/  LDL.LU R9, [R1+0x2024] ;  /* 0x0020240001097983 */ /* 0x000ee80000300800 */
[----:B------:R-:W3:Y:S04]  /*d64c0*/  LDL.LU R10, [R1+0x2028] ;  /* 0x00202800010a7983 */ /* 0x000ee80000300800 */
[----:B0-----:R-:W3:Y:S04]  /*d64d0*/  LDL.LU R11, [R1+0x202c] ;  /* 0x00202c00010b7983 */ /* 0x001ee80000300800 */
[----:B------:R-:W-:Y:S04]  /*d64e0*/  STL.64 [R1+0x1360], R16 ;  /* 0x0013601001007387 */ /* 0x000fe80000100a00 */
[----:B------:R0:W-:Y:S04]  /*d64f0*/  STL.64 [R1+0x1368], R18 ;  /* 0x0013681201007387 */ /* 0x0001e80000100a00 */
[----:B0-----:R-:W4:Y:S04]  /*d6500*/  LDL.LU.64 R18, [R1+0x6e18] ;  /* 0x006e180001127983 */ /* 0x001f280000300a00 */
[----:B------:R-:W4:Y:S01]  /*d6510*/  LDL.LU.64 R16, [R1+0x6e10] ;  /* 0x006e100001107983 */ /* 0x000f220000300a00 */
[----:B------:R-:W-:-:S02]  /*d6520*/  IMAD.MOV.U32 R4, RZ, RZ, R3 ;  /* 0x000000ffff047224 */ /* 0x000fc400078e0003 */
[----:B------:R-:W-:-:S03]  /*d6530*/  IMAD.MOV.U32 R5, RZ, RZ, R2 ;  /* 0x000000ffff057224 */ /* 0x000fc600078e0002 */
[----:B------:R-:W-:Y:S04]  /*d6540*/  STL [R1+0x6cfc], R4 ;  /* 0x006cfc0401007387 */ /* 0x000fe80000100800 */
[----:B------:R3:W-:Y:S01]  /*d6550*/  STL [R1+0x6cf0], R5 ;  /* 0x006cf00501007387 */ /* 0x0007e20000100800 */
[----:B--2---:R-:W-:Y:S02]  /*d6560*/  IMAD.MOV.U32 R3, RZ, RZ, R6 ;  /* 0x000000ffff037224 */ /* 0x004fe400078e0006 */
        /* <DEDUP_REMOVED lines=8> */
[----:B------:R-:W-:Y:S04]  /*d65f0*/  STL [R1+0x6d00], R3 ;  /* 0x006d000301007387 */ /* 0x000fe80000100800 */
[----:B------:R0:W-:Y:S04]  /*d6600*/  STL.64 [R1+0x1390], R4 ;  /* 0x0013900401007387 */ /* 0x0001e80000100a00 */
[----:B------:R1:W-:Y:S04]  /*d6610*/  STL.64 [R1+0x1398], R6 ;  /* 0x0013980601007387 */ /* 0x0003e80000100a00 */
[----:B------:R-:W3:Y:S01]  /*d6620*/  LDL.LU R8, [R1+0x4d40] ;  /* 0x004d400001087983 */ /* 0x000ee20000300800 */
[----:B------:R-:W-:-:S05]  /*d6630*/  IMAD.MOV.U32 R11, RZ, RZ, R20 ;  /* 0x000000ffff0b7224 */ /* 0x000fca00078e0014 */
[----:B------:R-:W-:Y:S01]  /*d6640*/  STL [R1+0x6d74], R11 ;  /* 0x006d740b01007387 */ /* 0x000fe20000100800 */
[----:B0-----:R-:W-:Y:S02]  /*d6650*/  IMAD.MOV.U32 R5, RZ, RZ, R22 ;  /* 0x000000ffff057224 */ /* 0x001fe400078e0016 */
[----:B-1----:R-:W-:Y:S02]  /*d6660*/  IMAD.MOV.U32 R7, RZ, RZ, R21 ;  /* 0x000000ffff077224 */ /* 0x002fe400078e0015 */
[----:B------:R-:W-:Y:S01]  /*d6670*/  IMAD.MOV.U32 R6, RZ, RZ, R23 ;  /* 0x000000ffff067224 */ /* 0x000fe200078e0017 */
[----:B---3--:R2:W-:Y:S02]  /*d6680*/  STL [R1+0x6d70], R8 ;  /* 0x006d700801007387 */ /* 0x0085e40000100800 */
[----:B--2---:R-:W-:-:S15]  /*d6690*/  HMMA.16816.F32 R8, R12, R22, R16 ;  /* 0x000000160c08723c */ /* 0x004fde0000001810 */
[----:B------:R-:W-:-:S08]  /*d66a0*/  NOP ;  /* 0x0000000000007918 */ /* 0x000fd00000000000 */
[----:B------:R-:W-:Y:S04]  /*d66b0*/  STL.64 [R1+0x13b0], R8 ;  /* 0x0013b00801007387 */ /* 0x000fe80000100a00 */
[----:B------:R0:W-:Y:S02]  /*d66c0*/  STL.64 [R1+0x13b8], R10 ;  /* 0x0013b80a01007387 */ /* 0x0001e40000100a00 */
[----:B0-----:R-:W-:Y:S02]  /*d66d0*/  HMMA.16816.F32 R8, R12, R28, R24 ;  /* 0x0000001c0c08723c */ /* 0x001fe40000001818 */
[----:B------:R-:W-:Y:S04]  /*d66e0*/  STL [R1+0x6dc8], R5 ;  /* 0x006dc80501007387 */ /* 0x000fe80000100800 */
[----:B------:R-:W2:-:S15]  /*d66f0*/  LDL.LU R20, [R1+0x1640] ;  /* 0x0016400001147983 */ /* 0x000e9e0000300800 */
[----:B------:R-:W-:-:S02]  /*d6700*/  NOP ;  /* 0x0000000000007918 */ /* 0x000fc40000000000 */
        /* <DEDUP_REMOVED lines=20> */
[----:B------:R-:W2:Y:S04]  /*d6850*/  LDL R10, [R1+0x8] ;  /* 0x00000800010a7983 */ /* 0x000ea80000100800 */
[----:B------:R-:W3:Y:S04]  /*d6860*/  LDL.LU R0, [R1+0x6df8] ;  /* 0x006df80001007983 */ /* 0x000ee80000300800 */
[----:B------:R-:W4:Y:S04]  /*d6870*/  LDL.64 R8, [R1+0x10] ;  /* 0x0000100001087983 */ /* 0x000f280000100a00 */
[----:B--2---:R1:W-:Y:S04]  /*d6880*/  STL.64 [R1+0x6da0], R10 ;  /* 0x006da00a01007387 */ /* 0x0043e80000100a00 */
[----:B----4-:R2:W-:Y:S04]  /*d6890*/  STL.64 [R1+0x6d98], R8 ;  /* 0x006d980801007387 */ /* 0x0105e80000100a00 */
[----:B0-----:R-:W4:Y:S04]  /*d68a0*/  LDL.LU R20, [R1+0x1500] ;  /* 0x0015000001147983 */ /* 0x001f280000300800 */
[----:B------:R-:W4:Y:S04]  /*d68b0*/  LDL.LU R21, [R1+0x1504] ;  /* 0x0015040001157983 */ /* 0x000f280000300800 */
[----:B------:R-:W4:Y:S04]  /*d68c0*/  LDL.LU R22, [R1+0x1508] ;  /* 0x0015080001167983 */ /* 0x000f280000300800 */
[----:B------:R-:W4:Y:S04]  /*d68d0*/  LDL.LU R23, [R1+0x150c] ;  /* 0x00150c0001177983 */ /* 0x000f280000300800 */
[----:B------:R-:W4:Y:S04]  /*d68e0*/  LDL.64 R18, [R1+0x30] ;  /* 0x0000300001127983 */ /* 0x000f280000100a00 */
[----:B-1----:R-:W4:Y:S04]  /*d68f0*/  LDL R10, [R1+0x18] ;  /* 0x00001800010a7983 */ /* 0x002f280000100800 */
[----:B--2---:R-:W2:Y:S01]  /*d6900*/  LDL.64 R8, [R1+0x20] ;  /* 0x0000200001087983 */ /* 0x004ea20000100a00 */
[----:B---3--:R-:W-:-:S05]  /*d6910*/  IMAD.MOV.U32 R11, RZ, RZ, R0 ;  /* 0x000000ffff0b7224 */ /* 0x008fca00078e0000 */
[----:B----4-:R-:W-:Y:S04]  /*d6920*/  STL.64 [R1+0x6dd8], R10 ;  /* 0x006dd80a01007387 */ /* 0x010fe80000100a00 */
[----:B--2---:R-:W-:Y:S04]  /*d6930*/  STL.64 [R1+0x6dd0], R8 ;  /* 0x006dd00801007387 */ /* 0x004fe80000100a00 */
        /* <DEDUP_REMOVED lines=16> */
[----:B------:R-:W4:Y:S04]  /*d6a40*/  LDL.64 R4, [R1+0x28] ;  /* 0x0000280001047983 */ /* 0x000f280000100a00 */
[----:B---3--:R-:W-:Y:S04]  /*d6a50*/  STL.64 [R1+0x6db0], R22 ;  /* 0x006db01601007387 */ /* 0x008fe80000100a00 */
[----:B------:R0:W-:Y:S04]  /*d6a60*/  STL.64 [R1+0x6da8], R20 ;  /* 0x006da81401007387 */ /* 0x0001e80000100a00 */
[----:B0-----:R-:W3:Y:S04]  /*d6a70*/  LDL.LU R20, [R1+0x1790] ;  /* 0x0017900001147983 */ /* 0x001ee80000300800 */
[----:B------:R-:W3:Y:S04]  /*d6a80*/  LDL.LU R21, [R1+0x1794] ;  /* 0x0017940001157983 */ /* 0x000ee80000300800 */
[----:B------:R-:W4:Y:S04]  /*d6a90*/  LDL.LU R22, [R1+0x1798] ;  /* 0x0017980001167983 */ /* 0x000f280000300800 */
[----:B------:R-:W4:Y:S01]  /*d6aa0*/  LDL.LU R23, [R1+0x179c] ;  /* 0x00179c0001177983 */ /* 0x000f220000300800 */
[----:B------:R-:W-:-:S02]  /*d6ab0*/  IMAD.MOV.U32 R16, RZ, RZ, R18 ;  /* 0x000000ffff107224 */ /* 0x000fc400078e0012 */
[----:B------:R-:W-:Y:S01]  /*d6ac0*/  IMAD.MOV.U32 R17, RZ, RZ, R19 ;  /* 0x000000ffff117224 */ /* 0x000fe200078e0013 */
[C---:B--2---:R-:W-:Y:S01]  /*d6ad0*/  HMMA.16816.F32 R8, R12.reuse, R18, R8 ;  /* 0x000000120c08723c */ /* 0x044fe20000001808 */
[----:B----4-:R-:W-:Y:S04]  /*d6ae0*/  STL.64 [R1+0x6dc0], R22 ;  /* 0x006dc01601007387 */ /* 0x010fe80000100a00 */
[----:B---3--:R0:W-:Y:S04]  /*d6af0*/  STL.64 [R1+0x6db8], R20 ;  /* 0x006db81401007387 */ /* 0x0081e80000100a00 */
[----:B0-----:R-:W2:Y:S04]  /*d6b00*/  LDL.LU R20, [R1+0x1450] ;  /* 0x0014500001147983 */ /* 0x001ea80000300800 */
[----:B------:R-:W2:Y:S04]  /*d6b10*/  LDL.LU R21, [R1+0x1454] ;  /* 0x0014540001157983 */ /* 0x000ea80000300800 */
[----:B------:R-:W2:Y:S04]  /*d6b20*/  LDL.LU R22, [R1+0x1458] ;  /* 0x0014580001167983 */ /* 0x000ea80000300800 */
[----:B------:R-:W2:Y:S04]  /*d6b30*/  LDL.LU R23, [R1+0x145c] ;  /* 0x00145c0001177983 */ /* 0x000ea80000300800 */
[----:B------:R-:W3:Y:S04]  /*d6b40*/  LDL.64 R28, [R1] ;  /* 0x00000000011c7983 */ /* 0x000ee80000100a00 */
[----:B------:R-:W4:Y:S04]  /*d6b50*/  LDL.LU R24, [R1+0x15b0] ;  /* 0x0015b00001187983 */ /* 0x000f280000300800 */
[----:B------:R-:W4:Y:S04]  /*d6b60*/  LDL.LU R25, [R1+0x15b4] ;  /* 0x0015b40001197983 */ /* 0x000f280000300800 */
[----:B------:R-:W4:Y:S04]  /*d6b70*/  LDL.LU R26, [R1+0x15b8] ;  /* 0x0015b800011a7983 */ /* 0x000f280000300800 */
[----:B------:R-:W4:Y:S04]  /*d6b80*/  LDL.LU R27, [R1+0x15bc] ;  /* 0x0015bc00011b7983 */ /* 0x000f280000300800 */
[----:B------:R-:W-:Y:S04]  /*d6b90*/  STL.64 [R1+0x1420], R8 ;  /* 0x0014200801007387 */ /* 0x000fe80000100a00 */
[----:B------:R0:W-:Y:S04]  /*d6ba0*/  STL.64 [R1+0x1428], R10 ;  /* 0x0014280a01007387 */ /* 0x0001e80000100a00 */
[----:B0-----:R-:W2:Y:S04]  /*d6bb0*/  LDL.LU.64 R10, [R1+0x6df0] ;  /* 0x006df000010a7983 */ /* 0x001ea80000300a00 */
[----:B------:R-:W2:Y:S04]  /*d6bc0*/  LDL.LU.64 R8, [R1+0x6de8] ;  /* 0x006de80001087983 */ /* 0x000ea80000300a00 */
[----:B------:R-:W3:Y:S04]  /*d6bd0*/  LDL.LU.64 R18, [R1+0x6de0] ;  /* 0x006de00001127983 */ /* 0x000ee80000300a00 */
[----:B---3--:R-:W-:Y:S04]  /*d6be0*/  STL.64 [R1+0x6d10], R18 ;  /* 0x006d101201007387 */ /* 0x008fe80000100a00 */
[----:B------:R0:W-:Y:S04]  /*d6bf0*/  STL.64 [R1+0x6d08], R16 ;  /* 0x006d081001007387 */ /* 0x0001e80000100a00 */
[----:B0-----:R-:W3:Y:S04]  /*d6c00*/  LDL.LU R16, [R1+0x1670] ;  /* 0x0016700001107983 */ /* 0x001ee80000300800 */
        /* <DEDUP_REMOVED lines=13> */
[----:B------:R-:W4:Y:S01]  /*d6ce0*/  LDL.LU.64 R8, [R1+0x6dd0] ;  /* 0x006dd00001087983 */ /* 0x000f220000300a00 */
[----:B------:R-:W-:-:S02]  /*d6cf0*/  IMAD.MOV.U32 R3, RZ, RZ, R4 ;  /* 0x000000ffff037224 */ /* 0x000fc400078e0004 */
[----:B------:R-:W-:Y:S02]  /*d6d00*/  IMAD.MOV.U32 R4, RZ, RZ, R5 ;  /* 0x000000ffff047224 */ /* 0x000fe400078e0005 */
[----:B------:R-:W2:Y:S01]  /*d6d10*/  LDL.LU R5, [R1+0x6dc8] ;  /* 0x006dc80001057983 */ /* 0x000ea20000300800 */
[----:B----4-:R-:W-:-:S15]  /*d6d20*/  HMMA.16816.F32 R20, R12, R8, R20 ;  /* 0x000000080c14723c */ /* 0x010fde0000001814 */
        /* <DEDUP_REMOVED lines=24> */
[----:B------:R-:W3:Y:S04]  /*d6eb0*/  LDL.LU.64 R22, [R1+0x6d80] ;  /* 0x006d800001167983 */ /* 0x000ee80000300a00 */
[----:B------:R-:W3:Y:S01]  /*d6ec0*/  LDL.LU.64 R20, [R1+0x6d78] ;  /* 0x006d780001147983 */ /* 0x000ee20000300a00 */
[----:B0-----:R-:W-:-:S15]  /*d6ed0*/  IMAD.MOV.U32 R0, RZ, RZ, R29 ;  /* 0x000000ffff007224 */ /* 0x001fde00078e001d */
[----:B------:R-:W-:Y:S04]  /*d6ee0*/  STL.64 [R1+0x1500], R8 ;  /* 0x0015000801007387 */ /* 0x000fe80000100a00 */
[----:B------:R0:W-:Y:S04]  /*d6ef0*/  STL.64 [R1+0x1508], R10 ;  /* 0x0015080a01007387 */ /* 0x0001e80000100a00 */
        /* <DEDUP_REMOVED lines=46> */
[----:B0-----:R-:W2:Y:S04]  /*d71e0*/  LDL.LU R20, [R1+0x1690] ;  /* 0x0016900001147983 */ /* 0x001ea80000300800 */
[----:B------:R-:W2:Y:S04]  /*d71f0*/  LDL.LU R21, [R1+0x1694] ;  /* 0x0016940001157983 */ /* 0x000ea80000300800 */
[----:B------:R-:W2:Y:S04]  /*d7200*/  LDL.LU R22, [R1+0x1698] ;  /* 0x0016980001167983 */ /* 0x000ea80000300800 */
[----:B------:R-:W2:Y:S01]  /*d7210*/  LDL.LU R23, [R1+0x169c] ;  /* 0x00169c0001177983 */ /* 0x000ea20000300800 */
[----:B----4-:R-:W-:-:S02]  /*d7220*/  IMAD R8, R8, 0x100, R27 ;  /* 0x0000010008087824 */ /* 0x010fc400078e021b */
[----:B------:R-:W-:Y:S02]  /*d7230*/  IMAD.MOV.U32 R26, RZ, RZ, R3 ;  /* 0x000000ffff1a7224 */ /* 0x000fe400078e0003 */
[----:B------:R-:W-:Y:S01]  /*d7240*/  IMAD.MOV.U32 R27, RZ, RZ, R4 ;  /* 0x000000ffff1b7224 */ /* 0x000fe200078e0004 */
[----:B--2---:R-:W-:Y:S01]  /*d7250*/  HMMA.16816.F32 R20, R12, R18, R20 ;  /* 0x000000120c14723c */ /* 0x004fe20000001814 */
[----:B---3--:R-:W-:Y:S02]  /*d7260*/  IMAD.MOV.U32 R24, RZ, RZ, R16 ;  /* 0x000000ffff187224 */ /* 0x008fe400078e0010 */
[----:B------:R-:W-:-:S15]  /*d7270*/  IMAD.MOV.U32 R25, RZ, RZ, R17 ;  /* 0x000000ffff197224 */ /* 0x000fde00078e0011 */
[----:B------:R-:W-:-:S05]  /*d7280*/  NOP ;  /* 0x0000000000007918 */ /* 0x000fca0000000000 */
[----:B------:R-:W-:Y:S04]  /*d7290*/  STL.64 [R1+0x1690], R20 ;  /* 0x0016901401007387 */ /* 0x000fe80000100a00 */
[----:B------:R-:W-:Y:S04]  /*d72a0*/  STL.64 [R1+0x1698], R22 ;  /* 0x0016981601007387 */ /* 0x000fe80000100a00 */
[----:B------:R-:W2:Y:S04]  /*d72b0*/  LDL.LU R3, [R1+0x6d00] ;  /* 0x006d000001037983 */ /* 0x000ea80000300800 */
[----:B------:R-:W3:Y:S04]  /*d72c0*/  LDL.LU R4, [R1+0x6cfc] ;  /* 0x006cfc0001047983 */ /* 0x000ee80000300800 */
[----:B------:R-:W4:Y:S04]  /*d72d0*/  LDL.LU R16, [R1+0x6cf8] ;  /* 0x006cf80001107983 */ /* 0x000f280000300800 */
[----:B------:R-:W2:Y:S04]  /*d72e0*/  LDL.LU R17, [R1+0x6cf4] ;  /* 0x006cf40001117983 */ /* 0x000ea80000300800 */
[----:B------:R0:W-:Y:S04]  /*d72f0*/  STL.64 [R1+0x6b00], R26 ;  /* 0x006b001a01007387 */ /* 0x0001e80000100a00 */
[----:B0-----:R-:W3:Y:S04]  /*d7300*/  LDL.LU R26, [R1+0x4d4c] ;  /* 0x004d4c00011a7983 */ /* 0x001ee80000300800 */
[----:B------:R-:W3:Y:S04]  /*d7310*/  LDL.LU R27, [R1+0x4d54] ;  /* 0x004d5400011b7983 */ /* 0x000ee80000300800 */
[----:B------:R-:W-:Y:S04]  /*d7320*/  STL.64 [R1+0x6af8], R24 ;  /* 0x006af81801007387 */ /* 0x000fe80000100a00 */
        /* <DEDUP_REMOVED lines=10> */
[----:B------:R-:W-:Y:S04]  /*d73d0*/  STL [R1+0x6a08], R17 ;  /* 0x006a081101007387 */ /* 0x000fe80000100800 */
[----:B------:R-:W-:Y:S01]  /*d73e0*/  STL.64 [R1+0x6b20], R18 ;  /* 0x006b201201007387 */ /* 0x000fe20000100a00 */
[----:B--2---:R-:W-:-:S15]  /*d73f0*/  HMMA.16816.F32 R20, R12, R16, R20 ;  /* 0x000000100c14723c */ /* 0x004fde0000001814 */
[----:B------:R-:W-:-:S08]  /*d7400*/  NOP ;  /* 0x0000000000007918 */ /* 0x000fd00000000000 */
[----:B------:R-:W-:Y:S04]  /*d7410*/  STL.64 [R1+0x1700], R20 ;  /* 0x0017001401007387 */ /* 0x000fe80000100a00 */
[----:B------:R0:W-:Y:S04]  /*d7420*/  STL.64 [R1+0x1708], R22 ;  /* 0x0017081601007387 */ /* 0x0001e80000100a00 */
[----:B------:R1:W-:Y:S01]  /*d7430*/  STL [R1+0x6b18], R16 ;  /* 0x006b181001007387 */ /* 0x0003e20000100800 */
[----:B0-----:R-:W-:Y:S02]  /*d7440*/  IMAD.MOV.U32 R22, RZ, RZ, R5 ;  /* 0x000000ffff167224 */ /* 0x001fe400078e0005 */
[----:B------:R-:W-:Y:S01]  /*d7450*/  IMAD.MOV.U32 R23, RZ, RZ, R6 ;  /* 0x000000ffff177224 */ /* 0x000fe200078e0006 */
[----:B------:R-:W2:Y:S04]  /*d7460*/  LDL.LU R5, [R1+0x6cf0] ;  /* 0x006cf00001057983 */ /* 0x000ea80000300800 */
[----:B------:R-:W4:Y:S04]  /*d7470*/  LDL.LU R6, [R1+0x6cec] ;  /* 0x006cec0001067983 */ /* 0x000f280000300800 */
[----:B------:R-:W-:Y:S04]  /*d7480*/  STL.64 [R1+0x6b28], R22 ;  /* 0x006b281601007387 */ /* 0x000fe80000100a00 */
[----:B-1----:R-:W3:Y:S04]  /*d7490*/  LDL.LU R16, [R1+0x1920] ;  /* 0x0019200001107983 */ /* 0x002ee80000300800 */
[----:B------:R-:W3:Y:S04]  /*d74a0*/  LDL.LU R17, [R1+0x1924] ;  /* 0x0019240001117983 */ /* 0x000ee80000300800 */
[----:B------:R-:W2:Y:S04]  /*d74b0*/  LDL.LU R18, [R1+0x1928] ;  /* 0x0019280001127983 */ /* 0x000ea80000300800 */
[----:B------:R-:W2:Y:S01]  /*d74c0*/  LDL.LU R19, [R1+0x192c] ;  /* 0x00192c0001137983 */ /* 0x000ea20000300800 */
[----:B------:R-:W-:-:S02]  /*d74d0*/  IMAD.MOV.U32 R20, RZ, RZ, R11 ;  /* 0x000000ffff147224 */ /* 0x000fc400078e000b */
[----:B------:R-:W-:Y:S01]  /*d74e0*/  IMAD.MOV.U32 R21, RZ, RZ, R7 ;  /* 0x000000ffff157224 */ /* 0x000fe200078e0007 */
[----:B--2---:R-:W-:Y:S04]  /*d74f0*/  STL.64 [R1+0x6b38], R18 ;  /* 0x006b381201007387 */ /* 0x004fe80000100a00 */
[----:B---3--:R0:W-:Y:S04]  /*d7500*/  STL.64 [R1+0x6b30], R16 ;  /* 0x006b301001007387 */ /* 0x0081e80000100a00 */
[----:B------:R-:W2:Y:S04]  /*d7510*/  LDL.LU R11, [R1+0x6ce8] ;  /* 0x006ce800010b7983 */ /* 0x000ea80000300800 */
[----:B------:R-:W3:Y:S04]  /*d7520*/  LDL.LU R7, [R1+0x6ce4] ;  /* 0x006ce40001077983 */ /* 0x000ee80000300800 */
[----:B------:R-:W-:Y:S04]  /*d7530*/  STL.64 [R1+0x6b40], R20 ;  /* 0x006b401401007387 */ /* 0x000fe80000100a00 */
[----:B0-----:R-:W4:Y:S04]  /*d7540*/  LDL.LU R16, [R1+0x1910] ;  /* 0x0019100001107983 */ /* 0x001f280000300800 */
[----:B------:R-:W4:Y:S04]  /*d7550*/  LDL.LU R17, [R1+0x1914] ;  /* 0x0019140001117983 */ /* 0x000f280000300800 */
[----:B------:R-:W2:Y:S04]  /*d7560*/  LDL.LU R18, [R1+0x1918] ;  /* 0x0019180001127983 */ /* 0x000ea80000300800 */
[----:B------:R-:W2:Y:S01]  /*d7570*/  LDL.LU R19, [R1+0x191c] ;  /* 0x00191c0001137983 */ /* 0x000ea20000300800 */
[----:B------:R-:W-:-:S02]  /*d7580*/  IMAD.MOV.U32 R22, RZ, RZ, R3 ;  /* 0x000000ffff167224 */ /* 0x000fc400078e0003 */
[----:B------:R-:W-:Y:S01]  /*d7590*/  IMAD.MOV.U32 R23, RZ, RZ, R2 ;  /* 0x000000ffff177224 */ /* 0x000fe200078e0002 */
[----:B--2---:R-:W-:Y:S04]  /*d75a0*/  STL.64 [R1+0x6b50], R18 ;  /* 0x006b501201007387 */ /* 0x004fe80000100a00 */
[----:B----4-:R0:W-:Y:S04]  /*d75b0*/  STL.64 [R1+0x6b48], R16 ;  /* 0x006b481001007387 */ /* 0x0101e80000100a00 */
[----:B------:R-:W2:Y:S04]  /*d75c0*/  LDL.LU R3, [R1+0x6ce0] ;  /* 0x006ce00001037983 */ /* 0x000ea80000300800 */
[----:B------:R-:W4:Y:S04]  /*d75d0*/  LDL.LU R2, [R1+0x6cdc] ;  /* 0x006cdc0001027983 */ /* 0x000f280000300800 */
[----:B------:R1:W-:Y:S04]  /*d75e0*/  STL.64 [R1+0x6b58], R22 ;  /* 0x006b581601007387 */ /* 0x0003e80000100a00 */
[----:B0-----:R-:W3:Y:S04]  /*d75f0*/  LDL.LU R16, [R1+0x18f0] ;  /* 0x0018f00001107983 */ /* 0x001ee80000300800 */
[----:B------:R-:W3:Y:S04]  /*d7600*/  LDL.LU R17, [R1+0x18f4] ;  /* 0x0018f40001117983 */ /* 0x000ee80000300800 */
[----:B------:R-:W2:Y:S04]  /*d7610*/  LDL.LU R18, [R1+0x18f8] ;  /* 0x0018f80001127983 */ /* 0x000ea80000300800 */
[----:B------:R-:W2:Y:S01]  /*d7620*/  LDL.LU R19, [R1+0x18fc] ;  /* 0x0018fc0001137983 */ /* 0x000ea20000300800 */
[----:B------:R-:W-:-:S02]  /*d7630*/  IMAD.MOV.U32 R20, RZ, RZ, R5 ;  /* 0x000000ffff147224 */ /* 0x000fc400078e0005 */
[----:B------:R-:W-:Y:S02]  /*d7640*/  IMAD.MOV.U32 R21, RZ, RZ, R4 ;  /* 0x000000ffff157224 */ /* 0x000fe400078e0004 */
[----:B-1----:R-:W-:Y:S02]  /*d7650*/  IMAD.MOV.U32 R22, RZ, RZ, R11 ;  /* 0x000000ffff167224 */ /* 0x002fe400078e000b */
[----:B------:R-:W-:Y:S01]  /*d7660*/  IMAD.MOV.U32 R23, RZ, RZ, R6 ;  /* 0x000000ffff177224 */ /* 0x000fe200078e0006 */
[----:B--2---:R-:W-:Y:S04]  /*d7670*/  STL.64 [R1+0x6b68], R18 ;  /* 0x006b681201007387 */ /* 0x004fe80000100a00 */
[----:B---3--:R0:W-:Y:S04]  /*d7680*/  STL.64 [R1+0x6b60], R16 ;  /* 0x006b601001007387 */ /* 0x0081e80000100a00 */
[----:B------:R-:W2:Y:S04]  /*d7690*/  LDL.LU R5, [R1+0x6cd8] ;  /* 0x006cd80001057983 */ /* 0x000ea80000300800 */
[----:B------:R-:W3:Y:S04]  /*d76a0*/  LDL.LU R4, [R1+0x6cd4] ;  /* 0x006cd40001047983 */ /* 0x000ee80000300800 */
[----:B------:R-:W3:Y:S04]  /*d76b0*/  LDL.LU R11, [R1+0x6cd0] ;  /* 0x006cd000010b7983 */ /* 0x000ee80000300800 */
[----:B------:R-:W3:Y:S04]  /*d76c0*/  LDL.LU R6, [R1+0x6ccc] ;  /* 0x006ccc0001067983 */ /* 0x000ee80000300800 */
[----:B------:R1:W-:Y:S04]  /*d76d0*/  STL.64 [R1+0x6b70], R20 ;  /* 0x006b701401007387 */ /* 0x0003e80000100a00 */
[----:B------:R-:W-:Y:S04]  /*d76e0*/  STL.64 [R1+0x6b88], R22 ;  /* 0x006b881601007387 */ /* 0x000fe80000100a00 */
[----:B0-----:R-:W4:Y:S04]  /*d76f0*/  LDL.LU R16, [R1+0x18d0] ;  /* 0x0018d00001107983 */ /* 0x001f280000300800 */
[----:B------:R-:W4:Y:S04]  /*d7700*/  LDL.LU R17, [R1+0x18d4] ;  /* 0x0018d40001117983 */ /* 0x000f280000300800 */
[----:B------:R-:W2:Y:S04]  /*d7710*/  LDL.LU R18, [R1+0x18d8] ;  /* 0x0018d80001127983 */ /* 0x000ea80000300800 */
[----:B------:R-:W2:Y:S01]  /*d7720*/  LDL.LU R19, [R1+0x18dc] ;  /* 0x0018dc0001137983 */ /* 0x000ea20000300800 */
[----:B-1----:R-:W-:-:S02]  /*d7730*/  IMAD.MOV.U32 R20, RZ, RZ, R3 ;  /* 0x000000ffff147224 */ /* 0x002fc400078e0003 */
        /* <DEDUP_REMOVED lines=45> */
[----:B------:R-:W2:Y:S01]  /*d7a10*/  LDL.LU R5, [R1+0x6ca8] ;  /* 0x006ca80001057983 */ /* 0x000ea20000300800 */
[----:B---3--:R-:W-:Y:S02]  /*d7a20*/  IMAD.MOV.U32 R22, RZ, RZ, R11 ;  /* 0x000000ffff167224 */ /* 0x008fe400078e000b */
[----:B------:R-:W-:Y:S01]  /*d7a30*/  IMAD.MOV.U32 R23, RZ, RZ, R2 ;  /* 0x000000ffff177224 */ /* 0x000fe200078e0002 */
[----:B------:R-:W3:Y:S04]  /*d7a40*/  LDL.LU R7, [R1+0x6ca4] ;  /* 0x006ca40001077983 */ /* 0x000ee80000300800 */
[----:B------:R-:W3:Y:S04]  /*d7a50*/  LDL.LU R11, [R1+0x6ca0] ;  /* 0x006ca000010b7983 */ /* 0x000ee80000300800 */
[----:B------:R-:W3:Y:S04]  /*d7a60*/  LDL.LU R2, [R1+0x6c9c] ;  /* 0x006c9c0001027983 */ /* 0x000ee80000300800 */
[----:B------:R-:W-:Y:S04]  /*d7a70*/  STL.64 [R1+0x6c00], R20 ;  /* 0x006c001401007387 */ /* 0x000fe80000100a00 */
        /* <DEDUP_REMOVED lines=20> */
[----:B------:R-:W2:Y:S04]  /*d7bc0*/  LDL.LU R5, [R1+0x6c90] ;  /* 0x006c900001057983 */ /* 0x000ea80000300800 */
[----:B------:R-:W2:Y:S01]  /*d7bd0*/  LDL.LU R6, [R1+0x6c8c] ;  /* 0x006c8c0001067983 */ /* 0x000ea20000300800 */
[----:B---3--:R-:W-:-:S03]  /*d7be0*/  IMAD.MOV.U32 R20, RZ, RZ, R11 ;  /* 0x000000ffff147224 */ /* 0x008fc600078e000b */
[----:B------:R-:W-:Y:S01]  /*d7bf0*/  STL.64 [R1+0x6c48], R22 ;  /* 0x006c481601007387 */ /* 0x000fe20000100a00 */
[----:B------:R-:W-:-:S03]  /*d7c00*/  IMAD.MOV.U32 R21, RZ, RZ, R7 ;  /* 0x000000ffff157224 */ /* 0x000fc600078e0007 */
[----:B----4-:R-:W-:Y:S04]  /*d7c10*/  STL.64 [R1+0x6c10], R18 ;  /* 0x006c101201007387 */ /* 0x010fe80000100a00 */
[----:B--2---:R0:W-:Y:S04]  /*d7c20*/  STL.64 [R1+0x6c08], R16 ;  /* 0x006c081001007387 */ /* 0x0041e80000100a00 */
[----:B0-----:R-:W2:Y:S04]  /*d7c30*/  LDL.LU R16, [R1+0x1800] ;  /* 0x0018000001107983 */ /* 0x001ea80000300800 */
[----:B------:R-:W2:Y:S04]  /*d7c40*/  LDL.LU R17, [R1+0x1804] ;  /* 0x0018040001117983 */ /* 0x000ea80000300800 */
[----:B------:R-:W3:Y:S04]  /*d7c50*/  LDL.LU R18, [R1+0x1808] ;  /* 0x0018080001127983 */ /* 0x000ee80000300800 */
[----:B------:R-:W3:Y:S04]  /*d7c60*/  LDL.LU R19, [R1+0x180c] ;  /* 0x00180c0001137983 */ /* 0x000ee80000300800 */
[----:B------:R0:W-:Y:S04]  /*d7c70*/  STL.64 [R1+0x6c60], R20 ;  /* 0x006c601401007387 */ /* 0x0001e80000100a00 */
[----:B0-----:R-:W4:Y:S04]  /*d7c80*/  LDL.LU R20, [R1+0x17a0] ;  /* 0x0017a00001147983 */ /* 0x001f280000300800 */
[----:B------:R-:W4:Y:S04]  /*d7c90*/  LDL.LU R21, [R1+0x17a4] ;  /* 0x0017a40001157983 */ /* 0x000f280000300800 */
[----:B------:R-:W2:Y:S04]  /*d7ca0*/  LDL.LU R22, [R1+0x17a8] ;  /* 0x0017a80001167983 */ /* 0x000ea80000300800 */
[----:B------:R-:W2:Y:S04]  /*d7cb0*/  LDL.LU R23, [R1+0x17ac] ;  /* 0x0017ac0001177983 */ /* 0x000ea80000300800 */
        /* <DEDUP_REMOVED lines=26> */
[----:B------:R-:W-:-:S02]  /*d7e60*/  IMAD R9, R9, 0x100, R26 ;  /* 0x0000010009097824 */ /* 0x000fc400078e021a */
[----:B------:R-:W-:Y:S02]  /*d7e70*/  IMAD R10, R10, 0x100, R27 ;  /* 0x000001000a0a7824 */ /* 0x000fe400078e021b */
[----:B------:R-:W-:Y:S01]  /*d7e80*/  IMAD R11, R11, 0x100, R7 ;  /* 0x000001000b0b7824 */ /* 0x000fe200078e0207 */
        /* <DEDUP_REMOVED lines=30> */
[----:B------:R-:W3:Y:S01]  /*d8070*/  LDL.LU.64 R20, [R1+0x6c60] ;  /* 0x006c600001147983 */ /* 0x000ee20000300a00 */
[----:B------:R-:W-:-:S02]  /*d8080*/  F2FP.F16.E4M3.UNPACK_B R8, R8 ;  /* 0x00000008ff08723e */ /* 0x000fc400020006ff */
[----:B------:R-:W-:Y:S02]  /*d8090*/  F2FP.F16.E4M3.UNPACK_B R9, R9 ;  /* 0x00000009ff09723e */ /* 0x000fe400020006ff */
[----:B------:R-:W-:Y:S02]  /*d80a0*/  F2FP.F16.E4M3.UNPACK_B R10, R10 ;  /* 0x0000000aff0a723e */ /* 0x000fe400020006ff */
[----:B------:R-:W-:-:S13]  /*d80b0*/  F2FP.F16.E4M3.UNPACK_B R11, R11 ;  /* 0x0000000bff0b723e */ /* 0x000fda00020006ff */
[----:B------:R-:W-:Y:S04]  /*d80c0*/  STL.64 [R1+0x17a0], R12 ;  /* 0x0017a00c01007387 */ /* 0x000fe80000100a00 */
[----:B------:R0:W-:Y:S04]  /*d80d0*/  STL.64 [R1+0x17a8], R14 ;  /* 0x0017a80e01007387 */ /* 0x0001e80000100a00 */
[----:B0-----:R-:W4:Y:S04]  /*d80e0*/  LDL R14, [R1+0x38] ;  /* 0x00003800010e7983 */ /* 0x001f280000100800 */
[----:B------:R-:W4:Y:S01]  /*d80f0*/  LDL R15, [R1+0x3c] ;  /* 0x00003c00010f7983 */ /* 0x000f220000100800 */
[----:B---3--:R-:W-:Y:S03]  /*d8100*/  HMMA.16816.F32 R20, R8, R20, R16 ;  /* 0x000000140814723c */ /* 0x008fe60000001810 */
        /* <DEDUP_REMOVED lines=90> */
[C---:B----4-:R-:W-:Y:S06]  /*d86b0*/  HMMA.16816.F32 R12, R8.reuse, R14, R24 ;  /* 0x0000000e080c723c */ /* 0x050fec0000001818 */
[----:B--2---:R-:W-:Y:S01]  /*d86c0*/  HMMA.16816.F32 R20, R8, R22, R16 ;  /* 0x000000160814723c */ /* 0x004fe20000001810 */
[----:B------:R-:W2:Y:S04]  /*d86d0*/  LDL.LU.64 R18, [R1+0x6b20] ;  /* 0x006b200001127983 */ /* 0x000ea80000300a00 */
[----:B------:R-:W3:-:S15]  /*d86e0*/  LDL.LU R16, [R1+0x6b18] ;  /* 0x006b180001107983 */ /* 0x000ede0000300800 */
[----:B------:R-:W-:-:S03]  /*d86f0*/  NOP ;  /* 0x0000000000007918 */ /* 0x000fc60000000000 */
[----:B------:R-:W-:Y:S04]  /*d8700*/  STL.64 [R1+0x1920], R20 ;  /* 0x0019201401007387 */ /* 0x000fe80000100a00 */
[----:B------:R0:W-:Y:S04]  /*d8710*/  STL.64 [R1+0x1928], R22 ;  /* 0x0019281601007387 */ /* 0x0001e80000100a00 */
[----:B0-----:R-:W4:Y:S04]  /*d8720*/  LDL.LU.64 R22, [R1+0x6b10] ;  /* 0x006b100001167983 */ /* 0x001f280000300a00 */
[----:B------:R-:W4:Y:S04]  /*d8730*/  LDL.LU.64 R20, [R1+0x6b08] ;  /* 0x006b080001147983 */ /* 0x000f280000300a00 */
[----:B------:R-:W4:Y:S04]  /*d8740*/  LDL.LU.64 R26, [R1+0x6b00] ;  /* 0x006b0000011a7983 */ /* 0x000f280000300a00 */
[----:B------:R-:W2:Y:S04]  /*d8750*/  LDL.LU.64 R24, [R1+0x6af8] ;  /* 0x006af80001187983 */ /* 0x000ea80000300a00 */
[----:B------:R-:W-:Y:S04]  /*d8760*/  STL.64 [R1+0x1950], R12 ;  /* 0x0019500c01007387 */ /* 0x000fe80000100a00 */
[----:B------:R2:W-:Y:S04]  /*d8770*/  STL.64 [R1+0x1958], R14 ;  /* 0x0019580e01007387 */ /* 0x0005e80000100a00 */
[----:B------:R-:W3:Y:S01]  /*d8780*/  LDL.LU R17, [R1+0x4d64] ;  /* 0x004d640001117983 */ /* 0x000ee20000300800 */
[C---:B--2---:R-:W-:Y:S06]  /*d8790*/  HMMA.16816.F32 R12, R8.reuse, R24, R4 ;  /* 0x00000018080c723c */ /* 0x044fec0000001804 */
[----:B----4-:R-:W-:-:S15]  /*d87a0*/  HMMA.16816.F32 R4, R8, R26, R20 ;  /* 0x0000001a0804723c */ /* 0x010fde0000001814 */
[----:B------:R-:W-:-:S02]  /*d87b0*/  NOP ;  /* 0x0000000000007918 */ /* 0x000fc40000000000 */
[----:B------:R-:W-:Y:S04]  /*d87c0*/  STL.64 [R1+0x1960], R12 ;  /* 0x0019600c01007387 */ /* 0x000fe80000100a00 */
[----:B------:R-:W-:Y:S04]  /*d87d0*/  STL.64 [R1+0x1968], R14 ;  /* 0x0019680e01007387 */ /* 0x000fe80000100a00 */
[----:B------:R-:W-:Y:S04]  /*d87e0*/  STL.64 [R1+0x6a28], R18 ;  /* 0x006a281201007387 */ /* 0x000fe80000100a00 */
[----:B------:R-:W-:Y:S04]  /*d87f0*/  STL.64 [R1+0x1990], R4 ;  /* 0x0019900401007387 */ /* 0x000fe80000100a00 */
[----:B------:R-:W-:Y:S04]  /*d8800*/  STL.64 [R1+0x1998], R6 ;  /* 0x0019980601007387 */ /* 0x000fe80000100a00 */
        /* <DEDUP_REMOVED lines=14> */
[----:B0-----:R-:W4:Y:S01]  /*d88f0*/  LDL R26, [R1] ;  /* 0x00000000011a7983 */ /* 0x001f220000100800 */
[----:B------:R-:W-:-:S03]  /*d8900*/  IMAD.MOV.U32 R27, RZ, RZ, R0 ;  /* 0x000000ffff1b7224 */ /* 0x000fc600078e0000 */
[----:B------:R-:W2:Y:S04]  /*d8910*/  LDL.LU R0, [R1+0x6af4] ;  /* 0x006af40001007983 */ /* 0x000ea80000300800 */
        /* <DEDUP_REMOVED lines=71> */
[----:B------:R-:W4:Y:S04]  /*d8d90*/  LDL.LU R0, [R1+0x4d78] ;  /* 0x004d780001007983 */ /* 0x000f280000300800 */
        /* <DEDUP_REMOVED lines=80> */
[----:B---3--:R-:W-:-:S15]  /*d92a0*/  IMAD R12, R12, 0x100, R17 ;  /* 0x000001000c0c7824 */ /* 0x008fde00078e0211 */
[----:B------:R-:W-:-:S07]  /*d92b0*/  NOP ;  /* 0x0000000000007918 */ /* 0x000fce0000000000 */
        /* <DEDUP_REMOVED lines=10> */
[----:B------:R-:W3:Y:S04]  /*d9360*/  LDL.LU.64 R4, [R1+0x69f8] ;  /* 0x0069f80001047983 */ /* 0x000ee80000300a00 */
[----:B------:R-:W-:Y:S04]  /*d9370*/  STL.64 [R1+0x68d0], R18 ;  /* 0x0068d01201007387 */ /* 0x000fe80000100a00 */
[----:B------:R2:W-:Y:S01]  /*d9380*/  STL.64 [R1+0x68c8], R16 ;  /* 0x0068c81001007387 */ /* 0x0005e20000100a00 */
[----:B----4-:R-:W-:-:S02]  /*d9390*/  IMAD R14, R14, 0x100, R29 ;  /* 0x000001000e0e7824 */ /* 0x010fc400078e021d */
[----:B------:R-:W-:-:S03]  /*d93a0*/  IMAD R15, R0, 0x100, R15 ;  /* 0x00000100000f7824 */ /* 0x000fc600078e020f */
[----:B------:R-:W-:Y:S02]  /*d93b0*/  F2FP.F16.E4M3.UNPACK_B R14, R14 ;  /* 0x0000000eff0e723e */ /* 0x000fe400020006ff */
[----:B------:R-:W-:-:S05]  /*d93c0*/  F2FP.F16.E4M3.UNPACK_B R15, R15 ;  /* 0x0000000fff0f723e */ /* 0x000fca00020006ff */
[----:B------:R-:W-:Y:S01]  /*d93d0*/  STL.64 [R1+0x69f0], R14 ;  /* 0x0069f00e01007387 */ /* 0x000fe20000100a00 */
[----:B------:R-:W-:Y:S01]  /*d93e0*/  IMAD R13, R13, 0x100, R28 ;  /* 0x000001000d0d7824 */ /* 0x000fe200078e021c */
[----:B------:R-:W-:-:S04]  /*d93f0*/  F2FP.F16.E4M3.UNPACK_B R12, R12 ;  /* 0x0000000cff0c723e */ /* 0x000fc800020006ff */
[----:B------:R-:W-:Y:S01]  /*d9400*/  F2FP.F16.E4M3.UNPACK_B R13, R13 ;  /* 0x0000000dff0d723e */ /* 0x000fe200020006ff */
[----:B--2---:R-:W-:-:S15]  /*d9410*/  HMMA.16816.F32 R16, R8, R6, R20 ;  /* 0x000000060810723c */ /* 0x004fde0000001814 */
[----:B------:R-:W-:-:S08]  /*d9420*/  NOP ;  /* 0x0000000000007918 */ /* 0x000fd00000000000 */
[----:B------:R-:W-:Y:S04]  /*d9430*/  STL.64 [R1+0x1ad0], R16 ;  /* 0x001ad01001007387 */ /* 0x000fe80000100a00 */
[----:B------:R3:W-:Y:S02]  /*d9440*/  STL.64 [R1+0x1ad8], R18 ;  /* 0x001ad81201007387 */ /* 0x0007e40000100a00 */
[----:B---3--:R-:W-:Y:S02]  /*d9450*/  HMMA.16816.F32 R16, R8, R4, R24 ;  /* 0x000000040810723c */ /* 0x008fe40000001818 */
[----:B------:R0:W-:Y:S04]  /*d9460*/  STL.64 [R1+0x69e8], R12 ;  /* 0x0069e80c01007387 */ /* 0x0001e80000100a00 */
[----:B0-----:R-:W2:-:S15]  /*d9470*/  LDL.LU R12, [R1+0x1af0] ;  /* 0x001af000010c7983 */ /* 0x001e9e0000300800 */
[----:B------:R-:W-:-:S02]  /*d9480*/  NOP ;  /* 0x0000000000007918 */ /* 0x000fc40000000000 */
[----:B------:R0:W-:Y:S04]  /*d9490*/  STL.64 [R1+0x1b00], R16 ;  /* 0x001b001001007387 */ /* 0x0001e80000100a00 */
[----:B------:R1:W-:Y:S04]  /*d94a0*/  STL.64 [R1+0x1b08], R18 ;  /* 0x001b081201007387 */ /* 0x0003e80000100a00 */
[----:B------:R-:W2:Y:S04]  /*d94b0*/  LDL.LU R13, [R1+0x1af4] ;  /* 0x001af400010d7983 */ /* 0x000ea80000300800 */
[----:B------:R-:W2:Y:S04]  /*d94c0*/  LDL.LU R14, [R1+0x1af8] ;  /* 0x001af800010e7983 */ /* 0x000ea80000300800 */
[----:B------:R-:W2:Y:S04]  /*d94d0*/  LDL.LU R15, [R1+0x1afc] ;  /* 0x001afc00010f7983 */ /* 0x000ea80000300800 */
[----:B------:R-:W3:Y:S04]  /*d94e0*/  LDL.64 R20, [R1+0x90] ;  /* 0x0000900001147983 */ /* 0x000ee80000100a00 */
        /* <DEDUP_REMOVED lines=28> */
[----:B------:R-:W4:Y:S04]  /*d96b0*/  LDL.64 R28, [R1+0x80] ;  /* 0x00008000011c7983 */ /* 0x000f280000100a00 */
[----:B------:R-:W-:Y:S04]  /*d96c0*/  STL [R1+0x67fc], R4 ;  /* 0x0067fc0401007387 */ /* 0x000fe80000100800 */
[----:B------:R-:W-:Y:S04]  /*d96d0*/  STL [R1+0x67f8], R5 ;  /* 0x0067f80501007387 */ /* 0x000fe80000100800 */
[----:B------:R-:W2:Y:S04]  /*d96e0*/  LDL.LU.64 R14, [R1+0x69f0] ;  /* 0x0069f000010e7983 */ /* 0x000ea80000300a00 */
[----:B------:R-:W2:Y:S04]  /*d96f0*/  LDL.LU.64 R12, [R1+0x69e8] ;  /* 0x0069e800010c7983 */ /* 0x000ea80000300a00 */
        /* <DEDUP_REMOVED lines=8> */
[----:B0-----:R-:W2:Y:S02]  /*d9780*/  LDL.64 R2, [R1+0xa8] ;  /* 0x0000a80001027983 */ /* 0x001ea40000100a00 */
[----:B--2---:R-:W-:Y:S06]  /*d9790*/  HMMA.16816.F32 R16, R12, R2, R16 ;  /* 0x000000020c10723c */ /* 0x004fec0000001810 */
[----:B------:R-:W-:-:S02]  /*d97a0*/  IMAD.MOV.U32 R0, RZ, RZ, R3 ;  /* 0x000000ffff007224 */ /* 0x000fc400078e0003 */
[----:B------:R-:W-:-:S15]  /*d97b0*/  IMAD.MOV.U32 R5, RZ, RZ, R2 ;  /* 0x000000ffff057224 */ /* 0x000fde00078e0002 */
[----:B------:R-:W-:Y:S04]  /*d97c0*/  STL.64 [R1+0x1b30], R16 ;  /* 0x001b301001007387 */ /* 0x000fe80000100a00 */
[----:B------:R0:W-:Y:S04]  /*d97d0*/  STL.64 [R1+0x1b38], R18 ;  /* 0x001b381201007387 */ /* 0x0001e80000100a00 */
[----:B0-----:R-:W2:Y:S04]  /*d97e0*/  LDL.LU.64 R18, [R1+0x69e0] ;  /* 0x0069e00001127983 */ /* 0x001ea80000300a00 */
[----:B------:R-:W2:Y:S04]  /*d97f0*/  LDL.LU.64 R16, [R1+0x69d8] ;  /* 0x0069d80001107983 */ /* 0x000ea80000300a00 */
        /* <DEDUP_REMOVED lines=21> */
[----:B------:R-:W-:-:S05]  /*d9950*/  IMAD.MOV.U32 R2, RZ, RZ, R3 ;  /* 0x000000ffff027224 */ /* 0x000fca00078e0003 */
[----:B------:R-:W-:Y:S04]  /*d9960*/  STL [R1+0x681c], R2 ;  /* 0x00681c0201007387 */ /* 0x000fe80000100800 */
[----:B------:R0:W-:Y:S11]  /*d9970*/  STL [R1+0x6818], R5 ;  /* 0x0068180501007387 */ /* 0x0001f60000100800 */
[----:B------:R-:W-:Y:S04]  /*d9980*/  STL.64 [R1+0x1b80], R8 ;  /* 0x001b800801007387 */ /* 0x000fe80000100a00 */
[----:B------:R2:W-:Y:S01]  /*d9990*/  STL.64 [R1+0x1b88], R10 ;  /* 0x001b880a01007387 */ /* 0x0005e20000100a00 */
[----:B------:R-:W-:-:S02]  /*d99a0*/  IMAD.MOV.U32 R0, RZ, RZ, R21 ;  /* 0x000000ffff007224 */ /* 0x000fc400078e0015 */
[----:B------:R-:W-:Y:S02]  /*d99b0*/  IMAD.MOV.U32 R3, RZ, RZ, R20 ;  /* 0x000000ffff037224 */ /* 0x000fe400078e0014 */
[----:B----4-:R-:W-:Y:S02]  /*d99c0*/  IMAD.MOV.U32 R4, RZ, RZ, R23 ;  /* 0x000000ffff047224 */ /* 0x010fe400078e0017 */
[----:B0-----:R-:W-:Y:S01]  /*d99d0*/  IMAD.MOV.U32 R5, RZ, RZ, R22 ;  /* 0x000000ffff057224 */ /* 0x001fe200078e0016 */
[----:B------:R-:W-:Y:S04]  /*d99e0*/  STL [R1+0x6824], R0 ;  /* 0x0068240001007387 */ /* 0x000fe80000100800 */
[----:B------:R-:W-:Y:S01]  /*d99f0*/  STL [R1+0x6820], R3 ;  /* 0x0068200301007387 */ /* 0x000fe20000100800 */
[----:B--2---:R-:W-:-:S15]  /*d9a00*/  HMMA.16816.F32 R8, R12, R22, R16 ;  /* 0x000000160c08723c */ /* 0x004fde0000001810 */
[----:B------:R-:W-:-:S08]  /*d9a10*/  NOP ;  /* 0x0000000000007918 */ /* 0x000fd00000000000 */
[----:B------:R-:W-:Y:S04]  /*d9a20*/  STL.64 [R1+0x1b90], R8 ;  /* 0x001b900801007387 */ /* 0x000fe80000100a00 */
[----:B------:R-:W-:Y:S04]  /*d9a30*/  STL.64 [R1+0x1b98], R10 ;  /* 0x001b980a01007387 */ /* 0x000fe80000100a00 */
[----:B------:R-:W-:Y:S04]  /*d9a40*/  STL [R1+0x682c], R4 ;  /* 0x00682c0401007387 */ /* 0x000fe80000100800 */
[----:B------:R-:W-:Y:S04]  /*d9a50*/  STL [R1+0x6828], R5 ;  /* 0x0068280501007387 */ /* 0x000fe80000100800 */
[----:B------:R0:W-:Y:S02]  /*d9a60*/  STL.64 [R1+0x69b0], R6 ;  /* 0x0069b00601007387 */ /* 0x0001e40000100a00 */
[----:B0-----:R-:W-:-:S15]  /*d9a70*/  HMMA.16816.F32 R4, R12, R28, R24 ;  /* 0x0000001c0c04723c */ /* 0x001fde0000001818 */
[----:B------:R-:W-:-:S08]  /*d9a80*/  NOP ;  /* 0x0000000000007918 */ /* 0x000fd00000000000 */
[----:B------:R0:W-:Y:S04]  /*d9a90*/  STL.64 [R1+0x1bb0], R4 ;  /* 0x001bb00401007387 */ /* 0x0001e80000100a00 */
[----:B------:R1:W-:Y:S04]  /*d9aa0*/  STL.64 [R1+0x1bb8], R6 ;  /* 0x001bb80601007387 */ /* 0x0003e80000100a00 */
[----:B------:R-:W2:Y:S04]  /*d9ab0*/  LDL.LU R8, [R1+0x1cb0] ;  /* 0x001cb00001087983 */ /* 0x000ea80000300800 */
[----:B------:R-:W2:Y:S04]  /*d9ac0*/  LDL.LU R9, [R1+0x1cb4] ;  /* 0x001cb40001097983 */ /* 0x000ea80000300800 */
[----:B------:R-:W3:Y:S04]  /*d9ad0*/  LDL.LU R10, [R1+0x1cb8] ;  /* 0x001cb800010a7983 */ /* 0x000ee80000300800 */
[----:B------:R-:W3:Y:S04]  /*d9ae0*/  LDL.LU R11, [R1+0x1cbc] ;  /* 0x001cbc00010b7983 */ /* 0x000ee80000300800 */
[----:B0-----:R-:W4:Y:S04]  /*d9af0*/  LDL.LU R4, [R1+0x1bf0] ;  /* 0x001bf00001047983 */ /* 0x001f280000300800 */
[----:B------:R-:W4:Y:S04]  /*d9b00*/  LDL.LU R5, [R1+0x1bf4] ;  /* 0x001bf40001057983 */ /* 0x000f280000300800 */
[----:B-1----:R-:W4:Y:S04]  /*d9b10*/  LDL.LU R6, [R1+0x1bf8] ;  /* 0x001bf80001067983 */ /* 0x002f280000300800 */
        /* <DEDUP_REMOVED lines=34> */
[----:B0-----:R-:W4:Y:S02]  /*d9d40*/  LDL.64 R2, [R1+0x78] ;  /* 0x0000780001027983 */ /* 0x001f240000100a00 */
[----:B----4-:R-:W-:Y:S06]  /*d9d50*/  HMMA.16816.F32 R4, R12, R2, R4 ;  /* 0x000000020c04723c */ /* 0x010fec0000001804 */
[----:B------:R-:W-:-:S15]  /*d9d60*/  IMAD.MOV.U32 R0, RZ, RZ, R3 ;  /* 0x000000ffff007224 */ /* 0x000fde00078e0003 */
[----:B------:R-:W-:-:S02]  /*d9d70*/  NOP ;  /* 0x0000000000007918 */ /* 0x000fc40000000000 */
[----:B------:R0:W-:Y:S04]  /*d9d80*/  STL.64 [R1+0x1bf0], R4 ;  /* 0x001bf00401007387 */ /* 0x0001e80000100a00 */
[----:B------:R1:W-:Y:S01]  /*d9d90*/  STL.64 [R1+0x1bf8], R6 ;  /* 0x001bf80601007387 */ /* 0x0003e20000100a00 */
[----:B0-----:R-:W-:-:S03]  /*d9da0*/  IMAD.MOV.U32 R5, RZ, RZ, R2 ;  /* 0x000000ffff057224 */ /* 0x001fc600078e0002 */
[----:B-1----:R-:W4:Y:S04]  /*d9db0*/  LDL.LU.64 R6, [R1+0x69b0] ;  /* 0x0069b00001067983 */ /* 0x002f280000300a00 */
        /* <DEDUP_REMOVED lines=32> */
[----:B------:R0:W-:Y:S01]  /*d9fc0*/  STL [R1+0x6850], R3 ;  /* 0x0068500301007387 */ /* 0x0001e20000100800 */
[----:B---3--:R-:W-:Y:S02]  /*d9fd0*/  IMAD.MOV.U32 R4, RZ, RZ, R21 ;  /* 0x000000ffff047224 */ /* 0x008fe400078e0015 */
[----:B------:R-:W-:Y:S02]  /*d9fe0*/  IMAD.MOV.U32 R5, RZ, RZ, R20 ;  /* 0x000000ffff057224 */ /* 0x000fe400078e0014 */
[----:B------:R-:W-:Y:S02]  /*d9ff0*/  IMAD.MOV.U32 R2, RZ, RZ, R23 ;  /* 0x000000ffff027224 */ /* 0x000fe400078e0017 */
[----:B0-----:R-:W-:Y:S01]  /*da000*/  IMAD.MOV.U32 R3, RZ, RZ, R22 ;  /* 0x000000ffff037224 */ /* 0x001fe200078e0016 */
[----:B--2---:R-:W-:-:S15]  /*da010*/  HMMA.16816.F32 R8, R12, R20, R8 ;  /* 0x000000140c08723c */ /* 0x004fde0000001808 */
[----:B------:R-:W-:-:S08]  /*da020*/  NOP ;  /* 0x0000000000007918 */ /* 0x000fd00000000000 */
[----:B------:R-:W-:Y:S04]  /*da030*/  STL.64 [R1+0x1cb0], R8 ;  /* 0x001cb00801007387 */ /* 0x000fe80000100a00 */
[----:B------:R0:W-:Y:S02]  /*da040*/  STL.64 [R1+0x1cb8], R10 ;  /* 0x001cb80a01007387 */ /* 0x0001e40000100a00 */
[----:B0-----:R-:W-:Y:S02]  /*da050*/  HMMA.16816.F32 R8, R12, R22, R16 ;  /* 0x000000160c08723c */ /* 0x001fe40000001810 */
[----:B------:R-:W-:Y:S04]  /*da060*/  STL [R1+0x685c], R4 ;  /* 0x00685c0401007387 */ /* 0x000fe80000100800 */
[----:B------:R-:W-:-:S15]  /*da070*/  STL [R1+0x6858], R5 ;  /* 0x0068580501007387 */ /* 0x000fde0000100800 */
[----:B------:R-:W-:-:S02]  /*da080*/  NOP ;  /* 0x0000000000007918 */ /* 0x000fc40000000000 */
[----:B------:R-:W-:Y:S04]  /*da090*/  STL.64 [R1+0x1cc0], R8 ;  /* 0x001cc00801007387 */ /* 0x000fe80000100a00 */
[----:B------:R0:W-:Y:S02]  /*da0a0*/  STL.64 [R1+0x1cc8], R10 ;  /* 0x001cc80a01007387 */ /* 0x0001e40000100a00 */
[----:B0-----:R-:W-:Y:S02]  /*da0b0*/  HMMA.16816.F32 R8, R12, R28, R24 ;  /* 0x0000001c0c08723c */ /* 0x001fe40000001818 */
[----:B------:R-:W-:Y:S04]  /*da0c0*/  STL [R1+0x6864], R2 ;  /* 0x0068640201007387 */ /* 0x000fe80000100800 */
[----:B------:R-:W-:-:S15]  /*da0d0*/  STL [R1+0x6860], R3 ;  /* 0x0068600301007387 */ /* 0x000fde0000100800 */
[----:B------:R-:W-:-:S02]  /*da0e0*/  NOP ;  /* 0x0000000000007918 */ /* 0x000fc40000000000 */
[----:B------:R0:W-:Y:S04]  /*da0f0*/  STL.64 [R1+0x1d00], R8 ;  /* 0x001d000801007387 */ /* 0x0001e80000100a00 */
[----:B------:R1:W-:Y:S04]  /*da100*/  STL.64 [R1+0x1d08], R10 ;  /* 0x001d080a01007387 */ /* 0x0003e80000100a00 */
        /* <DEDUP_REMOVED lines=36> */
[----:B------:R-:W4:Y:S04]  /*da350*/  LDL.LU R24, [R1+0x1e10] ;  /* 0x001e100001187983 */ /* 0x000f280000300800 */
[----:B------:R-:W4:Y:S04]  /*da360*/  LDL.LU R25, [R1+0x1e14] ;  /* 0x001e140001197983 */ /* 0x000f280000300800 */
[----:B------:R-:W4:Y:S04]  /*da370*/  LDL.LU R26, [R1+0x1e18] ;  /* 0x001e1800011a7983 */ /* 0x000f280000300800 */
[----:B------:R-:W4:Y:S04]  /*da380*/  LDL.LU R27, [R1+0x1e1c] ;  /* 0x001e1c00011b7983 */ /* 0x000f280000300800 */
[----:B------:R-:W4:Y:S04]  /*da390*/  LDL.64 R28, [R1+0x10] ;  /* 0x00001000011c7983 */ /* 0x000f280000100a00 */
        /* <DEDUP_REMOVED lines=45> */
[----:B----4-:R-:W-:Y:S02]  /*da670*/  IMAD.MOV.U32 R0, RZ, RZ, R23 ;  /* 0x000000ffff007224 */ /* 0x010fe400078e0017 */
[----:B0-----:R-:W-:-:S02]  /*da680*/  IMAD.MOV.U32 R5, RZ, RZ, R22 ;  /* 0x000000ffff057224 */ /* 0x001fc400078e0016 */
[----:B------:R-:W-:Y:S01]  /*da690*/  IMAD.MOV.U32 R4, RZ, RZ, R29 ;  /* 0x000000ffff047224 */ /* 0x000fe200078e001d */
[----:B--2---:R-:W-:-:S15]  /*da6a0*/  HMMA.16816.F32 R8, R12, R20, R8 ;  /* 0x000000140c08723c */ /* 0x004fde0000001808 */
[----:B------:R-:W-:-:S08]  /*da6b0*/  NOP ;  /* 0x0000000000007918 */ /* 0x000fd00000000000 */
[----:B------:R-:W-:Y:S04]  /*da6c0*/  STL.64 [R1+0x1dc0], R8 ;  /* 0x001dc00801007387 */ /* 0x000fe80000100a00 */
[----:B------:R0:W-:Y:S02]  /*da6d0*/  STL.64 [R1+0x1dc8], R10 ;  /* 0x001dc80a01007387 */ /* 0x0001e40000100a00 */
[C---:B0-----:R-:W-:Y:S06]  /*da6e0*/  HMMA.16816.F32 R8, R12.reuse, R22, R16 ;  /* 0x000000160c08723c */ /* 0x041fec0000001810 */
[----:B------:R-:W-:Y:S01]  /*da6f0*/  HMMA.16816.F32 R16, R12, R28, R24 ;  /* 0x0000001c0c10723c */ /* 0x000fe20000001818 */
[----:B------:R-:W-:Y:S04]  /*da700*/  STL [R1+0x6894], R2 ;  /* 0x0068940201007387 */ /* 0x000fe80000100800 */
[----:B------:R-:W-:-:S12]  /*da710*/  STL [R1+0x6890], R3 ;  /* 0x0068900301007387 */ /* 0x000fd80000100800 */
[----:B------:R-:W-:Y:S04]  /*da720*/  STL.64 [R1+0x1df0], R8 ;  /* 0x001df00801007387 */ /* 0x000fe80000100a00 */
[----:B------:R0:W-:Y:S04]  /*da730*/  STL.64 [R1+0x1df8], R10 ;  /* 0x001df80a01007387 */ /* 0x0001e80000100a00 */
[----:B0-----:R-:W2:Y:S04]  /*da740*/  LDL.LU R10, [R1+0x4d90] ;  /* 0x004d9000010a7983 */ /* 0x001ea80000300800 */
[----:B------:R-:W2:Y:S04]  /*da750*/  LDL.LU R11, [R1+0x4d98] ;  /* 0x004d9800010b7983 */ /* 0x000ea80000300800 */
[----:B------:R-:W-:Y:S04]  /*da760*/  STL [R1+0x689c], R0 ;  /* 0x00689c0001007387 */ /* 0x000fe80000100800 */
[----:B------:R-:W-:Y:S04]  /*da770*/  STL [R1+0x6898], R5 ;  /* 0x0068980501007387 */ /* 0x000fe80000100800 */
[----:B------:R-:W-:Y:S04]  /*da780*/  STL.64 [R1+0x1e10], R16 ;  /* 0x001e101001007387 */ /* 0x000fe80000100a00 */
[----:B------:R-:W-:Y:S04]  /*da790*/  STL.64 [R1+0x1e18], R18 ;  /* 0x001e181201007387 */ /* 0x000fe80000100a00 */
[----:B------:R-:W-:Y:S04]  /*da7a0*/  STL.64 [R1+0x6938], R6 ;  /* 0x0069380601007387 */ /* 0x000fe80000100a00 */
[----:B------:R-:W-:Y:S04]  /*da7b0*/  STL [R1+0x6930], R4 ;  /* 0x0069300401007387 */ /* 0x000fe80000100800 */
        /* <DEDUP_REMOVED lines=10> */
[----:B------:R-:W2:Y:S04]  /*da860*/  LDL.LU R4, [R1+0x1e60] ;  /* 0x001e600001047983 */ /* 0x000ea80000300800 */
[----:B------:R-:W2:Y:S04]  /*da870*/  LDL.LU R5, [R1+0x1e64] ;  /* 0x001e640001057983 */ /* 0x000ea80000300800 */
[----:B------:R-:W2:Y:S04]  /*da880*/  LDL.LU R6, [R1+0x1e68] ;  /* 0x001e680001067983 */ /* 0x000ea80000300800 */
[----:B------:R-:W2:Y:S01]  /*da890*/  LDL.LU R7, [R1+0x1e6c] ;  /* 0x001e6c0001077983 */ /* 0x000ea20000300800 */
[----:B------:R-:W-:-:S03]  /*da8a0*/  IMAD.MOV.U32 R3, RZ, RZ, R28 ;  /* 0x000000ffff037224 */ /* 0x000fc600078e001c */
[----:B----4-:R-:W-:Y:S04]  /*da8b0*/  STL.64 [R1+0x6928], R22 ;  /* 0x0069281601007387 */ /* 0x010fe80000100a00 */
[----:B---3--:R0:W-:Y:S04]  /*da8c0*/  STL.64 [R1+0x6920], R20 ;  /* 0x0069201401007387 */ /* 0x0081e80000100a00 */
[----:B0-----:R-:W3:Y:S04]  /*da8d0*/  LDL.LU R20, [R1+0x1e80] ;  /* 0x001e800001147983 */ /* 0x001ee80000300800 */
[----:B------:R-:W3:Y:S04]  /*da8e0*/  LDL.LU R21, [R1+0x1e84] ;  /* 0x001e840001157983 */ /* 0x000ee80000300800 */
[----:B------:R-:W3:Y:S04]  /*da8f0*/  LDL.LU R22, [R1+0x1e88] ;  /* 0x001e880001167983 */ /* 0x000ee80000300800 */
[----:B------:R-:W3:Y:S04]  /*da900*/  LDL.LU R23, [R1+0x1e8c] ;  /* 0x001e8c0001177983 */ /* 0x000ee80000300800 */
[----:B------:R-:W3:Y:S04]  /*da910*/  LDL.64 R28, [R1] ;  /* 0x00000000011c7983 */ /* 0x000ee80000100a00 */
        /* <DEDUP_REMOVED lines=16> */
[----:B------:R-:W-:Y:S04]  /*daa20*/  STL.64 [R1+0x68c0], R10 ;  /* 0x0068c00a01007387 */ /* 0x000fe80000100a00 */
[----:B---3--:R0:W-:Y:S04]  /*daa30*/  STL.64 [R1+0x68b8], R8 ;  /* 0x0068b80801007387 */ /* 0x0081e80000100a00 */
[----:B0-----:R-:W3:Y:S04]  /*daa40*/  LDL.LU R8, [R1+0x1f70] ;  /* 0x001f700001087983 */ /* 0x001ee80000300800 */
[----:B------:R-:W3:Y:S04]  /*daa50*/  LDL.LU R9, [R1+0x1f74] ;  /* 0x001f740001097983 */ /* 0x000ee80000300800 */
[----:B------:R-:W3:Y:S04]  /*daa60*/  LDL.LU R10, [R1+0x1f78] ;  /* 0x001f7800010a7983 */ /* 0x000ee80000300800 */
[----:B------:R-:W3:Y:S04]  /*daa70*/  LDL.LU R11, [R1+0x1f7c] ;  /* 0x001f7c00010b7983 */ /* 0x000ee80000300800 */
[----:B------:R0:W-:Y:S04]  /*daa80*/  STL [R1+0x68a0], R3 ;  /* 0x0068a00301007387 */ /* 0x0001e80000100800 */
[----:B0-----:R-:W4:Y:S02]  /*daa90*/  LDL.64 R2, [R1+0x8] ;  /* 0x0000080001027983 */ /* 0x001f240000100a00 */
[----:B----4-:R-:W-:-:S15]  /*daaa0*/  HMMA.16816.F32 R4, R12, R2, R4 ;  /* 0x000000020c04723c */ /* 0x010fde0000001804 */
[----:B------:R-:W-:-:S08]  /*daab0*/  NOP ;  /* 0x0000000000007918 */ /* 0x000fd00000000000 */
[----:B------:R-:W-:Y:S04]  /*daac0*/  STL.64 [R1+0x1e60], R4 ;  /* 0x001e600401007387 */ /* 0x000fe80000100a00 */
[----:B------:R0:W-:Y:S04]  /*daad0*/  STL.64 [R1+0x1e68], R6 ;  /* 0x001e680601007387 */ /* 0x0001e80000100a00 */
[----:B0-----:R-:W4:Y:S04]  /*daae0*/  LDL.LU.64 R6, [R1+0x6938] ;  /* 0x0069380001067983 */ /* 0x001f280000300a00 */
[----:B------:R-:W2:Y:S01]  /*daaf0*/  LDL.LU R4, [R1+0x6930] ;  /* 0x0069300001047983 */ /* 0x000ea20000300800 */
[----:B------:R-:W-:Y:S01]  /*dab00*/  HMMA.16816.F32 R20, R12, R28, R20 ;  /* 0x0000001c0c14723c */ /* 0x000fe20000001814 */
[----:B------:R-:W-:-:S02]  /*dab10*/  IMAD.MOV.U32 R5, RZ, RZ, R2 ;  /* 0x000000ffff057224 */ /* 0x000fc400078e0002 */
[----:B------:R-:W-:-:S03]  /*dab20*/  IMAD.MOV.U32 R2, RZ, RZ, R3 ;  /* 0x000000ffff027224 */ /* 0x000fc600078e0003 */
        /* <DEDUP_REMOVED lines=11> */
[----:B------:R-:W4:Y:S04]  /*dabe0*/  LDL.LU.64 R20, [R1+0x6920] ;  /* 0x0069200001147983 */ /* 0x000f280000300a00 */
[----:B------:R-:W3:Y:S02]  /*dabf0*/  LDL.LU.64 R28, [R1+0x6918] ;  /* 0x00691800011c7983 */ /* 0x000ee40000300a00 */
        /* <DEDUP_REMOVED lines=36> */
[----:B------:R0:W-:Y:S04]  /*dae40*/  STL.64 [R1+0x65d0], R22 ;  /* 0x0065d01601007387 */ /* 0x0001e80000100a00 */
[----:B0-----:R-:W4:Y:S04]  /*dae50*/  LDL.LU R22, [R1+0x4d94] ;  /* 0x004d940001167983 */ /* 0x001f280000300800 */
[----:B------:R-:W4:Y:S04]  /*dae60*/  LDL.LU R23, [R1+0x4d9c] ;  /* 0x004d9c0001177983 */ /* 0x000f280000300800 */
        /* <DEDUP_REMOVED lines=8> */
[----:B0-----:R-:W4:Y:S04]  /*daef0*/  LDL.LU.64 R10, [R1+0x68c0] ;  /* 0x0068c000010a7983 */ /* 0x001f280000300a00 */
[----:B------:R-:W2:Y:S04]  /*daf00*/  LDL.LU.64 R8, [R1+0x68b8] ;  /* 0x0068b80001087983 */ /* 0x000ea80000300a00 */
[----:B------:R-:W-:Y:S04]  /*daf10*/  STL.64 [R1+0x1f90], R4 ;  /* 0x001f900401007387 */ /* 0x000fe80000100a00 */
[----:B------:R0:W-:Y:S04]  /*daf20*/  STL.64 [R1+0x1f98], R6 ;  /* 0x001f980601007387 */ /* 0x0001e80000100a00 */
[----:B0-----:R-:W3:Y:S04]  /*daf30*/  LDL.LU.64 R6, [R1+0x68b0] ;  /* 0x0068b00001067983 */ /* 0x001ee80000300a00 */
[----:B------:R-:W3:Y:S04]  /*daf40*/  LDL.LU.64 R4, [R1+0x68a8] ;  /* 0x0068a80001047983 */ /* 0x000ee80000300a00 */
[----:B------:R-:W-:Y:S04]  /*daf50*/  STL.64 [R1+0x65a0], R18 ;  /* 0x0065a01201007387 */ /* 0x000fe80000100a00 */
[----:B------:R0:W-:Y:S04]  /*daf60*/  STL.64 [R1+0x6598], R16 ;  /* 0x0065981001007387 */ /* 0x0001e80000100a00 */
[----:B0-----:R-:W3:Y:S01]  /*daf70*/  LDL.LU R16, [R1+0x1dd0] ;  /* 0x001dd00001107983 */ /* 0x001ee20000300800 */
[----:B----4-:R-:W-:-:S02]  /*daf80*/  IMAD R10, R10, 0x100, R22 ;  /* 0x000001000a0a7824 */ /* 0x010fc400078e0216 */
[----:B--2---:R-:W-:Y:S02]  /*daf90*/  IMAD R8, R8, 0x100, R20 ;  /* 0x0000010008087824 */ /* 0x004fe400078e0214 */
[----:B------:R-:W-:Y:S02]  /*dafa0*/  IMAD R9, R9, 0x100, R21 ;  /* 0x0000010009097824 */ /* 0x000fe400078e0215 */
[----:B------:R-:W-:Y:S02]  /*dafb0*/  IMAD R11, R11, 0x100, R23 ;  /* 0x000001000b0b7824 */ /* 0x000fe400078e0217 */
[----:B---3--:R-:W-:-:S15]  /*dafc0*/  HMMA.16816.F32 R20, R12, R6, R24 ;  /* 0x000000060c14723c */ /* 0x008fde0000001818 */
[----:B------:R-:W-:-:S08]  /*dafd0*/  NOP ;  /* 0x0000000000007918 */ /* 0x000fd00000000000 */
[----:B------:R-:W-:Y:S04]  /*dafe0*/  STL.64 [R1+0x2020], R20 ;  /* 0x0020201401007387 */ /* 0x000fe80000100a00 */
[----:B------:R0:W-:Y:S04]  /*daff0*/  STL.64 [R1+0x2028], R22 ;  /* 0x0020281601007387 */ /* 0x0001e80000100a00 */
[----:B------:R-:W2:Y:S04]  /*db000*/  LDL.LU R17, [R1+0x1dd4] ;  /* 0x001dd40001117983 */ /* 0x000ea80000300800 */
[----:B------:R-:W3:Y:S04]  /*db010*/  LDL.LU R18, [R1+0x1dd8] ;  /* 0x001dd80001127983 */ /* 0x000ee80000300800 */
[----:B------:R-:W3:Y:S01]  /*db020*/  LDL.LU R19, [R1+0x1ddc] ;  /* 0x001ddc0001137983 */ /* 0x000ee20000300800 */
[----:B0-----:R-:W-:-:S02]  /*db030*/  IMAD.MOV.U32 R22, RZ, RZ, R3 ;  /* 0x000000ffff167224 */ /* 0x001fc400078e0003 */
[----:B------:R-:W-:Y:S01]  /*db040*/  IMAD.MOV.U32 R23, RZ, RZ, R0 ;  /* 0x000000ffff177224 */ /* 0x000fe200078e0000 */
[----:B---3--:R-:W-:Y:S04]  /*db050*/  STL.64 [R1+0x65e0], R18 ;  /* 0x0065e01201007387 */ /* 0x008fe80000100a00 */
[----:B--2---:R0:W-:Y:S04]  /*db060*/  STL.64 [R1+0x65d8], R16 ;  /* 0x0065d81001007387 */ /* 0x0041e80000100a00 */
        /* <DEDUP_REMOVED lines=13> */
[----:B------:R-:W-:Y:S04]  /*db140*/  STL.64 [R1+0x6600], R20 ;  /* 0x0066001401007387 */ /* 0x000fe80000100a00 */
[----:B0-----:R-:W3:Y:S04]  /*db150*/  LDL.LU R16, [R1+0x1e30] ;  /* 0x001e300001107983 */ /* 0x001ee80000300800 */
        /* <DEDUP_REMOVED lines=9> */
[----:B------:R4:W-:Y:S04]  /*db1f0*/  STL.64 [R1+0x6618], R22 ;  /* 0x0066181601007387 */ /* 0x0009e80000100a00 */
[----:B0-----:R-:W3:Y:S04]  /*db200*/  LDL.LU R16, [R1+0x1e40] ;  /* 0x001e400001107983 */ /* 0x001ee80000300800 */
[----:B------:R-:W3:Y:S04]  /*db210*/  LDL.LU R17, [R1+0x1e44] ;  /* 0x001e440001117983 */ /* 0x000ee80000300800 */
[----:B------:R-:W3:Y:S04]  /*db220*/  LDL.LU R18, [R1+0x1e48] ;  /* 0x001e480001127983 */ /* 0x000ee80000300800 */
[----:B------:R-:W3:Y:S01]  /*db230*/  LDL.LU R19, [R1+0x1e4c] ;  /* 0x001e4c0001137983 */ /* 0x000ee20000300800 */
[----:B------:R-:W-:-:S02]  /*db240*/  IMAD.MOV.U32 R20, RZ, RZ, R5 ;  /* 0x000000ffff147224 */ /* 0x000fc400078e0005 */
[----:B------:R-:W-:Y:S02]  /*db250*/  IMAD.MOV.U32 R21, RZ, RZ, R0 ;  /* 0x000000ffff157224 */ /* 0x000fe400078e0000 */
[----:B----4-:R-:W-:Y:S02]  /*db260*/  IMAD.MOV.U32 R23, RZ, RZ, R2 ;  /* 0x000000ffff177224 */ /* 0x010fe400078e0002 */
[----:B--2---:R-:W-:Y:S01]  /*db270*/  IMAD.MOV.U32 R22, RZ, RZ, R3 ;  /* 0x000000ffff167224 */ /* 0x004fe200078e0003 */
[----:B---3--:R-:W-:Y:S04]  /*db280*/  STL.64 [R1+0x6628], R18 ;  /* 0x0066281201007387 */ /* 0x008fe80000100a00 */
[----:B------:R0:W-:Y:S04]  /*db290*/  STL.64 [R1+0x6620], R16 ;  /* 0x0066201001007387 */ /* 0x0001e80000100a00 */
[----:B------:R-:W2:Y:S04]  /*db2a0*/  LDL.LU R5, [R1+0x6888] ;  /* 0x0068880001057983 */ /* 0x000ea80000300800 */
[----:B------:R-:W3:Y:S04]  /*db2b0*/  LDL.LU R0, [R1+0x6884] ;  /* 0x0068840001007983 */ /* 0x000ee80000300800 */
[----:B------:R-:W4:Y:S04]  /*db2c0*/  LDL.LU R3, [R1+0x6880] ;  /* 0x0068800001037983 */ /* 0x000f280000300800 */
[----:B------:R-:W3:Y:S04]  /*db2d0*/  LDL.LU R2, [R1+0x687c] ;  /* 0x00687c0001027983 */ /* 0x000ee80000300800 */
[----:B------:R1:W-:Y:S04]  /*db2e0*/  STL.64 [R1+0x6630], R20 ;  /* 0x0066301401007387 */ /* 0x0003e80000100a00 */
[----:B------:R-:W-:Y:S04]  /*db2f0*/  STL.64 [R1+0x6648], R22 ;  /* 0x0066481601007387 */ /* 0x000fe80000100a00 */
[----:B0-----:R-:W4:Y:S04]  /*db300*/  LDL.LU R16, [R1+0x1e50] ;  /* 0x001e500001107983 */ /* 0x001f280000300800 */
[----:B------:R-:W4:Y:S04]  /*db310*/  LDL.LU R17, [R1+0x1e54] ;  /* 0x001e540001117983 */ /* 0x000f280000300800 */
[----:B------:R-:W3:Y:S04]  /*db320*/  LDL.LU R18, [R1+0x1e58] ;  /* 0x001e580001127983 */ /* 0x000ee80000300800 */
[----:B------:R-:W3:Y:S01]  /*db330*/  LDL.LU R19, [R1+0x1e5c] ;  /* 0x001e5c0001137983 */ /* 0x000ee20000300800 */
[----:B-1----:R-:W-:-:S02]  /*db340*/  IMAD.MOV.U32 R21, RZ, RZ, R4 ;  /* 0x000000ffff157224 */ /* 0x002fc400078e0004 */
[----:B--2---:R-:W-:Y:S02]  /*db350*/  IMAD.MOV.U32 R20, RZ, RZ, R5 ;  /* 0x000000ffff147224 */ /* 0x004fe400078e0005 */
[----:B------:R-:W2:Y:S04]  /*db360*/  LDL.LU R5, [R1+0x6878] ;  /* 0x0068780001057983 */ /* 0x000ea80000300800 */
[----:B------:R-:W2:Y:S04]  /*db370*/  LDL.LU R4, [R1+0x6874] ;  /* 0x0068740001047983 */ /* 0x000ea80000300800 */
[----:B------:R-:W-:Y:S04]  /*db380*/  STL.64 [R1+0x6660], R20 ;  /* 0x0066601401007387 */ /* 0x000fe80000100a00 */
[----:B---3--:R-:W-:Y:S04]  /*db390*/  STL.64 [R1+0x6640], R18 ;  /* 0x0066401201007387 */ /* 0x008fe80000100a00 */
[----:B----4-:R0:W-:Y:S04]  /*db3a0*/  STL.64 [R1+0x6638], R16 ;  /* 0x0066381001007387 */ /* 0x0101e80000100a00 */
[----:B0-----:R-:W3:Y:S04]  /*db3b0*/  LDL.LU R16, [R1+0x1e70] ;  /* 0x001e700001107983 */ /* 0x001ee80000300800 */
[----:B------:R-:W3:Y:S04]  /*db3c0*/  LDL.LU R17, [R1+0x1e74] ;  /* 0x001e740001117983 */ /* 0x000ee80000300800 */
[----:B------:R-:W4:Y:S04]  /*db3d0*/  LDL.LU R18, [R1+0x1e78] ;  /* 0x001e780001127983 */ /* 0x000f280000300800 */
        /* <DEDUP_REMOVED lines=12> */
[----:B--2---:R-:W-:-:S02]  /*db4a0*/  IMAD.MOV.U32 R20, RZ, RZ, R5 ;  /* 0x000000ffff147224 */ /* 0x004fc400078e0005 */
        /* <DEDUP_REMOVED lines=23> */
[----:B------:R-:W2:Y:S01]  /*db620*/  LDL.LU R5, [R1+0x6858] ;  /* 0x0068580001057983 */ /* 0x000ea20000300800 */
[----:B------:R-:W-:Y:S02]  /*db630*/  IMAD.MOV.U32 R22, RZ, RZ, R3 ;  /* 0x000000ffff167224 */ /* 0x000fe400078e0003 */
[----:B------:R-:W-:Y:S01]  /*db640*/  IMAD.MOV.U32 R23, RZ, RZ, R2 ;  /* 0x000000ffff177224 */ /* 0x000fe200078e0002 */
[----:B------:R-:W2:Y:S04]  /*db650*/  LDL.LU R0, [R1+0x6854] ;  /* 0x0068540001007983 */ /* 0x000ea80000300800 */
[----:B------:R-:W2:Y:S04]  /*db660*/  LDL.LU R3, [R1+0x6850] ;  /* 0x0068500001037983 */ /* 0x000ea80000300800 */
[----:B------:R-:W2:Y:S04]  /*db670*/  LDL.LU R2, [R1+0x684c] ;  /* 0x00684c0001027983 */ /* 0x000ea80000300800 */
[----:B------:R-:W-:Y:S04]  /*db680*/  STL.64 [R1+0x66c0], R20 ;  /* 0x0066c01401007387 */ /* 0x000fe80000100a00 */
        /* <DEDUP_REMOVED lines=102> */
[----:B------:R-:W3:Y:S04]  /*dbcf0*/  LDL.LU R3, [R1+0x6800] ;  /* 0x0068000001037983 */ /* 0x000ee80000300800 */
[----:B------:R-:W3:Y:S04]  /*dbd00*/  LDL.LU R4, [R1+0x67fc] ;  /* 0x0067fc0001047983 */ /* 0x000ee80000300800 */
[----:B------:R-:W-:Y:S01]  /*dbd10*/  STL.64 [R1+0x67c8], R22 ;  /* 0x0067c81601007387 */ /* 0x000fe20000100a00 */
[----:B--2---:R-:W-:-:S02]  /*dbd20*/  IMAD.MOV.U32 R20, RZ, RZ, R5 ;  /* 0x000000ffff147224 */ /* 0x004fc400078e0005 */
[----:B------:R-:W-:Y:S01]  /*dbd30*/  IMAD.MOV.U32 R21, RZ, RZ, R0 ;  /* 0x000000ffff157224 */ /* 0x000fe200078e0000 */
[----:B----4-:R-:W-:Y:S04]  /*dbd40*/  STL.64 [R1+0x6778], R18 ;  /* 0x0067781201007387 */ /* 0x010fe80000100a00 */
[----:B---3--:R0:W-:Y:S04]  /*dbd50*/  STL.64 [R1+0x6770], R16 ;  /* 0x0067701001007387 */ /* 0x0081e80000100a00 */
[----:B0-----:R-:W2:Y:S04]  /*dbd60*/  LDL.LU R16, [R1+0x1fc0] ;  /* 0x001fc00001107983 */ /* 0x001ea80000300800 */
[----:B------:R-:W2:Y:S04]  /*dbd70*/  LDL.LU R17, [R1+0x1fc4] ;  /* 0x001fc40001117983 */ /* 0x000ea80000300800 */
[----:B------:R-:W3:Y:S04]  /*dbd80*/  LDL.LU R18, [R1+0x1fc8] ;  /* 0x001fc80001127983 */ /* 0x000ee80000300800 */
[----:B------:R-:W3:Y:S04]  /*dbd90*/  LDL.LU R19, [R1+0x1fcc] ;  /* 0x001fcc0001137983 */ /* 0x000ee80000300800 */
[----:B------:R-:W4:Y:S04]  /*dbda0*/  LDL.LU R5, [R1+0x67f8] ;  /* 0x0067f80001057983 */ /* 0x000f280000300800 */
[----:B------:R0:W-:Y:S04]  /*dbdb0*/  STL.64 [R1+0x67e0], R20 ;  /* 0x0067e01401007387 */ /* 0x0001e80000100a00 */
        /* <DEDUP_REMOVED lines=39> */
[----:B------:R-:W-:Y:S04]  /*dc030*/  STL [R1+0x6570], R7 ;  /* 0x0065700701007387 */ /* 0x000fe80000100800 */
        /* <DEDUP_REMOVED lines=9> */
[----:B------:R-:W2:-:S15]  /*dc0d0*/  LDL.LU.64 R20, [R1+0x67e0] ;  /* 0x0067e00001147983 */ /* 0x000e9e0000300a00 */
[----:B------:R-:W-:-:S07]  /*dc0e0*/  NOP ;  /* 0x0000000000007918 */ /* 0x000fce0000000000 */
        /* <DEDUP_REMOVED lines=153> */
[C---:B---3--:R-:W-:Y:S06]  /*dca80*/  HMMA.16816.F32 R24, R8.reuse, R28, R24 ;  /* 0x0000001c0818723c */ /* 0x048fec0000001818 */
[----:B--2---:R-:W-:Y:S01]  /*dca90*/  HMMA.16816.F32 R20, R8, R22, R16 ;  /* 0x000000160814723c */ /* 0x004fe20000001810 */
[----:B------:R-:W2:Y:S04]  /*dcaa0*/  LDL.LU.64 R18, [R1+0x65e0] ;  /* 0x0065e00001127983 */ /* 0x000ea80000300a00 */
[----:B------:R-:W2:-:S15]  /*dcab0*/  LDL.LU.64 R16, [R1+0x65d8] ;  /* 0x0065d80001107983 */ /* 0x000e9e0000300a00 */
[----:B------:R-:W-:-:S03]  /*dcac0*/  NOP ;  /* 0x0000000000007918 */ /* 0x000fc60000000000 */
[----:B------:R-:W-:Y:S04]  /*dcad0*/  STL.64 [R1+0x1e20], R20 ;  /* 0x001e201401007387 */ /* 0x000fe80000100a00 */
[----:B------:R0:W-:Y:S04]  /*dcae0*/  STL.64 [R1+0x1e28], R22 ;  /* 0x001e281601007387 */ /* 0x0001e80000100a00 */
[----:B0-----:R-:W3:Y:S04]  /*dcaf0*/  LDL.LU.64 R22, [R1+0x65d0] ;  /* 0x0065d00001167983 */ /* 0x001ee80000300a00 */
[----:B------:R-:W3:Y:S04]  /*dcb00*/  LDL.LU.64 R20, [R1+0x65c8] ;  /* 0x0065c80001147983 */ /* 0x000ee80000300a00 */
[----:B------:R-:W-:Y:S04]  /*dcb10*/  STL.64 [R1+0x1e00], R24 ;  /* 0x001e001801007387 */ /* 0x000fe80000100a00 */
[----:B------:R0:W-:Y:S04]  /*dcb20*/  STL.64 [R1+0x1e08], R26 ;  /* 0x001e081a01007387 */ /* 0x0001e80000100a00 */
[----:B0-----:R-:W4:Y:S04]  /*dcb30*/  LDL.LU.64 R26, [R1+0x65c0] ;  /* 0x0065c000011a7983 */ /* 0x001f280000300a00 */
[----:B------:R-:W2:Y:S04]  /*dcb40*/  LDL.LU.64 R24, [R1+0x65b8] ;  /* 0x0065b80001187983 */ /* 0x000ea80000300a00 */
[----:B------:R0:W-:Y:S04]  /*dcb50*/  STL.64 [R1+0x6478], R28 ;  /* 0x0064781c01007387 */ /* 0x0001e80000100a00 */
[----:B0-----:R-:W3:Y:S01]  /*dcb60*/  LDL.64 R28, [R1+0xa8] ;  /* 0x0000a800011c7983 */ /* 0x001ee20000100a00 */
[----:B----4-:R-:W-:-:S15]  /*dcb70*/  HMMA.16816.F32 R12, R8, R26, R12 ;  /* 0x0000001a080c723c */ /* 0x010fde000000180c */
[----:B------:R-:W-:-:S08]  /*dcb80*/  NOP ;  /* 0x0000000000007918 */ /* 0x000fd00000000000 */
        /* <DEDUP_REMOVED lines=16> */
[----:B------:R-:W2:Y:S04]  /*dcc90*/  LDL.LU R12, [R1+0x4da0] ;  /* 0x004da000010c7983 */ /* 0x000ea80000300800 */
[----:B------:R-:W4:Y:S04]  /*dcca0*/  LDL.LU R13, [R1+0x4da8] ;  /* 0x004da800010d7983 */ /* 0x000f280000300800 */
[----:B------:R-:W3:Y:S04]  /*dccb0*/  LDL.LU R7, [R1+0x4db4] ;  /* 0x004db40001077983 */ /* 0x000ee80000300800 */
[----:B---3--:R-:W-:Y:S04]  /*dccc0*/  STL.64 [R1+0x6580], R6 ;  /* 0x0065800601007387 */ /* 0x008fe80000100a00 */
[----:B------:R0:W-:Y:S04]  /*dccd0*/  STL.64 [R1+0x6578], R4 ;  /* 0x0065780401007387 */ /* 0x0001e80000100a00 */
[----:B0-----:R-:W3:Y:S04]  /*dcce0*/  LDL.LU R4, [R1+0x1d70] ;  /* 0x001d700001047983 */ /* 0x001ee80000300800 */
[----:B------:R-:W3:Y:S04]  /*dccf0*/  LDL.LU R5, [R1+0x1d74] ;  /* 0x001d740001057983 */ /* 0x000ee80000300800 */
[----:B------:R-:W2:Y:S04]  /*dcd00*/  LDL.LU R6, [R1+0x1d78] ;  /* 0x001d780001067983 */ /* 0x000ea80000300800 */
[----:B------:R-:W2:Y:S01]  /*dcd10*/  LDL.LU R7, [R1+0x1d7c] ;  /* 0x001d7c0001077983 */ /* 0x000ea20000300800 */
[C---:B------:R-:W-:Y:S03]  /*dcd20*/  HMMA.16816.F32 R16, R8.reuse, R22, R16 ;  /* 0x000000160810723c */ /* 0x040fe60000001810 */
        /* <DEDUP_REMOVED lines=30> */
[----:B------:R-:W3:Y:S04]  /*dcf10*/  LDL.LU.64 R16, [R1+0x6598] ;  /* 0x0065980001107983 */ /* 0x000ee80000300a00 */
[----:B------:R-:W-:Y:S04]  /*dcf20*/  STL.64 [R1+0x6410], R22 ;  /* 0x0064101601007387 */ /* 0x000fe80000100a00 */
[----:B------:R0:W-:Y:S04]  /*dcf30*/  STL.64 [R1+0x6408], R20 ;  /* 0x0064081401007387 */ /* 0x0001e80000100a00 */
[----:B0-----:R-:W2:Y:S04]  /*dcf40*/  LDL.LU R20, [R1+0x1d40] ;  /* 0x001d400001147983 */ /* 0x001ea80000300800 */
[----:B------:R-:W2:Y:S04]  /*dcf50*/  LDL.LU R21, [R1+0x1d44] ;  /* 0x001d440001157983 */ /* 0x000ea80000300800 */
[----:B------:R-:W2:Y:S04]  /*dcf60*/  LDL.LU R22, [R1+0x1d48] ;  /* 0x001d480001167983 */ /* 0x000ea80000300800 */
[----:B------:R-:W2:Y:S01]  /*dcf70*/  LDL.LU R23, [R1+0x1d4c] ;  /* 0x001d4c0001177983 */ /* 0x000ea20000300800 */
[----:B----4-:R-:W-:-:S15]  /*dcf80*/  HMMA.16816.F32 R4, R8, R18, R4 ;  /* 0x000000120804723c */ /* 0x010fde0000001804 */
[----:B------:R-:W-:-:S08]  /*dcf90*/  NOP ;  /* 0x0000000000007918 */ /* 0x000fd00000000000 */
[----:B------:R-:W-:Y:S04]  /*dcfa0*/  STL.64 [R1+0x1d80], R4 ;  /* 0x001d800401007387 */ /* 0x000fe80000100a00 */
[----:B------:R0:W-:Y:S04]  /*dcfb0*/  STL.64 [R1+0x1d88], R6 ;  /* 0x001d880601007387 */ /* 0x0001e80000100a00 */
[----:B0-----:R-:W3:Y:S04]  /*dcfc0*/  LDL.LU.64 R6, [R1+0x6590] ;  /* 0x0065900001067983 */ /* 0x001ee80000300a00 */
[----:B------:R-:W3:Y:S04]  /*dcfd0*/  LDL.LU.64 R4, [R1+0x6588] ;  /* 0x0065880001047983 */ /* 0x000ee80000300a00 */
[----:B------:R0:W-:Y:S04]  /*dcfe0*/  STL.64 [R1+0x64a0], R18 ;  /* 0x0064a01201007387 */ /* 0x0001e80000100a00 */
[----:B0-----:R-:W4:Y:S04]  /*dcff0*/  LDL.LU R18, [R1+0x4da4] ;  /* 0x004da40001127983 */ /* 0x001f280000300800 */
[----:B------:R-:W2:Y:S01]  /*dd000*/  LDL.LU R19, [R1+0x4dac] ;  /* 0x004dac0001137983 */ /* 0x000ea20000300800 */
        /* <DEDUP_REMOVED lines=8> */
[----:B----4-:R-:W-:-:S02]  /*dd090*/  IMAD R12, R12, 0x100, R18 ;  /* 0x000001000c0c7824 */ /* 0x010fc400078e0212 */
[----:B--2---:R-:W-:Y:S01]  /*dd0a0*/  IMAD R13, R13, 0x100, R19 ;  /* 0x000001000d0d7824 */ /* 0x004fe200078e0213 */
[----:B0-----:R-:W2:Y:S04]  /*dd0b0*/  LDL.LU R16, [R1+0x2b80] ;  /* 0x002b800001107983 */ /* 0x001ea80000300800 */
[----:B-1----:R-:W2:Y:S04]  /*dd0c0*/  LDL.LU R17, [R1+0x2b84] ;  /* 0x002b840001117983 */ /* 0x002ea80000300800 */
[----:B------:R-:W2:Y:S04]  /*dd0d0*/  LDL.LU R18, [R1+0x2b88] ;  /* 0x002b880001127983 */ /* 0x000ea80000300800 */
[----:B------:R-:W2:Y:S01]  /*dd0e0*/  LDL.LU R19, [R1+0x2b8c] ;  /* 0x002b8c0001137983 */ /* 0x000ea20000300800 */
[----:B---3--:R-:W-:-:S03]  /*dd0f0*/  IMAD R14, R14, 0x100, R7 ;  /* 0x000001000e0e7824 */ /* 0x008fc600078e0207 */
[----:B------:R-:W3:Y:S02]  /*dd100*/  LDL.LU R7, [R1+0x6570] ;  /* 0x0065700001077983 */ /* 0x000ee40000300800 */
[----:B---3--:R-:W-:-:S15]  /*dd110*/  HMMA.16816.F32 R24, R8, R6, R24 ;  /* 0x000000060818723c */ /* 0x008fde0000001818 */
[----:B------:R-:W-:-:S08]  /*dd120*/  NOP ;  /* 0x0000000000007918 */ /* 0x000fd00000000000 */
[----:B------:R-:W-:Y:S04]  /*dd130*/  STL.64 [R1+0x2190], R24 ;  /* 0x0021901801007387 */ /* 0x000fe80000100a00 */
[----:B------:R0:W-:Y:S04]  /*dd140*/  STL.64 [R1+0x2198], R26 ;  /* 0x0021981a01007387 */ /* 0x0001e80000100a00 */
[----:B0-----:R-:W3:Y:S04]  /*dd150*/  LDL.LU.64 R26, [R1+0x6568] ;  /* 0x00656800011a7983 */ /* 0x001ee80000300a00 */
[----:B------:R-:W3:Y:S01]  /*dd160*/  LDL.LU.64 R24, [R1+0x6560] ;  /* 0x0065600001187983 */ /* 0x000ee20000300a00 */
[C---:B--2---:R-:W-:Y:S03]  /*dd170*/  HMMA.16816.F32 R16, R8.reuse, R4, R16 ;  /* 0x000000040810723c */ /* 0x044fe60000001810 */
[----:B------:R-:W-:Y:S04]  /*dd180*/  STL.64 [R1+0x63c8], R6 ;  /* 0x0063c80601007387 */ /* 0x000fe80000100a00 */
[----:B------:R0:W-:Y:S02]  /*dd190*/  STL.64 [R1+0x63c0], R4 ;  /* 0x0063c00401007387 */ /* 0x0001e40000100a00 */
[----:B0-----:R-:W-:Y:S01]  /*dd1a0*/  HMMA.16816.F32 R4, R8, R2, R20 ;  /* 0x000000020804723c */ /* 0x001fe20000001814 */
[----:B------:R-:W-:Y:S01]  /*dd1b0*/  IMAD R15, R0, 0x100, R15 ;  /* 0x00000100000f7824 */ /* 0x000fe200078e020f */
[----:B------:R-:W-:-:S02]  /*dd1c0*/  F2FP.F16.E4M3.UNPACK_B R12, R12 ;  /* 0x0000000cff0c723e */ /* 0x000fc400020006ff */
[----:B------:R-:W-:Y:S02]  /*dd1d0*/  F2FP.F16.E4M3.UNPACK_B R13, R13 ;  /* 0x0000000dff0d723e */ /* 0x000fe400020006ff */
[----:B------:R-:W-:Y:S02]  /*dd1e0*/  F2FP.F16.E4M3.UNPACK_B R14, R14 ;  /* 0x0000000eff0e723e */ /* 0x000fe400020006ff */
[----:B------:R-:W-:-:S06]  /*dd1f0*/  F2FP.F16.E4M3.UNPACK_B R15, R15 ;  /* 0x0000000fff0f723e */ /* 0x000fcc00020006ff */
[----:B------:R-:W-:Y:S04]  /*dd200*/  STL.64 [R1+0x21a0], R16 ;  /* 0x0021a01001007387 */ /* 0x000fe80000100a00 */
[----:B------:R-:W-:Y:S04]  /*dd210*/  STL.64 [R1+0x21a8], R18 ;  /* 0x0021a81201007387 */ /* 0x000fe80000100a00 */
[----:B------:R-:W-:Y:S04]  /*dd220*/  STL [R1+0x634c], R2 ;  /* 0x00634c0201007387 */ /* 0x000fe80000100800 */
[----:B------:R-:W-:Y:S04]  /*dd230*/  STL [R1+0x6348], R3 ;  /* 0x0063480301007387 */ /* 0x000fe80000100800 */
        /* <DEDUP_REMOVED lines=10> */
[----:B------:R-:W4:Y:S04]  /*dd2e0*/  LDL.64 R8, [R1+0x80] ;  /* 0x0000800001087983 */ /* 0x000f280000100a00 */
        /* <DEDUP_REMOVED lines=52> */
[----:B------:R-:W3:Y:S04]  /*dd630*/  LDL.64 R28, [R1+0x60] ;  /* 0x00006000011c7983 */ /* 0x000ee80000100a00 */
[----:B------:R-:W-:Y:S01]  /*dd640*/  STL [R1+0x6350], R0 ;  /* 0x0063500001007387 */ /* 0x000fe20000100800 */
[----:B----4-:R-:W-:-:S02]  /*dd650*/  IMAD.MOV.U32 R3, RZ, RZ, R9 ;  /* 0x000000ffff037224 */ /* 0x010fc400078e0009 */
        /* <DEDUP_REMOVED lines=18> */
[----:B----4-:R-:W-:Y:S02]  /*dd780*/  IMAD.MOV.U32 R2, RZ, RZ, R9 ;  /* 0x000000ffff027224 */ /* 0x010fe400078e0009 */
[----:B------:R-:W-:Y:S01]  /*dd790*/  IMAD.MOV.U32 R3, RZ, RZ, R8 ;  /* 0x000000ffff037224 */ /* 0x000fe200078e0008 */
[----:B------:R-:W-:Y:S01]  /*dd7a0*/  STL [R1+0x635c], R0 ;  /* 0x00635c0001007387 */ /* 0x000fe20000100800 */
        /* <DEDUP_REMOVED lines=27> */
[----:B------:R-:W-:Y:S01]  /*dd960*/  STL [R1+0x636c], R2 ;  /* 0x00636c0201007387 */ /* 0x000fe20000100800 */
[C---:B---3--:R-:W-:Y:S06]  /*dd970*/  HMMA.16816.F32 R4, R12.reuse, R20, R4 ;  /* 0x000000140c04723c */ /* 0x048fec0000001804 */
[----:B--2---:R-:W-:-:S15]  /*dd980*/  HMMA.16816.F32 R24, R12, R10, R24 ;  /* 0x0000000a0c18723c */ /* 0x004fde0000001818 */
[----:B------:R-:W-:-:S08]  /*dd990*/  NOP ;  /* 0x0000000000007918 */ /* 0x000fd00000000000 */
[----:B------:R-:W-:Y:S04]  /*dd9a0*/  STL.64 [R1+0x2110], R24 ;  /* 0x0021101801007387 */ /* 0x000fe80000100a00 */
[----:B------:R0:W-:Y:S04]  /*dd9b0*/  STL.64 [R1+0x2118], R26 ;  /* 0x0021181a01007387 */ /* 0x0001e80000100a00 */
[----:B0-----:R-:W2:Y:S04]  /*dd9c0*/  LDL.LU.64 R26, [R1+0x64f8] ;  /* 0x0064f800011a7983 */ /* 0x001ea80000300a00 */
[----:B------:R-:W2:Y:S01]  /*dd9d0*/  LDL.LU.64 R24, [R1+0x64f0] ;  /* 0x0064f00001187983 */ /* 0x000ea20000300a00 */
[----:B------:R-:W-:-:S05]  /*dd9e0*/  IMAD.MOV.U32 R0, RZ, RZ, R11 ;  /* 0x000000ffff007224 */ /* 0x000fca00078e000b */
[----:B------:R-:W-:Y:S04]  /*dd9f0*/  STL [R1+0x6374], R0 ;  /* 0x0063740001007387 */ /* 0x000fe80000100800 */
[----:B------:R-:W-:Y:S04]  /*dda00*/  STL.64 [R1+0x2100], R4 ;  /* 0x0021000401007387 */ /* 0x000fe80000100a00 */
[----:B------:R0:W-:Y:S02]  /*dda10*/  STL.64 [R1+0x2108], R6 ;  /* 0x0021080601007387 */ /* 0x0001e40000100a00 */
[----:B0-----:R-:W-:Y:S01]  /*dda20*/  HMMA.16816.F32 R4, R12, R22, R16 ;  /* 0x000000160c04723c */ /* 0x001fe20000001810 */
[----:B------:R-:W-:-:S02]  /*dda30*/  IMAD.MOV.U32 R2, RZ, RZ, R21 ;  /* 0x000000ffff027224 */ /* 0x000fc400078e0015 */
[----:B------:R-:W-:-:S03]  /*dda40*/  IMAD.MOV.U32 R3, RZ, RZ, R20 ;  /* 0x000000ffff037224 */ /* 0x000fc600078e0014 */
[----:B------:R-:W-:Y:S01]  /*dda50*/  IMAD.MOV.U32 R0, RZ, RZ, R23 ;  /* 0x000000ffff007224 */ /* 0x000fe200078e0017 */
[----:B------:R-:W-:Y:S04]  /*dda60*/  STL [R1+0x637c], R2 ;  /* 0x00637c0201007387 */ /* 0x000fe80000100800 */
[----:B------:R-:W-:Y:S04]  /*dda70*/  STL [R1+0x6378], R3 ;  /* 0x0063780301007387 */ /* 0x000fe80000100800 */
[----:B------:R-:W-:Y:S08]  /*dda80*/  STL [R1+0x6380], R0 ;  /* 0x0063800001007387 */ /* 0x000ff00000100800 */
[----:B------:R-:W-:Y:S04]  /*dda90*/  STL.64 [R1+0x20f0], R4 ;  /* 0x0020f00401007387 */ /* 0x000fe80000100a00 */
[----:B------:R2:W-:Y:S02]  /*ddaa0*/  STL.64 [R1+0x20f8], R6 ;  /* 0x0020f80601007387 */ /* 0x0005e40000100a00 */
[----:B--2---:R-:W-:-:S15]  /*ddab0*/  HMMA.16816.F32 R4, R12, R28, R24 ;  /* 0x0000001c0c04723c */ /* 0x004fde0000001818 */
        /* <DEDUP_REMOVED lines=11> */
[----:B--2---:R1:W-:Y:S04]  /*ddb70*/  STL.64 [R1+0x64c8], R24 ;  /* 0x0064c81801007387 */ /* 0x0043e80000100a00 */
[----:B0-----:R-:W2:Y:S04]  /*ddb80*/  LDL.LU R20, [R1+0x1bc0] ;  /* 0x001bc00001147983 */ /* 0x001ea80000300800 */
[----:B------:R-:W2:Y:S04]  /*ddb90*/  LDL.LU R21, [R1+0x1bc4] ;  /* 0x001bc40001157983 */ /* 0x000ea80000300800 */
[----:B------:R-:W3:Y:S04]  /*ddba0*/  LDL.LU R22, [R1+0x1bc8] ;  /* 0x001bc80001167983 */ /* 0x000ee80000300800 */
[----:B------:R-:W3:Y:S04]  /*ddbb0*/  LDL.LU R23, [R1+0x1bcc] ;  /* 0x001bcc0001177983 */ /* 0x000ee80000300800 */
[----:B------:R-:W4:Y:S04]  /*ddbc0*/  LDL.64 R18, [R1+0x40] ;  /* 0x0000400001127983 */ /* 0x000f280000100a00 */
        /* <DEDUP_REMOVED lines=95> */
[----:B---3--:R-:W-:-:S15]  /*de1c0*/  HMMA.16816.F32 R20, R12, R28, R20 ;  /* 0x0000001c0c14723c */ /* 0x008fde0000001814 */
[----:B------:R-:W-:-:S08]  /*de1d0*/  NOP ;  /* 0x0000000000007918 */ /* 0x000fd00000000000 */
[----:B------:R-:W-:Y:S04]  /*de1e0*/  STL.64 [R1+0x2080], R20 ;  /* 0x0020801401007387 */ /* 0x000fe80000100a00 */
[----:B------:R0:W-:Y:S04]  /*de1f0*/  STL.64 [R1+0x2088], R22 ;  /* 0x0020881601007387 */ /* 0x0001e80000100a00 */
[----:B0-----:R-:W2:Y:S04]  /*de200*/  LDL.LU.64 R22, [R1+0x6488] ;  /* 0x0064880001167983 */ /* 0x001ea80000300a00 */
[----:B------:R-:W2:Y:S01]  /*de210*/  LDL.LU.64 R20, [R1+0x6480] ;  /* 0x0064800001147983 */ /* 0x000ea20000300a00 */
[----:B------:R-:W-:Y:S01]  /*de220*/  HMMA.16816.F32 R8, R12, R16, R8 ;  /* 0x000000100c08723c */ /* 0x000fe20000001808 */
[----:B------:R-:W-:-:S02]  /*de230*/  IMAD.MOV.U32 R2, RZ, RZ, R29 ;  /* 0x000000ffff027224 */ /* 0x000fc400078e001d */
[----:B------:R-:W-:-:S03]  /*de240*/  IMAD.MOV.U32 R3, RZ, RZ, R28 ;  /* 0x000000ffff037224 */ /* 0x000fc600078e001c */
[----:B------:R-:W-:Y:S01]  /*de250*/  IMAD.MOV.U32 R0, RZ, RZ, R17 ;  /* 0x000000ffff007224 */ /* 0x000fe200078e0011 */
[----:B------:R-:W3:Y:S04]  /*de260*/  LDL.LU.64 R28, [R1+0x6478] ;  /* 0x00647800011c7983 */ /* 0x000ee80000300a00 */
[----:B------:R-:W-:Y:S04]  /*de270*/  STL [R1+0x63ac], R2 ;  /* 0x0063ac0201007387 */ /* 0x000fe80000100800 */
[----:B------:R-:W-:Y:S04]  /*de280*/  STL [R1+0x63a8], R3 ;  /* 0x0063a80301007387 */ /* 0x000fe80000100800 */
[----:B------:R-:W-:Y:S04]  /*de290*/  STL [R1+0x63b0], R0 ;  /* 0x0063b00001007387 */ /* 0x000fe80000100800 */
[----:B------:R-:W-:Y:S04]  /*de2a0*/  STL.64 [R1+0x2070], R8 ;  /* 0x0020700801007387 */ /* 0x000fe80000100a00 */
[----:B------:R4:W-:Y:S02]  /*de2b0*/  STL.64 [R1+0x2078], R10 ;  /* 0x0020780a01007387 */ /* 0x0009e40000100a00 */
[----:B----4-:R-:W-:-:S15]  /*de2c0*/  HMMA.16816.F32 R8, R12, R24, R4 ;  /* 0x000000180c08723c */ /* 0x010fde0000001804 */
[----:B------:R-:W-:-:S08]  /*de2d0*/  NOP ;  /* 0x0000000000007918 */ /* 0x000fd00000000000 */
        /* <DEDUP_REMOVED lines=28> */
[----:B-1----:R-:W4:Y:S04]  /*de4a0*/  LDL.LU R24, [R1+0x1ae0] ;  /* 0x001ae00001187983 */ /* 0x002f280000300800 */
[----:B------:R-:W4:Y:S04]  /*de4b0*/  LDL.LU R25, [R1+0x1ae4] ;  /* 0x001ae40001197983 */ /* 0x000f280000300800 */
[----:B------:R-:W3:Y:S04]  /*de4c0*/  LDL.LU R26, [R1+0x1ae8] ;  /* 0x001ae800011a7983 */ /* 0x000ee80000300800 */
        /* <DEDUP_REMOVED lines=13> */
[----:B------:R-:W4:Y:S04]  /*de5a0*/  LDL.64 R20, [R1+0x8] ;  /* 0x0000080001147983 */ /* 0x000f280000100a00 */
[----:B------:R-:W2:Y:S04]  /*de5b0*/  LDL.LU R16, [R1+0x4dc4] ;  /* 0x004dc40001107983 */ /* 0x000ea80000300800 */
[----:B------:R-:W4:Y:S04]  /*de5c0*/  LDL.LU R8, [R1+0x4dc0] ;  /* 0x004dc00001087983 */ /* 0x000f280000300800 */
[----:B------:R-:W2:Y:S04]  /*de5d0*/  LDL.LU R17, [R1+0x4dcc] ;  /* 0x004dcc0001117983 */ /* 0x000ea80000300800 */
        /* <DEDUP_REMOVED lines=25> */
[----:B------:R-:W-:Y:S04]  /*de770*/  STL [R1+0x63b8], R3 ;  /* 0x0063b80301007387 */ /* 0x000fe80000100800 */
[----:B------:R0:W-:Y:S04]  /*de780*/  STL [R1+0x63b4], R2 ;  /* 0x0063b40201007387 */ /* 0x0001e80000100800 */
[----:B0-----:R-:W3:Y:S02]  /*de790*/  LDL.64 R2, [R1+0x10] ;  /* 0x0000100001027983 */ /* 0x001ee40000100a00 */
        /* <DEDUP_REMOVED lines=15> */
[----:B---3--:R-:W-:Y:S01]  /*de890*/  HMMA.16816.F32 R20, R12, R22, R24 ;  /* 0x000000160c14723c */ /* 0x008fe20000001818 */
[----:B------:R-:W3:Y:S04]  /*de8a0*/  LDL.LU.64 R26, [R1+0x6450] ;  /* 0x00645000011a7983 */ /* 0x000ee80000300a00 */
[----:B------:R-:W3:-:S15]  /*de8b0*/  LDL.LU.64 R24, [R1+0x6448] ;  /* 0x0064480001187983 */ /* 0x000ede0000300a00 */
[----:B------:R-:W-:-:S03]  /*de8c0*/  NOP ;  /* 0x0000000000007918 */ /* 0x000fc60000000000 */
        /* <DEDUP_REMOVED lines=60> */
[----:B0-----:R-:W4:Y:S04]  /*dec90*/  LDL.LU.64 R6, [R1+0x63c8] ;  /* 0x0063c80001067983 */ /* 0x001f280000300a00 */
[----:B------:R-:W2:Y:S04]  /*deca0*/  LDL.LU.64 R4, [R1+0x63c0] ;  /* 0x0063c00001047983 */ /* 0x000ea80000300a00 */
[----:B------:R0:W-:Y:S04]  /*decb0*/  STL [R1+0x60e4], R16 ;  /* 0x0060e41001007387 */ /* 0x0001e80000100800 */
[----:B0-----:R-:W3:Y:S04]  /*decc0*/  LDL.LU R16, [R1+0x4ddc] ;  /* 0x004ddc0001107983 */ /* 0x001ee80000300800 */
[----:B------:R0:W-:Y:S04]  /*decd0*/  STL [R1+0x60e0], R17 ;  /* 0x0060e01101007387 */ /* 0x0001e80000100800 */
[----:B0-----:R-:W2:Y:S01]  /*dece0*/  LDL.LU R17, [R1+0x4dd4] ;  /* 0x004dd40001117983 */ /* 0x001ea20000300800 */
[----:B------:R-:W-:-:S02]  /*decf0*/  F2FP.F16.E4M3.UNPACK_B R8, R8 ;  /* 0x00000008ff08723e */ /* 0x000fc400020006ff */
[----:B------:R-:W-:Y:S01]  /*ded00*/  F2FP.F16.E4M3.UNPACK_B R9, R9 ;  /* 0x00000009ff09723e */ /* 0x000fe200020006ff */
[----:B----4-:R-:W-:Y:S01]  /*ded10*/  HMMA.16816.F32 R20, R12, R6, R20 ;  /* 0x000000060c14723c */ /* 0x010fe20000001814 */
[----:B---3--:R-:W-:-:S05]  /*ded20*/  IMAD R11, R11, 0x100, R16 ;  /* 0x000001000b0b7824 */ /* 0x008fca00078e0210 */
[----:B------:R-:W-:Y:S01]  /*ded30*/  F2FP.F16.E4M3.UNPACK_B R11, R11 ;  /* 0x0000000bff0b723e */ /* 0x000fe200020006ff */
[----:B--2---:R-:W-:-:S05]  /*ded40*/  IMAD R10, R10, 0x100, R17 ;  /* 0x000001000a0a7824 */ /* 0x004fca00078e0211 */
[----:B------:R-:W-:-:S05]  /*ded50*/  F2FP.F16.E4M3.UNPACK_B R10, R10 ;  /* 0x0000000aff0a723e */ /* 0x000fca00020006ff */
[----:B------:R-:W-:Y:S06]  /*ded60*/  STL.64 [R1+0x6340], R10 ;  /* 0x0063400a01007387 */ /* 0x000fec0000100a00 */
[----:B------:R-:W-:Y:S04]  /*ded70*/  STL.64 [R1+0x2340], R20 ;  /* 0x0023401401007387 */ /* 0x000fe80000100a00 */
[----:B------:R-:W-:Y:S04]  /*ded80*/  STL.64 [R1+0x2348], R22 ;  /* 0x0023481601007387 */ /* 0x000fe80000100a00 */
[----:B------:R0:W-:Y:S02]  /*ded90*/  STL.64 [R1+0x6338], R8 ;  /* 0x0063380801007387 */ /* 0x0001e40000100a00 */
[----:B0-----:R-:W-:Y:S02]  /*deda0*/  HMMA.16816.F32 R8, R12, R4, R24 ;  /* 0x000000040c08723c */ /* 0x001fe40000001818 */
[----:B------:R-:W-:Y:S04]  /*dedb0*/  STL.64 [R1+0x60d8], R6 ;  /* 0x0060d80601007387 */ /* 0x000fe80000100a00 */
[----:B------:R0:W-:-:S15]  /*dedc0*/  STL.64 [R1+0x60d0], R4 ;  /* 0x0060d00401007387 */ /* 0x0001de0000100a00 */
[----:B------:R-:W-:-:S02]  /*dedd0*/  NOP ;  /* 0x0000000000007918 */ /* 0x000fc40000000000 */
[----:B------:R-:W-:Y:S04]  /*dede0*/  STL.64 [R1+0x2360], R8 ;  /* 0x0023600801007387 */ /* 0x000fe80000100a00 */
[----:B------:R-:W-:Y:S04]  /*dedf0*/  STL.64 [R1+0x2368], R10 ;  /* 0x0023680a01007387 */ /* 0x000fe80000100a00 */
        /* <DEDUP_REMOVED lines=42> */
[----:B------:R-:W2:Y:S04]  /*df0a0*/  LDL.LU R22, [R1+0x1728] ;  /* 0x0017280001167983 */ /* 0x000ea80000300800 */
[----:B------:R-:W2:Y:S04]  /*df0b0*/  LDL.LU R23, [R1+0x172c] ;  /* 0x00172c0001177983 */ /* 0x000ea80000300800 */
[----:B-1----:R-:W3:Y:S01]  /*df0c0*/  LDL R6, [R1+0x28] ;  /* 0x0000280001067983 */ /* 0x002ee20000100800 */
        /* <DEDUP_REMOVED lines=341> */
[C---:B--2---:R-:W-:Y:S02]  /*e0620*/  HMMA.16816.F32 R4, R8.reuse, R6, R20 ;  /* 0x000000060804723c */ /* 0x044fe40000001814 */
[----:B------:R-:W3:Y:S04]  /*e0630*/  LDL.LU.64 R22, [R1+0x6150] ;  /* 0x0061500001167983 */ /* 0x000ee80000300a00 */
[----:B------:R-:W3:Y:S01]  /*e0640*/  LDL.LU.64 R20, [R1+0x6148] ;  /* 0x0061480001147983 */ /* 0x000ee20000300a00 */
[----:B------:R-:W-:-:S15]  /*e0650*/  HMMA.16816.F32 R24, R8, R28, R24 ;  /* 0x0000001c0818723c */ /* 0x000fde0000001818 */
[----:B------:R-:W-:-:S01]  /*e0660*/  NOP ;  /* 0x0000000000007918 */ /* 0x000fc20000000000 */
        /* <DEDUP_REMOVED lines=52> */
[----:B------:R-:W3:Y:S04]  /*e09b0*/  LDL.LU.64 R28, [R1+0xa0] ;  /* 0x0000a000011c7983 */ /* 0x000ee80000300a00 */
        /* <DEDUP_REMOVED lines=29> */
[----:B------:R0:W-:Y:S01]  /*e0b90*/  STL.64 [R1+0x5f80], R22 ;  /* 0x005f801601007387 */ /* 0x0001e20000100a00 */
[----:B---3--:R-:W-:-:S02]  /*e0ba0*/  IMAD R12, R12, 0x100, R16 ;  /* 0x000001000c0c7824 */ /* 0x008fc400078e0210 */
[----:B------:R-:W-:Y:S01]  /*e0bb0*/  IMAD R13, R13, 0x100, R17 ;  /* 0x000001000d0d7824 */ /* 0x000fe200078e0211 */
[----:B0-----:R-:W3:Y:S04]  /*e0bc0*/  LDL.LU.64 R22, [R1+0xa8] ;  /* 0x0000a80001167983 */ /* 0x001ee80000300a00 */
[----:B------:R0:W-:Y:S04]  /*e0bd0*/  STL.64 [R1+0x5f78], R20 ;  /* 0x005f781401007387 */ /* 0x0001e80000100a00 */
[----:B0-----:R-:W3:Y:S04]  /*e0be0*/  LDL.LU R20, [R1+0x4df4] ;  /* 0x004df40001147983 */ /* 0x001ee80000300800 */
[----:B------:R-:W3:Y:S01]  /*e0bf0*/  LDL.LU R21, [R1+0x4dfc] ;  /* 0x004dfc0001157983 */ /* 0x000ee20000300800 */
        /* <DEDUP_REMOVED lines=34> */
[----:B------:R0:W-:Y:S04]  /*e0e20*/  STL [R1+0x5ebc], R4 ;  /* 0x005ebc0401007387 */ /* 0x0001e80000100800 */
[----:B------:R1:W-:Y:S04]  /*e0e30*/  STL [R1+0x5eb8], R5 ;  /* 0x005eb80501007387 */ /* 0x0003e80000100800 */
[----:B0-----:R-:W4:Y:S04]  /*e0e40*/  LDL.LU R4, [R1+0x1620] ;  /* 0x0016200001047983 */ /* 0x001f280000300800 */
[----:B-1----:R-:W4:Y:S04]  /*e0e50*/  LDL.LU R5, [R1+0x1624] ;  /* 0x0016240001057983 */ /* 0x002f280000300800 */
[----:B------:R-:W4:Y:S04]  /*e0e60*/  LDL.LU R6, [R1+0x1628] ;  /* 0x0016280001067983 */ /* 0x000f280000300800 */
[----:B------:R-:W4:Y:S01]  /*e0e70*/  LDL.LU R7, [R1+0x162c] ;  /* 0x00162c0001077983 */ /* 0x000f220000300800 */
[----:B---3--:R-:W-:-:S02]  /*e0e80*/  IMAD R14, R14, 0x100, R20 ;  /* 0x000001000e0e7824 */ /* 0x008fc400078e0214 */
[----:B------:R-:W-:Y:S01]  /*e0e90*/  IMAD R15, R15, 0x100, R21 ;  /* 0x000001000f0f7824 */ /* 0x000fe200078e0215 */
[----:B------:R-:W-:Y:S02]  /*e0ea0*/  F2FP.F16.E4M3.UNPACK_B R12, R12 ;  /* 0x0000000cff0c723e */ /* 0x000fe400020006ff */
[----:B------:R-:W-:Y:S02]  /*e0eb0*/  F2FP.F16.E4M3.UNPACK_B R13, R13 ;  /* 0x0000000dff0d723e */ /* 0x000fe400020006ff */
[----:B------:R-:W-:Y:S02]  /*e0ec0*/  F2FP.F16.E4M3.UNPACK_B R14, R14 ;  /* 0x0000000eff0e723e */ /* 0x000fe400020006ff */
[----:B------:R-:W-:Y:S01]  /*e0ed0*/  F2FP.F16.E4M3.UNPACK_B R15, R15 ;  /* 0x0000000fff0f723e */ /* 0x000fe200020006ff */
[----:B------:R-:W-:Y:S04]  /*e0ee0*/  STL [R1+0x5ec4], R2 ;  /* 0x005ec40201007387 */ /* 0x000fe80000100800 */
[----:B------:R-:W-:Y:S01]  /*e0ef0*/  STL [R1+0x5ec0], R3 ;  /* 0x005ec00301007387 */ /* 0x000fe20000100800 */
[----:B----4-:R-:W-:Y:S06]  /*e0f00*/  HMMA.16816.F32 R4, R8, R2, R4 ;  /* 0x000000020804723c */ /* 0x010fec0000001804 */
[----:B------:R-:W-:-:S15]  /*e0f10*/  HMMA.16816.F32 R8, R12, R22, R16 ;  /* 0x000000160c08723c */ /* 0x000fde0000001810 */
[----:B------:R-:W-:-:S02]  /*e0f20*/  NOP ;  /* 0x0000000000007918 */ /* 0x000fc40000000000 */
[----:B------:R-:W-:Y:S04]  /*e0f30*/  STL.64 [R1+0x2550], R4 ;  /* 0x0025500401007387 */ /* 0x000fe80000100a00 */
[----:B------:R-:W-:Y:S04]  /*e0f40*/  STL.64 [R1+0x2558], R6 ;  /* 0x0025580601007387 */ /* 0x000fe80000100a00 */
[----:B------:R-:W-:Y:S04]  /*e0f50*/  STL.64 [R1+0x2540], R8 ;  /* 0x0025400801007387 */ /* 0x000fe80000100a00 */
[----:B------:R2:W-:Y:S02]  /*e0f60*/  STL.64 [R1+0x2548], R10 ;  /* 0x0025480a01007387 */ /* 0x0005e40000100a00 */
[----:B--2---:R-:W-:Y:S01]  /*e0f70*/  HMMA.16816.F32 R8, R12, R28, R24 ;  /* 0x0000001c0c08723c */ /* 0x004fe20000001818 */
[----:B------:R-:W-:-:S02]  /*e0f80*/  IMAD.MOV.U32 R7, RZ, RZ, R23 ;  /* 0x000000ffff077224 */ /* 0x000fc400078e0017 */
[----:B------:R-:W-:-:S03]  /*e0f90*/  IMAD.MOV.U32 R6, RZ, RZ, R22 ;  /* 0x000000ffff067224 */ /* 0x000fc600078e0016 */
[----:B------:R-:W-:Y:S04]  /*e0fa0*/  STL [R1+0x5ecc], R7 ;  /* 0x005ecc0701007387 */ /* 0x000fe80000100800 */
[----:B------:R-:W-:-:S13]  /*e0fb0*/  STL [R1+0x5ec8], R6 ;  /* 0x005ec80601007387 */ /* 0x000fda0000100800 */
[----:B------:R0:W-:Y:S04]  /*e0fc0*/  STL.64 [R1+0x2530], R8 ;  /* 0x0025300801007387 */ /* 0x0001e80000100a00 */
[----:B------:R1:W-:Y:S04]  /*e0fd0*/  STL.64 [R1+0x2538], R10 ;  /* 0x0025380a01007387 */ /* 0x0003e80000100a00 */
[----:B0-----:R-:W2:Y:S04]  /*e0fe0*/  LDL.LU R8, [R1+0x1580] ;  /* 0x0015800001087983 */ /* 0x001ea80000300800 */
[----:B------:R-:W2:Y:S04]  /*e0ff0*/  LDL.LU R9, [R1+0x1584] ;  /* 0x0015840001097983 */ /* 0x000ea80000300800 */
[----:B-1----:R-:W3:Y:S04]  /*e1000*/  LDL.LU R10, [R1+0x1588] ;  /* 0x00158800010a7983 */ /* 0x002ee80000300800 */
[----:B------:R-:W3:Y:S04]  /*e1010*/  LDL.LU R11, [R1+0x158c] ;  /* 0x00158c00010b7983 */ /* 0x000ee80000300800 */
[----:B------:R-:W4:Y:S04]  /*e1020*/  LDL.LU.64 R6, [R1+0x98] ;  /* 0x0000980001067983 */ /* 0x000f280000300a00 */
        /* <DEDUP_REMOVED lines=25> */
[----:B------:R-:W3:Y:S04]  /*e11c0*/  LDL.LU R16, [R1+0x1570] ;  /* 0x0015700001107983 */ /* 0x000ee80000300800 */
[----:B------:R-:W3:Y:S04]  /*e11d0*/  LDL.LU R17, [R1+0x1574] ;  /* 0x0015740001117983 */ /* 0x000ee80000300800 */
[----:B------:R-:W3:Y:S04]  /*e11e0*/  LDL.LU R18, [R1+0x1578] ;  /* 0x0015780001127983 */ /* 0x000ee80000300800 */
[----:B------:R-:W3:Y:S04]  /*e11f0*/  LDL.LU R19, [R1+0x157c] ;  /* 0x00157c0001137983 */ /* 0x000ee80000300800 */
[----:B------:R-:W3:Y:S01]  /*e1200*/  LDL.LU.64 R22, [R1+0x70] ;  /* 0x0000700001167983 */ /* 0x000ee20000300a00 */
[----:B------:R-:W-:-:S03]  /*e1210*/  IMAD.MOV.U32 R5, RZ, RZ, R29 ;  /* 0x000000ffff057224 */ /* 0x000fc600078e001d */
[----:B------:R-:W3:Y:S01]  /*e1220*/  LDL.LU R24, [R1+0x1560] ;  /* 0x0015600001187983 */ /* 0x000ee20000300800 */
[----:B------:R-:W-:-:S03]  /*e1230*/  IMAD.MOV.U32 R4, RZ, RZ, R28 ;  /* 0x000000ffff047224 */ /* 0x000fc600078e001c */
[----:B------:R-:W3:Y:S04]  /*e1240*/  LDL.LU R25, [R1+0x1564] ;  /* 0x0015640001197983 */ /* 0x000ee80000300800 */
[----:B------:R-:W3:Y:S04]  /*e1250*/  LDL.LU R26, [R1+0x1568] ;  /* 0x00156800011a7983 */ /* 0x000ee80000300800 */
[----:B------:R-:W3:Y:S04]  /*e1260*/  LDL.LU R27, [R1+0x156c] ;  /* 0x00156c00011b7983 */ /* 0x000ee80000300800 */
[----:B------:R-:W3:Y:S04]  /*e1270*/  LDL.LU.64 R28, [R1+0x68] ;  /* 0x00006800011c7983 */ /* 0x000ee80000300a00 */
[----:B------:R-:W-:Y:S04]  /*e1280*/  STL [R1+0x5ed4], R5 ;  /* 0x005ed40501007387 */ /* 0x000fe80000100800 */
[----:B------:R0:W-:Y:S04]  /*e1290*/  STL [R1+0x5ed0], R4 ;  /* 0x005ed00401007387 */ /* 0x0001e80000100800 */
[----:B0-----:R-:W2:Y:S01]  /*e12a0*/  LDL.LU.64 R4, [R1+0x90] ;  /* 0x0000900001047983 */ /* 0x001ea20000300a00 */
        /* <DEDUP_REMOVED lines=10> */
[----:B0-----:R-:W4:Y:S01]  /*e1350*/  LDL.LU.64 R2, [R1+0x88] ;  /* 0x0000880001027983 */ /* 0x001f220000300a00 */
[----:B--2---:R-:W-:-:S15]  /*e1360*/  HMMA.16816.F32 R8, R12, R4, R8 ;  /* 0x000000040c08723c */ /* 0x004fde0000001808 */
[----:B------:R-:W-:-:S08]  /*e1370*/  NOP ;  /* 0x0000000000007918 */ /* 0x000fd00000000000 */
[----:B------:R-:W-:Y:S04]  /*e1380*/  STL.64 [R1+0x2510], R8 ;  /* 0x0025100801007387 */ /* 0x000fe80000100a00 */
[----:B------:R0:W-:Y:S04]  /*e1390*/  STL.64 [R1+0x2518], R10 ;  /* 0x0025180a01007387 */ /* 0x0001e80000100a00 */
[----:B0-----:R-:W4:Y:S04]  /*e13a0*/  LDL.LU.64 R10, [R1+0x6098] ;  /* 0x00609800010a7983 */ /* 0x001f280000300a00 */
[----:B------:R-:W4:Y:S01]  /*e13b0*/  LDL.LU.64 R8, [R1+0x6090] ;  /* 0x0060900001087983 */ /* 0x000f220000300a00 */
[----:B------:R-:W-:-:S02]  /*e13c0*/  IMAD.MOV.U32 R6, RZ, RZ, R5 ;  /* 0x000000ffff067224 */ /* 0x000fc400078e0005 */
[----:B------:R-:W-:-:S03]  /*e13d0*/  IMAD.MOV.U32 R7, RZ, RZ, R4 ;  /* 0x000000ffff077224 */ /* 0x000fc600078e0004 */
        /* <DEDUP_REMOVED lines=23> */
[----:B------:R-:W-:Y:S02]  /*e1550*/  IMAD.MOV.U32 R7, RZ, RZ, R21 ;  /* 0x000000ffff077224 */ /* 0x000fe400078e0015 */
[----:B------:R-:W-:Y:S02]  /*e1560*/  IMAD.MOV.U32 R6, RZ, RZ, R20 ;  /* 0x000000ffff067224 */ /* 0x000fe400078e0014 */
[----:B---3--:R-:W-:Y:S02]  /*e1570*/  IMAD.MOV.U32 R5, RZ, RZ, R23 ;  /* 0x000000ffff057224 */ /* 0x008fe400078e0017 */
[----:B------:R-:W-:Y:S01]  /*e1580*/  IMAD.MOV.U32 R4, RZ, RZ, R22 ;  /* 0x000000ffff047224 */ /* 0x000fe200078e0016 */
        /* <DEDUP_REMOVED lines=9> */
[----:B------:R-:W-:Y:S04]  /*e1620*/  STL.64 [R1+0x24d8], R10 ;  /* 0x0024d80a01007387 */ /* 0x000fe80000100a00 */
[----:B------:R-:W-:Y:S04]  /*e1630*/  STL [R1+0x5f04], R5 ;  /* 0x005f040501007387 */ /* 0x000fe80000100800 */
[----:B------:R0:W-:Y:S02]  /*e1640*/  STL [R1+0x5f00], R4 ;  /* 0x005f000401007387 */ /* 0x0001e40000100800 */
[----:B0-----:R-:W-:-:S15]  /*e1650*/  HMMA.16816.F32 R4, R12, R28, R24 ;  /* 0x0000001c0c04723c */ /* 0x001fde0000001818 */
[----:B------:R-:W-:-:S08]  /*e1660*/  NOP ;  /* 0x0000000000007918 */ /* 0x000fd00000000000 */
[----:B------:R0:W-:Y:S04]  /*e1670*/  STL.64 [R1+0x24c0], R4 ;  /* 0x0024c00401007387 */ /* 0x0001e80000100a00 */
[----:B------:R-:W-:Y:S04]  /*e1680*/  STL.64 [R1+0x24c8], R6 ;  /* 0x0024c80601007387 */ /* 0x000fe80000100a00 */
[----:B------:R-:W2:Y:S04]  /*e1690*/  LDL.LU R8, [R1+0x1510] ;  /* 0x0015100001087983 */ /* 0x000ea80000300800 */
[----:B------:R-:W2:Y:S04]  /*e16a0*/  LDL.LU R9, [R1+0x1514] ;  /* 0x0015140001097983 */ /* 0x000ea80000300800 */
[----:B------:R-:W3:Y:S04]  /*e16b0*/  LDL.LU R10, [R1+0x1518] ;  /* 0x00151800010a7983 */ /* 0x000ee80000300800 */
[----:B------:R-:W3:Y:S04]  /*e16c0*/  LDL.LU R11, [R1+0x151c] ;  /* 0x00151c00010b7983 */ /* 0x000ee80000300800 */
[----:B0-----:R-:W4:Y:S04]  /*e16d0*/  LDL.LU.64 R4, [R1+0x60] ;  /* 0x0000600001047983 */ /* 0x001f280000300a00 */
        /* <DEDUP_REMOVED lines=81> */
[----:B------:R-:W-:Y:S01]  /*e1bf0*/  IMAD.MOV.U32 R4, RZ, RZ, R20 ;  /* 0x000000ffff047224 */ /* 0x000fe200078e0014 */
[----:B------:R-:W-:Y:S04]  /*e1c00*/  STL [R1+0x5f2c], R7 ;  /* 0x005f2c0701007387 */ /* 0x000fe80000100800 */
[----:B------:R-:W-:Y:S01]  /*e1c10*/  STL [R1+0x5f28], R6 ;  /* 0x005f280601007387 */ /* 0x000fe20000100800 */
[----:B---3--:R-:W-:-:S02]  /*e1c20*/  IMAD.MOV.U32 R3, RZ, RZ, R23 ;  /* 0x000000ffff037224 */ /* 0x008fc400078e0017 */
[----:B------:R-:W-:Y:S01]  /*e1c30*/  IMAD.MOV.U32 R2, RZ, RZ, R22 ;  /* 0x000000ffff027224 */ /* 0x000fe200078e0016 */
[----:B--2---:R-:W-:-:S15]  /*e1c40*/  HMMA.16816.F32 R8, R12, R20, R8 ;  /* 0x000000140c08723c */ /* 0x004fde0000001808 */
[----:B------:R-:W-:-:S08]  /*e1c50*/  NOP ;  /* 0x0000000000007918 */ /* 0x000fd00000000000 */
[----:B------:R-:W-:Y:S04]  /*e1c60*/  STL.64 [R1+0x2470], R8 ;  /* 0x0024700801007387 */ /* 0x000fe80000100a00 */
[----:B------:R-:W-:Y:S04]  /*e1c70*/  STL.64 [R1+0x2478], R10 ;  /* 0x0024780a01007387 */ /* 0x000fe80000100a00 */
[----:B------:R-:W-:Y:S04]  /*e1c80*/  STL [R1+0x5f34], R5 ;  /* 0x005f340501007387 */ /* 0x000fe80000100800 */
[----:B------:R0:W-:Y:S02]  /*e1c90*/  STL [R1+0x5f30], R4 ;  /* 0x005f300401007387 */ /* 0x0001e40000100800 */
[C---:B0-----:R-:W-:Y:S06]  /*e1ca0*/  HMMA.16816.F32 R4, R12.reuse, R22, R16 ;  /* 0x000000160c04723c */ /* 0x041fec0000001810 */
[----:B------:R-:W-:-:S15]  /*e1cb0*/  HMMA.16816.F32 R8, R12, R28, R24 ;  /* 0x0000001c0c08723c */ /* 0x000fde0000001818 */
[----:B------:R-:W-:-:S02]  /*e1cc0*/  NOP ;  /* 0x0000000000007918 */ /* 0x000fc40000000000 */
[----:B------:R-:W-:Y:S04]  /*e1cd0*/  STL.64 [R1+0x2460], R4 ;  /* 0x0024600401007387 */ /* 0x000fe80000100a00 */
[----:B------:R-:W-:Y:S04]  /*e1ce0*/  STL.64 [R1+0x2468], R6 ;  /* 0x0024680601007387 */ /* 0x000fe80000100a00 */
[----:B------:R-:W-:Y:S04]  /*e1cf0*/  STL [R1+0x5f3c], R3 ;  /* 0x005f3c0301007387 */ /* 0x000fe80000100800 */
[----:B------:R-:W-:Y:S04]  /*e1d00*/  STL [R1+0x5f38], R2 ;  /* 0x005f380201007387 */ /* 0x000fe80000100800 */
[----:B------:R-:W-:Y:S04]  /*e1d10*/  STL.64 [R1+0x2450], R8 ;  /* 0x0024500801007387 */ /* 0x000fe80000100a00 */
[----:B------:R-:W-:Y:S04]  /*e1d20*/  STL.64 [R1+0x2458], R10 ;  /* 0x0024580a01007387 */ /* 0x000fe80000100a00 */
        /* <DEDUP_REMOVED lines=16> */
[----:B----4-:R0:W-:Y:S04]  /*e1e30*/  STL.64 [R1+0x5fb0], R22 ;  /* 0x005fb01601007387 */ /* 0x0101e80000100a00 */
[----:B0-----:R-:W4:Y:S01]  /*e1e40*/  LDL R22, [R1] ;  /* 0x0000000001167983 */ /* 0x001f220000100800 */
[----:B------:R-:W-:-:S03]  /*e1e50*/  IMAD.MOV.U32 R23, RZ, RZ, R0 ;  /* 0x000000ffff177224 */ /* 0x000fc600078e0000 */
[----:B------:R-:W3:Y:S04]  /*e1e60*/  LDL.LU R0, [R1+0x6028] ;  /* 0x0060280001007983 */ /* 0x000ee80000300800 */
[----:B--2---:R0:W-:Y:S04]  /*e1e70*/  STL.64 [R1+0x5fa8], R20 ;  /* 0x005fa81401007387 */ /* 0x0041e80000100a00 */
[----:B------:R-:W2:Y:S04]  /*e1e80*/  LDL.LU R24, [R1+0x1440] ;  /* 0x0014400001187983 */ /* 0x000ea80000300800 */
[----:B------:R-:W2:Y:S04]  /*e1e90*/  LDL.LU R25, [R1+0x1444] ;  /* 0x0014440001197983 */ /* 0x000ea80000300800 */
[----:B------:R-:W3:Y:S04]  /*e1ea0*/  LDL.LU R26, [R1+0x1448] ;  /* 0x00144800011a7983 */ /* 0x000ee80000300800 */
[----:B------:R-:W3:Y:S04]  /*e1eb0*/  LDL.LU R27, [R1+0x144c] ;  /* 0x00144c00011b7983 */ /* 0x000ee80000300800 */
[----:B------:R-:W4:Y:S04]  /*e1ec0*/  LDL.LU.64 R28, [R1+0x10] ;  /* 0x00001000011c7983 */ /* 0x000f280000300a00 */
[----:B----4-:R-:W-:Y:S04]  /*e1ed0*/  STL.64 [R1+0x6010], R28 ;  /* 0x0060101c01007387 */ /* 0x010fe80000100a00 */
[----:B0-----:R-:W4:Y:S04]  /*e1ee0*/  LDL.64 R20, [R1+0x8] ;  /* 0x0000080001147983 */ /* 0x001f280000100a00 */
[----:B------:R-:W-:Y:S04]  /*e1ef0*/  STL.64 [R1+0x5fe8], R22 ;  /* 0x005fe81601007387 */ /* 0x000fe80000100a00 */
[----:B----4-:R0:W-:Y:S04]  /*e1f00*/  STL.64 [R1+0x5fe0], R20 ;  /* 0x005fe01401007387 */ /* 0x0101e80000100a00 */
[----:B0-----:R-:W4:Y:S04]  /*e1f10*/  LDL.LU R20, [R1+0x1490] ;  /* 0x0014900001147983 */ /* 0x001f280000300800 */
[----:B------:R-:W4:Y:S04]  /*e1f20*/  LDL.LU R21, [R1+0x1494] ;  /* 0x0014940001157983 */ /* 0x000f280000300800 */
[----:B------:R-:W2:Y:S04]  /*e1f30*/  LDL.LU R22, [R1+0x1498] ;  /* 0x0014980001167983 */ /* 0x000ea80000300800 */
[----:B------:R-:W2:Y:S04]  /*e1f40*/  LDL.LU R23, [R1+0x149c] ;  /* 0x00149c0001177983 */ /* 0x000ea80000300800 */
[----:B------:R-:W3:Y:S04]  /*e1f50*/  LDL R2, [R1+0x20] ;  /* 0x0000200001027983 */ /* 0x000ee80000100800 */
[----:B--2---:R-:W-:Y:S04]  /*e1f60*/  STL.64 [R1+0x5ff8], R22 ;  /* 0x005ff81601007387 */ /* 0x004fe80000100a00 */
[----:B----4-:R0:W-:Y:S04]  /*e1f70*/  STL.64 [R1+0x5ff0], R20 ;  /* 0x005ff01401007387 */ /* 0x0101e80000100a00 */
[----:B0-----:R-:W2:Y:S04]  /*e1f80*/  LDL.LU R20, [R1+0x14a0] ;  /* 0x0014a00001147983 */ /* 0x001ea80000300800 */
[----:B------:R-:W2:Y:S04]  /*e1f90*/  LDL.LU R21, [R1+0x14a4] ;  /* 0x0014a40001157983 */ /* 0x000ea80000300800 */
[----:B------:R-:W4:Y:S04]  /*e1fa0*/  LDL.LU R22, [R1+0x14a8] ;  /* 0x0014a80001167983 */ /* 0x000f280000300800 */
[----:B------:R-:W4:Y:S04]  /*e1fb0*/  LDL.LU R23, [R1+0x14ac] ;  /* 0x0014ac0001177983 */ /* 0x000f280000300800 */
[----:B------:R-:W3:Y:S04]  /*e1fc0*/  LDL.LU.64 R28, [R1+0x28] ;  /* 0x00002800011c7983 */ /* 0x000ee80000300a00 */
        /* <DEDUP_REMOVED lines=34> */
[----:B------:R-:W-:Y:S04]  /*e21f0*/  STL [R1+0x5f44], R6 ;  /* 0x005f440601007387 */ /* 0x000fe80000100800 */
[----:B------:R0:W-:Y:S04]  /*e2200*/  STL [R1+0x5f40], R7 ;  /* 0x005f400701007387 */ /* 0x0001e80000100800 */
[----:B0-----:R-:W2:Y:S04]  /*e2210*/  LDL.LU.64 R6, [R1+0x18] ;  /* 0x0000180001067983 */ /* 0x001ea80000300a00 */
[----:B------:R-:W-:Y:S04]  /*e2220*/  STL.64 [R1+0x2440], R20 ;  /* 0x0024401401007387 */ /* 0x000fe80000100a00 */
[----:B------:R0:W-:Y:S04]  /*e2230*/  STL.64 [R1+0x2448], R22 ;  /* 0x0024481601007387 */ /* 0x0001e80000100a00 */
[----:B0-----:R-:W3:Y:S04]  /*e2240*/  LDL.LU.64 R22, [R1+0x6020] ;  /* 0x0060200001167983 */ /* 0x001ee80000300a00 */
[----:B------:R-:W3:Y:S01]  /*e2250*/  LDL.LU.64 R20, [R1+0x6018] ;  /* 0x0060180001147983 */ /* 0x000ee20000300a00 */
[----:B------:R-:W-:-:S02]  /*e2260*/  IMAD.MOV.U32 R3, RZ, RZ, R0 ;  /* 0x000000ffff037224 */ /* 0x000fc400078e0000 */
        /* <DEDUP_REMOVED lines=25> */
[----:B------:R-:W4:Y:S04]  /*e2400*/  LDL.LU.64 R28, [R1+0x5fd8] ;  /* 0x005fd800011c7983 */ /* 0x000f280000300a00 */
        /* <DEDUP_REMOVED lines=40> */
[----:B------:R0:W-:Y:S04]  /*e2690*/  STL.64 [R1+0x5ca0], R26 ;  /* 0x005ca01a01007387 */ /* 0x0001e80000100a00 */
[----:B0-----:R-:W4:Y:S04]  /*e26a0*/  LDL.LU R26, [R1+0x4e0c] ;  /* 0x004e0c00011a7983 */ /* 0x001f280000300800 */
[----:B------:R-:W4:Y:S04]  /*e26b0*/  LDL.LU R27, [R1+0x4e14] ;  /* 0x004e1400011b7983 */ /* 0x000f280000300800 */
[----:B------:R0:W-:Y:S04]  /*e26c0*/  STL.64 [R1+0x5c98], R24 ;  /* 0x005c981801007387 */ /* 0x0001e80000100a00 */
[----:B0-----:R-:W4:Y:S01]  /*e26d0*/  LDL.LU R25, [R1+0x4e04] ;  /* 0x004e040001197983 */ /* 0x001f220000300800 */
        /* <DEDUP_REMOVED lines=23> */
[----:B---3--:R-:W-:Y:S03]  /*e2850*/  HMMA.16816.F32 R20, R12, R16, R20 ;  /* 0x000000100c14723c */ /* 0x008fe60000001814 */
[----:B------:R-:W3:Y:S04]  /*e2860*/  LDL.LU.64 R4, [R1+0x5f48] ;  /* 0x005f480001047983 */ /* 0x000ee80000300a00 */
[----:B------:R-:W-:Y:S04]  /*e2870*/  STL.64 [R1+0x5c60], R18 ;  /* 0x005c601201007387 */ /* 0x000fe80000100a00 */
[----:B------:R-:W-:Y:S01]  /*e2880*/  STL.64 [R1+0x5c58], R16 ;  /* 0x005c581001007387 */ /* 0x000fe20000100a00 */
[----:B----4-:R-:W-:-:S02]  /*e2890*/  IMAD R9, R9, 0x100, R26 ;  /* 0x0000010009097824 */ /* 0x010fc400078e021a */
[----:B------:R-:W-:Y:S02]  /*e28a0*/  IMAD R10, R10, 0x100, R27 ;  /* 0x000001000a0a7824 */ /* 0x000fe400078e021b */
[----:B------:R-:W-:Y:S02]  /*e28b0*/  IMAD R8, R8, 0x100, R25 ;  /* 0x0000010008087824 */ /* 0x000fe400078e0219 */
[----:B------:R-:W-:Y:S02]  /*e28c0*/  IMAD.MOV.U32 R24, RZ, RZ, R3 ;  /* 0x000000ffff187224 */ /* 0x000fe400078e0003 */
[----:B------:R-:W-:-:S03]  /*e28d0*/  IMAD.MOV.U32 R25, RZ, RZ, R2 ;  /* 0x000000ffff197224 */ /* 0x000fc600078e0002 */
[----:B------:R-:W-:Y:S04]  /*e28e0*/  STL.64 [R1+0x2380], R20 ;  /* 0x0023801401007387 */ /* 0x000fe80000100a00 */
[----:B------:R-:W-:Y:S01]  /*e28f0*/  STL.64 [R1+0x2388], R22 ;  /* 0x0023881601007387 */ /* 0x000fe20000100a00 */
[----:B--2---:R-:W-:Y:S02]  /*e2900*/  IMAD.MOV.U32 R26, RZ, RZ, R6 ;  /* 0x000000ffff1a7224 */ /* 0x004fe400078e0006 */
[----:B------:R-:W-:Y:S01]  /*e2910*/  IMAD.MOV.U32 R27, RZ, RZ, R7 ;  /* 0x000000ffff1b7224 */ /* 0x000fe200078e0007 */
[----:B------:R-:W2:Y:S04]  /*e2920*/  LDL.LU R6, [R1+0x5f44] ;  /* 0x005f440001067983 */ /* 0x000ea80000300800 */
[----:B------:R-:W4:Y:S04]  /*e2930*/  LDL.LU R7, [R1+0x5f40] ;  /* 0x005f400001077983 */ /* 0x000f280000300800 */
[----:B------:R-:W2:Y:S04]  /*e2940*/  LDL.LU R3, [R1+0x5f3c] ;  /* 0x005f3c0001037983 */ /* 0x000ea80000300800 */
[----:B------:R-:W2:Y:S04]  /*e2950*/  LDL.LU R2, [R1+0x5f38] ;  /* 0x005f380001027983 */ /* 0x000ea80000300800 */
[----:B------:R0:W-:Y:S04]  /*e2960*/  STL.64 [R1+0x5cf0], R26 ;  /* 0x005cf01a01007387 */ /* 0x0001e80000100a00 */
[----:B0-----:R-:W3:Y:S04]  /*e2970*/  LDL.LU R27, [R1+0x4e1c] ;  /* 0x004e1c00011b7983 */ /* 0x001ee80000300800 */
[----:B------:R-:W-:Y:S04]  /*e2980*/  STL.64 [R1+0x5ce8], R24 ;  /* 0x005ce81801007387 */ /* 0x000fe80000100a00 */
[----:B------:R-:W4:Y:S04]  /*e2990*/  LDL.LU R16, [R1+0x1100] ;  /* 0x0011000001107983 */ /* 0x000f280000300800 */
[----:B------:R-:W4:Y:S04]  /*e29a0*/  LDL.LU R17, [R1+0x1104] ;  /* 0x0011040001117983 */ /* 0x000f280000300800 */
[----:B------:R-:W2:Y:S04]  /*e29b0*/  LDL.LU R18, [R1+0x1108] ;  /* 0x0011080001127983 */ /* 0x000ea80000300800 */
[----:B------:R-:W2:Y:S04]  /*e29c0*/  LDL.LU R19, [R1+0x110c] ;  /* 0x00110c0001137983 */ /* 0x000ea80000300800 */
[----:B--2---:R-:W-:Y:S04]  /*e29d0*/  STL.64 [R1+0x5d00], R18 ;  /* 0x005d001201007387 */ /* 0x004fe80000100a00 */
[----:B----4-:R0:W-:Y:S04]  /*e29e0*/  STL.64 [R1+0x5cf8], R16 ;  /* 0x005cf81001007387 */ /* 0x0101e80000100a00 */
[----:B------:R-:W2:Y:S04]  /*e29f0*/  LDL.LU R20, [R1+0x10f0] ;  /* 0x0010f00001147983 */ /* 0x000ea80000300800 */
[----:B------:R-:W2:Y:S04]  /*e2a00*/  LDL.LU R21, [R1+0x10f4] ;  /* 0x0010f40001157983 */ /* 0x000ea80000300800 */
[----:B------:R-:W4:Y:S04]  /*e2a10*/  LDL.LU R22, [R1+0x10f8] ;  /* 0x0010f80001167983 */ /* 0x000f280000300800 */
[----:B------:R-:W4:Y:S01]  /*e2a20*/  LDL.LU R23, [R1+0x10fc] ;  /* 0x0010fc0001177983 */ /* 0x000f220000300800 */
[----:B---3--:R-:W-:-:S02]  /*e2a30*/  IMAD R11, R11, 0x100, R27 ;  /* 0x000001000b0b7824 */ /* 0x008fc400078e021b */
[----:B------:R-:W-:Y:S02]  /*e2a40*/  IMAD.MOV.U32 R26, RZ, RZ, R5 ;  /* 0x000000ffff1a7224 */ /* 0x000fe400078e0005 */
[----:B------:R-:W-:Y:S01]  /*e2a50*/  IMAD.MOV.U32 R27, RZ, RZ, R4 ;  /* 0x000000ffff1b7224 */ /* 0x000fe200078e0004 */
[----:B----4-:R-:W-:Y:S04]  /*e2a60*/  STL.64 [R1+0x5d10], R22 ;  /* 0x005d101601007387 */ /* 0x010fe80000100a00 */
[----:B--2---:R1:W-:Y:S04]  /*e2a70*/  STL.64 [R1+0x5d08], R20 ;  /* 0x005d081401007387 */ /* 0x0043e80000100a00 */
[----:B------:R-:W2:Y:S04]  /*e2a80*/  LDL.LU R5, [R1+0x5f34] ;  /* 0x005f340001057983 */ /* 0x000ea80000300800 */
[----:B------:R-:W3:Y:S04]  /*e2a90*/  LDL.LU R4, [R1+0x5f30] ;  /* 0x005f300001047983 */ /* 0x000ee80000300800 */
[----:B0-----:R-:W4:Y:S04]  /*e2aa0*/  LDL.LU R16, [R1+0x1160] ;  /* 0x0011600001107983 */ /* 0x001f280000300800 */
[----:B------:R-:W4:Y:S04]  /*e2ab0*/  LDL.LU R17, [R1+0x1164] ;  /* 0x0011640001117983 */ /* 0x000f280000300800 */
[----:B------:R-:W2:Y:S04]  /*e2ac0*/  LDL.LU R18, [R1+0x1168] ;  /* 0x0011680001127983 */ /* 0x000ea80000300800 */
[----:B------:R-:W2:Y:S01]  /*e2ad0*/  LDL.LU R19, [R1+0x116c] ;  /* 0x00116c0001137983 */ /* 0x000ea20000300800 */
[----:B------:R-:W-:-:S02]  /*e2ae0*/  IMAD.MOV.U32 R24, RZ, RZ, R7 ;  /* 0x000000ffff187224 */ /* 0x000fc400078e0007 */
[----:B------:R-:W-:Y:S01]  /*e2af0*/  IMAD.MOV.U32 R25, RZ, RZ, R6 ;  /* 0x000000ffff197224 */ /* 0x000fe200078e0006 */
[----:B--2---:R0:W-:Y:S04]  /*e2b00*/  STL.64 [R1+0x5d20], R18 ;  /* 0x005d201201007387 */ /* 0x0041e80000100a00 */
[----:B----4-:R3:W-:Y:S04]  /*e2b10*/  STL.64 [R1+0x5d18], R16 ;  /* 0x005d181001007387 */ /* 0x0107e80000100a00 */
[----:B------:R-:W2:Y:S04]  /*e2b20*/  LDL.LU R7, [R1+0x5f2c] ;  /* 0x005f2c0001077983 */ /* 0x000ea80000300800 */
[----:B------:R-:W4:Y:S04]  /*e2b30*/  LDL.LU R6, [R1+0x5f28] ;  /* 0x005f280001067983 */ /* 0x000f280000300800 */
[----:B------:R-:W-:Y:S04]  /*e2b40*/  STL.64 [R1+0x5d30], R26 ;  /* 0x005d301a01007387 */ /* 0x000fe80000100a00 */
[----:B------:R-:W-:Y:S04]  /*e2b50*/  STL.64 [R1+0x5d28], R24 ;  /* 0x005d281801007387 */ /* 0x000fe80000100a00 */
[----:B-1----:R-:W2:Y:S04]  /*e2b60*/  LDL.LU R20, [R1+0x1170] ;  /* 0x0011700001147983 */ /* 0x002ea80000300800 */
[----:B------:R-:W2:Y:S04]  /*e2b70*/  LDL.LU R21, [R1+0x1174] ;  /* 0x0011740001157983 */ /* 0x000ea80000300800 */
[----:B------:R-:W4:Y:S04]  /*e2b80*/  LDL.LU R22, [R1+0x1178] ;  /* 0x0011780001167983 */ /* 0x000f280000300800 */
[----:B------:R-:W4:Y:S01]  /*e2b90*/  LDL.LU R23, [R1+0x117c] ;  /* 0x00117c0001177983 */ /* 0x000f220000300800 */
[----:B0-----:R-:W-:-:S02]  /*e2ba0*/  IMAD.MOV.U32 R18, RZ, RZ, R2 ;  /* 0x000000ffff127224 */ /* 0x001fc400078e0002 */
[----:B------:R-:W-:Y:S02]  /*e2bb0*/  IMAD.MOV.U32 R19, RZ, RZ, R3 ;  /* 0x000000ffff137224 */ /* 0x000fe400078e0003 */
[----:B---3--:R-:W-:Y:S02]  /*e2bc0*/  IMAD.MOV.U32 R16, RZ, RZ, R4 ;  /* 0x000000ffff107224 */ /* 0x008fe400078e0004 */
[----:B------:R-:W-:Y:S01]  /*e2bd0*/  IMAD.MOV.U32 R17, RZ, RZ, R5 ;  /* 0x000000ffff117224 */ /* 0x000fe200078e0005 */
[----:B----4-:R-:W-:Y:S04]  /*e2be0*/  STL.64 [R1+0x5d40], R22 ;  /* 0x005d401601007387 */ /* 0x010fe80000100a00 */
[----:B--2---:R0:W-:Y:S04]  /*e2bf0*/  STL.64 [R1+0x5d38], R20 ;  /* 0x005d381401007387 */ /* 0x0041e80000100a00 */
        /* <DEDUP_REMOVED lines=94> */
[----:B------:R-:W2:Y:S01]  /*e31e0*/  LDL.LU R5, [R1+0x5ed4] ;  /* 0x005ed40001057983 */ /* 0x000ea20000300800 */
[----:B----4-:R-:W-:Y:S02]  /*e31f0*/  IMAD.MOV.U32 R16, RZ, RZ, R7 ;  /* 0x000000ffff107224 */ /* 0x010fe400078e0007 */
[----:B------:R-:W-:Y:S01]  /*e3200*/  IMAD.MOV.U32 R17, RZ, RZ, R6 ;  /* 0x000000ffff117224 */ /* 0x000fe200078e0006 */
[----:B------:R-:W4:Y:S04]  /*e3210*/  LDL.LU R4, [R1+0x5ed0] ;  /* 0x005ed00001047983 */ /* 0x000f280000300800 */
[----:B------:R-:W4:Y:S04]  /*e3220*/  LDL.LU R7, [R1+0x5ecc] ;  /* 0x005ecc0001077983 */ /* 0x000f280000300800 */
[----:B------:R-:W4:Y:S04]  /*e3230*/  LDL.LU R6, [R1+0x5ec8] ;  /* 0x005ec80001067983 */ /* 0x000f280000300800 */
[----:B------:R-:W-:Y:S04]  /*e3240*/  STL.64 [R1+0x5e28], R18 ;  /* 0x005e281201007387 */ /* 0x000fe80000100a00 */
        /* <DEDUP_REMOVED lines=22> */
[----:B------:R-:W-:Y:S01]  /*e33b0*/  STL.64 [R1+0x5e70], R16 ;  /* 0x005e701001007387 */ /* 0x000fe20000100a00 */
[----:B------:R-:W-:-:S02]  /*e33c0*/  IMAD.MOV.U32 R18, RZ, RZ, R6 ;  /* 0x000000ffff127224 */ /* 0x000fc400078e0006 */
[----:B------:R-:W-:Y:S01]  /*e33d0*/  IMAD.MOV.U32 R19, RZ, RZ, R7 ;  /* 0x000000ffff137224 */ /* 0x000fe200078e0007 */
        /* <DEDUP_REMOVED lines=8> */
[----:B------:R0:W-:Y:S04]  /*e3460*/  STL.64 [R1+0x5e88], R18 ;  /* 0x005e881201007387 */ /* 0x0001e80000100a00 */
[----:B------:R-:W2:Y:S04]  /*e3470*/  LDL.LU R16, [R1+0x1370] ;  /* 0x0013700001107983 */ /* 0x000ea80000300800 */
[----:B------:R-:W2:Y:S04]  /*e3480*/  LDL.LU R17, [R1+0x1374] ;  /* 0x0013740001117983 */ /* 0x000ea80000300800 */
[----:B0-----:R-:W3:Y:S04]  /*e3490*/  LDL.LU R18, [R1+0x1378] ;  /* 0x0013780001127983 */ /* 0x001ee80000300800 */
        /* <DEDUP_REMOVED lines=46> */
[----:B------:R0:W-:Y:S04]  /*e3780*/  STL.64 [R1+0x5c40], R6 ;  /* 0x005c400601007387 */ /* 0x0001e80000100a00 */
[----:B0-----:R-:W3:Y:S04]  /*e3790*/  LDL.LU R6, [R1+0x20] ;  /* 0x0000200001067983 */ /* 0x001ee80000300800 */
[----:B------:R-:W3:Y:S04]  /*e37a0*/  LDL.LU R7, [R1+0x24] ;  /* 0x0000240001077983 */ /* 0x000ee80000300800 */
[----:B------:R-:W-:Y:S01]  /*e37b0*/  STL.64 [R1+0x5c38], R4 ;  /* 0x005c380401007387 */ /* 0x000fe20000100a00 */
[----:B----4-:R-:W-:Y:S03]  /*e37c0*/  HMMA.16816.F32 R12, R12, R2, R16 ;  /* 0x000000020c0c723c */ /* 0x010fe60000001810 */
[----:B------:R-:W2:Y:S01]  /*e37d0*/  LDL.LU.64 R18, [R1+0x5e88] ;  /* 0x005e880001127983 */ /* 0x000ea20000300a00 */
[----:B------:R-:W-:-:S02]  /*e37e0*/  F2FP.F16.E4M3.UNPACK_B R8, R8 ;  /* 0x00000008ff08723e */ /* 0x000fc400020006ff */
[----:B------:R-:W-:Y:S02]  /*e37f0*/  F2FP.F16.E4M3.UNPACK_B R9, R9 ;  /* 0x00000009ff09723e */ /* 0x000fe400020006ff */
[----:B------:R-:W-:Y:S02]  /*e3800*/  F2FP.F16.E4M3.UNPACK_B R10, R10 ;  /* 0x0000000aff0a723e */ /* 0x000fe400020006ff */
[----:B------:R-:W-:-:S13]  /*e3810*/  F2FP.F16.E4M3.UNPACK_B R11, R11 ;  /* 0x0000000bff0b723e */ /* 0x000fda00020006ff */
[----:B------:R0:W-:Y:S04]  /*e3820*/  STL.64 [R1+0x25a0], R12 ;  /* 0x0025a00c01007387 */ /* 0x0001e80000100a00 */
[----:B------:R1:W-:Y:S04]  /*e3830*/  STL.64 [R1+0x25a8], R14 ;  /* 0x0025a80e01007387 */ /* 0x0003e80000100a00 */
[----:B0-----:R-:W4:Y:S04]  /*e3840*/  LDL.LU R12, [R1+0x1130] ;  /* 0x00113000010c7983 */ /* 0x001f280000300800 */
[----:B------:R-:W4:Y:S04]  /*e3850*/  LDL.LU R13, [R1+0x1134] ;  /* 0x00113400010d7983 */ /* 0x000f280000300800 */
[----:B-1----:R-:W4:Y:S04]  /*e3860*/  LDL.LU R14, [R1+0x1138] ;  /* 0x00113800010e7983 */ /* 0x002f280000300800 */
[----:B------:R-:W4:Y:S04]  /*e3870*/  LDL.LU R15, [R1+0x113c] ;  /* 0x00113c00010f7983 */ /* 0x000f280000300800 */
[----:B------:R0:W-:Y:S02]  /*e3880*/  STL [R1+0x5c10], R3 ;  /* 0x005c100301007387 */ /* 0x0001e40000100800 */
[----:B0-----:R-:W0:Y:S01]  /*e3890*/  LDC R3, c[0x0][0x230] ;  /* 0x00008c00ff037b82 */ /* 0x001e220000000800 */
[----:B--2---:R-:W-:Y:S01]  /*e38a0*/  HMMA.16816.F32 R16, R8, R18, R20 ;  /* 0x000000120810723c */ /* 0x004fe20000001814 */
[----:B------:R-:W2:Y:S04]  /*e38b0*/  LDL.LU.64 R22, [R1+0x5e80] ;  /* 0x005e800001167983 */ /* 0x000ea80000300a00 */
[----:B------:R-:W2:-:S15]  /*e38c0*/  LDL.LU.64 R20, [R1+0x5e78] ;  /* 0x005e780001147983 */ /* 0x000e9e0000300a00 */
[----:B------:R-:W-:-:S03]  /*e38d0*/  NOP ;  /* 0x0000000000007918 */ /* 0x000fc60000000000 */
[----:B------:R1:W-:Y:S04]  /*e38e0*/  STL.64 [R1+0x2580], R16 ;  /* 0x0025801001007387 */ /* 0x0003e80000100a00 */
[----:B------:R2:W-:Y:S04]  /*e38f0*/  STL.64 [R1+0x2588], R18 ;  /* 0x0025881201007387 */ /* 0x0005e80000100a00 */
[----:B-1----:R-:W2:Y:S02]  /*e3900*/  LDL.LU.64 R16, [R1+0x5e70] ;  /* 0x005e700001107983 */ /* 0x002ea40000300a00 */
[----:B--2---:R-:W-:Y:S02]  /*e3910*/  HMMA.16816.F32 R16, R8, R16, R20 ;  /* 0x000000100810723c */ /* 0x004fe40000001814 */
[----:B------:R-:W2:Y:S04]  /*e3920*/  LDL.LU.64 R22, [R1+0x5e68] ;  /* 0x005e680001167983 */ /* 0x000ea80000300a00 */
[----:B------:R-:W2:-:S15]  /*e3930*/  LDL.LU.64 R20, [R1+0x5e60] ;  /* 0x005e600001147983 */ /* 0x000e9e0000300a00 */
[----:B------:R-:W-:-:S02]  /*e3940*/  NOP ;  /* 0x0000000000007918 */ /* 0x000fc40000000000 */
[----:B------:R-:W-:Y:S04]  /*e3950*/  STL.64 [R1+0x2370], R16 ;  /* 0x0023701001007387 */ /* 0x000fe80000100a00 */
[----:B------:R1:W-:Y:S04]  /*e3960*/  STL.64 [R1+0x2378], R18 ;  /* 0x0023781201007387 */ /* 0x0003e80000100a00 */
[----:B-1----:R-:W2:Y:S02]  /*e3970*/  LDL.LU.64 R18, [R1+0x5e58] ;  /* 0x005e580001127983 */ /* 0x002ea40000300a00 */
[----:B--2---:R-:W-:Y:S02]  /*e3980*/  HMMA.16816.F32 R16, R8, R18, R20 ;  /* 0x000000120810723c */ /* 0x004fe40000001814 */
[----:B------:R-:W2:Y:S04]  /*e3990*/  LDL.LU.64 R22, [R1+0x5e50] ;  /* 0x005e500001167983 */ /* 0x000ea80000300a00 */
[----:B------:R-:W2:-:S15]  /*e39a0*/  LDL.LU.64 R20, [R1+0x5e48] ;  /* 0x005e480001147983 */ /* 0x000e9e0000300a00 */
[----:B------:R-:W-:-:S02]  /*e39b0*/  NOP ;  /* 0x0000000000007918 */ /* 0x000fc40000000000 */
        /* <DEDUP_REMOVED lines=72> */
[----:B-1----:R-:W3:Y:S04]  /*e3e40*/  LDL.LU.64 R18, [R1+0x5d50] ;  /* 0x005d500001127983 */ /* 0x002ee80000300a00 */
[----:B------:R-:W2:Y:S02]  /*e3e50*/  LDL.LU.64 R16, [R1+0x5d48] ;  /* 0x005d480001107983 */ /* 0x000ea40000300a00 */
[C---:B--2---:R-:W-:Y:S06]  /*e3e60*/  HMMA.16816.F32 R20, R8.reuse, R16, R20 ;  /* 0x000000100814723c */ /* 0x044fec0000001814 */
[----:B---3--:R-:W-:-:S15]  /*e3e70*/  HMMA.16816.F32 R16, R8, R18, R24 ;  /* 0x000000120810723c */ /* 0x008fde0000001818 */
[----:B------:R-:W-:-:S02]  /*e3e80*/  NOP ;  /* 0x0000000000007918 */ /* 0x000fc40000000000 */
[----:B------:R-:W-:Y:S04]  /*e3e90*/  STL.64 [R1+0x1c10], R20 ;  /* 0x001c101401007387 */ /* 0x000fe80000100a00 */
[----:B------:R1:W-:Y:S04]  /*e3ea0*/  STL.64 [R1+0x1c18], R22 ;  /* 0x001c181601007387 */ /* 0x0003e80000100a00 */
[----:B-1----:R-:W2:Y:S04]  /*e3eb0*/  LDL.LU.64 R22, [R1+0x5d40] ;  /* 0x005d400001167983 */ /* 0x002ea80000300a00 */
[----:B------:R-:W2:Y:S04]  /*e3ec0*/  LDL.LU.64 R20, [R1+0x5d38] ;  /* 0x005d380001147983 */ /* 0x000ea80000300a00 */
[----:B------:R-:W3:Y:S04]  /*e3ed0*/  LDL.LU.64 R26, [R1+0x5d30] ;  /* 0x005d3000011a7983 */ /* 0x000ee80000300a00 */
[----:B------:R-:W2:Y:S04]  /*e3ee0*/  LDL.LU.64 R24, [R1+0x5d28] ;  /* 0x005d280001187983 */ /* 0x000ea80000300a00 */
[----:B------:R-:W-:Y:S04]  /*e3ef0*/  STL.64 [R1+0x1be0], R16 ;  /* 0x001be01001007387 */ /* 0x000fe80000100a00 */
[----:B------:R1:W-:Y:S04]  /*e3f00*/  STL.64 [R1+0x1be8], R18 ;  /* 0x001be81201007387 */ /* 0x0003e80000100a00 */
[----:B-1----:R-:W3:Y:S04]  /*e3f10*/  LDL.LU.64 R18, [R1+0x5d20] ;  /* 0x005d200001127983 */ /* 0x002ee80000300a00 */
[----:B------:R-:W3:Y:S01]  /*e3f20*/  LDL.LU.64 R16, [R1+0x5d18] ;  /* 0x005d180001107983 */ /* 0x000ee20000300a00 */
        /* <DEDUP_REMOVED lines=8> */
[----:B------:R-:W3:Y:S04]  /*e3fb0*/  LDL.LU.64 R16, [R1+0x5cf8] ;  /* 0x005cf80001107983 */ /* 0x000ee80000300a00 */
[----:B------:R-:W-:Y:S04]  /*e3fc0*/  STL.64 [R1+0x1ba0], R24 ;  /* 0x001ba01801007387 */ /* 0x000fe80000100a00 */
[----:B------:R1:W-:Y:S04]  /*e3fd0*/  STL.64 [R1+0x1ba8], R26 ;  /* 0x001ba81a01007387 */ /* 0x0003e80000100a00 */
[----:B-1----:R-:W2:Y:S04]  /*e3fe0*/  LDL.LU.64 R26, [R1+0x5cf0] ;  /* 0x005cf000011a7983 */ /* 0x002ea80000300a00 */
[----:B------:R-:W3:Y:S01]  /*e3ff0*/  LDL.LU.64 R24, [R1+0x5ce8] ;  /* 0x005ce80001187983 */ /* 0x000ee20000300a00 */
[----:B----4-:R-:W-:-:S15]  /*e4000*/  HMMA.16816.F32 R4, R8, R6, R12 ;  /* 0x000000060804723c */ /* 0x010fde000000180c */
[----:B------:R-:W-:-:S08]  /*e4010*/  NOP ;  /* 0x0000000000007918 */ /* 0x000fd00000000000 */
[----:B------:R1:W-:Y:S04]  /*e4020*/  STL.64 [R1+0x1b70], R4 ;  /* 0x001b700401007387 */ /* 0x0003e80000100a00 */
[----:B------:R4:W-:Y:S04]  /*e4030*/  STL.64 [R1+0x1b78], R6 ;  /* 0x001b780601007387 */ /* 0x0009e80000100a00 */
[----:B-1----:R-:W4:Y:S01]  /*e4040*/  LDL.LU R4, [R1+0x130] ;  /* 0x0001300001047983 */ /* 0x002f220000300800 */
[C---:B---3--:R-:W-:Y:S06]  /*e4050*/  HMMA.16816.F32 R16, R8.reuse, R24, R16 ;  /* 0x000000180810723c */ /* 0x048fec0000001810 */
[----:B--2---:R-:W-:-:S15]  /*e4060*/  HMMA.16816.F32 R12, R8, R26, R20 ;  /* 0x0000001a080c723c */ /* 0x004fde0000001814 */
[----:B------:R-:W-:-:S02]  /*e4070*/  NOP ;  /* 0x0000000000007918 */ /* 0x000fc40000000000 */
[----:B------:R-:W-:Y:S04]  /*e4080*/  STL.64 [R1+0x1b50], R16 ;  /* 0x001b501001007387 */ /* 0x000fe80000100a00 */
[----:B------:R-:W-:Y:S04]  /*e4090*/  STL.64 [R1+0x1b58], R18 ;  /* 0x001b581201007387 */ /* 0x000fe80000100a00 */
[----:B------:R-:W-:Y:S04]  /*e40a0*/  STL.64 [R1+0x1b20], R12 ;  /* 0x001b200c01007387 */ /* 0x000fe80000100a00 */
[----:B------:R-:W-:Y:S04]  /*e40b0*/  STL.64 [R1+0x1b28], R14 ;  /* 0x001b280e01007387 */ /* 0x000fe80000100a00 */
[----:B------:R-:W2:Y:S04]  /*e40c0*/  LDL.LU R5, [R1+0x134] ;  /* 0x0001340001057983 */ /* 0x000ea80000300800 */
[----:B----4-:R-:W3:Y:S04]  /*e40d0*/  LDL.LU R6, [R1+0x138] ;  /* 0x0001380001067983 */ /* 0x010ee80000300800 */
[----:B------:R-:W3:Y:S04]  /*e40e0*/  LDL.LU R7, [R1+0x13c] ;  /* 0x00013c0001077983 */ /* 0x000ee80000300800 */
[----:B---3--:R-:W-:Y:S04]  /*e40f0*/  STL.64 [R1+0x5c50], R6 ;  /* 0x005c500601007387 */ /* 0x008fe80000100a00 */
[----:B--2---:R1:W-:Y:S04]  /*e4100*/  STL.64 [R1+0x5c48], R4 ;  /* 0x005c480401007387 */ /* 0x0043e80000100a00 */
        /* <DEDUP_REMOVED lines=13> */
[----:B-1----:R-:W4:Y:S04]  /*e41e0*/  LDL.LU R26, [R1] ;  /* 0x00000000011a7983 */ /* 0x002f280000300800 */
[----:B------:R-:W4:Y:S04]  /*e41f0*/  LDL.LU R27, [R1+0x4] ;  /* 0x00000400011b7983 */ /* 0x000f280000300800 */
[----:B---3--:R-:W-:Y:S04]  /*e4200*/  STL.64 [R1+0x5ca8], R24 ;  /* 0x005ca81801007387 */ /* 0x008fe80000100a00 */
[----:B----4-:R-:W-:Y:S04]  /*e4210*/  STL.64 [R1+0x5cc8], R26 ;  /* 0x005cc81a01007387 */ /* 0x010fe80000100a00 */
[----:B--2---:R-:W-:Y:S04]  /*e4220*/  STL.64 [R1+0x5c90], R22 ;  /* 0x005c901601007387 */ /* 0x004fe80000100a00 */
[----:B------:R1:W-:Y:S04]  /*e4230*/  STL.64 [R1+0x5c88], R20 ;  /* 0x005c881401007387 */ /* 0x0003e80000100a00 */
[----:B-1----:R-:W2:Y:S04]  /*e4240*/  LDL.LU R20, [R1+0xd40] ;  /* 0x000d400001147983 */ /* 0x002ea80000300800 */
[----:B------:R-:W2:Y:S04]  /*e4250*/  LDL.LU R21, [R1+0xd44] ;  /* 0x000d440001157983 */ /* 0x000ea80000300800 */
[----:B------:R-:W3:Y:S04]  /*e4260*/  LDL.LU R22, [R1+0xd48] ;  /* 0x000d480001167983 */ /* 0x000ee80000300800 */
[----:B------:R-:W3:Y:S04]  /*e4270*/  LDL.LU R23, [R1+0xd4c] ;  /* 0x000d4c0001177983 */ /* 0x000ee80000300800 */
[----:B------:R-:W4:Y:S01]  /*e4280*/  LDL.LU R24, [R1+0x8] ;  /* 0x0000080001187983 */ /* 0x000f220000300800 */
[----:B------:R-:W-:-:S03]  /*e4290*/  IMAD.MOV.U32 R25, RZ, RZ, R0 ;  /* 0x000000ffff197224 */ /* 0x000fc600078e0000 */
[----:B------:R-:W4:Y:S04]  /*e42a0*/  LDL.LU R0, [R1+0x5ce4] ;  /* 0x005ce40001007983 */ /* 0x000f280000300800 */
[----:B---3--:R-:W-:Y:S04]  /*e42b0*/  STL.64 [R1+0x5cc0], R22 ;  /* 0x005cc01601007387 */ /* 0x008fe80000100a00 */
[----:B--2---:R1:W-:Y:S04]  /*e42c0*/  STL.64 [R1+0x5cb8], R20 ;  /* 0x005cb81401007387 */ /* 0x0043e80000100a00 */
[----:B-1----:R-:W2:Y:S04]  /*e42d0*/  LDL.LU R20, [R1+0xe10] ;  /* 0x000e100001147983 */ /* 0x002ea80000300800 */
[----:B------:R-:W2:Y:S04]  /*e42e0*/  LDL.LU R21, [R1+0xe14] ;  /* 0x000e140001157983 */ /* 0x000ea80000300800 */
[----:B------:R-:W3:Y:S04]  /*e42f0*/  LDL.LU R22, [R1+0xe18] ;  /* 0x000e180001167983 */ /* 0x000ee80000300800 */
[----:B------:R-:W3:Y:S04]  /*e4300*/  LDL.LU R23, [R1+0xe1c] ;  /* 0x000e1c0001177983 */ /* 0x000ee80000300800 */
[----:B---3--:R-:W-:Y:S04]  /*e4310*/  STL.64 [R1+0x5cd8], R22 ;  /* 0x005cd81601007387 */ /* 0x008fe80000100a00 */
[----:B--2---:R1:W-:Y:S04]  /*e4320*/  STL.64 [R1+0x5cd0], R20 ;  /* 0x005cd01401007387 */ /* 0x0043e80000100a00 */
[----:B-1----:R-:W2:Y:S04]  /*e4330*/  LDL.LU R20, [R1+0xe80] ;  /* 0x000e800001147983 */ /* 0x002ea80000300800 */
[----:B------:R-:W2:Y:S04]  /*e4340*/  LDL.LU R21, [R1+0xe84] ;  /* 0x000e840001157983 */ /* 0x000ea80000300800 */
[----:B------:R-:W2:Y:S04]  /*e4350*/  LDL.LU R22, [R1+0xe88] ;  /* 0x000e880001167983 */ /* 0x000ea80000300800 */
[----:B------:R-:W2:Y:S04]  /*e4360*/  LDL.LU R23, [R1+0xe8c] ;  /* 0x000e8c0001177983 */ /* 0x000ea80000300800 */
[----:B------:R-:W-:Y:S04]  /*e4370*/  STL.64 [R1+0x5c70], R6 ;  /* 0x005c700601007387 */ /* 0x000fe80000100a00 */
[----:B------:R1:W-:Y:S04]  /*e4380*/  STL.64 [R1+0x5c68], R4 ;  /* 0x005c680401007387 */ /* 0x0003e80000100a00 */
        /* <DEDUP_REMOVED lines=8> */
[----:B------:R-:W4:Y:S04]  /*e4410*/  LDL.LU R12, [R1+0x2f38] ;  /* 0x002f3800010c7983 */ /* 0x000f280000300800 */
[----:B------:R-:W4:Y:S04]  /*e4420*/  LDL.LU R13, [R1+0x3998] ;  /* 0x00399800010d7983 */ /* 0x000f280000300800 */
[----:B------:R-:W2:Y:S04]  /*e4430*/  LDL.LU R14, [R1+0x39bc] ;  /* 0x0039bc00010e7983 */ /* 0x000ea80000300800 */
[----:B------:R-:W2:Y:S04]  /*e4440*/  LDL.LU R15, [R1+0x3990] ;  /* 0x00399000010f7983 */ /* 0x000ea80000300800 */
[----:B--2---:R1:W-:Y:S04]  /*e4450*/  STL.64 [R1+0x5c20], R14 ;  /* 0x005c200e01007387 */ /* 0x0043e80000100a00 */
[----:B----4-:R2:W-:Y:S01]  /*e4460*/  STL.64 [R1+0x5c18], R12 ;  /* 0x005c180c01007387 */ /* 0x0105e20000100a00 */
[----:B-1----:R-:W-:-:S03]  /*e4470*/  IMAD.MOV.U32 R14, RZ, RZ, R0 ;  /* 0x000000ffff0e7224 */ /* 0x002fc600078e0000 */
[----:B--2---:R-:W2:Y:S04]  /*e4480*/  LDL.LU R12, [R1+0x100] ;  /* 0x00010000010c7983 */ /* 0x004ea80000300800 */
[----:B------:R-:W2:Y:S04]  /*e4490*/  LDL.LU R13, [R1+0x104] ;  /* 0x00010400010d7983 */ /* 0x000ea80000300800 */
[----:B------:R-:W4:Y:S04]  /*e44a0*/  LDL.LU R0, [R1+0x5ce0] ;  /* 0x005ce00001007983 */ /* 0x000f280000300800 */
[----:B------:R-:W3:Y:S01]  /*e44b0*/  LDL.LU R15, [R1+0x10c] ;  /* 0x00010c00010f7983 */ /* 0x000ee20000300800 */
[----:B------:R-:W-:Y:S03]  /*e44c0*/  HMMA.16816.F32 R24, R8, R24, R20 ;  /* 0x000000180818723c */ /* 0x000fe60000001814 */
[----:B---3--:R-:W-:Y:S04]  /*e44d0*/  STL.64 [R1+0x5c30], R14 ;  /* 0x005c300e01007387 */ /* 0x008fe80000100a00 */
[----:B--2---:R1:W-:Y:S04]  /*e44e0*/  STL.64 [R1+0x5c28], R12 ;  /* 0x005c280c01007387 */ /* 0x0043e80000100a00 */
[----:B-1----:R-:W2:Y:S04]  /*e44f0*/  LDL.LU R12, [R1+0x110] ;  /* 0x00011000010c7983 */ /* 0x002ea80000300800 */
[----:B------:R-:W2:Y:S04]  /*e4500*/  LDL.LU R13, [R1+0x114] ;  /* 0x00011400010d7983 */ /* 0x000ea80000300800 */
[----:B------:R-:W2:Y:S01]  /*e4510*/  LDL.LU R14, [R1+0x118] ;  /* 0x00011800010e7983 */ /* 0x000ea20000300800 */
[----:B----4-:R-:W-:-:S03]  /*e4520*/  IMAD.MOV.U32 R15, RZ, RZ, R0 ;  /* 0x000000ffff0f7224 */ /* 0x010fc600078e0000 */
[----:B------:R-:W3:Y:S04]  /*e4530*/  LDL.LU R0, [R1+0x39b4] ;  /* 0x0039b40001007983 */ /* 0x000ee80000300800 */
[----:B------:R-:W4:Y:S04]  /*e4540*/  LDL.LU.64 R22, [R1+0x5cd8] ;  /* 0x005cd80001167983 */ /* 0x000f280000300a00 */
[----:B------:R-:W4:Y:S04]  /*e4550*/  LDL.LU.64 R20, [R1+0x5cd0] ;  /* 0x005cd00001147983 */ /* 0x000f280000300a00 */
[----:B------:R-:W-:Y:S04]  /*e4560*/  STL.64 [R1+0x1b10], R24 ;  /* 0x001b101801007387 */ /* 0x000fe80000100a00 */
[----:B------:R1:W-:Y:S04]  /*e4570*/  STL.64 [R1+0x1b18], R26 ;  /* 0x001b181a01007387 */ /* 0x0003e80000100a00 */
[----:B-1----:R-:W4:Y:S02]  /*e4580*/  LDL.LU.64 R26, [R1+0x5cc8] ;  /* 0x005cc800011a7983 */ /* 0x002f240000300a00 */
[----:B----4-:R-:W-:Y:S02]  /*e4590*/  HMMA.16816.F32 R24, R8, R26, R20 ;  /* 0x0000001a0818723c */ /* 0x010fe40000001814 */
[----:B------:R-:W4:Y:S04]  /*e45a0*/  LDL.LU.64 R22, [R1+0x5cc0] ;  /* 0x005cc00001167983 */ /* 0x000f280000300a00 */
[----:B------:R-:W4:-:S15]  /*e45b0*/  LDL.LU.64 R20, [R1+0x5cb8] ;  /* 0x005cb80001147983 */ /* 0x000f1e0000300a00 */
[----:B------:R-:W-:-:S02]  /*e45c0*/  NOP ;  /* 0x0000000000007918 */ /* 0x000fc40000000000 */
[----:B------:R-:W-:Y:S04]  /*e45d0*/  STL.64 [R1+0x1ae0], R24 ;  /* 0x001ae01801007387 */ /* 0x000fe80000100a00 */
[----:B------:R1:W-:Y:S04]  /*e45e0*/  STL.64 [R1+0x1ae8], R26 ;  /* 0x001ae81a01007387 */ /* 0x0003e80000100a00 */
[----:B-1----:R-:W2:Y:S04]  /*e45f0*/  LDL.LU.64 R26, [R1+0x5cb0] ;  /* 0x005cb000011a7983 */ /* 0x002ea80000300a00 */
[----:B------:R-:W2:Y:S02]  /*e4600*/  LDL.LU.64 R24, [R1+0x5ca8] ;  /* 0x005ca80001187983 */ /* 0x000ea40000300a00 */
[----:B--2---:R-:W-:-:S15]  /*e4610*/  HMMA.16816.F32 R24, R8, R28, R24 ;  /* 0x0000001c0818723c */ /* 0x004fde0000001818 */
[----:B------:R-:W-:-:S08]  /*e4620*/  NOP ;  /* 0x0000000000007918 */ /* 0x000fd00000000000 */
[----:B------:R-:W-:Y:S04]  /*e4630*/  STL.64 [R1+0x1ac0], R24 ;  /* 0x001ac01801007387 */ /* 0x000fe80000100a00 */
[----:B------:R1:W-:Y:S04]  /*e4640*/  STL.64 [R1+0x1ac8], R26 ;  /* 0x001ac81a01007387 */ /* 0x0003e80000100a00 */
[----:B-1----:R-:W4:Y:S04]  /*e4650*/  LDL.LU.64 R26, [R1+0x5ca0] ;  /* 0x005ca000011a7983 */ /* 0x002f280000300a00 */
[----:B------:R-:W2:Y:S04]  /*e4660*/  LDL.LU.64 R24, [R1+0x5c98] ;  /* 0x005c980001187983 */ /* 0x000ea80000300a00 */
[----:B------:R-:W3:Y:S04]  /*e4670*/  LDL.LU R28, [R1+0x2f30] ;  /* 0x002f3000011c7983 */ /* 0x000ee80000300800 */
[----:B------:R-:W3:Y:S01]  /*e4680*/  LDL.LU R29, [R1+0x39a0] ;  /* 0x0039a000011d7983 */ /* 0x000ee20000300800 */
[----:B----4-:R-:W-:-:S15]  /*e4690*/  HMMA.16816.F32 R20, R8, R26, R20 ;  /* 0x0000001a0814723c */ /* 0x010fde0000001814 */
[----:B------:R-:W-:-:S08]  /*e46a0*/  NOP ;  /* 0x0000000000007918 */ /* 0x000fd00000000000 */
[----:B------:R-:W-:Y:S04]  /*e46b0*/  STL.64 [R1+0x1aa0], R20 ;  /* 0x001aa01401007387 */ /* 0x000fe80000100a00 */
[----:B------:R1:W-:Y:S04]  /*e46c0*/  STL.64 [R1+0x1aa8], R22 ;  /* 0x001aa81601007387 */ /* 0x0003e80000100a00 */
[----:B-1----:R-:W2:Y:S04]  /*e46d0*/  LDL.LU.64 R22, [R1+0x5c90] ;  /* 0x005c900001167983 */ /* 0x002ea80000300a00 */
[----:B------:R-:W2:Y:S04]  /*e46e0*/  LDL.LU.64 R20, [R1+0x5c88] ;  /* 0x005c880001147983 */ /* 0x000ea80000300a00 */
[----:B------:R-:W4:Y:S04]  /*e46f0*/  LDL.LU R26, [R1+0x2f28] ;  /* 0x002f2800011a7983 */ /* 0x000f280000300800 */
[----:B------:R-:W3:Y:S01]  /*e4700*/  LDL.LU R27, [R1+0x39a8] ;  /* 0x0039a800011b7983 */ /* 0x000ee20000300800 */
[----:B--2---:R-:W-:-:S15]  /*e4710*/  HMMA.16816.F32 R20, R8, R24, R20 ;  /* 0x000000180814723c */ /* 0x004fde0000001814 */
[----:B------:R-:W-:-:S08]  /*e4720*/  NOP ;  /* 0x0000000000007918 */ /* 0x000fd00000000000 */
[----:B------:R-:W-:Y:S04]  /*e4730*/  STL.64 [R1+0x1a40], R20 ;  /* 0x001a401401007387 */ /* 0x000fe80000100a00 */
[----:B------:R1:W-:Y:S04]  /*e4740*/  STL.64 [R1+0x1a48], R22 ;  /* 0x001a481601007387 */ /* 0x0003e80000100a00 */
[----:B-1----:R-:W2:Y:S04]  /*e4750*/  LDL.LU.64 R22, [R1+0x5c80] ;  /* 0x005c800001167983 */ /* 0x002ea80000300a00 */
[----:B------:R-:W4:Y:S04]  /*e4760*/  LDL.LU.64 R20, [R1+0x5c78] ;  /* 0x005c780001147983 */ /* 0x000f280000300a00 */
[----:B------:R-:W3:Y:S04]  /*e4770*/  LDL.LU R24, [R1+0x2f20] ;  /* 0x002f200001187983 */ /* 0x000ee80000300800 */
[----:B------:R-:W3:Y:S01]  /*e4780*/  LDL.LU R25, [R1+0x39b0] ;  /* 0x0039b00001197983 */ /* 0x000ee20000300800 */
[C---:B--2---:R-:W-:Y:S06]  /*e4790*/  HMMA.16816.F32 R4, R8.reuse, R22, R4 ;  /* 0x000000160804723c */ /* 0x044fec0000001804 */
[----:B----4-:R-:W-:-:S15]  /*e47a0*/  HMMA.16816.F32 R16, R8, R20, R16 ;  /* 0x000000140810723c */ /* 0x010fde0000001810 */
[----:B------:R-:W-:-:S02]  /*e47b0*/  NOP ;  /* 0x0000000000007918 */ /* 0x000fc40000000000 */
[----:B------:R-:W-:Y:S04]  /*e47c0*/  STL.64 [R1+0x19f0], R4 ;  /* 0x0019f00401007387 */ /* 0x000fe80000100a00 */
[----:B------:R1:W-:Y:S04]  /*e47d0*/  STL.64 [R1+0x19f8], R6 ;  /* 0x0019f80601007387 */ /* 0x0003e80000100a00 */
[----:B-1----:R-:W2:Y:S04]  /*e47e0*/  LDL.LU.64 R6, [R1+0x5c70] ;  /* 0x005c700001067983 */ /* 0x002ea80000300a00 */
[----:B------:R-:W2:Y:S04]  /*e47f0*/  LDL.LU.64 R4, [R1+0x5c68] ;  /* 0x005c680001047983 */ /* 0x000ea80000300a00 */
[----:B------:R-:W4:Y:S04]  /*e4800*/  LDL.LU R22, [R1+0x39c0] ;  /* 0x0039c00001167983 */ /* 0x000f280000300800 */
[----:B------:R-:W3:Y:S04]  /*e4810*/  LDL.LU R23, [R1+0x39b8] ;  /* 0x0039b80001177983 */ /* 0x000ee80000300800 */
[----:B------:R-:W-:Y:S04]  /*e4820*/  STL.64 [R1+0x1980], R16 ;  /* 0x0019801001007387 */ /* 0x000fe80000100a00 */
[----:B------:R1:W-:Y:S04]  /*e4830*/  STL.64 [R1+0x1988], R18 ;  /* 0x0019881201007387 */ /* 0x0003e80000100a00 */
[----:B-1----:R-:W2:Y:S04]  /*e4840*/  LDL.LU.64 R18, [R1+0x5c60] ;  /* 0x005c600001127983 */ /* 0x002ea80000300a00 */
[----:B------:R-:W4:Y:S04]  /*e4850*/  LDL.LU.64 R16, [R1+0x5c58] ;  /* 0x005c580001107983 */ /* 0x000f280000300a00 */
[----:B------:R-:W3:Y:S04]  /*e4860*/  LDL.LU R20, [R1+0x2f34] ;  /* 0x002f340001147983 */ /* 0x000ee80000300800 */
[----:B------:R-:W3:Y:S01]  /*e4870*/  LDL.LU R21, [R1+0x2f3c] ;  /* 0x002f3c0001157983 */ /* 0x000ee20000300800 */
[----:B--2---:R-:W-:-:S15]  /*e4880*/  HMMA.16816.F32 R4, R8, R18, R4 ;  /* 0x000000120804723c */ /* 0x004fde0000001804 */
[----:B------:R-:W-:-:S08]  /*e4890*/  NOP ;  /* 0x0000000000007918 */ /* 0x000fd00000000000 */
[----:B------:R-:W-:Y:S04]  /*e48a0*/  STL.64 [R1+0x1930], R4 ;  /* 0x0019300401007387 */ /* 0x000fe80000100a00 */
[----:B------:R1:W-:Y:S04]  /*e48b0*/  STL.64 [R1+0x1938], R6 ;  /* 0x0019380601007387 */ /* 0x0003e80000100a00 */
[----:B-1----:R-:W4:Y:S04]  /*e48c0*/  LDL.LU.64 R6, [R1+0x5c50] ;  /* 0x005c500001067983 */ /* 0x002f280000300a00 */
[----:B------:R-:W4:Y:S04]  /*e48d0*/  LDL.LU.64 R4, [R1+0x5c48] ;  /* 0x005c480001047983 */ /* 0x000f280000300a00 */
[----:B------:R-:W2:Y:S04]  /*e48e0*/  LDL.LU R18, [R1+0x2f24] ;  /* 0x002f240001127983 */ /* 0x000ea80000300800 */
[----:B------:R-:W3:Y:S01]  /*e48f0*/  LDL.LU R19, [R1+0x2f2c] ;  /* 0x002f2c0001137983 */ /* 0x000ee20000300800 */
[----:B----4-:R-:W-:-:S15]  /*e4900*/  HMMA.16816.F32 R4, R8, R16, R4 ;  /* 0x000000100804723c */ /* 0x010fde0000001804 */
[----:B------:R-:W-:-:S08]  /*e4910*/  NOP ;  /* 0x0000000000007918 */ /* 0x000fd00000000000 */
[----:B------:R-:W-:Y:S04]  /*e4920*/  STL.64 [R1+0x1900], R4 ;  /* 0x0019000401007387 */ /* 0x000fe80000100a00 */
[----:B------:R1:W-:Y:S04]  /*e4930*/  STL.64 [R1+0x1908], R6 ;  /* 0x0019080601007387 */ /* 0x0003e80000100a00 */
[----:B-1----:R-:W4:Y:S04]  /*e4940*/  LDL.LU.64 R6, [R1+0x5c40] ;  /* 0x005c400001067983 */ /* 0x002f280000300a00 */
[----:B------:R-:W2:Y:S04]  /*e4950*/  LDL.LU.64 R4, [R1+0x5c38] ;  /* 0x005c380001047983 */ /* 0x000ea80000300a00 */
[----:B------:R-:W3:Y:S01]  /*e4960*/  LDL.LU R17, [R1+0x30ac] ;  /* 0x0030ac0001117983 */ /* 0x000ee20000300800 */
[----:B----4-:R-:W-:-:S15]  /*e4970*/  HMMA.16816.F32 R12, R8, R6, R12 ;  /* 0x00000006080c723c */ /* 0x010fde000000180c */
[----:B------:R-:W-:-:S08]  /*e4980*/  NOP ;  /* 0x0000000000007918 */ /* 0x000fd00000000000 */
[----:B------:R-:W-:Y:S04]  /*e4990*/  STL.64 [R1+0x18e0], R12 ;  /* 0x0018e00c01007387 */ /* 0x000fe80000100a00 */
[----:B------:R1:W-:Y:S04]  /*e49a0*/  STL.64 [R1+0x18e8], R14 ;  /* 0x0018e80e01007387 */ /* 0x0003e80000100a00 */
[----:B-1----:R-:W2:Y:S04]  /*e49b0*/  LDL.LU.64 R14, [R1+0x5c30] ;  /* 0x005c3000010e7983 */ /* 0x002ea80000300a00 */
[----:B------:R-:W2:Y:S01]  /*e49c0*/  LDL.LU.64 R12, [R1+0x5c28] ;  /* 0x005c2800010c7983 */ /* 0x000ea20000300a00 */
[----:B0-----:R-:W-:-:S05]  /*e49d0*/  VIADD R3, R3, 0x3f ;  /* 0x0000003f03037836 */ /* 0x001fca0000000000 */
[----:B------:R-:W-:-:S04]  /*e49e0*/  SHF.R.S32.HI R16, RZ, 0x1f, R3 ;  /* 0x0000001fff107819 */ /* 0x000fc80000011403 */
[----:B------:R-:W-:Y:S01]  /*e49f0*/  LEA.HI R16, R16, R3, RZ, 0x6 ;  /* 0x0000000310107211 */ /* 0x000fe200078f30ff */
[----:B--2---:R-:W-:Y:S01]  /*e4a00*/  HMMA.16816.F32 R4, R8, R4, R12 ;  /* 0x000000040804723c */ /* 0x004fe2000000180c */
[----:B------:R-:W2:Y:S04]  /*e4a10*/  LDL.LU.64 R14, [R1+0x5c20] ;  /* 0x005c2000010e7983 */ /* 0x000ea80000300a00 */
[----:B------:R-:W4:-:S15]  /*e4a20*/  LDL.LU.64 R12, [R1+0x5c18] ;  /* 0x005c1800010c7983 */ /* 0x000f1e0000300a00 */
[----:B------:R-:W-:-:S03]  /*e4a30*/  NOP ;  /* 0x0000000000007918 */ /* 0x000fc60000000000 */
[----:B------:R0:W-:Y:S04]  /*e4a40*/  STL.64 [R1+0x1860], R4 ;  /* 0x0018600401007387 */ /* 0x0001e80000100a00 */
[----:B------:R1:W-:Y:S04]  /*e4a50*/  STL.64 [R1+0x1868], R6 ;  /* 0x0018680601007387 */ /* 0x0003e80000100a00 */
[----:B0-----:R-:W2:Y:S04]  /*e4a60*/  LDL.LU R4, [R1+0xd0] ;  /* 0x0000d00001047983 */ /* 0x001ea80000300800 */
[----:B------:R-:W2:Y:S04]  /*e4a70*/  LDL.LU R5, [R1+0xd4] ;  /* 0x0000d40001057983 */ /* 0x000ea80000300800 */
[----:B-1----:R-:W2:Y:S04]  /*e4a80*/  LDL.LU R6, [R1+0xd8] ;  /* 0x0000d80001067983 */ /* 0x002ea80000300800 */
[----:B------:R-:W2:Y:S04]  /*e4a90*/  LDL.LU R7, [R1+0xdc] ;  /* 0x0000dc0001077983 */ /* 0x000ea80000300800 */
[----:B------:R-:W2:Y:S01]  /*e4aa0*/  LDL.LU R3, [R1+0x5c10] ;  /* 0x005c100001037983 */ /* 0x000ea20000300800 */
[----:B---3--:R-:W-:Y:S01]  /*e4ab0*/  VIADD R17, R17, 0x1 ;  /* 0x0000000111117836 */ /* 0x008fe20000000000 */
[----:B------:R-:W-:-:S02]  /*e4ac0*/  IADD3 R18, P4, R18, UR38, RZ ;  /* 0x0000002612127c10 */ /* 0x000fc4000ff9e0ff */
[----:B------:R-:W-:Y:S02]  /*e4ad0*/  IADD3 R19, P5, R19, UR38, RZ ;  /* 0x0000002613137c10 */ /* 0x000fe4000ffbe0ff */
[----:B------:R-:W-:Y:S02]  /*e4ae0*/  IADD3 R20, P6, R20, UR38, RZ ;  /* 0x0000002614147c10 */ /* 0x000fe4000ffde0ff */
[----:B------:R-:W-:Y:S01]  /*e4af0*/  IADD3 R21, P1, R21, UR38, RZ ;  /* 0x0000002615157c10 */ /* 0x000fe2000ff3e0ff */
[----:B------:R-:W-:Y:S01]  /*e4b00*/  STL [R1+0x30ac], R17 ;  /* 0x0030ac1101007387 */ /* 0x000fe20000100800 */
[----:B------:R-:W-:Y:S02]  /*e4b10*/  IADD3 R22, P2, R22, UR38, RZ ;  /* 0x0000002616167c10 */ /* 0x000fe4000ff5e0ff */
[----:B------:R-:W-:Y:S02]  /*e4b20*/  IADD3 R23, P3, R23, UR38, RZ ;  /* 0x0000002617177c10 */ /* 0x000fe4000ff7e0ff */
[----:B------:R-:W-:-:S02]  /*e4b30*/  IADD3.X R24, R24, UR15, RZ, P4, !PT ;  /* 0x0000000f18187c10 */ /* 0x000fc4000a7fe4ff */
[----:B------:R-:W-:Y:S02]  /*e4b40*/  IADD3 R25, P4, R25, UR38, RZ ;  /* 0x0000002619197c10 */ /* 0x000fe4000ff9e0ff */
[----:B------:R-:W-:Y:S02]  /*e4b50*/  IADD3.X R26, R26, UR15, RZ, P5, !PT ;  /* 0x0000000f1a1a7c10 */ /* 0x000fe4000affe4ff */
[----:B------:R-:W-:Y:S02]  /*e4b60*/  IADD3 R27, P5, R27, UR38, RZ ;  /* 0x000000261b1b7c10 */ /* 0x000fe4000ffbe0ff */
[----:B------:R-:W-:Y:S02]  /*e4b70*/  IADD3.X R28, R28, UR15, RZ, P6, !PT ;  /* 0x0000000f1c1c7c10 */ /* 0x000fe4000b7fe4ff */
[----:B------:R-:W-:Y:S02]  /*e4b80*/  IADD3 R29, P6, R29, UR38, RZ ;  /* 0x000000261d1d7c10 */ /* 0x000fe4000ffde0ff */
[----:B----4-:R-:W-:-:S02]  /*e4b90*/  IADD3.X R12, R12, UR15, RZ, P1, !PT ;  /* 0x0000000f0c0c7c10 */ /* 0x010fc40008ffe4ff */
[----:B------:R-:W-:Y:S01]  /*e4ba0*/  IADD3 R13, P1, R13, UR38, RZ ;  /* 0x000000260d0d7c10 */ /* 0x000fe2000ff3e0ff */
[----:B--2---:R-:W-:-:S15]  /*e4bb0*/  HMMA.16816.F32 R4, R8, R2, R4 ;  /* 0x000000020804723c */ /* 0x004fde0000001804 */
[----:B------:R-:W-:-:S08]  /*e4bc0*/  NOP ;  /* 0x0000000000007918 */ /* 0x000fd00000000000 */
[----:B------:R-:W-:Y:S04]  /*e4bd0*/  STL.64 [R1+0x1820], R4 ;  /* 0x0018200401007387 */ /* 0x000fe80000100a00 */
[----:B------:R-:W-:Y:S04]  /*e4be0*/  STL.64 [R1+0x1828], R6 ;  /* 0x0018280601007387 */ /* 0x000fe80000100a00 */
        /* <DEDUP_REMOVED lines=14> */
[----:B------:R-:W2:Y:S01]  /*e4cd0*/  LDL.LU R8, [R1+0x3980] ;  /* 0x0039800001087983 */ /* 0x000ea20000300800 */
[----:B------:R-:W-:-:S02]  /*e4ce0*/  IADD3.X R14, R14, UR15, RZ, P2, !PT ;  /* 0x0000000f0e0e7c10 */ /* 0x000fc400097fe4ff */
[----:B------:R-:W-:-:S03]  /*e4cf0*/  IADD3 R15, P2, R15, UR38, RZ ;  /* 0x000000260f0f7c10 */ /* 0x000fc6000ff5e0ff */
[----:B------:R-:W-:Y:S04]  /*e4d00*/  STL [R1+0x39bc], R14 ;  /* 0x0039bc0e01007387 */ /* 0x000fe80000100800 */
[----:B--2---:R0:W-:Y:S04]  /*e4d10*/  STL [R1+0x5c08], R8 ;  /* 0x005c080801007387 */ /* 0x0041e80000100800 */
[----:B------:R-:W-:Y:S04]  /*e4d20*/  STL [R1+0x3990], R15 ;  /* 0x0039900f01007387 */ /* 0x000fe80000100800 */
[----:B0-----:R-:W2:Y:S01]  /*e4d30*/  LDL.LU R8, [R1+0x39ac] ;  /* 0x0039ac0001087983 */ /* 0x001ea20000300800 */
[----:B------:R-:W-:-:S05]  /*e4d40*/  IADD3.X R0, R0, UR15, RZ, P3, !PT ;  /* 0x0000000f00007c10 */ /* 0x000fca0009ffe4ff */
[----:B------:R-:W-:Y:S01]  /*e4d50*/  STL [R1+0x39b4], R0 ;  /* 0x0039b40001007387 */ /* 0x000fe20000100800 */
[----:B------:R-:W-:-:S04]  /*e4d60*/  SHF.R.S32.HI R16, RZ, 0x6, R16 ;  /* 0x00000006ff107819 */ /* 0x000fc80000011410 */
[----:B------:R-:W-:Y:S01]  /*e4d70*/  ISETP.NE.U32.AND P0, PT, R17, R16, PT ;  /* 0x000000101100720c */ /* 0x000fe20003f05070 */
        /* <DEDUP_REMOVED lines=30> */
[----:B--2---:R-:W-:-:S05]  /*e4f60*/  IADD3 R8, P3, R8, UR38, RZ ;  /* 0x0000002608087c10 */ /* 0x004fca000ff7e0ff */
[----:B------:R0:W-:Y:S04]  /*e4f70*/  STL [R1+0x3988], R8 ;  /* 0x0039880801007387 */ /* 0x0001e80000100800 */
[----:B0-----:R-:W2:Y:S02]  /*e4f80*/  LDL.LU R8, [R1+0x5c0c] ;  /* 0x005c0c0001087983 */ /* 0x001ea40000300800 */
[----:B--2---:R-:W-:-:S05]  /*e4f90*/  IADD3.X R8, R8, UR15, RZ, P4, !PT ;  /* 0x0000000f08087c10 */ /* 0x004fca000a7fe4ff */
[----:B------:R0:W-:Y:S04]  /*e4fa0*/  STL [R1+0x39ac], R8 ;  /* 0x0039ac0801007387 */ /* 0x0001e80000100800 */
[----:B0-----:R-:W2:Y:S01]  /*e4fb0*/  LDL.LU R8, [R1+0x5c08] ;  /* 0x005c080001087983 */ /* 0x001ea20000300800 */
[----:B---3--:R-:W-:Y:S02]  /*e4fc0*/  IADD3.X R9, R9, UR15, RZ, P5, !PT ;  /* 0x0000000f09097c10 */ /* 0x008fe4000affe4ff */
[----:B----4-:R-:W-:Y:S02]  /*e4fd0*/  IADD3 R10, P5, R10, UR38, RZ ;  /* 0x000000260a0a7c10 */ /* 0x010fe4000ffbe0ff */
[----:B------:R-:W-:Y:S02]  /*e4fe0*/  IADD3.X R11, R11, UR15, RZ, P6, !PT ;  /* 0x0000000f0b0b7c10 */ /* 0x000fe4000b7fe4ff */
[----:B------:R-:W-:-:S02]  /*e4ff0*/  IADD3 R2, P6, R2, UR38, RZ ;  /* 0x0000002602027c10 */ /* 0x000fc4000ffde0ff */
[----:B------:R-:W-:Y:S02]  /*e5000*/  IADD3.X R3, R3, UR15, RZ, P1, !PT ;  /* 0x0000000f03037c10 */ /* 0x000fe40008ffe4ff */
[----:B------:R-:W-:Y:S02]  /*e5010*/  IADD3 R4, P1, R4, UR38, RZ ;  /* 0x0000002604047c10 */ /* 0x000fe4000ff3e0ff */
[----:B------:R-:W-:Y:S02]  /*e5020*/  IADD3.X R5, R5, UR15, RZ, P2, !PT ;  /* 0x0000000f05057c10 */ /* 0x000fe400097fe4ff */
[----:B------:R-:W-:Y:S02]  /*e5030*/  IADD3 R6, P2, R6, UR38, RZ ;  /* 0x0000002606067c10 */ /* 0x000fe4000ff5e0ff */
        /* <DEDUP_REMOVED lines=13> */
[----:B--2---:R-:W-:-:S05]  /*e5110*/  IADD3 R8, P4, R8, UR38, RZ ;  /* 0x0000002608087c10 */ /* 0x004fca000ff9e0ff */
[----:B------:R0:W-:Y:S04]  /*e5120*/  STL [R1+0x3980], R8 ;  /* 0x0039800801007387 */ /* 0x0001e80000100800 */
[----:B------:R-:W-:Y:S04]  /*e5130*/  STL [R1+0x39a4], R9 ;  /* 0x0039a40901007387 */ /* 0x000fe80000100800 */
[----:B------:R-:W-:Y:S04]  /*e5140*/  STL [R1+0x3978], R10 ;  /* 0x0039780a01007387 */ /* 0x000fe80000100800 */
[----:B------:R-:W-:Y:S04]  /*e5150*/  STL [R1+0x399c], R11 ;  /* 0x00399c0b01007387 */ /* 0x000fe80000100800 */
[----:B------:R-:W-:Y:S04]  /*e5160*/  STL [R1+0x3970], R2 ;  /* 0x0039700201007387 */ /* 0x000fe80000100800 */
[----:B------:R-:W-:Y:S04]  /*e5170*/  STL [R1+0x3994], R3 ;  /* 0x0039940301007387 */ /* 0x000fe80000100800 */
[----:B------:R-:W-:Y:S01]  /*e5180*/  STL [R1+0x3968], R4 ;  /* 0x0039680401007387 */ /* 0x000fe20000100800 */
[----:B------:R-:W-:-:S03]  /*e5190*/  IADD3.X R17, R17, UR15, RZ, P4, !PT ;  /* 0x0000000f11117c10 */ /* 0x000fc6000a7fe4ff */
[----:B------:R-:W-:Y:S01]  /*e51a0*/  STL [R1+0x398c], R5 ;  /* 0x00398c0501007387 */ /* 0x000fe20000100800 */
[----:B------:R-:W-:-:S03]  /*e51b0*/  IADD3 R18, P4, R18, UR38, RZ ;  /* 0x0000002612127c10 */ /* 0x000fc6000ff9e0ff */
        /* <DEDUP_REMOVED lines=20> */
[----:B0-----:R-:W2:Y:S01]  /*e5300*/  LDL.LU R8, [R1+0x392c] ;  /* 0x00392c0001087983 */ /* 0x001ea20000300800 */
[----:B------:R-:W-:-:S02]  /*e5310*/  IADD3 R14, P5, R14, UR38, RZ ;  /* 0x000000260e0e7c10 */ /* 0x000fc4000ffbe0ff */
[----:B------:R-:W-:-:S03]  /*e5320*/  IADD3.X R15, R15, UR15, RZ, P6, !PT ;  /* 0x0000000f0f0f7c10 */ /* 0x000fc6000b7fe4ff */
[----:B------:R-:W-:Y:S04]  /*e5330*/  STL [R1+0x3918], R14 ;  /* 0x0039180e01007387 */ /* 0x000fe80000100800 */
[----:B--2---:R0:W-:Y:S04]  /*e5340*/  STL [R1+0x5c00], R8 ;  /* 0x005c000801007387 */ /* 0x0041e80000100800 */
[----:B------:R-:W-:Y:S04]  /*e5350*/  STL [R1+0x393c], R15 ;  /* 0x00393c0f01007387 */ /* 0x000fe80000100800 */
[----:B0-----:R-:W2:Y:S01]  /*e5360*/  LDL.LU R8, [R1+0x3908] ;  /* 0x0039080001087983 */ /* 0x001ea20000300800 */
[----:B------:R-:W-:-:S05]  /*e5370*/  IADD3 R0, P6, R0, UR38, RZ ;  /* 0x0000002600007c10 */ /* 0x000fca000ffde0ff */
[----:B------:R-:W-:Y:S04]  /*e5380*/  STL [R1+0x3910], R0 ;  /* 0x0039100001007387 */ /* 0x000fe80000100800 */
[----:B--2---:R0:W-:Y:S04]  /*e5390*/  STL [R1+0x5c04], R8 ;  /* 0x005c040801007387 */ /* 0x0041e80000100800 */
[----:B0-----:R-:W2:Y:S04]  /*e53a0*/  LDL.LU R8, [R1+0x3934] ;  /* 0x0039340001087983 */ /* 0x001ea80000300800 */
[----:B------:R-:W3:Y:S04]  /*e53b0*/  LDL.LU R9, [R1+0x3900] ;  /* 0x0039000001097983 */ /* 0x000ee80000300800 */
        /* <DEDUP_REMOVED lines=27> */
[----:B--2---:R-:W-:-:S05]  /*e5570*/  IADD3.X R8, R8, UR15, RZ, P1, !PT ;  /* 0x0000000f08087c10 */ /* 0x004fca0008ffe4ff */
[----:B------:R0:W-:Y:S04]  /*e5580*/  STL [R1+0x3934], R8 ;  /* 0x0039340801007387 */ /* 0x0001e80000100800 */
[----:B0-----:R-:W2:Y:S02]  /*e5590*/  LDL.LU R8, [R1+0x5c04] ;  /* 0x005c040001087983 */ /* 0x001ea40000300800 */
[----:B--2---:R-:W-:-:S05]  /*e55a0*/  IADD3 R8, P1, R8, UR38, RZ ;  /* 0x0000002608087c10 */ /* 0x004fca000ff3e0ff */
[----:B------:R0:W-:Y:S04]  /*e55b0*/  STL [R1+0x3908], R8 ;  /* 0x0039080801007387 */ /* 0x0001e80000100800 */
[----:B0-----:R-:W2:Y:S01]  /*e55c0*/  LDL.LU R8, [R1+0x5c00] ;  /* 0x005c000001087983 */ /* 0x001ea20000300800 */
[----:B----4-:R-:W-:Y:S02]  /*e55d0*/  IADD3.X R10, R10, UR15, RZ, P3, !PT ;  /* 0x0000000f0a0a7c10 */ /* 0x010fe40009ffe4ff */
[----:B---3--:R-:W-:Y:S02]  /*e55e0*/  IADD3 R11, P3, R11, UR38, RZ ;  /* 0x000000260b0b7c10 */ /* 0x008fe4000ff7e0ff */
        /* <DEDUP_REMOVED lines=18> */
[----:B--2---:R-:W-:Y:S02]  /*e5710*/  IADD3.X R8, R8, UR15, RZ, P2, !PT ;  /* 0x0000000f08087c10 */ /* 0x004fe400097fe4ff */
[----:B------:R-:W-:-:S03]  /*e5720*/  IADD3 R9, P2, R9, UR38, RZ ;  /* 0x0000002609097c10 */ /* 0x000fc6000ff5e0ff */
[----:B------:R0:W-:Y:S04]  /*e5730*/  STL [R1+0x392c], R8 ;  /* 0x00392c0801007387 */ /* 0x0001e80000100800 */
        /* <DEDUP_REMOVED lines=29> */
[----:B0-----:R-:W2:Y:S01]  /*e5910*/  LDL.LU R8, [R1+0x3888] ;  /* 0x0038880001087983 */ /* 0x001ea20000300800 */
[----:B------:R-:W-:-:S02]  /*e5920*/  IADD3.X R14, R14, UR15, RZ, P3, !PT ;  /* 0x0000000f0e0e7c10 */ /* 0x000fc40009ffe4ff */
[----:B------:R-:W-:-:S03]  /*e5930*/  IADD3 R15, P3, R15, UR38, RZ ;  /* 0x000000260f0f7c10 */ /* 0x000fc6000ff7e0ff */
[----:B------:R-:W-:Y:S04]  /*e5940*/  STL [R1+0x38c4], R14 ;  /* 0x0038c40e01007387 */ /* 0x000fe80000100800 */
[----:B--2---:R0:W-:Y:S04]  /*e5950*/  STL [R1+0x5bf8], R8 ;  /* 0x005bf80801007387 */ /* 0x0041e80000100800 */
[----:B------:R-:W-:Y:S04]  /*e5960*/  STL [R1+0x3898], R15 ;  /* 0x0038980f01007387 */ /* 0x000fe80000100800 */
[----:B0-----:R-:W2:Y:S01]  /*e5970*/  LDL.LU R8, [R1+0x38b4] ;  /* 0x0038b40001087983 */ /* 0x001ea20000300800 */
[----:B------:R-:W-:-:S05]  /*e5980*/  IADD3.X R0, R0, UR15, RZ, P4, !PT ;  /* 0x0000000f00007c10 */ /* 0x000fca000a7fe4ff */
[----:B------:R-:W-:Y:S04]  /*e5990*/  STL [R1+0x38bc], R0 ;  /* 0x0038bc0001007387 */ /* 0x000fe80000100800 */
        /* <DEDUP_REMOVED lines=4422> */
[----:B------:R-:W-:-:S02]  /*f6e00*/  IADD3.X R14, R14, UR46, RZ, P2, !PT ;  /* 0x0000002e0e0e7c10 */ /* 0x000fc400097fe4ff */
[----:B--2---:R-:W-:Y:S02]  /*f6e10*/  IADD3.X R8, R8, UR46, RZ, P1, !PT ;  /* 0x0000002e08087c10 */ /* 0x004fe40008ffe4ff */
        /* <DEDUP_REMOVED lines=31> */
[----:B------:R0:W-:Y:S04]  /*f7010*/  STL [R1+0x490c], R0 ;  /* 0x00490c0001007387 */ /* 0x0001e80000100800 */
[----:B------:R-:W-:Y:S04]  /*f7020*/  STL [R1+0x4904], R14 ;  /* 0x0049040e01007387 */ /* 0x000fe80000100800 */
[----:B0-----:R-:W2:Y:S01]  /*f7030*/  LDL.LU R0, [R1+0x4980] ;  /* 0x0049800001007983 */ /* 0x001ea20000300800 */
[----:B------:R-:W-:-:S05]  /*f7040*/  IADD3 R15, P2, R15, UR20, RZ ;  /* 0x000000140f0f7c10 */ /* 0x000fca000ff5e0ff */
[----:B------:R-:W-:Y:S04]  /*f7050*/  STL [R1+0x4970], R15 ;  /* 0x0049700f01007387 */ /* 0x000fe80000100800 */
[----:B--2---:R0:W-:Y:S04]  /*f7060*/  STL [R1+0x5a88], R0 ;  /* 0x005a880001007387 */ /* 0x0041e80000100800 */
[----:B0-----:R-:W2:Y:S04]  /*f7070*/  LDL.LU R0, [R1+0x4914] ;  /* 0x0049140001007983 */ /* 0x001ea80000300800 */
        /* <DEDUP_REMOVED lines=58> */
[----:B------:R-:W-:Y:S02]  /*f7420*/  IADD3.X R13, R13, UR46, RZ, P1, !PT ;  /* 0x0000002e0d0d7c10 */ /* 0x000fe40008ffe4ff */
[----:B------:R-:W-:Y:S02]  /*f7430*/  IADD3.X R15, R15, UR46, RZ, P3, !PT ;  /* 0x0000002e0f0f7c10 */ /* 0x000fe40009ffe4ff */
[----:B------:R-:W-:Y:S02]  /*f7440*/  IADD3.X R14, R14, UR46, RZ, P2, !PT ;  /* 0x0000002e0e0e7c10 */ /* 0x000fe400097fe4ff */
[----:B--2---:R-:W-:-:S05]  /*f7450*/  IADD3 R0, P4, R0, UR20, RZ ;  /* 0x0000001400007c10 */ /* 0x004fca000ff9e0ff */
[----:B------:R0:W-:Y:S01]  /*f7460*/  STL [R1+0x4980], R0 ;  /* 0x0049800001007387 */ /* 0x0001e20000100800 */
[----:B------:R-:W-:Y:S02]  /*f7470*/  IADD3.X R16, R16, UR46, RZ, P4, !PT ;  /* 0x0000002e10107c10 */ /* 0x000fe4000a7fe4ff */
[----:B------:R-:W-:Y:S01]  /*f7480*/  IADD3 R17, P4, R17, UR20, RZ ;  /* 0x0000001411117c10 */ /* 0x000fe2000ff9e0ff */
[----:B0-----:R1:W5:Y:S04]  /*f7490*/  LDL.LU R0, [R1+0x5a84] ;  /* 0x005a840001007983 */ /* 0x0013680000300800 */
[----:B------:R1:W-:Y:S04]  /*f74a0*/  STL [R1+0x491c], R8 ;  /* 0x00491c0801007387 */ /* 0x0003e80000100800 */
        /* <DEDUP_REMOVED lines=16> */
[----:B------:R1:W-:Y:S01]  /*f75b0*/  STL [R1+0x49ac], R23 ;  /* 0x0049ac1701007387 */ /* 0x0003e20000100800 */
[----:B------:R-:W-:-:S03]  /*f75c0*/  IADD3.X R28, R28, UR46, RZ, P4, !PT ;  /* 0x0000002e1c1c7c10 */ /* 0x000fc6000a7fe4ff */
        /* <DEDUP_REMOVED lines=10> */
[----:B------:R-:W-:Y:S05]  /*f7670*/  @P0 BRA `(.L_x_2) ;  /* 0xfffff540009c0947 */ /* 0x000fea000383ffff */
.L_x_1:
[----:B-1----:R-:W0:Y:S01]  /*f7680*/  LDL R2, [R1+0xb8] ;  /* 0x0000b80001027983 */ /* 0x002e220000100800 */
[----:B------:R-:W-:Y:S01]  /*f7690*/  ULDC UR6, c[0x0][0x248] ;  /* 0x0000920000067ab9 */ /* 0x000fe20000000800 */
[----:B------:R-:W-:Y:S01]  /*f76a0*/  ULDC UR8, c[0x0][0x248] ;  /* 0x0000920000087ab9 */ /* 0x000fe20000000800 */
[----:B------:R-:W-:Y:S01]  /*f76b0*/  ULDC UR11, c[0x0][0x248] ;  /* 0x00009200000b7ab9 */ /* 0x000fe20000000800 */
[----:B------:R-:W-:Y:S01]  /*f76c0*/  STL [R1+0x5a90], R5 ;  /* 0x005a900501007387 */ /* 0x000fe20000100800 */
[----:B------:R-:W-:Y:S01]  /*f76d0*/  ULDC.64 UR36, c[0x0][0x228] ;  /* 0x00008a0000247ab9 */ /* 0x000fe20000000a00 */
[----:B------:R-:W-:Y:S01]  /*f76e0*/  ULDC UR19, c[0x0][0x248] ;  /* 0x0000920000137ab9 */ /* 0x000fe20000000800 */
[----:B------:R-:W1:Y:S01]  /*f76f0*/  S2UR UR15, SR_CgaCtaId ;  /* 0x00000000000f79c3 */ /* 0x000e620000008800 */
[----:B------:R-:W-:Y:S01]  /*f7700*/  UMOV UR14, 0x400 ;  /* 0x00000400000e7882 */ /* 0x000fe20000000000 */
[----:B------:R-:W-:Y:S01]  /*f7710*/  ULDC.64 UR34, c[0x0][0x228] ;  /* 0x00008a0000227ab9 */ /* 0x000fe20000000a00 */
        /* <DEDUP_REMOVED lines=46> */
[----:B0----5:R-:W-:Y:S01]  /*f7a00*/  IMAD R0, R2, UR6, RZ ;  /* 0x0000000602007c24 */ /* 0x021fe2000f8e02ff */
[----:B------:R-:W-:-:S04]  /*f7a10*/  ULDC UR6, c[0x0][0x248] ;  /* 0x0000920000067ab9 */ /* 0x000fc80000000800 */
[----:B------:R0:W-:Y:S02]  /*f7a20*/  STL [R1+0x3618], R0 ;  /* 0x0036180001007387 */ /* 0x0001e40000100800 */
[----:B0-----:R-:W-:Y:S01]  /*f7a30*/  VIADD R0, R0, UR6 ;  /* 0x0000000600007c36 */ /* 0x001fe20008000000 */
        /* <DEDUP_REMOVED lines=18> */
[----:B------:R-:W-:-:S03]  /*f7b60*/  ULDC UR6, c[0x0][0x248] ;  /* 0x0000920000067ab9 */ /* 0x000fc60000000800 */
[----:B------:R-:W-:Y:S01]  /*f7b70*/  VIADD R11, R0, UR6 ;  /* 0x00000006000b7c36 */ /* 0x000fe20008000000 */
[----:B------:R-:W-:Y:S01]  /*f7b80*/  ULDC UR6, c[0x0][0x248] ;  /* 0x0000920000067ab9 */ /* 0x000fe20000000800 */
[----:B------:R0:W-:Y:S04]  /*f7b90*/  STL [R1+0x156c], R0 ;  /* 0x00156c0001007387 */ /* 0x0001e80000100800 */
[----:B------:R-:W-:Y:S04]  /*f7ba0*/  STL [R1+0x1568], R11 ;  /* 0x0015680b01007387 */ /* 0x000fe80000100800 */
[----:B------:R-:W-:Y:S01]  /*f7bb0*/  STL [R1+0x5a84], R11 ;  /* 0x005a840b01007387 */ /* 0x000fe20000100800 */
[----:B0-----:R-:W-:Y:S01]  /*f7bc0*/  VIADD R0, R11, UR6 ;  /* 0x000000060b007c36 */ /* 0x001fe20008000000 */
[----:B------:R-:W-:-:S04]  /*f7bd0*/  ULDC UR6, c[0x0][0x248] ;  /* 0x0000920000067ab9 */ /* 0x000fc80000000800 */
[----:B------:R0:W-:Y:S02]  /*f7be0*/  STL [R1+0x1564], R0 ;  /* 0x0015640001007387 */ /* 0x0001e40000100800 */
[----:B0-----:R-:W-:Y:S01]  /*f7bf0*/  VIADD R0, R0, UR6 ;  /* 0x0000000600007c36 */ /* 0x001fe20008000000 */
[----:B------:R-:W-:-:S03]  /*f7c00*/  ULDC UR6, c[0x0][0x248] ;  /* 0x0000920000067ab9 */ /* 0x000fc60000000800 */
[----:B------:R-:W-:Y:S01]  /*f7c10*/  VIADD R13, R0, UR6 ;  /* 0x00000006000d7c36 */ /* 0x000fe20008000000 */
[----:B------:R-:W-:Y:S01]  /*f7c20*/  ULDC UR6, c[0x0][0x248] ;  /* 0x0000920000067ab9 */ /* 0x000fe20000000800 */
[----:B------:R0:W-:Y:S02]  /*f7c30*/  STL [R1+0x1560], R0 ;  /* 0x0015600001007387 */ /* 0x0001e40000100800 */
[----:B------:R-:W-:Y:S01]  /*f7c40*/  VIADD R9, R13, UR6 ;  /* 0x000000060d097c36 */ /* 0x000fe20008000000 */
[----:B------:R-:W-:Y:S01]  /*f7c50*/  ULDC UR6, c[0x0][0x248] ;  /* 0x0000920000067ab9 */ /* 0x000fe20000000800 */
[----:B------:R-:W-:Y:S04]  /*f7c60*/  STL [R1+0x155c], R13 ;  /* 0x00155c0d01007387 */ /* 0x000fe80000100800 */
[----:B------:R-:W-:Y:S01]  /*f7c70*/  STL [R1+0x5a88], R13 ;  /* 0x005a880d01007387 */ /* 0x000fe20000100800 */
[----:B0-----:R-:W-:Y:S01]  /*f7c80*/  VIADD R0, R9, UR6 ;  /* 0x0000000609007c36 */ /* 0x001fe20008000000 */
[----:B------:R-:W-:-:S02]  /*f7c90*/  ULDC UR6, c[0x0][0x248] ;  /* 0x0000920000067ab9 */ /* 0x000fc40000000800 */
[----:B------:R-:W-:Y:S04]  /*f7ca0*/  STL [R1+0x1558], R9 ;  /* 0x0015580901007387 */ /* 0x000fe80000100800 */
[----:B------:R-:W-:Y:S04]  /*f7cb0*/  STL [R1+0x5a8c], R9 ;  /* 0x005a8c0901007387 */ /* 0x000fe80000100800 */
        /* <DEDUP_REMOVED lines=50> */
[----:B------:R-:W-:Y:S01]  /*f7fe0*/  STL [R1+0x1514], R8 ;  /* 0x0015140801007387 */ /* 0x000fe20000100800 */
        /* <DEDUP_REMOVED lines=389> */
[----:B------:R0:W-:Y:S04]  /*f9840*/  STL [R1+0x116c], R0 ;  /* 0x00116c0001007387 */ /* 0x0001e80000100800 */
[----:B------:R-:W2:Y:S01]  /*f9850*/  LDL.LU R2, [R1+0x4e24] ;  /* 0x004e240001027983 */ /* 0x000ea20000300800 */
        /* <DEDUP_REMOVED lines=88> */
[----:B--2---:R-:W-:Y:S01]  /*f9de0*/  ISETP.GE.AND P1, PT, R2, UR37, PT ;  /* 0x0000002502007c0c */ /* 0x004fe2000bf26270 */
[----:B------:R-:W-:Y:S01]  /*f9df0*/  ULDC UR6, c[0x0][0x228] ;  /* 0x00008a0000067ab9 */ /* 0x000fe20000000800 */
[----:B------:R-:W-:Y:S02]  /*f9e00*/  ULDC UR37, c[0x0][0x228] ;  /* 0x00008a0000257ab9 */ /* 0x000fe40000000800 */
        /* <DEDUP_REMOVED lines=29> */
[----:B------:R-:W3:Y:S01]  /*f9fe0*/  LDL R10, [R1+0x2d04] ;  /* 0x002d0400010a7983 */ /* 0x000ee20000100800 */
[----:B0-----:R-:W-:Y:S01]  /*f9ff0*/  VIADD R0, R0, UR11 ;  /* 0x0000000b00007c36 */ /* 0x001fe20008000000 */
[----:B------:R-:W-:-:S03]  /*fa000*/  ULDC UR11, c[0x0][0x248] ;  /* 0x00009200000b7ab9 */ /* 0x000fc60000000800 */
[----:B------:R-:W-:Y:S01]  /*fa010*/  VIADD R2, R0, UR11 ;  /* 0x0000000b00027c36 */ /* 0x000fe20008000000 */
[----:B------:R0:W-:Y:S01]  /*fa020*/  STL [R1+0x134], R0 ;  /* 0x0001340001007387 */ /* 0x0001e20000100800 */
[----:B------:R-:W-:-:S03]  /*fa030*/  ULDC UR11, c[0x0][0x248] ;  /* 0x00009200000b7ab9 */ /* 0x000fc60000000800 */
[----:B------:R-:W4:Y:S04]  /*fa040*/  LDL.LU R5, [R1+0x10f4] ;  /* 0x0010f40001057983 */ /* 0x000f280000300800 */
[----:B------:R-:W4:Y:S04]  /*fa050*/  LDL R9, [R1+0x2d0c] ;  /* 0x002d0c0001097983 */ /* 0x000f280000100800 */
[----:B0-----:R-:W4:Y:S04]  /*fa060*/  LDL R0, [R1+0x2d08] ;  /* 0x002d080001007983 */ /* 0x001f280000100800 */
[----:B------:R0:W-:Y:S02]  /*fa070*/  STL [R1+0x130], R2 ;  /* 0x0001300201007387 */ /* 0x0001e40000100800 */
[----:B0-----:R-:W-:-:S05]  /*fa080*/  VIADD R2, R2, UR19 ;  /* 0x0000001302027c36 */ /* 0x001fca0008000000 */
[----:B------:R0:W-:Y:S04]  /*fa090*/  STL [R1+0x11c], R2 ;  /* 0x00011c0201007387 */ /* 0x0001e80000100800 */
[----:B------:R-:W4:Y:S01]  /*fa0a0*/  LDL R12, [R1+0x2d00] ;  /* 0x002d0000010c7983 */ /* 0x000f220000100800 */
[----:B-1----:R-:W-:-:S03]  /*fa0b0*/  ULEA UR19, UR15, UR14, 0x18 ;  /* 0x0000000e0f137291 */ /* 0x002fc6000f8ec03f */
[----:B------:R-:W-:Y:S01]  /*fa0c0*/  ULDC.64 UR14, c[0x0][0x228] ;  /* 0x00008a00000e7ab9 */ /* 0x000fe20000000a00 */
[----:B0-----:R-:W-:Y:S01]  /*fa0d0*/  VIADD R2, R2, UR18 ;  /* 0x0000001202027c36 */ /* 0x001fe20008000000 */
[----:B--2---:R-:W-:Y:S01]  /*fa0e0*/  ISETP.GE.AND P0, PT, R3, UR35, PT ;  /* 0x0000002303007c0c */ /* 0x004fe2000bf06270 */
[----:B------:R-:W-:Y:S01]  /*fa0f0*/  IMAD.U32 R3, RZ, RZ, UR19 ;  /* 0x00000013ff037e24 */ /* 0x000fe2000f8e00ff */
[----:B------:R-:W-:Y:S01]  /*fa100*/  ULDC.64 UR18, c[0x0][0x228] ;  /* 0x00008a0000127ab9 */ /* 0x000fe20000000a00 */
[----:B------:R-:W-:-:S03]  /*fa110*/  ULDC UR35, c[0x0][0x228] ;  /* 0x00008a0000237ab9 */ /* 0x000fc60000000800 */
[----:B------:R-:W-:Y:S04]  /*fa120*/  STL [R1+0x5a80], R3 ;  /* 0x005a800301007387 */ /* 0x000fe80000100800 */
[----:B------:R0:W-:Y:S02]  /*fa130*/  STL [R1+0x118], R2 ;  /* 0x0001180201007387 */ /* 0x0001e40000100800 */
[----:B0-----:R-:W-:-:S04]  /*fa140*/  VIADD R2, R2, UR11 ;  /* 0x0000000b02027c36 */ /* 0x001fc80008000000 */
[----:B------:R-:W-:Y:S01]  /*fa150*/  VIADD R3, R2, UR21 ;  /* 0x0000001502037c36 */ /* 0x000fe20008000000 */
[----:B------:R0:W-:Y:S04]  /*fa160*/  STL [R1+0x114], R2 ;  /* 0x0001140201007387 */ /* 0x0001e80000100800 */
[----:B0-----:R-:W2:Y:S04]  /*fa170*/  LDL.LU R2, [R1+0x4e2c] ;  /* 0x004e2c0001027983 */ /* 0x001ea80000300800 */
[----:B------:R0:W-:Y:S01]  /*fa180*/  STL [R1+0x110], R3 ;  /* 0x0001100301007387 */ /* 0x0001e20000100800 */
[----:B---3--:R-:W-:Y:S01]  /*fa190*/  ISETP.LT.AND P2, PT, R10, UR14, !P1 ;  /* 0x0000000e0a007c0c */ /* 0x008fe2000cf41270 */
[----:B------:R-:W-:Y:S01]  /*fa1a0*/  ULDC UR14, c[0x0][0x248] ;  /* 0x00009200000e7ab9 */ /* 0x000fe20000000800 */
[----:B----4-:R-:W-:-:S02]  /*fa1b0*/  LOP3.LUT R5, R5, 0xdfffffff, RZ, 0xc0, !PT ;  /* 0xdfffffff05057812 */ /* 0x010fc400078ec0ff */
[----:B------:R-:W-:-:S09]  /*fa1c0*/  ISETP.LT.AND P3, PT, R0, UR18, !P1 ;  /* 0x0000001200007c0c */ /* 0x000fd2000cf61270 */
[----:B------:R-:W-:Y:S02]  /*fa1d0*/  @P2 LOP3.LUT R5, R5, 0x20000000, RZ, 0xfc, !PT ;  /* 0x2000000005052812 */ /* 0x000fe400078efcff */
[----:B------:R-:W-:Y:S01]  /*fa1e0*/  ISETP.LT.AND P2, PT, R9, UR10, !P1 ;  /* 0x0000000a09007c0c */ /* 0x000fe2000cf41270 */
[----:B------:R-:W-:Y:S01]  /*fa1f0*/  ULDC.64 UR10, c[0x0][0x228] ;  /* 0x00008a00000a7ab9 */ /* 0x000fe20000000a00 */
[----:B------:R-:W-:-:S04]  /*fa200*/  LOP3.LUT R5, R5, 0xefffffff, RZ, 0xc0, !PT ;  /* 0xefffffff05057812 */ /* 0x000fc800078ec0ff */
[----:B------:R-:W-:-:S04]  /*fa210*/  @P3 LOP3.LUT R5, R5, 0x10000000, RZ, 0xfc, !PT ;  /* 0x1000000005053812 */ /* 0x000fc800078efcff */
[----:B------:R-:W-:Y:S02]  /*fa220*/  LOP3.LUT R5, R5, 0xf7ffffff, RZ, 0xc0, !PT ;  /* 0xf7ffffff05057812 */ /* 0x000fe400078ec0ff */
[----:B------:R-:W-:Y:S01]  /*fa230*/  ISETP.LT.AND P1, PT, R12, UR10, !P1 ;  /* 0x0000000a0c007c0c */ /* 0x000fe2000cf21270 */
[----:B0-----:R-:W-:Y:S01]  /*fa240*/  VIADD R3, R3, UR14 ;  /* 0x0000000e03037c36 */ /* 0x001fe20008000000 */
[----:B------:R-:W-:Y:S01]  /*fa250*/  @P2 LOP3.LUT R5, R5, 0x8000000, RZ, 0xfc, !PT ;  /* 0x0800000005052812 */ /* 0x000fe200078efcff */
[----:B------:R-:W-:-:S03]  /*fa260*/  ULDC UR10, c[0x0][0x248] ;  /* 0x00009200000a7ab9 */ /* 0x000fc60000000800 */
[----:B------:R-:W-:Y:S01]  /*fa270*/  LOP3.LUT R5, R5, 0xfbffffff, RZ, 0xc0, !PT ;  /* 0xfbffffff05057812 */ /* 0x000fe200078ec0ff */
[----:B------:R0:W-:Y:S06]  /*fa280*/  STL [R1+0x10c], R3 ;  /* 0x00010c0301007387 */ /* 0x0001ec0000100800 */
[----:B------:R-:W-:Y:S02]  /*fa290*/  @P1 LOP3.LUT R5, R5, 0x4000000, RZ, 0xfc, !PT ;  /* 0x0400000005051812 */ /* 0x000fe400078efcff */
[----:B------:R-:W-:Y:S01]  /*fa2a0*/  ISETP.LT.AND P1, PT, R10, UR20, !P0 ;  /* 0x000000140a007c0c */ /* 0x000fe2000c721270 */
[----:B------:R-:W-:Y:S01]  /*fa2b0*/  ULDC.64 UR20, c[0x0][0x228] ;  /* 0x00008a0000147ab9 */ /* 0x000fe20000000a00 */
[----:B0-----:R-:W-:Y:S01]  /*fa2c0*/  VIADD R3, R3, UR10 ;  /* 0x0000000a03037c36 */ /* 0x001fe20008000000 */
[----:B------:R-:W-:Y:S01]  /*fa2d0*/  LOP3.LUT R5, R5, 0xfdffffff, RZ, 0xc0, !PT ;  /* 0xfdffffff05057812 */ /* 0x000fe200078ec0ff */
[----:B------:R-:W-:-:S03]  /*fa2e0*/  ULDC UR10, c[0x0][0x248] ;  /* 0x00009200000a7ab9 */ /* 0x000fc60000000800 */
[----:B------:R0:W-:Y:S04]  /*fa2f0*/  STL [R1+0x108], R3 ;  /* 0x0001080301007387 */ /* 0x0001e80000100800 */
[----:B------:R-:W3:Y:S02]  /*fa300*/  LDL.LU R4, [R1+0x4e30] ;  /* 0x004e300001047983 */ /* 0x000ee40000300800 */
[----:B------:R-:W-:Y:S02]  /*fa310*/  @P1 LOP3.LUT R5, R5, 0x2000000, RZ, 0xfc, !PT ;  /* 0x0200000005051812 */ /* 0x000fe400078efcff */
[----:B------:R-:W-:Y:S02]  /*fa320*/  ISETP.LT.AND P1, PT, R0, UR13, !P0 ;  /* 0x0000000d00007c0c */ /* 0x000fe4000c721270 */
[----:B------:R-:W-:-:S11]  /*fa330*/  LOP3.LUT R5, R5, 0xfeffffff, RZ, 0xc0, !PT ;  /* 0xfeffffff05057812 */ /* 0x000fd600078ec0ff */
[----:B------:R-:W-:Y:S02]  /*fa340*/  @P1 LOP3.LUT R5, R5, 0x1000000, RZ, 0xfc, !PT ;  /* 0x0100000005051812 */ /* 0x000fe400078efcff */
[----:B------:R-:W-:Y:S01]  /*fa350*/  ISETP.LT.AND P1, PT, R9, UR12, !P0 ;  /* 0x0000000c09007c0c */ /* 0x000fe2000c721270 */
[----:B0-----:R-:W-:Y:S01]  /*fa360*/  VIADD R3, R3, UR10 ;  /* 0x0000000a03037c36 */ /* 0x001fe20008000000 */
[----:B------:R-:W-:Y:S01]  /*fa370*/  ISETP.LT.AND P0, PT, R12, UR20, !P0 ;  /* 0x000000140c007c0c */ /* 0x000fe2000c701270 */
[----:B------:R-:W-:Y:S01]  /*fa380*/  ULDC UR10, c[0x0][0x248] ;  /* 0x00009200000a7ab9 */ /* 0x000fe20000000800 */
[----:B------:R-:W-:Y:S01]  /*fa390*/  LOP3.LUT R5, R5, 0xff7fffff, RZ, 0xc0, !PT ;  /* 0xff7fffff05057812 */ /* 0x000fe200078ec0ff */
[----:B------:R-:W-:Y:S01]  /*fa3a0*/  ULDC.64 UR12, c[0x0][0x228] ;  /* 0x00008a00000c7ab9 */ /* 0x000fe20000000a00 */
[----:B------:R0:W-:Y:S07]  /*fa3b0*/  STL [R1+0x104], R3 ;  /* 0x0001040301007387 */ /* 0x0001ee0000100800 */
[----:B------:R-:W-:Y:S01]  /*fa3c0*/  @P1 LOP3.LUT R5, R5, 0x800000, RZ, 0xfc, !PT ;  /* 0x0080000005051812 */ /* 0x000fe200078efcff */
[----:B0-----:R-:W-:-:S03]  /*fa3d0*/  VIADD R3, R3, UR10 ;  /* 0x0000000a03037c36 */ /* 0x001fc60008000000 */
[----:B------:R-:W-:Y:S01]  /*fa3e0*/  LOP3.LUT R5, R5, 0xffbfffff, RZ, 0xc0, !PT ;  /* 0xffbfffff05057812 */ /* 0x000fe200078ec0ff */
[----:B------:R-:W-:-:S03]  /*fa3f0*/  ULDC UR10, c[0x0][0x248] ;  /* 0x00009200000a7ab9 */ /* 0x000fc60000000800 */
[----:B------:R-:W-:Y:S01]  /*fa400*/  @P0 LOP3.LUT R5, R5, 0x400000, RZ, 0xfc, !PT ;  /* 0x0040000005050812 */ /* 0x000fe200078efcff */
[----:B------:R0:W-:Y:S01]  /*fa410*/  STL [R1+0x100], R3 ;  /* 0x0001000301007387 */ /* 0x0001e20000100800 */
[----:B--2---:R-:W-:Y:S01]  /*fa420*/  ISETP.GE.AND P0, PT, R2, UR15, PT ;  /* 0x0000000f02007c0c */ /* 0x004fe2000bf06270 */
[----:B------:R-:W-:Y:S02]  /*fa430*/  ULDC.64 UR14, c[0x0][0x228] ;  /* 0x00008a00000e7ab9 */ /* 0x000fe40000000a00 */
[----:B------:R-:W2:Y:S01]  /*fa440*/  LDL.LU R2, [R1+0x4e34] ;  /* 0x004e340001027983 */ /* 0x000ea20000300800 */
[----:B------:R-:W-:Y:S02]  /*fa450*/  ISETP.LT.AND P3, PT, R10, UR59, !P0 ;  /* 0x0000003b0a007c0c */ /* 0x000fe4000c761270 */
[----:B------:R-:W-:Y:S01]  /*fa460*/  LOP3.LUT R5, R5, 0xffdfffff, RZ, 0xc0, !PT ;  /* 0xffdfffff05057812 */ /* 0x000fe200078ec0ff */
[----:B0-----:R-:W-:Y:S01]  /*fa470*/  VIADD R3, R3, UR10 ;  /* 0x0000000a03037c36 */ /* 0x001fe20008000000 */
[----:B------:R-:W-:Y:S01]  /*fa480*/  ISETP.LT.AND P2, PT, R0, UR60, !P0 ;  /* 0x0000003c00007c0c */ /* 0x000fe2000c741270 */
[----:B------:R-:W-:Y:S01]  /*fa490*/  ULDC UR10, c[0x0][0x248] ;  /* 0x00009200000a7ab9 */ /* 0x000fe20000000800 */
[----:B------:R-:W-:Y:S01]  /*fa4a0*/  ISETP.LT.AND P1, PT, R9, UR58, !P0 ;  /* 0x0000003a09007c0c */ /* 0x000fe2000c721270 */
[----:B------:R-:W-:-:S06]  /*fa4b0*/  ULDC UR59, c[0x0][0x228] ;  /* 0x00008a00003b7ab9 */ /* 0x000fcc0000000800 */
[----:B------:R-:W-:Y:S01]  /*fa4c0*/  @P3 LOP3.LUT R5, R5, 0x200000, RZ, 0xfc, !PT ;  /* 0x0020000005053812 */ /* 0x000fe200078efcff */
[----:B------:R-:W-:Y:S01]  /*fa4d0*/  ULDC UR58, c[0x0][0x228] ;  /* 0x00008a00003a7ab9 */ /* 0x000fe20000000800 */
[----:B------:R-:W-:Y:S02]  /*fa4e0*/  ULDC UR60, c[0x0][0x228] ;  /* 0x00008a00003c7ab9 */ /* 0x000fe40000000800 */
[----:B------:R-:W-:-:S04]  /*fa4f0*/  LOP3.LUT R5, R5, 0xffefffff, RZ, 0xc0, !PT ;  /* 0xffefffff05057812 */ /* 0x000fc800078ec0ff */
[----:B------:R-:W-:Y:S02]  /*fa500*/  @P2 LOP3.LUT R5, R5, 0x100000, RZ, 0xfc, !PT ;  /* 0x0010000005052812 */ /* 0x000fe400078efcff */
[----:B------:R-:W-:Y:S02]  /*fa510*/  ISETP.LT.AND P0, PT, R12, UR12, !P0 ;  /* 0x0000000c0c007c0c */ /* 0x000fe4000c701270 */
[----:B------:R-:W-:-:S04]  /*fa520*/  LOP3.LUT R5, R5, 0xfff7ffff, RZ, 0xc0, !PT ;  /* 0xfff7ffff05057812 */ /* 0x000fc800078ec0ff */
[----:B------:R-:W-:-:S04]  /*fa530*/  @P1 LOP3.LUT R5, R5, 0x80000, RZ, 0xfc, !PT ;  /* 0x0008000005051812 */ /* 0x000fc800078efcff */
[----:B------:R-:W-:-:S04]  /*fa540*/  LOP3.LUT R5, R5, 0xfffbffff, RZ, 0xc0, !PT ;  /* 0xfffbffff05057812 */ /* 0x000fc800078ec0ff */
[----:B------:R-:W-:-:S04]  /*fa550*/  @P0 LOP3.LUT R5, R5, 0x40000, RZ, 0xfc, !PT ;  /* 0x0004000005050812 */ /* 0x000fc800078efcff */
[----:B------:R-:W-:Y:S02]  /*fa560*/  LOP3.LUT R5, R5, 0xfffdffff, RZ, 0xc0, !PT ;  /* 0xfffdffff05057812 */ /* 0x000fe400078ec0ff */
[----:B---3--:R-:W-:Y:S01]  /*fa570*/  ISETP.GE.AND P0, PT, R4, UR19, PT ;  /* 0x0000001304007c0c */ /* 0x008fe2000bf06270 */
[----:B------:R-:W-:Y:S01]  /*fa580*/  ULDC.64 UR18, c[0x0][0x228] ;  /* 0x00008a0000127ab9 */ /* 0x000fe20000000a00 */
[----:B------:R-:W3:Y:S02]  /*fa590*/  LDL.LU R4, [R1+0x4e38] ;  /* 0x004e380001047983 */ /* 0x000ee40000300800 */
[----:B------:R-:W-:Y:S01]  /*fa5a0*/  ISETP.LT.AND P3, PT, R10, UR55, !P0 ;  /* 0x000000370a007c0c */ /* 0x000fe2000c761270 */
[----:B------:R-:W-:Y:S01]  /*fa5b0*/  ULDC UR55, c[0x0][0x228] ;  /* 0x00008a0000377ab9 */ /* 0x000fe20000000800 */
[----:B------:R-:W-:Y:S02]  /*fa5c0*/  ISETP.LT.AND P2, PT, R0, UR56, !P0 ;  /* 0x0000003800007c0c */ /* 0x000fe4000c741270 */
[----:B------:R-:W-:Y:S01]  /*fa5d0*/  ISETP.LT.AND P1, PT, R9, UR57, !P0 ;  /* 0x0000003909007c0c */ /* 0x000fe2000c721270 */
[----:B------:R0:W-:Y:S08]  /*fa5e0*/  STL [R1+0xdc], R3 ;  /* 0x0000dc0301007387 */ /* 0x0001f00000100800 */
[----:B------:R-:W-:Y:S01]  /*fa5f0*/  @P3 LOP3.LUT R5, R5, 0x20000, RZ, 0xfc, !PT ;  /* 0x0002000005053812 */ /* 0x000fe200078efcff */
[----:B------:R-:W-:Y:S01]  /*fa600*/  ULDC UR57, c[0x0][0x228] ;  /* 0x00008a0000397ab9 */ /* 0x000fe20000000800 */
[----:B------:R-:W-:-:S02]  /*fa610*/  ULDC UR56, c[0x0][0x228] ;  /* 0x00008a0000387ab9 */ /* 0x000fc40000000800 */
[----:B------:R-:W-:-:S04]  /*fa620*/  LOP3.LUT R5, R5, 0xfffeffff, RZ, 0xc0, !PT ;  /* 0xfffeffff05057812 */ /* 0x000fc800078ec0ff */
[----:B------:R-:W-:Y:S02]  /*fa630*/  @P2 LOP3.LUT R5, R5, 0x10000, RZ, 0xfc, !PT ;  /* 0x0001000005052812 */ /* 0x000fe400078efcff */
[----:B------:R-:W-:Y:S02]  /*fa640*/  ISETP.LT.AND P0, PT, R12, UR14, !P0 ;  /* 0x0000000e0c007c0c */ /* 0x000fe4000c701270 */
[----:B------:R-:W-:-:S04]  /*fa650*/  LOP3.LUT R5, R5, 0xffff7fff, RZ, 0xc0, !PT ;  /* 0xffff7fff05057812 */ /* 0x000fc800078ec0ff */
[----:B------:R-:W-:-:S04]  /*fa660*/  @P1 LOP3.LUT R5, R5, 0x8000, RZ, 0xfc, !PT ;  /* 0x0000800005051812 */ /* 0x000fc800078efcff */
[----:B------:R-:W-:-:S04]  /*fa670*/  LOP3.LUT R5, R5, 0xffffbfff, RZ, 0xc0, !PT ;  /* 0xffffbfff05057812 */ /* 0x000fc800078ec0ff */
[----:B------:R-:W-:Y:S02]  /*fa680*/  @P0 LOP3.LUT R5, R5, 0x4000, RZ, 0xfc, !PT ;  /* 0x0000400005050812 */ /* 0x000fe400078efcff */
[----:B--2---:R-:W-:Y:S02]  /*fa690*/  ISETP.GE.AND P0, PT, R2, UR11, PT ;  /* 0x0000000b02007c0c */ /* 0x004fe4000bf06270 */
[----:B------:R-:W2:Y:S02]  /*fa6a0*/  LDL.LU R2, [R1+0x4e3c] ;  /* 0x004e3c0001027983 */ /* 0x000ea40000300800 */
[----:B------:R-:W-:Y:S01]  /*fa6b0*/  ISETP.LT.AND P3, PT, R10, UR52, !P0 ;  /* 0x000000340a007c0c */ /* 0x000fe2000c761270 */
[----:B0-----:R-:W-:Y:S01]  /*fa6c0*/  VIADD R3, R3, UR10 ;  /* 0x0000000a03037c36 */ /* 0x001fe20008000000 */
[----:B------:R-:W-:Y:S01]  /*fa6d0*/  ISETP.LT.AND P2, PT, R0, UR53, !P0 ;  /* 0x0000003500007c0c */ /* 0x000fe2000c741270 */
[----:B------:R-:W-:Y:S01]  /*fa6e0*/  ULDC UR10, c[0x0][0x248] ;  /* 0x00009200000a7ab9 */ /* 0x000fe20000000800 */
[----:B------:R-:W-:Y:S01]  /*fa6f0*/  LOP3.LUT R5, R5, 0xffffdfff, RZ, 0xc0, !PT ;  /* 0xffffdfff05057812 */ /* 0x000fe200078ec0ff */
[----:B------:R-:W-:Y:S01]  /*fa700*/  ULDC UR52, c[0x0][0x228] ;  /* 0x00008a0000347ab9 */ /* 0x000fe20000000800 */
[----:B------:R0:W-:Y:S01]  /*fa710*/  STL [R1+0xd8], R3 ;  /* 0x0000d80301007387 */ /* 0x0001e20000100800 */
[----:B------:R-:W-:Y:S01]  /*fa720*/  ISETP.LT.AND P1, PT, R9, UR54, !P0 ;  /* 0x0000003609007c0c */ /* 0x000fe2000c721270 */
[----:B------:R-:W-:Y:S01]  /*fa730*/  ULDC UR54, c[0x0][0x228] ;  /* 0x00008a0000367ab9 */ /* 0x000fe20000000800 */
[----:B------:R-:W-:Y:S01]  /*fa740*/  ULDC UR53, c[0x0][0x228] ;  /* 0x00008a0000357ab9 */ /* 0x000fe20000000800 */
[----:B------:R-:W4:Y:S03]  /*fa750*/  LDL.LU R6, [R1+0x4e40] ;  /* 0x004e400001067983 */ /* 0x000f260000300800 */
[----:B------:R-:W-:-:S04]  /*fa760*/  @P3 LOP3.LUT R5, R5, 0x2000, RZ, 0xfc, !PT ;  /* 0x0000200005053812 */ /* 0x000fc800078efcff */
[----:B------:R-:W-:-:S04]  /*fa770*/  LOP3.LUT R5, R5, 0xffffefff, RZ, 0xc0, !PT ;  /* 0xffffefff05057812 */ /* 0x000fc800078ec0ff */
[----:B------:R-:W-:Y:S02]  /*fa780*/  @P2 LOP3.LUT R5, R5, 0x1000, RZ, 0xfc, !PT ;  /* 0x0000100005052812 */ /* 0x000fe400078efcff */
[----:B------:R-:W-:Y:S01]  /*fa790*/  ISETP.LT.AND P0, PT, R12, UR18, !P0 ;  /* 0x000000120c007c0c */ /* 0x000fe2000c701270 */
[----:B0-----:R-:W-:Y:S01]  /*fa7a0*/  VIADD R3, R3, UR10 ;  /* 0x0000000a03037c36 */ /* 0x001fe20008000000 */
[----:B------:R-:W-:Y:S01]  /*fa7b0*/  LOP3.LUT R5, R5, 0xfffff7ff, RZ, 0xc0, !PT ;  /* 0xfffff7ff05057812 */ /* 0x000fe200078ec0ff */
[----:B------:R-:W-:Y:S01]  /*fa7c0*/  ULDC.64 UR10, c[0x0][0x228] ;  /* 0x00008a00000a7ab9 */ /* 0x000fe20000000a00 */
[----:B------:R-:W-:Y:S02]  /*fa7d0*/  ULDC UR18, c[0x0][0x228] ;  /* 0x00008a0000127ab9 */ /* 0x000fe40000000800 */
[----:B------:R-:W-:-:S04]  /*fa7e0*/  @P1 LOP3.LUT R5, R5, 0x800, RZ, 0xfc, !PT ;  /* 0x0000080005051812 */ /* 0x000fc800078efcff */
[----:B------:R-:W-:-:S04]  /*fa7f0*/  LOP3.LUT R5, R5, 0xfffffbff, RZ, 0xc0, !PT ;  /* 0xfffffbff05057812 */ /* 0x000fc800078ec0ff */
[----:B------:R-:W-:-:S04]  /*fa800*/  @P0 LOP3.LUT R5, R5, 0x400, RZ, 0xfc, !PT ;  /* 0x0000040005050812 */ /* 0x000fc800078efcff */
[----:B------:R-:W-:Y:S01]  /*fa810*/  LOP3.LUT R5, R5, 0xfffffdff, RZ, 0xc0, !PT ;  /* 0xfffffdff05057812 */ /* 0x000fe200078ec0ff */
[----:B------:R0:W-:Y:S01]  /*fa820*/  STL [R1+0xd4], R3 ;  /* 0x0000d40301007387 */ /* 0x0001e20000100800 */
[----:B---3--:R-:W-:Y:S01]  /*fa830*/  ISETP.GE.AND P0, PT, R4, UR21, PT ;  /* 0x0000001504007c0c */ /* 0x008fe2000bf06270 */
[----:B------:R-:W-:-:S03]  /*fa840*/  ULDC.64 UR20, c[0x0][0x228] ;  /* 0x00008a0000147ab9 */ /* 0x000fc60000000a00 */
[----:B------:R-:W-:Y:S02]  /*fa850*/  ISETP.LT.AND P3, PT, R10, UR30, !P0 ;  /* 0x0000001e0a007c0c */ /* 0x000fe4000c761270 */
[----:B------:R-:W-:Y:S01]  /*fa860*/  ISETP.LT.AND P2, PT, R0, UR31, !P0 ;  /* 0x0000001f00007c0c */ /* 0x000fe2000c741270 */
[----:B------:R-:W-:Y:S01]  /*fa870*/  ULDC.64 UR30, c[0x0][0x228] ;  /* 0x00008a00001e7ab9 */ /* 0x000fe20000000a00 */
[----:B------:R-:W-:Y:S01]  /*fa880*/  ISETP.LT.AND P1, PT, R9, UR51, !P0 ;  /* 0x0000003309007c0c */ /* 0x000fe2000c721270 */
[----:B------:R-:W-:-:S08]  /*fa890*/  ULDC UR51, c[0x0][0x228] ;  /* 0x00008a0000337ab9 */ /* 0x000fd00000000800 */
[----:B------:R-:W-:-:S04]  /*fa8a0*/  @P3 LOP3.LUT R5, R5, 0x200, RZ, 0xfc, !PT ;  /* 0x0000020005053812 */ /* 0x000fc800078efcff */
[----:B------:R-:W-:-:S04]  /*fa8b0*/  LOP3.LUT R5, R5, 0xfffffeff, RZ, 0xc0, !PT ;  /* 0xfffffeff05057812 */ /* 0x000fc800078ec0ff */
[----:B------:R-:W-:Y:S02]  /*fa8c0*/  @P2 LOP3.LUT R5, R5, 0x100, RZ, 0xfc, !PT ;  /* 0x0000010005052812 */ /* 0x000fe400078efcff */
[----:B------:R-:W-:Y:S01]  /*fa8d0*/  ISETP.LT.AND P0, PT, R12, UR10, !P0 ;  /* 0x0000000a0c007c0c */ /* 0x000fe2000c701270 */
[----:B------:R-:W-:Y:S01]  /*fa8e0*/  ULDC UR10, c[0x0][0x248] ;  /* 0x00009200000a7ab9 */ /* 0x000fe20000000800 */
[----:B------:R-:W-:-:S04]  /*fa8f0*/  LOP3.LUT R5, R5, 0xffffff7f, RZ, 0xc0, !PT ;  /* 0xffffff7f05057812 */ /* 0x000fc800078ec0ff */
[----:B------:R-:W-:Y:S01]  /*fa900*/  @P1 LOP3.LUT R5, R5, 0x80, RZ, 0xfc, !PT ;  /* 0x0000008005051812 */ /* 0x000fe200078efcff */
[----:B0-----:R-:W-:Y:S01]  /*fa910*/  VIADD R3, R3, UR10 ;  /* 0x0000000a03037c36 */ /* 0x001fe20008000000 */
[----:B------:R-:W-:Y:S02]  /*fa920*/  ULDC UR10, c[0x0][0x248] ;  /* 0x00009200000a7ab9 */ /* 0x000fe40000000800 */
[----:B------:R-:W-:-:S04]  /*fa930*/  LOP3.LUT R5, R5, 0xffffffbf, RZ, 0xc0, !PT ;  /* 0xffffffbf05057812 */ /* 0x000fc800078ec0ff */
[----:B------:R-:W-:Y:S02]  /*fa940*/  @P0 LOP3.LUT R5, R5, 0x40, RZ, 0xfc, !PT ;  /* 0x0000004005050812 */ /* 0x000fe400078efcff */
[----:B--2---:R-:W-:Y:S01]  /*fa950*/  ISETP.GE.AND P0, PT, R2, UR13, PT ;  /* 0x0000000d02007c0c */ /* 0x004fe2000bf06270 */
[----:B------:R-:W-:Y:S01]  /*fa960*/  ULDC.64 UR12, c[0x0][0x228] ;  /* 0x00008a00000c7ab9 */ /* 0x000fe20000000a00 */
[----:B------:R-:W2:Y:S04]  /*fa970*/  LDL.LU R2, [R1+0x4e44] ;  /* 0x004e440001027983 */ /* 0x000ea80000300800 */
[----:B------:R0:W-:Y:S04]  /*fa980*/  STL [R1+0xd0], R3 ;  /* 0x0000d00301007387 */ /* 0x0001e80000100800 */
[----:B------:R-:W3:Y:S01]  /*fa990*/  LDL.LU R4, [R1+0x10f0] ;  /* 0x0010f00001047983 */ /* 0x000ee20000300800 */
[----:B------:R-:W-:Y:S01]  /*fa9a0*/  ISETP.LT.AND P3, PT, R10, UR48, !P0 ;  /* 0x000000300a007c0c */ /* 0x000fe2000c761270 */
[----:B------:R-:W-:Y:S01]  /*fa9b0*/  ULDC UR48, c[0x0][0x228] ;  /* 0x00008a0000307ab9 */ /* 0x000fe20000000800 */
[----:B------:R-:W-:Y:S01]  /*fa9c0*/  ISETP.LT.AND P2, PT, R0, UR49, !P0 ;  /* 0x0000003100007c0c */ /* 0x000fe2000c741270 */
[----:B------:R-:W-:Y:S01]  /*fa9d0*/  ULDC UR49, c[0x0][0x228] ;  /* 0x00008a0000317ab9 */ /* 0x000fe20000000800 */
[----:B------:R-:W-:-:S02]  /*fa9e0*/  LOP3.LUT R5, R5, 0xffffffdf, RZ, 0xc0, !PT ;  /* 0xffffffdf05057812 */ /* 0x000fc400078ec0ff */
[----:B------:R-:W-:Y:S01]  /*fa9f0*/  ISETP.LT.AND P1, PT, R9, UR50, !P0 ;  /* 0x0000003209007c0c */ /* 0x000fe2000c721270 */
[----:B0-----:R-:W-:-:S06]  /*faa00*/  VIADD R3, R3, UR10 ;  /* 0x0000000a03037c36 */ /* 0x001fcc0008000000 */
        /* <DEDUP_REMOVED lines=9> */
[----:B------:R-:W-:Y:S02]  /*faaa0*/  @P0 LOP3.LUT R5, R5, 0x4, RZ, 0xfc, !PT ;  /* 0x0000000405050812 */ /* 0x000fe400078efcff */
[----:B----4-:R-:W-:Y:S01]  /*faab0*/  ISETP.GE.AND P0, PT, R6, UR15, PT ;  /* 0x0000000f06007c0c */ /* 0x010fe2000bf06270 */
[----:B------:R-:W-:Y:S01]  /*faac0*/  STL [R1+0xbc], R3 ;  /* 0x0000bc0301007387 */ /* 0x000fe20000100800 */
[----:B------:R-:W-:Y:S01]  /*faad0*/  LOP3.LUT R5, R5, 0xfffffffd, RZ, 0xc0, !PT ;  /* 0xfffffffd05057812 */ /* 0x000fe200078ec0ff */
[----:B------:R-:W-:Y:S01]  /*faae0*/  ULDC.64 UR14, c[0x0][0x228] ;  /* 0x00008a00000e7ab9 */ /* 0x000fe20000000a00 */
[----:B------:R-:W-:Y:S01]  /*faaf0*/  ISETP.LT.AND P3, PT, R10, UR45, !P0 ;  /* 0x0000002d0a007c0c */ /* 0x000fe2000c761270 */
[----:B------:R-:W-:Y:S01]  /*fab00*/  ULDC UR45, c[0x0][0x228] ;  /* 0x00008a00002d7ab9 */ /* 0x000fe20000000800 */
[----:B------:R-:W-:Y:S01]  /*fab10*/  ISETP.LT.AND P2, PT, R0, UR46, !P0 ;  /* 0x0000002e00007c0c */ /* 0x000fe2000c741270 */
[----:B------:R-:W-:-:S10]  /*fab20*/  ULDC UR46, c[0x0][0x228] ;  /* 0x00008a00002e7ab9 */ /* 0x000fd40000000800 */
[----:B------:R-:W-:-:S04]  /*fab30*/  @P3 LOP3.LUT R5, R5, 0x2, RZ, 0xfc, !PT ;  /* 0x0000000205053812 */ /* 0x000fc800078efcff */
[----:B------:R-:W-:-:S04]  /*fab40*/  LOP3.LUT R5, R5, 0xfffffffe, RZ, 0xc0, !PT ;  /* 0xfffffffe05057812 */ /* 0x000fc800078ec0ff */
[----:B------:R-:W-:-:S05]  /*fab50*/  @P2 LOP3.LUT R5, R5, 0x1, RZ, 0xfc, !PT ;  /* 0x0000000105052812 */ /* 0x000fca00078efcff */
[----:B------:R0:W-:Y:S04]  /*fab60*/  STL [R1+0x10f4], R5 ;  /* 0x0010f40501007387 */ /* 0x0001e80000100800 */
[----:B0-----:R-:W4:Y:S01]  /*fab70*/  LDL.LU R5, [R1+0x4e48] ;  /* 0x004e480001057983 */ /* 0x001f220000300800 */
[----:B------:R-:W-:Y:S01]  /*fab80*/  ISETP.LT.AND P1, PT, R9, UR47, !P0 ;  /* 0x0000002f09007c0c */ /* 0x000fe2000c721270 */
[----:B------:R-:W-:Y:S01]  /*fab90*/  VIADD R3, R3, UR10 ;  /* 0x0000000a03037c36 */ /* 0x000fe20008000000 */
[----:B------:R-:W-:Y:S01]  /*faba0*/  ISETP.LT.AND P0, PT, R12, UR12, !P0 ;  /* 0x0000000c0c007c0c */ /* 0x000fe2000c701270 */
[----:B------:R-:W-:Y:S01]  /*fabb0*/  ULDC UR10, c[0x0][0x248] ;  /* 0x00009200000a7ab9 */ /* 0x000fe20000000800 */
[----:B------:R-:W-:Y:S01]  /*fabc0*/  ULDC UR12, c[0x0][0x228] ;  /* 0x00008a00000c7ab9 */ /* 0x000fe20000000800 */
[----:B------:R-:W-:Y:S01]  /*fabd0*/  ULDC UR47, c[0x0][0x228] ;  /* 0x00008a00002f7ab9 */ /* 0x000fe20000000800 */
[----:B------:R0:W-:Y:S01]  /*fabe0*/  STL [R1+0xb4], R3 ;  /* 0x0000b40301007387 */ /* 0x0001e20000100800 */
[----:B---3--:R-:W-:-:S06]  /*fabf0*/  LOP3.LUT R4, R4, 0x7fffffff, RZ, 0xc0, !PT ;  /* 0x7fffffff04047812 */ /* 0x008fcc00078ec0ff */
[----:B------:R-:W-:-:S04]  /*fac00*/  @P1 LOP3.LUT R4, R4, 0x80000000, RZ, 0xfc, !PT ;  /* 0x8000000004041812 */ /* 0x000fc800078efcff */
[----:B------:R-:W-:-:S04]  /*fac10*/  LOP3.LUT R4, R4, 0xbfffffff, RZ, 0xc0, !PT ;  /* 0xbfffffff04047812 */ /* 0x000fc800078ec0ff */
[----:B------:R-:W-:Y:S02]  /*fac20*/  @P0 LOP3.LUT R4, R4, 0x40000000, RZ, 0xfc, !PT ;  /* 0x4000000004040812 */ /* 0x000fe400078efcff */
[----:B--2---:R-:W-:Y:S01]  /*fac30*/  ISETP.GE.AND P0, PT, R2, UR19, PT ;  /* 0x0000001302007c0c */ /* 0x004fe2000bf06270 */
[----:B0-----:R-:W-:Y:S01]  /*fac40*/  VIADD R3, R3, UR10 ;  /* 0x0000000a03037c36 */ /* 0x001fe20008000000 */
[----:B------:R-:W2:Y:S01]  /*fac50*/  LDL.LU R2, [R1+0x4e4c] ;  /* 0x004e4c0001027983 */ /* 0x000ea20000300800 */
[----:B------:R-:W-:Y:S01]  /*fac60*/  LOP3.LUT R4, R4, 0xdfffffff, RZ, 0xc0, !PT ;  /* 0xdfffffff04047812 */ /* 0x000fe200078ec0ff */
[----:B------:R-:W-:Y:S01]  /*fac70*/  ULDC UR19, c[0x0][0x228] ;  /* 0x00008a0000137ab9 */ /* 0x000fe20000000800 */
[----:B------:R-:W-:Y:S02]  /*fac80*/  ISETP.LT.AND P3, PT, R10, UR16, !P0 ;  /* 0x000000100a007c0c */ /* 0x000fe4000c761270 */
[----:B------:R-:W-:Y:S02]  /*fac90*/  ISETP.LT.AND P2, PT, R0, UR25, !P0 ;  /* 0x0000001900007c0c */ /* 0x000fe4000c741270 */
[----:B------:R-:W-:Y:S01]  /*faca0*/  ISETP.LT.AND P1, PT, R9, UR44, !P0 ;  /* 0x0000002c09007c0c */ /* 0x000fe2000c721270 */
[----:B------:R0:W-:Y:S01]  /*facb0*/  STL [R1+0xb0], R3 ;  /* 0x0000b00301007387 */ /* 0x0001e20000100800 */
[----:B------:R-:W-:Y:S01]  /*facc0*/  ULDC UR16, c[0x0][0x228] ;  /* 0x00008a0000107ab9 */ /* 0x000fe20000000800 */
[----:B------:R-:W-:-:S06]  /*facd0*/  ULDC UR10, c[0x0][0x228] ;  /* 0x00008a00000a7ab9 */ /* 0x000fcc0000000800 */
[----:B------:R-:W-:Y:S01]  /*face0*/  @P3 LOP3.LUT R4, R4, 0x20000000, RZ, 0xfc, !PT ;  /* 0x2000000004043812 */ /* 0x000fe200078efcff */
[----:B------:R-:W-:-:S03]  /*facf0*/  ULDC UR44, c[0x0][0x228] ;  /* 0x00008a00002c7ab9 */ /* 0x000fc60000000800 */
[----:B------:R-:W-:-:S04]  /*fad00*/  LOP3.LUT R4, R4, 0xefffffff, RZ, 0xc0, !PT ;  /* 0xefffffff04047812 */ /* 0x000fc800078ec0ff */
[----:B------:R-:W-:Y:S02]  /*fad10*/  @P2 LOP3.LUT R4, R4, 0x10000000, RZ, 0xfc, !PT ;  /* 0x1000000004042812 */ /* 0x000fe400078efcff */
[----:B------:R-:W-:Y:S01]  /*fad20*/  ISETP.LT.AND P0, PT, R12, UR14, !P0 ;  /* 0x0000000e0c007c0c */ /* 0x000fe2000c701270 */
[----:B------:R-:W-:Y:S01]  /*fad30*/  ULDC UR14, c[0x0][0x228] ;  /* 0x00008a00000e7ab9 */ /* 0x000fe20000000800 */
[----:B------:R-:W-:-:S04]  /*fad40*/  LOP3.LUT R4, R4, 0xf7ffffff, RZ, 0xc0, !PT ;  /* 0xf7ffffff04047812 */ /* 0x000fc800078ec0ff */
[----:B------:R-:W-:-:S04]  /*fad50*/  @P1 LOP3.LUT R4, R4, 0x8000000, RZ, 0xfc, !PT ;  /* 0x0800000004041812 */ /* 0x000fc800078efcff */
[----:B------:R-:W-:-:S04]  /*fad60*/  LOP3.LUT R4, R4, 0xfbffffff, RZ, 0xc0, !PT ;  /* 0xfbffffff04047812 */ /* 0x000fc800078ec0ff */
[----:B------:R-:W-:Y:S02]  /*fad70*/  @P0 LOP3.LUT R4, R4, 0x4000000, RZ, 0xfc, !PT ;  /* 0x0400000004040812 */ /* 0x000fe400078efcff */
[----:B----4-:R-:W-:Y:S01]  /*fad80*/  ISETP.GE.AND P0, PT, R5, UR11, PT ;  /* 0x0000000b05007c0c */ /* 0x010fe2000bf06270 */
[----:B------:R-:W-:Y:S01]  /*fad90*/  ULDC UR11, c[0x0][0x228] ;  /* 0x00008a00000b7ab9 */ /* 0x000fe20000000800 */
[----:B------:R-:W3:Y:S02]  /*fada0*/  LDL.LU R5, [R1+0x4e50] ;  /* 0x004e500001057983 */ /* 0x000ee40000300800 */
[----:B------:R-:W-:Y:S01]  /*fadb0*/  ISETP.LT.AND P3, PT, R10, UR7, !P0 ;  /* 0x000000070a007c0c */ /* 0x000fe2000c761270 */
[----:B------:R-:W-:Y:S01]  /*fadc0*/  ULDC UR7, c[0x0][0x248] ;  /* 0x0000920000077ab9 */ /* 0x000fe20000000800 */
[----:B------:R-:W-:Y:S02]  /*fadd0*/  ISETP.LT.AND P2, PT, R0, UR9, !P0 ;  /* 0x0000000900007c0c */ /* 0x000fe4000c741270 */
[----:B------:R-:W-:-:S02]  /*fade0*/  LOP3.LUT R4, R4, 0xfdffffff, RZ, 0xc0, !PT ;  /* 0xfdffffff04047812 */ /* 0x000fc400078ec0ff */
[----:B------:R-:W-:Y:S01]  /*fadf0*/  ISETP.LT.AND P1, PT, R9, UR24, !P0 ;  /* 0x0000001809007c0c */ /* 0x000fe2000c721270 */
[----:B0-----:R-:W-:Y:S01]  /*fae00*/  VIADD R3, R3, UR7 ;  /* 0x0000000703037c36 */ /* 0x001fe20008000000 */
[----:B------:R-:W-:-:S05]  /*fae10*/  ULDC UR9, c[0x0][0x228] ;  /* 0x00008a0000097ab9 */ /* 0x000fca0000000800 */
[----:B------:R-:W-:Y:S01]  /*fae20*/  @P3 LOP3.LUT R4, R4, 0x2000000, RZ, 0xfc, !PT ;  /* 0x0200000004043812 */ /* 0x000fe200078efcff */
[----:B------:R-:W-:Y:S01]  /*fae30*/  ULDC.64 UR24, c[0x0][0x228] ;  /* 0x00008a0000187ab9 */ /* 0x000fe20000000a00 */
[----:B------:R-:W-:Y:S01]  /*fae40*/  ISETP.LT.AND P0, PT, R12, UR20, !P0 ;  /* 0x000000140c007c0c */ /* 0x000fe2000c701270 */
[----:B------:R0:W-:Y:S01]  /*fae50*/  STL [R1+0xac], R3 ;  /* 0x0000ac0301007387 */ /* 0x0001e20000100800 */
[----:B------:R-:W-:Y:S01]  /*fae60*/  LOP3.LUT R4, R4, 0xfeffffff, RZ, 0xc0, !PT ;  /* 0xfeffffff04047812 */ /* 0x000fe200078ec0ff */
[----:B------:R-:W-:Y:S01]  /*fae70*/  ULDC UR7, c[0x0][0x228] ;  /* 0x00008a0000077ab9 */ /* 0x000fe20000000800 */
[----:B------:R-:W-:Y:S02]  /*fae80*/  ULDC UR20, c[0x0][0x228] ;  /* 0x00008a0000147ab9 */ /* 0x000fe40000000800 */
[----:B------:R-:W-:-:S04]  /*fae90*/  @P2 LOP3.LUT R4, R4, 0x1000000, RZ, 0xfc, !PT ;  /* 0x0100000004042812 */ /* 0x000fc800078efcff */
[----:B------:R-:W-:-:S04]  /*faea0*/  LOP3.LUT R4, R4, 0xff7fffff, RZ, 0xc0, !PT ;  /* 0xff7fffff04047812 */ /* 0x000fc800078ec0ff */
[----:B------:R-:W-:-:S04]  /*faeb0*/  @P1 LOP3.LUT R4, R4, 0x800000, RZ, 0xfc, !PT ;  /* 0x0080000004041812 */ /* 0x000fc800078efcff */
[----:B------:R-:W-:-:S04]  /*faec0*/  LOP3.LUT R4, R4, 0xffbfffff, RZ, 0xc0, !PT ;  /* 0xffbfffff04047812 */ /* 0x000fc800078ec0ff */
[----:B------:R-:W-:Y:S02]  /*faed0*/  @P0 LOP3.LUT R4, R4, 0x400000, RZ, 0xfc, !PT ;  /* 0x0040000004040812 */ /* 0x000fe400078efcff */
[----:B--2---:R-:W-:Y:S01]  /*faee0*/  ISETP.GE.AND P0, PT, R2, UR31, PT ;  /* 0x0000001f02007c0c */ /* 0x004fe2000bf06270 */
[----:B------:R-:W-:Y:S01]  /*faef0*/  ULDC.64 UR30, c[0x0][0x228] ;  /* 0x00008a00001e7ab9 */ /* 0x000fe20000000a00 */
[----:B------:R-:W2:Y:S02]  /*faf00*/  LDL.LU R2, [R1+0x4e54] ;  /* 0x004e540001027983 */ /* 0x000ea40000300800 */
        /* <DEDUP_REMOVED lines=12> */
[----:B------:R-:W-:Y:S01]  /*fafd0*/  ISETP.LT.AND P0, PT, R12, UR24, !P0 ;  /* 0x000000180c007c0c */ /* 0x000fe2000c701270 */
[----:B------:R0:W-:Y:S01]  /*fafe0*/  STL [R1+0xa8], R3 ;  /* 0x0000a80301007387 */ /* 0x0001e20000100800 */
[----:B------:R-:W-:Y:S01]  /*faff0*/  LOP3.LUT R4, R4, 0xfff7ffff, RZ, 0xc0, !PT ;  /* 0xfff7ffff04047812 */ /* 0x000fe200078ec0ff */
[----:B------:R-:W-:-:S03]  /*fb000*/  ULDC UR24, c[0x0][0x228] ;  /* 0x00008a0000187ab9 */ /* 0x000fc60000000800 */
[----:B------:R-:W-:-:S04]  /*fb010*/  @P1 LOP3.LUT R4, R4, 0x80000, RZ, 0xfc, !PT ;  /* 0x0008000004041812 */ /* 0x000fc800078efcff */
[----:B------:R-:W-:-:S04]  /*fb020*/  LOP3.LUT R4, R4, 0xfffbffff, RZ, 0xc0, !PT ;  /* 0xfffbffff04047812 */ /* 0x000fc800078ec0ff */
[----:B------:R-:W-:Y:S02]  /*fb030*/  @P0 LOP3.LUT R4, R4, 0x40000, RZ, 0xfc, !PT ;  /* 0x0004000004040812 */ /* 0x000fe400078efcff */
[----:B---3--:R-:W-:Y:S01]  /*fb040*/  ISETP.GE.AND P0, PT, R5, UR13, PT ;  /* 0x0000000d05007c0c */ /* 0x008fe2000bf06270 */
[----:B------:R-:W-:Y:S01]  /*fb050*/  ULDC UR13, c[0x0][0x248] ;  /* 0x00009200000d7ab9 */ /* 0x000fe20000000800 */
[----:B------:R-:W3:Y:S02]  /*fb060*/  LDL.LU R5, [R1+0x4e58] ;  /* 0x004e580001057983 */ /* 0x000ee40000300800 */
[----:B------:R-:W-:Y:S02]  /*fb070*/  ISETP.LT.AND P3, PT, R10, UR32, !P0 ;  /* 0x000000200a007c0c */ /* 0x000fe4000c761270 */
[----:B------:R-:W-:Y:S02]  /*fb080*/  ISETP.LT.AND P2, PT, R0, UR33, !P0 ;  /* 0x0000002100007c0c */ /* 0x000fe4000c741270 */
[----:B------:R-:W-:-:S02]  /*fb090*/  LOP3.LUT R4, R4, 0xfffdffff, RZ, 0xc0, !PT ;  /* 0xfffdffff04047812 */ /* 0x000fc400078ec0ff */
[----:B------:R-:W-:Y:S01]  /*fb0a0*/  ISETP.LT.AND P1, PT, R9, UR39, !P0 ;  /* 0x0000002709007c0c */ /* 0x000fe2000c721270 */
[----:B0-----:R-:W-:Y:S01]  /*fb0b0*/  VIADD R3, R3, UR13 ;  /* 0x0000000d03037c36 */ /* 0x001fe20008000000 */
[----:B------:R-:W-:-:S05]  /*fb0c0*/  ULDC.64 UR32, c[0x0][0x228] ;  /* 0x00008a0000207ab9 */ /* 0x000fca0000000a00 */
[----:B------:R-:W-:Y:S01]  /*fb0d0*/  @P3 LOP3.LUT R4, R4, 0x20000, RZ, 0xfc, !PT ;  /* 0x0002000004043812 */ /* 0x000fe200078efcff */
[----:B------:R-:W-:-:S03]  /*fb0e0*/  ULDC UR13, c[0x0][0x228] ;  /* 0x00008a00000d7ab9 */ /* 0x000fc60000000800 */
[----:B------:R-:W-:-:S04]  /*fb0f0*/  LOP3.LUT R4, R4, 0xfffeffff, RZ, 0xc0, !PT ;  /* 0xfffeffff04047812 */ /* 0x000fc800078ec0ff */
[----:B------:R-:W-:Y:S02]  /*fb100*/  @P2 LOP3.LUT R4, R4, 0x10000, RZ, 0xfc, !PT ;  /* 0x0001000004042812 */ /* 0x000fe400078efcff */
[----:B------:R-:W-:Y:S02]  /*fb110*/  ISETP.LT.AND P0, PT, R12, UR30, !P0 ;  /* 0x0000001e0c007c0c */ /* 0x000fe4000c701270 */
[----:B------:R-:W-:-:S04]  /*fb120*/  LOP3.LUT R4, R4, 0xffff7fff, RZ, 0xc0, !PT ;  /* 0xffff7fff04047812 */ /* 0x000fc800078ec0ff */
[----:B------:R-:W-:-:S04]  /*fb130*/  @P1 LOP3.LUT R4, R4, 0x8000, RZ, 0xfc, !PT ;  /* 0x0000800004041812 */ /* 0x000fc800078efcff */
[----:B------:R-:W-:Y:S01]  /*fb140*/  LOP3.LUT R4, R4, 0xffffbfff, RZ, 0xc0, !PT ;  /* 0xffffbfff04047812 */ /* 0x000fe200078ec0ff */
[----:B------:R0:W-:Y:S03]  /*fb150*/  STL [R1+0xa4], R3 ;  /* 0x0000a40301007387 */ /* 0x0001e60000100800 */
[----:B------:R-:W-:Y:S02]  /*fb160*/  @P0 LOP3.LUT R4, R4, 0x4000, RZ, 0xfc, !PT ;  /* 0x0000400004040812 */ /* 0x000fe400078efcff */
[----:B--2---:R-:W-:Y:S01]  /*fb170*/  ISETP.GE.AND P0, PT, R2, UR15, PT ;  /* 0x0000000f02007c0c */ /* 0x004fe2000bf06270 */
[----:B------:R-:W-:Y:S01]  /*fb180*/  ULDC UR15, c[0x0][0x248] ;  /* 0x00009200000f7ab9 */ /* 0x000fe20000000800 */
[----:B------:R-:W2:Y:S02]  /*fb190*/  LDL.LU R2, [R1+0x4e5c] ;  /* 0x004e5c0001027983 */ /* 0x000ea40000300800 */
[----:B------:R-:W-:-:S02]  /*fb1a0*/  ISETP.LT.AND P3, PT, R10, UR17, !P0 ;  /* 0x000000110a007c0c */ /* 0x000fc4000c761270 */
[----:B------:R-:W-:Y:S02]  /*fb1b0*/  ISETP.LT.AND P2, PT, R0, UR38, !P0 ;  /* 0x0000002600007c0c */ /* 0x000fe4000c741270 */
[----:B------:R-:W-:Y:S02]  /*fb1c0*/  LOP3.LUT R4, R4, 0xffffdfff, RZ, 0xc0, !PT ;  /* 0xffffdfff04047812 */ /* 0x000fe400078ec0ff */
[----:B------:R-:W-:Y:S01]  /*fb1d0*/  ISETP.LT.AND P1, PT, R9, UR27, !P0 ;  /* 0x0000001b09007c0c */ /* 0x000fe2000c721270 */
[----:B0-----:R-:W-:Y:S01]  /*fb1e0*/  VIADD R3, R3, UR15 ;  /* 0x0000000f03037c36 */ /* 0x001fe20008000000 */
[----:B------:R-:W-:Y:S01]  /*fb1f0*/  ULDC.64 UR38, c[0x0][0x228] ;  /* 0x00008a0000267ab9 */ /* 0x000fe20000000a00 */
[----:B------:R-:W-:-:S04]  /*fb200*/  ULDC UR17, c[0x0][0x228] ;  /* 0x00008a0000117ab9 */ /* 0x000fc80000000800 */
        /* <DEDUP_REMOVED lines=10> */
[----:B---3--:R-:W-:Y:S01]  /*fb2b0*/  ISETP.GE.AND P0, PT, R5, UR21, PT ;  /* 0x0000001505007c0c */ /* 0x008fe2000bf06270 */
[----:B------:R-:W-:Y:S01]  /*fb2c0*/  ULDC UR21, c[0x0][0x228] ;  /* 0x00008a0000157ab9 */ /* 0x000fe20000000800 */
[----:B------:R-:W3:Y:S02]  /*fb2d0*/  LDL.LU R5, [R1+0x4e60] ;  /* 0x004e600001057983 */ /* 0x000ee40000300800 */
[----:B------:R-:W-:Y:S01]  /*fb2e0*/  ISETP.LT.AND P3, PT, R10, UR22, !P0 ;  /* 0x000000160a007c0c */ /* 0x000fe2000c761270 */
[----:B------:R-:W-:Y:S01]  /*fb2f0*/  ULDC UR22, c[0x0][0x248] ;  /* 0x0000920000167ab9 */ /* 0x000fe20000000800 */
[----:B------:R-:W-:-:S02]  /*fb300*/  ISETP.LT.AND P2, PT, R0, UR23, !P0 ;  /* 0x0000001700007c0c */ /* 0x000fc4000c741270 */
[----:B------:R-:W-:Y:S02]  /*fb310*/  LOP3.LUT R4, R4, 0xfffffdff, RZ, 0xc0, !PT ;  /* 0xfffffdff04047812 */ /* 0x000fe400078ec0ff */
[----:B------:R-:W-:Y:S01]  /*fb320*/  ISETP.LT.AND P1, PT, R9, UR26, !P0 ;  /* 0x0000001a09007c0c */ /* 0x000fe2000c721270 */
[----:B0-----:R-:W-:Y:S01]  /*fb330*/  VIADD R3, R3, UR22 ;  /* 0x0000001603037c36 */ /* 0x001fe20008000000 */
[----:B------:R-:W-:-:S05]  /*fb340*/  ULDC UR23, c[0x0][0x228] ;  /* 0x00008a0000177ab9 */ /* 0x000fca0000000800 */
[----:B------:R-:W-:Y:S01]  /*fb350*/  @P3 LOP3.LUT R4, R4, 0x200, RZ, 0xfc, !PT ;  /* 0x0000020004043812 */ /* 0x000fe200078efcff */
[----:B------:R-:W-:Y:S01]  /*fb360*/  ULDC.64 UR26, c[0x0][0x228] ;  /* 0x00008a00001a7ab9 */ /* 0x000fe20000000a00 */
[----:B------:R-:W-:Y:S01]  /*fb370*/  ISETP.LT.AND P0, PT, R12, UR38, !P0 ;  /* 0x000000260c007c0c */ /* 0x000fe2000c701270 */
[----:B------:R-:W-:Y:S01]  /*fb380*/  ULDC UR22, c[0x0][0x228] ;  /* 0x00008a0000167ab9 */ /* 0x000fe20000000800 */
[----:B------:R-:W-:-:S04]  /*fb390*/  LOP3.LUT R4, R4, 0xfffffeff, RZ, 0xc0, !PT ;  /* 0xfffffeff04047812 */ /* 0x000fc800078ec0ff */
[----:B------:R-:W-:-:S04]  /*fb3a0*/  @P2 LOP3.LUT R4, R4, 0x100, RZ, 0xfc, !PT ;  /* 0x0000010004042812 */ /* 0x000fc800078efcff */
[----:B------:R-:W-:-:S04]  /*fb3b0*/  LOP3.LUT R4, R4, 0xffffff7f, RZ, 0xc0, !PT ;  /* 0xffffff7f04047812 */ /* 0x000fc800078ec0ff */
[----:B------:R-:W-:-:S04]  /*fb3c0*/  @P1 LOP3.LUT R4, R4, 0x80, RZ, 0xfc, !PT ;  /* 0x0000008004041812 */ /* 0x000fc800078efcff */
[----:B------:R-:W-:Y:S01]  /*fb3d0*/  LOP3.LUT R4, R4, 0xffffffbf, RZ, 0xc0, !PT ;  /* 0xffffffbf04047812 */ /* 0x000fe200078ec0ff */
[----:B------:R0:W-:Y:S03]  /*fb3e0*/  STL [R1+0x9c], R3 ;  /* 0x00009c0301007387 */ /* 0x0001e60000100800 */
[----:B------:R-:W-:Y:S02]  /*fb3f0*/  @P0 LOP3.LUT R4, R4, 0x40, RZ, 0xfc, !PT ;  /* 0x0000004004040812 */ /* 0x000fe400078efcff */
[----:B--2---:R-:W-:Y:S01]  /*fb400*/  ISETP.GE.AND P0, PT, R2, UR25, PT ;  /* 0x0000001902007c0c */ /* 0x004fe2000bf06270 */
[----:B------:R-:W-:Y:S01]  /*fb410*/  ULDC UR25, c[0x0][0x248] ;  /* 0x0000920000197ab9 */ /* 0x000fe20000000800 */
[----:B------:R-:W2:Y:S04]  /*fb420*/  LDL.LU R2, [R1+0x4e64] ;  /* 0x004e640001027983 */ /* 0x000ea80000300800 */
[----:B------:R-:W4:Y:S01]  /*fb430*/  LDL.LU R6, [R1+0xe84] ;  /* 0x000e840001067983 */ /* 0x000f220000300800 */
[----:B------:R-:W-:-:S02]  /*fb440*/  ISETP.LT.AND P3, PT, R10, UR28, !P0 ;  /* 0x0000001c0a007c0c */ /* 0x000fc4000c761270 */
[----:B------:R-:W-:Y:S02]  /*fb450*/  ISETP.LT.AND P2, PT, R0, UR29, !P0 ;  /* 0x0000001d00007c0c */ /* 0x000fe4000c741270 */
[----:B------:R-:W-:Y:S02]  /*fb460*/  LOP3.LUT R4, R4, 0xffffffdf, RZ, 0xc0, !PT ;  /* 0xffffffdf04047812 */ /* 0x000fe400078ec0ff */
[----:B------:R-:W-:Y:S01]  /*fb470*/  ISETP.LT.AND P1, PT, R9, UR42, !P0 ;  /* 0x0000002a09007c0c */ /* 0x000fe2000c721270 */
[----:B0-----:R-:W-:Y:S01]  /*fb480*/  VIADD R3, R3, UR25 ;  /* 0x0000001903037c36 */ /* 0x001fe20008000000 */
[----:B------:R-:W-:-:S05]  /*fb490*/  ULDC.64 UR28, c[0x0][0x228] ;  /* 0x00008a00001c7ab9 */ /* 0x000fca0000000a00 */
        /* <DEDUP_REMOVED lines=11> */
[----:B------:R-:W-:-:S04]  /*fb550*/  @P0 LOP3.LUT R4, R4, 0x4, RZ, 0xfc, !PT ;  /* 0x0000000404040812 */ /* 0x000fc800078efcff */
[----:B------:R-:W-:Y:S02]  /*fb560*/  LOP3.LUT R4, R4, 0xfffffffd, RZ, 0xc0, !PT ;  /* 0xfffffffd04047812 */ /* 0x000fe400078ec0ff */
[----:B---3--:R-:W-:Y:S01]  /*fb570*/  ISETP.GE.AND P0, PT, R5, UR31, PT ;  /* 0x0000001f05007c0c */ /* 0x008fe2000bf06270 */
[----:B0-----:R-:W-:Y:S01]  /*fb580*/  VIADD R3, R3, UR26 ;  /* 0x0000001a03037c36 */ /* 0x001fe20008000000 */
[----:B------:R-:W-:Y:S01]  /*fb590*/  ULDC.64 UR30, c[0x0][0x228] ;  /* 0x00008a00001e7ab9 */ /* 0x000fe20000000a00 */
[----:B------:R-:W-:Y:S01]  /*fb5a0*/  ULDC UR26, c[0x0][0x248] ;  /* 0x00009200001a7ab9 */ /* 0x000fe20000000800 */
        /* <DEDUP_REMOVED lines=8> */
[----:B0-----:R-:W3:Y:S01]  /*fb630*/  LDL.LU R4, [R1+0x4e68] ;  /* 0x004e680001047983 */ /* 0x001ee20000300800 */
[----:B------:R-:W-:Y:S01]  /*fb640*/  ISETP.LT.AND P1, PT, R9, UR41, !P0 ;  /* 0x0000002909007c0c */ /* 0x000fe2000c721270 */
[----:B------:R-:W-:Y:S01]  /*fb650*/  ULDC UR41, c[0x0][0x228] ;  /* 0x00008a0000297ab9 */ /* 0x000fe20000000800 */
[----:B------:R-:W-:Y:S01]  /*fb660*/  ISETP.LT.AND P0, PT, R12, UR28, !P0 ;  /* 0x0000001c0c007c0c */ /* 0x000fe2000c701270 */
[----:B------:R0:W-:Y:S01]  /*fb670*/  STL [R1+0x94], R3 ;  /* 0x0000940301007387 */ /* 0x0001e20000100800 */
[----:B----4-:R-:W-:-:S09]  /*fb680*/  LOP3.LUT R6, R6, 0x7fffffff, RZ, 0xc0, !PT ;  /* 0x7fffffff06067812 */ /* 0x010fd200078ec0ff */
[----:B------:R-:W-:-:S04]  /*fb690*/  @P1 LOP3.LUT R6, R6, 0x80000000, RZ, 0xfc, !PT ;  /* 0x8000000006061812 */ /* 0x000fc800078efcff */
[----:B------:R-:W-:-:S04]  /*fb6a0*/  LOP3.LUT R6, R6, 0xbfffffff, RZ, 0xc0, !PT ;  /* 0xbfffffff06067812 */ /* 0x000fc800078ec0ff */
[----:B------:R-:W-:Y:S02]  /*fb6b0*/  @P0 LOP3.LUT R6, R6, 0x40000000, RZ, 0xfc, !PT ;  /* 0x4000000006060812 */ /* 0x000fe400078efcff */
[----:B--2---:R-:W-:Y:S01]  /*fb6c0*/  ISETP.GE.AND P0, PT, R2, UR33, PT ;  /* 0x0000002102007c0c */ /* 0x004fe2000bf06270 */
[----:B0-----:R-:W-:Y:S01]  /*fb6d0*/  VIADD R3, R3, UR26 ;  /* 0x0000001a03037c36 */ /* 0x001fe20008000000 */
[----:B------:R-:W2:Y:S01]  /*fb6e0*/  LDL.LU R2, [R1+0x4e6c] ;  /* 0x004e6c0001027983 */ /* 0x000ea20000300800 */
[----:B------:R-:W-:Y:S01]  /*fb6f0*/  LOP3.LUT R6, R6, 0xdfffffff, RZ, 0xc0, !PT ;  /* 0xdfffffff06067812 */ /* 0x000fe200078ec0ff */
[----:B------:R-:W-:Y:S01]  /*fb700*/  ULDC.64 UR32, c[0x0][0x228] ;  /* 0x00008a0000207ab9 */ /* 0x000fe20000000a00 */
[----:B------:R-:W-:Y:S02]  /*fb710*/  ISETP.LT.AND P3, PT, R10, UR51, !P0 ;  /* 0x000000330a007c0c */ /* 0x000fe4000c761270 */
[----:B------:R-:W-:Y:S02]  /*fb720*/  ISETP.LT.AND P2, PT, R0, UR54, !P0 ;  /* 0x0000003600007c0c */ /* 0x000fe4000c741270 */
[----:B------:R-:W-:Y:S01]  /*fb730*/  ISETP.LT.AND P1, PT, R9, UR61, !P0 ;  /* 0x0000003d09007c0c */ /* 0x000fe2000c721270 */
[----:B------:R0:W-:Y:S01]  /*fb740*/  STL [R1+0x90], R3 ;  /* 0x0000900301007387 */ /* 0x0001e20000100800 */
[----:B------:R-:W-:Y:S01]  /*fb750*/  ULDC UR51, c[0x0][0x228] ;  /* 0x00008a0000337ab9 */ /* 0x000fe20000000800 */
        /* <DEDUP_REMOVED lines=11> */
[----:B------:R-:W-:Y:S01]  /*fb810*/  LOP3.LUT R6, R6, 0xfdffffff, RZ, 0xc0, !PT ;  /* 0xfdffffff06067812 */ /* 0x000fe200078ec0ff */
[----:B0-----:R-:W-:Y:S01]  /*fb820*/  VIADD R3, R3, UR26 ;  /* 0x0000001a03037c36 */ /* 0x001fe20008000000 */
[----:B------:R-:W-:Y:S01]  /*fb830*/  ULDC UR26, c[0x0][0x248] ;  /* 0x00009200001a7ab9 */ /* 0x000fe20000000800 */
        /* <DEDUP_REMOVED lines=13> */
[----:B------:R-:W-:Y:S01]  /*fb910*/  ISETP.LT.AND P0, PT, R12, UR32, !P0 ;  /* 0x000000200c007c0c */ /* 0x000fe2000c701270 */
[----:B0-----:R-:W-:Y:S01]  /*fb920*/  VIADD R3, R3, UR26 ;  /* 0x0000001a03037c36 */ /* 0x001fe20008000000 */
[----:B------:R-:W-:Y:S01]  /*fb930*/  LOP3.LUT R6, R6, 0xff7fffff, RZ, 0xc0, !PT ;  /* 0xff7fffff06067812 */ /* 0x000fe200078ec0ff */
[----:B------:R-:W-:-:S03]  /*fb940*/  ULDC UR32, c[0x0][0x228] ;  /* 0x00008a0000207ab9 */ /* 0x000fc60000000800 */
        /* <DEDUP_REMOVED lines=8> */
[----:B------:R-:W-:Y:S02]  /*fb9d0*/  ISETP.LT.AND P2, PT, R0, UR54, !P0 ;  /* 0x0000003600007c0c */ /* 0x000fe4000c741270 */
[----:B------:R-:W-:-:S02]  /*fb9e0*/  LOP3.LUT R6, R6, 0xffdfffff, RZ, 0xc0, !PT ;  /* 0xffdfffff06067812 */ /* 0x000fc400078ec0ff */
[----:B------:R-:W-:Y:S01]  /*fb9f0*/  ISETP.LT.AND P1, PT, R9, UR59, !P0 ;  /* 0x0000003b09007c0c */ /* 0x000fe2000c721270 */
[----:B------:R0:W-:Y:S01]  /*fba00*/  STL [R1+0x88], R3 ;  /* 0x0000880301007387 */ /* 0x0001e20000100800 */
[----:B------:R-:W-:-:S05]  /*fba10*/  ULDC UR54, c[0x0][0x228] ;  /* 0x00008a0000367ab9 */ /* 0x000fca0000000800 */
        /* <DEDUP_REMOVED lines=16> */
[----:B------:R-:W-:Y:S01]  /*fbb20*/  ISETP.LT.AND P2, PT, R0, UR54, !P0 ;  /* 0x0000003600007c0c */ /* 0x000fe2000c741270 */
[----:B------:R-:W-:Y:S01]  /*fbb30*/  ULDC UR54, c[0x0][0x228] ;  /* 0x00008a0000367ab9 */ /* 0x000fe20000000800 */
        /* <DEDUP_REMOVED lines=11> */
[----:B------:R-:W-:Y:S02]  /*fbbf0*/  LOP3.LUT R6, R6, 0xffffbfff, RZ, 0xc0, !PT ;  /* 0xffffbfff06067812 */ /* 0x000fe400078ec0ff */
[----:B------:R0:W-:Y:S02]  /*fbc00*/  STL [R1+0x84], R3 ;  /* 0x0000840301007387 */ /* 0x0001e40000100800 */
        /* <DEDUP_REMOVED lines=10> */
[----:B------:R-:W-:-:S06]  /*fbcb0*/  ULDC UR52, c[0x0][0x228] ;  /* 0x00008a0000347ab9 */ /* 0x000fcc0000000800 */
[----:B------:R-:W-:-:S04]  /*fbcc0*/  @P3 LOP3.LUT R6, R6, 0x2000, RZ, 0xfc, !PT ;  /* 0x0000200006063812 */ /* 0x000fc800078efcff */
[----:B------:R-:W-:-:S04]  /*fbcd0*/  LOP3.LUT R6, R6, 0xffffefff, RZ, 0xc0, !PT ;  /* 0xffffefff06067812 */ /* 0x000fc800078ec0ff */
[----:B------:R-:W-:Y:S02]  /*fbce0*/  @P2 LOP3.LUT R6, R6, 0x1000, RZ, 0xfc, !PT ;  /* 0x0000100006062812 */ /* 0x000fe400078efcff */
[----:B------:R-:W-:Y:S01]  /*fbcf0*/  ISETP.LT.AND P0, PT, R12, UR28, !P0 ;  /* 0x0000001c0c007c0c */ /* 0x000fe2000c701270 */
[----:B------:R-:W-:Y:S01]  /*fbd00*/  ULDC UR28, c[0x0][0x248] ;  /* 0x00009200001c7ab9 */ /* 0x000fe20000000800 */
[----:B------:R-:W-:-:S04]  /*fbd10*/  LOP3.LUT R6, R6, 0xfffff7ff, RZ, 0xc0, !PT ;  /* 0xfffff7ff06067812 */ /* 0x000fc800078ec0ff */
[----:B------:R-:W-:-:S04]  /*fbd20*/  @P1 LOP3.LUT R6, R6, 0x800, RZ, 0xfc, !PT ;  /* 0x0000080006061812 */ /* 0x000fc800078efcff */
[----:B------:R-:W-:-:S04]  /*fbd30*/  LOP3.LUT R6, R6, 0xfffffbff, RZ, 0xc0, !PT ;  /* 0xfffffbff06067812 */ /* 0x000fc800078ec0ff */
[----:B------:R-:W-:Y:S01]  /*fbd40*/  @P0 LOP3.LUT R6, R6, 0x400, RZ, 0xfc, !PT ;  /* 0x0000040006060812 */ /* 0x000fe200078efcff */
[----:B0-----:R-:W-:Y:S01]  /*fbd50*/  VIADD R3, R3, UR28 ;  /* 0x0000001c03037c36 */ /* 0x001fe20008000000 */
[----:B------:R-:W-:Y:S02]  /*fbd60*/  ULDC UR28, c[0x0][0x228] ;  /* 0x00008a00001c7ab9 */ /* 0x000fe40000000800 */
[----:B------:R-:W-:Y:S02]  /*fbd70*/  LOP3.LUT R6, R6, 0xfffffdff, RZ, 0xc0, !PT ;  /* 0xfffffdff06067812 */ /* 0x000fe400078ec0ff */
[----:B------:R0:W-:Y:S01]  /*fbd80*/  STL [R1+0x80], R3 ;  /* 0x0000800301007387 */ /* 0x0001e20000100800 */
[----:B---3--:R-:W-:Y:S01]  /*fbd90*/  ISETP.GE.AND P0, PT, R4, UR33, PT ;  /* 0x0000002104007c0c */ /* 0x008fe2000bf06270 */
[----:B------:R-:W-:Y:S02]  /*fbda0*/  ULDC UR33, c[0x0][0x228] ;  /* 0x00008a0000217ab9 */ /* 0x000fe40000000800 */
[----:B------:R-:W3:Y:S01]  /*fbdb0*/  LDL.LU R4, [R1+0x4e80] ;  /* 0x004e800001047983 */ /* 0x000ee20000300800 */
[----:B------:R-:W-:Y:S01]  /*fbdc0*/  ISETP.LT.AND P3, PT, R10, UR32, !P0 ;  /* 0x000000200a007c0c */ /* 0x000fe2000c761270 */
[----:B------:R-:W-:Y:S01]  /*fbdd0*/  ULDC UR32, c[0x0][0x248] ;  /* 0x0000920000207ab9 */ /* 0x000fe20000000800 */
[----:B------:R-:W-:-:S02]  /*fbde0*/  ISETP.LT.AND P2, PT, R0, UR61, !P0 ;  /* 0x0000003d00007c0c */ /* 0x000fc4000c741270 */
[----:B------:R-:W-:-:S09]  /*fbdf0*/  ISETP.LT.AND P1, PT, R9, UR57, !P0 ;  /* 0x0000003909007c0c */ /* 0x000fd2000c721270 */
[----:B------:R-:W-:Y:S01]  /*fbe00*/  @P3 LOP3.LUT R6, R6, 0x200, RZ, 0xfc, !PT ;  /* 0x0000020006063812 */ /* 0x000fe200078efcff */
[----:B0-----:R-:W-:Y:S01]  /*fbe10*/  VIADD R3, R3, UR32 ;  /* 0x0000002003037c36 */ /* 0x001fe20008000000 */
[----:B------:R-:W-:Y:S01]  /*fbe20*/  ISETP.LT.AND P0, PT, R12, UR30, !P0 ;  /* 0x0000001e0c007c0c */ /* 0x000fe2000c701270 */
[----:B------:R-:W-:Y:S01]  /*fbe30*/  ULDC UR61, c[0x0][0x228] ;  /* 0x00008a00003d7ab9 */ /* 0x000fe20000000800 */
[----:B------:R-:W-:Y:S01]  /*fbe40*/  LOP3.LUT R6, R6, 0xfffffeff, RZ, 0xc0, !PT ;  /* 0xfffffeff06067812 */ /* 0x000fe200078ec0ff */
[----:B------:R-:W-:Y:S01]  /*fbe50*/  ULDC UR32, c[0x0][0x248] ;  /* 0x0000920000207ab9 */ /* 0x000fe20000000800 */
[----:B------:R0:W-:Y:S01]  /*fbe60*/  STL [R1+0x7c], R3 ;  /* 0x00007c0301007387 */ /* 0x0001e20000100800 */
[----:B------:R-:W-:Y:S01]  /*fbe70*/  ULDC UR30, c[0x0][0x228] ;  /* 0x00008a00001e7ab9 */ /* 0x000fe20000000800 */
[----:B------:R-:W-:Y:S01]  /*fbe80*/  @P2 LOP3.LUT R6, R6, 0x100, RZ, 0xfc, !PT ;  /* 0x0000010006062812 */ /* 0x000fe200078efcff */
[----:B------:R-:W-:-:S03]  /*fbe90*/  ULDC UR57, c[0x0][0x228] ;  /* 0x00008a0000397ab9 */ /* 0x000fc60000000800 */
[----:B------:R-:W-:-:S04]  /*fbea0*/  LOP3.LUT R6, R6, 0xffffff7f, RZ, 0xc0, !PT ;  /* 0xffffff7f06067812 */ /* 0x000fc800078ec0ff */
[----:B------:R-:W-:-:S04]  /*fbeb0*/  @P1 LOP3.LUT R6, R6, 0x80, RZ, 0xfc, !PT ;  /* 0x0000008006061812 */ /* 0x000fc800078efcff */
[----:B------:R-:W-:-:S04]  /*fbec0*/  LOP3.LUT R6, R6, 0xffffffbf, RZ, 0xc0, !PT ;  /* 0xffffffbf06067812 */ /* 0x000fc800078ec0ff */
[----:B------:R-:W-:Y:S02]  /*fbed0*/  @P0 LOP3.LUT R6, R6, 0x40, RZ, 0xfc, !PT ;  /* 0x0000004006060812 */ /* 0x000fe400078efcff */
[----:B--2---:R-:W-:Y:S01]  /*fbee0*/  ISETP.GE.AND P0, PT, R2, UR39, PT ;  /* 0x0000002702007c0c */ /* 0x004fe2000bf06270 */
[----:B0-----:R-:W-:Y:S01]  /*fbef0*/  VIADD R3, R3, UR32 ;  /* 0x0000002003037c36 */ /* 0x001fe20008000000 */
[----:B------:R-:W2:Y:S01]  /*fbf00*/  LDL.LU R2, [R1+0x4e84] ;  /* 0x004e840001027983 */ /* 0x000ea20000300800 */
[----:B------:R-:W-:Y:S01]  /*fbf10*/  LOP3.LUT R6, R6, 0xffffffdf, RZ, 0xc0, !PT ;  /* 0xffffffdf06067812 */ /* 0x000fe200078ec0ff */
[----:B------:R-:W-:Y:S02]  /*fbf20*/  ULDC UR39, c[0x0][0x228] ;  /* 0x00008a0000277ab9 */ /* 0x000fe40000000800 */
[----:B------:R-:W4:Y:S01]  /*fbf30*/  LDL.LU R5, [R1+0xe80] ;  /* 0x000e800001057983 */ /* 0x000f220000300800 */
[----:B------:R-:W-:Y:S01]  /*fbf40*/  ISETP.LT.AND P3, PT, R10, UR33, !P0 ;  /* 0x000000210a007c0c */ /* 0x000fe2000c761270 */
[----:B------:R-:W-:Y:S01]  /*fbf50*/  ULDC.64 UR32, c[0x0][0x228] ;  /* 0x00008a0000207ab9 */ /* 0x000fe20000000a00 */
[----:B------:R-:W-:-:S02]  /*fbf60*/  ISETP.LT.AND P2, PT, R0, UR61, !P0 ;  /* 0x0000003d00007c0c */ /* 0x000fc4000c741270 */
        /* <DEDUP_REMOVED lines=15> */
[----:B------:R-:W-:Y:S01]  /*fc060*/  ULDC UR27, c[0x0][0x248] ;  /* 0x00009200001b7ab9 */ /* 0x000fe20000000800 */
[----:B------:R-:W3:Y:S02]  /*fc070*/  LDL.LU R4, [R1+0x4e88] ;  /* 0x004e880001047983 */ /* 0x000ee40000300800 */
[----:B------:R-:W-:Y:S02]  /*fc080*/  ISETP.LT.AND P3, PT, R10, UR32, !P0 ;  /* 0x000000200a007c0c */ /* 0x000fe4000c761270 */
[----:B------:R-:W-:Y:S02]  /*fc090*/  ISETP.LT.AND P1, PT, R9, UR55, !P0 ;  /* 0x0000003709007c0c */ /* 0x000fe4000c721270 */
[----:B------:R-:W-:Y:S01]  /*fc0a0*/  ISETP.LT.AND P2, PT, R0, UR61, !P0 ;  /* 0x0000003d00007c0c */ /* 0x000fe2000c741270 */
[----:B0-----:R-:W-:Y:S01]  /*fc0b0*/  VIADD R3, R3, UR27 ;  /* 0x0000001b03037c36 */ /* 0x001fe20008000000 */
[----:B------:R-:W-:Y:S01]  /*fc0c0*/  ISETP.LT.AND P0, PT, R12, UR53, !P0 ;  /* 0x000000350c007c0c */ /* 0x000fe2000c701270 */
[----:B------:R-:W-:Y:S01]  /*fc0d0*/  ULDC UR61, c[0x0][0x228] ;  /* 0x00008a00003d7ab9 */ /* 0x000fe20000000800 */
[----:B------:R-:W-:Y:S01]  /*fc0e0*/  ULDC UR27, c[0x0][0x228] ;  /* 0x00008a00001b7ab9 */ /* 0x000fe20000000800 */
[----:B------:R-:W-:Y:S01]  /*fc0f0*/  ULDC UR32, c[0x0][0x228] ;  /* 0x00008a0000207ab9 */ /* 0x000fe20000000800 */
[----:B------:R-:W-:Y:S01]  /*fc100*/  ULDC UR53, c[0x0][0x228] ;  /* 0x00008a0000357ab9 */ /* 0x000fe20000000800 */
[----:B------:R-:W-:-:S02]  /*fc110*/  ULDC UR55, c[0x0][0x228] ;  /* 0x00008a0000377ab9 */ /* 0x000fc40000000800 */
[----:B------:R-:W-:-:S04]  /*fc120*/  @P3 LOP3.LUT R6, R6, 0x2, RZ, 0xfc, !PT ;  /* 0x0000000206063812 */ /* 0x000fc800078efcff */
[----:B------:R-:W-:-:S04]  /*fc130*/  LOP3.LUT R6, R6, 0xfffffffe, RZ, 0xc0, !PT ;  /* 0xfffffffe06067812 */ /* 0x000fc800078ec0ff */
[----:B------:R-:W-:-:S05]  /*fc140*/  @P2 LOP3.LUT R6, R6, 0x1, RZ, 0xfc, !PT ;  /* 0x0000000106062812 */ /* 0x000fca00078efcff */
[----:B------:R-:W-:Y:S04]  /*fc150*/  STL [R1+0xe84], R6 ;  /* 0x000e840601007387 */ /* 0x000fe80000100800 */
[----:B------:R0:W-:Y:S01]  /*fc160*/  STL [R1+0x74], R3 ;  /* 0x0000740301007387 */ /* 0x0001e20000100800 */
[----:B----4-:R-:W-:-:S04]  /*fc170*/  LOP3.LUT R5, R5, 0x7fffffff, RZ, 0xc0, !PT ;  /* 0x7fffffff05057812 */ /* 0x010fc800078ec0ff */
[----:B------:R-:W-:-:S04]  /*fc180*/  @P1 LOP3.LUT R5, R5, 0x80000000, RZ, 0xfc, !PT ;  /* 0x8000000005051812 */ /* 0x000fc800078efcff */
[----:B------:R-:W-:-:S04]  /*fc190*/  LOP3.LUT R5, R5, 0xbfffffff, RZ, 0xc0, !PT ;  /* 0xbfffffff05057812 */ /* 0x000fc800078ec0ff */
[----:B------:R-:W-:Y:S02]  /*fc1a0*/  @P0 LOP3.LUT R5, R5, 0x40000000, RZ, 0xfc, !PT ;  /* 0x4000000005050812 */ /* 0x000fe400078efcff */
[----:B--2---:R-:W-:Y:S02]  /*fc1b0*/  ISETP.GE.AND P0, PT, R2, UR29, PT ;  /* 0x0000001d02007c0c */ /* 0x004fe4000bf06270 */
[----:B------:R-:W2:Y:S02]  /*fc1c0*/  LDL.LU R2, [R1+0x4e8c] ;  /* 0x004e8c0001027983 */ /* 0x000ea40000300800 */
[----:B------:R-:W-:Y:S01]  /*fc1d0*/  ISETP.LT.AND P3, PT, R10, UR61, !P0 ;  /* 0x0000003d0a007c0c */ /* 0x000fe2000c761270 */
[----:B------:R-:W-:Y:S01]  /*fc1e0*/  ULDC UR61, c[0x0][0x228] ;  /* 0x00008a00003d7ab9 */ /* 0x000fe20000000800 */
[----:B------:R-:W-:Y:S01]  /*fc1f0*/  ISETP.LT.AND P2, PT, R0, UR16, !P0 ;  /* 0x0000001000007c0c */ /* 0x000fe2000c741270 */
[----:B------:R-:W-:Y:S01]  /*fc200*/  ULDC UR16, c[0x0][0x248] ;  /* 0x0000920000107ab9 */ /* 0x000fe20000000800 */
[----:B------:R-:W-:-:S02]  /*fc210*/  LOP3.LUT R5, R5, 0xdfffffff, RZ, 0xc0, !PT ;  /* 0xdfffffff05057812 */ /* 0x000fc400078ec0ff */
[----:B------:R-:W-:-:S07]  /*fc220*/  ISETP.LT.AND P1, PT, R9, UR18, !P0 ;  /* 0x0000001209007c0c */ /* 0x000fce000c721270 */
[----:B------:R-:W-:-:S04]  /*fc230*/  @P3 LOP3.LUT R5, R5, 0x20000000, RZ, 0xfc, !PT ;  /* 0x2000000005053812 */ /* 0x000fc800078efcff */
[----:B------:R-:W-:-:S04]  /*fc240*/  LOP3.LUT R5, R5, 0xefffffff, RZ, 0xc0, !PT ;  /* 0xefffffff05057812 */ /* 0x000fc800078ec0ff */
[----:B------:R-:W-:Y:S02]  /*fc250*/  @P2 LOP3.LUT R5, R5, 0x10000000, RZ, 0xfc, !PT ;  /* 0x1000000005052812 */ /* 0x000fe400078efcff */
[----:B------:R-:W-:Y:S01]  /*fc260*/  ISETP.LT.AND P0, PT, R12, UR19, !P0 ;  /* 0x000000130c007c0c */ /* 0x000fe2000c701270 */
[----:B0-----:R-:W-:Y:S01]  /*fc270*/  VIADD R3, R3, UR16 ;  /* 0x0000001003037c36 */ /* 0x001fe20008000000 */
[----:B------:R-:W-:Y:S01]  /*fc280*/  LOP3.LUT R5, R5, 0xf7ffffff, RZ, 0xc0, !PT ;  /* 0xf7ffffff05057812 */ /* 0x000fe200078ec0ff */
[----:B------:R-:W-:-:S03]  /*fc290*/  ULDC.64 UR18, c[0x0][0x228] ;  /* 0x00008a0000127ab9 */ /* 0x000fc60000000a00 */
[----:B------:R-:W-:-:S04]  /*fc2a0*/  @P1 LOP3.LUT R5, R5, 0x8000000, RZ, 0xfc, !PT ;  /* 0x0800000005051812 */ /* 0x000fc800078efcff */
[----:B------:R-:W-:Y:S01]  /*fc2b0*/  LOP3.LUT R5, R5, 0xfbffffff, RZ, 0xc0, !PT ;  /* 0xfbffffff05057812 */ /* 0x000fe200078ec0ff */
[----:B------:R0:W-:Y:S03]  /*fc2c0*/  STL [R1+0x70], R3 ;  /* 0x0000700301007387 */ /* 0x0001e60000100800 */
[----:B------:R-:W-:-:S04]  /*fc2d0*/  @P0 LOP3.LUT R5, R5, 0x4000000, RZ, 0xfc, !PT ;  /* 0x0400000005050812 */ /* 0x000fc800078efcff */
[----:B------:R-:W-:Y:S02]  /*fc2e0*/  LOP3.LUT R5, R5, 0xff7fffff, RZ, 0xc0, !PT ;  /* 0xff7fffff05057812 */ /* 0x000fe400078ec0ff */
[----:B---3--:R-:W-:Y:S02]  /*fc2f0*/  ISETP.GE.AND P0, PT, R4, UR31, PT ;  /* 0x0000001f04007c0c */ /* 0x008fe4000bf06270 */
[----:B------:R-:W3:Y:S02]  /*fc300*/  LDL.LU R4, [R1+0x4e90] ;  /* 0x004e900001047983 */ /* 0x000ee40000300800 */
[----:B------:R-:W-:Y:S02]  /*fc310*/  ISETP.LT.AND P3, PT, R9, UR18, !P0 ;  /* 0x0000001209007c0c */ /* 0x000fe4000c761270 */
[----:B------:R-:W-:Y:S02]  /*fc320*/  ISETP.LT.AND P2, PT, R10, UR9, !P0 ;  /* 0x000000090a007c0c */ /* 0x000fe4000c741270 */
[----:B------:R-:W-:-:S09]  /*fc330*/  ISETP.LT.AND P1, PT, R0, UR11, !P0 ;  /* 0x0000000b00007c0c */ /* 0x000fd2000c721270 */
[----:B------:R-:W-:-:S04]  /*fc340*/  @P3 LOP3.LUT R5, R5, 0x800000, RZ, 0xfc, !PT ;  /* 0x0080000005053812 */ /* 0x000fc800078efcff */
[----:B------:R-:W-:-:S04]  /*fc350*/  LOP3.LUT R5, R5, 0xfdffffff, RZ, 0xc0, !PT ;  /* 0xfdffffff05057812 */ /* 0x000fc800078ec0ff */
[----:B------:R-:W-:Y:S02]  /*fc360*/  @P2 LOP3.LUT R5, R5, 0x2000000, RZ, 0xfc, !PT ;  /* 0x0200000005052812 */ /* 0x000fe400078efcff */
[----:B------:R-:W-:Y:S01]  /*fc370*/  ISETP.LT.AND P0, PT, R12, UR7, !P0 ;  /* 0x000000070c007c0c */ /* 0x000fe2000c701270 */
[----:B------:R-:W-:Y:S01]  /*fc380*/  ULDC UR7, c[0x0][0x248] ;  /* 0x0000920000077ab9 */ /* 0x000fe20000000800 */
[----:B------:R-:W-:-:S04]  /*fc390*/  LOP3.LUT R5, R5, 0xfeffffff, RZ, 0xc0, !PT ;  /* 0xfeffffff05057812 */ /* 0x000fc800078ec0ff */
[----:B------:R-:W-:Y:S01]  /*fc3a0*/  @P1 LOP3.LUT R5, R5, 0x1000000, RZ, 0xfc, !PT ;  /* 0x0100000005051812 */ /* 0x000fe200078efcff */
[----:B0-----:R-:W-:-:S03]  /*fc3b0*/  VIADD R3, R3, UR7 ;  /* 0x0000000703037c36 */ /* 0x001fc60008000000 */
[----:B------:R-:W-:Y:S02]  /*fc3c0*/  LOP3.LUT R5, R5, 0xffbfffff, RZ, 0xc0, !PT ;  /* 0xffbfffff05057812 */ /* 0x000fe400078ec0ff */
[----:B------:R0:W-:Y:S02]  /*fc3d0*/  STL [R1+0x6c], R3 ;  /* 0x00006c0301007387 */ /* 0x0001e40000100800 */
[----:B------:R-:W-:Y:S02]  /*fc3e0*/  @P0 LOP3.LUT R5, R5, 0x400000, RZ, 0xfc, !PT ;  /* 0x0040000005050812 */ /* 0x000fe400078efcff */
[----:B--2---:R-:W-:Y:S01]  /*fc3f0*/  ISETP.GE.AND P0, PT, R2, UR33, PT ;  /* 0x0000002102007c0c */ /* 0x004fe2000bf06270 */
[----:B------:R-:W-:Y:S01]  /*fc400*/  ULDC UR33, c[0x0][0x228] ;  /* 0x00008a0000217ab9 */ /* 0x000fe20000000800 */
[----:B------:R-:W2:Y:S02]  /*fc410*/  LDL.LU R2, [R1+0x4e94] ;  /* 0x004e940001027983 */ /* 0x000ea40000300800 */
[----:B------:R-:W-:Y:S01]  /*fc420*/  ISETP.LT.AND P3, PT, R10, UR6, !P0 ;  /* 0x000000060a007c0c */ /* 0x000fe2000c761270 */
[----:B------:R-:W-:Y:S01]  /*fc430*/  ULDC UR6, c[0x0][0x248] ;  /* 0x0000920000067ab9 */ /* 0x000fe20000000800 */
[----:B------:R-:W-:-:S02]  /*fc440*/  ISETP.LT.AND P2, PT, R0, UR10, !P0 ;  /* 0x0000000a00007c0c */ /* 0x000fc4000c741270 */
[----:B------:R-:W-:Y:S02]  /*fc450*/  LOP3.LUT R5, R5, 0xffdfffff, RZ, 0xc0, !PT ;  /* 0xffdfffff05057812 */ /* 0x000fe400078ec0ff */
[----:B------:R-:W-:Y:S01]  /*fc460*/  ISETP.LT.AND P1, PT, R9, UR8, !P0 ;  /* 0x0000000809007c0c */ /* 0x000fe2000c721270 */
[----:B0-----:R-:W-:Y:S01]  /*fc470*/  VIADD R3, R3, UR6 ;  /* 0x0000000603037c36 */ /* 0x001fe20008000000 */
[----:B------:R-:W-:-:S05]  /*fc480*/  ULDC.64 UR10, c[0x0][0x228] ;  /* 0x00008a00000a7ab9 */ /* 0x000fca0000000a00 */
[----:B------:R-:W-:Y:S01]  /*fc490*/  @P3 LOP3.LUT R5, R5, 0x200000, RZ, 0xfc, !PT ;  /* 0x0020000005053812 */ /* 0x000fe200078efcff */
[----:B------:R-:W-:Y:S01]  /*fc4a0*/  ULDC.64 UR6, c[0x0][0x228] ;  /* 0x00008a0000067ab9 */ /* 0x000fe20000000a00 */
[----:B------:R-:W-:Y:S02]  /*fc4b0*/  ULDC.64 UR8, c[0x0][0x228] ;  /* 0x00008a0000087ab9 */ /* 0x000fe40000000a00 */
[----:B------:R-:W-:-:S04]  /*fc4c0*/  LOP3.LUT R5, R5, 0xffefffff, RZ, 0xc0, !PT ;  /* 0xffefffff05057812 */ /* 0x000fc800078ec0ff */
[----:B------:R-:W-:Y:S02]  /*fc4d0*/  @P2 LOP3.LUT R5, R5, 0x100000, RZ, 0xfc, !PT ;  /* 0x0010000005052812 */ /* 0x000fe400078efcff */
[----:B------:R-:W-:Y:S02]  /*fc4e0*/  ISETP.LT.AND P0, PT, R12, UR12, !P0 ;  /* 0x0000000c0c007c0c */ /* 0x000fe4000c701270 */
[----:B------:R-:W-:-:S04]  /*fc4f0*/  LOP3.LUT R5, R5, 0xfff7ffff, RZ, 0xc0, !PT ;  /* 0xfff7ffff05057812 */ /* 0x000fc800078ec0ff */
[----:B------:R-:W-:-:S04]  /*fc500*/  @P1 LOP3.LUT R5, R5, 0x80000, RZ, 0xfc, !PT ;  /* 0x0008000005051812 */ /* 0x000fc800078efcff */
[----:B------:R-:W-:Y:S01]  /*fc510*/  LOP3.LUT R5, R5, 0xfffbffff, RZ, 0xc0, !PT ;  /* 0xfffbffff05057812 */ /* 0x000fe200078ec0ff */
[----:B------:R0:W-:Y:S03]  /*fc520*/  STL [R1+0x68], R3 ;  /* 0x0000680301007387 */ /* 0x0001e60000100800 */
        /* <DEDUP_REMOVED lines=8> */
[----:B------:R-:W-:-:S09]  /*fc5b0*/  ISETP.LT.AND P1, PT, R9, UR14, !P0 ;  /* 0x0000000e09007c0c */ /* 0x000fd2000c721270 */
[----:B------:R-:W-:Y:S01]  /*fc5c0*/  @P3 LOP3.LUT R5, R5, 0x20000, RZ, 0xfc, !PT ;  /* 0x0002000005053812 */ /* 0x000fe200078efcff */
[----:B0-----:R-:W-:Y:S01]  /*fc5d0*/  VIADD R3, R3, UR6 ;  /* 0x0000000603037c36 */ /* 0x001fe20008000000 */
[----:B------:R-:W-:Y:S01]  /*fc5e0*/  ISETP.LT.AND P0, PT, R12, UR20, !P0 ;  /* 0x000000140c007c0c */ /* 0x000fe2000c701270 */
[----:B------:R-:W-:Y:S01]  /*fc5f0*/  ULDC UR6, c[0x0][0x248] ;  /* 0x0000920000067ab9 */ /* 0x000fe20000000800 */
[----:B------:R-:W-:Y:S01]  /*fc600*/  LOP3.LUT R5, R5, 0xfffeffff, RZ, 0xc0, !PT ;  /* 0xfffeffff05057812 */ /* 0x000fe200078ec0ff */
[----:B------:R-:W-:Y:S01]  /*fc610*/  ULDC.64 UR12, c[0x0][0x228] ;  /* 0x00008a00000c7ab9 */ /* 0x000fe20000000a00 */
[----:B------:R-:W-:Y:S02]  /*fc620*/  ULDC UR14, c[0x0][0x228] ;  /* 0x00008a00000e7ab9 */ /* 0x000fe40000000800 */
[----:B------:R-:W-:-:S04]  /*fc630*/  @P2 LOP3.LUT R5, R5, 0x10000, RZ, 0xfc, !PT ;  /* 0x0001000005052812 */ /* 0x000fc800078efcff */
[----:B------:R-:W-:-:S04]  /*fc640*/  LOP3.LUT R5, R5, 0xffff7fff, RZ, 0xc0, !PT ;  /* 0xffff7fff05057812 */ /* 0x000fc800078ec0ff */
[----:B------:R-:W-:-:S04]  /*fc650*/  @P1 LOP3.LUT R5, R5, 0x8000, RZ, 0xfc, !PT ;  /* 0x0000800005051812 */ /* 0x000fc800078efcff */
[----:B------:R-:W-:Y:S01]  /*fc660*/  LOP3.LUT R5, R5, 0xffffbfff, RZ, 0xc0, !PT ;  /* 0xffffbfff05057812 */ /* 0x000fe200078ec0ff */
[----:B------:R0:W-:Y:S03]  /*fc670*/  STL [R1+0x64], R3 ;  /* 0x0000640301007387 */ /* 0x0001e60000100800 */
[----:B------:R-:W-:Y:S02]  /*fc680*/  @P0 LOP3.LUT R5, R5, 0x4000, RZ, 0xfc, !PT ;  /* 0x0000400005050812 */ /* 0x000fe400078efcff */
[----:B--2---:R-:W-:Y:S02]  /*fc690*/  ISETP.GE.AND P0, PT, R2, UR7, PT ;  /* 0x0000000702007c0c */ /* 0x004fe4000bf06270 */
[----:B------:R-:W2:Y:S01]  /*fc6a0*/  LDL.LU R2, [R1+0x4e9c] ;  /* 0x004e9c0001027983 */ /* 0x000ea20000300800 */
[----:B0-----:R-:W-:Y:S01]  /*fc6b0*/  VIADD R3, R3, UR6 ;  /* 0x0000000603037c36 */ /* 0x001fe20008000000 */
[----:B------:R-:W-:Y:S01]  /*fc6c0*/  ISETP.LT.AND P3, PT, R10, UR8, !P0 ;  /* 0x000000080a007c0c */ /* 0x000fe2000c761270 */
[----:B------:R-:W-:Y:S01]  /*fc6d0*/  ULDC.64 UR6, c[0x0][0x228] ;  /* 0x00008a0000067ab9 */ /* 0x000fe20000000a00 */
[----:B------:R-:W-:Y:S01]  /*fc6e0*/  ISETP.LT.AND P2, PT, R0, UR17, !P0 ;  /* 0x0000001100007c0c */ /* 0x000fe2000c741270 */
[----:B------:R-:W-:Y:S01]  /*fc6f0*/  ULDC.64 UR16, c[0x0][0x228] ;  /* 0x00008a0000107ab9 */ /* 0x000fe20000000a00 */
[----:B------:R0:W-:Y:S01]  /*fc700*/  STL [R1+0x60], R3 ;  /* 0x0000600301007387 */ /* 0x0001e20000100800 */
[----:B------:R-:W-:-:S03]  /*fc710*/  LOP3.LUT R5, R5, 0xffffdfff, RZ, 0xc0, !PT ;  /* 0xffffdfff05057812 */ /* 0x000fc600078ec0ff */
[----:B------:R-:W4:Y:S01]  /*fc720*/  LDL.LU R6, [R1+0x4ea0] ;  /* 0x004ea00001067983 */ /* 0x000f220000300800 */
[----:B------:R-:W-:Y:S01]  /*fc730*/  ISETP.LT.AND P1, PT, R9, UR15, !P0 ;  /* 0x0000000f09007c0c */ /* 0x000fe2000c721270 */
[----:B------:R-:W-:-:S03]  /*fc740*/  ULDC UR15, c[0x0][0x228] ;  /* 0x00008a00000f7ab9 */ /* 0x000fc60000000800 */
[----:B------:R-:W-:-:S04]  /*fc750*/  @P3 LOP3.LUT R5, R5, 0x2000, RZ, 0xfc, !PT ;  /* 0x0000200005053812 */ /* 0x000fc800078efcff */
[----:B------:R-:W-:-:S04]  /*fc760*/  LOP3.LUT R5, R5, 0xffffefff, RZ, 0xc0, !PT ;  /* 0xffffefff05057812 */ /* 0x000fc800078ec0ff */
[----:B------:R-:W-:Y:S02]  /*fc770*/  @P2 LOP3.LUT R5, R5, 0x1000, RZ, 0xfc, !PT ;  /* 0x0000100005052812 */ /* 0x000fe400078efcff */
[----:B------:R-:W-:Y:S01]  /*fc780*/  ISETP.LT.AND P0, PT, R12, UR21, !P0 ;  /* 0x000000150c007c0c */ /* 0x000fe2000c701270 */
[----:B------:R-:W-:Y:S01]  /*fc790*/  ULDC.64 UR20, c[0x0][0x228] ;  /* 0x00008a0000147ab9 */ /* 0x000fe20000000a00 */
[----:B------:R-:W-:-:S04]  /*fc7a0*/  LOP3.LUT R5, R5, 0xfffff7ff, RZ, 0xc0, !PT ;  /* 0xfffff7ff05057812 */ /* 0x000fc800078ec0ff */
[----:B------:R-:W-:-:S04]  /*fc7b0*/  @P1 LOP3.LUT R5, R5, 0x800, RZ, 0xfc, !PT ;  /* 0x0000080005051812 */ /* 0x000fc800078efcff */
[----:B------:R-:W-:-:S04]  /*fc7c0*/  LOP3.LUT R5, R5, 0xfffffbff, RZ, 0xc0, !PT ;  /* 0xfffffbff05057812 */ /* 0x000fc800078ec0ff */
[----:B------:R-:W-:-:S04]  /*fc7d0*/  @P0 LOP3.LUT R5, R5, 0x400, RZ, 0xfc, !PT ;  /* 0x0000040005050812 */ /* 0x000fc800078efcff */
[----:B------:R-:W-:Y:S02]  /*fc7e0*/  LOP3.LUT R5, R5, 0xfffffdff, RZ, 0xc0, !PT ;  /* 0xfffffdff05057812 */ /* 0x000fe400078ec0ff */
[----:B---3--:R-:W-:Y:S01]  /*fc7f0*/  ISETP.GE.AND P0, PT, R4, UR9, PT ;  /* 0x0000000904007c0c */ /* 0x008fe2000bf06270 */
[----:B------:R-:W-:-:S03]  /*fc800*/  ULDC.64 UR8, c[0x0][0x228] ;  /* 0x00008a0000087ab9 */ /* 0x000fc60000000a00 */
        /* <DEDUP_REMOVED lines=18> */
[----:B--2---:R-:W-:Y:S02]  /*fc930*/  ISETP.GE.AND P0, PT, R2, UR7, PT ;  /* 0x0000000702007c0c */ /* 0x004fe4000bf06270 */
[----:B------:R-:W2:Y:S04]  /*fc940*/  LDL.LU R2, [R1+0x4ea4] ;  /* 0x004ea40001027983 */ /* 0x000ea80000300800 */
[----:B------:R-:W3:Y:S01]  /*fc950*/  LDL.LU R4, [R1+0xe1c] ;  /* 0x000e1c0001047983 */ /* 0x000ee20000300800 */
[----:B------:R-:W-:Y:S01]  /*fc960*/  ISETP.LT.AND P3, PT, R10, UR8, !P0 ;  /* 0x000000080a007c0c */ /* 0x000fe2000c761270 */
[----:B0-----:R-:W-:Y:S01]  /*fc970*/  VIADD R3, R3, UR6 ;  /* 0x0000000603037c36 */ /* 0x001fe20008000000 */
[----:B------:R-:W-:Y:S01]  /*fc980*/  ISETP.LT.AND P2, PT, R0, UR35, !P0 ;  /* 0x0000002300007c0c */ /* 0x000fe2000c741270 */
[----:B------:R-:W-:Y:S01]  /*fc990*/  ULDC.64 UR6, c[0x0][0x228] ;  /* 0x00008a0000067ab9 */ /* 0x000fe20000000a00 */
[----:B------:R-:W-:Y:S01]  /*fc9a0*/  LOP3.LUT R5, R5, 0xffffffdf, RZ, 0xc0, !PT ;  /* 0xffffffdf05057812 */ /* 0x000fe200078ec0ff */
[----:B------:R-:W-:Y:S01]  /*fc9b0*/  ULDC UR8, c[0x0][0x248] ;  /* 0x0000920000087ab9 */ /* 0x000fe20000000800 */
        /* <DEDUP_REMOVED lines=8> */
[----:B0-----:R-:W-:Y:S01]  /*fca40*/  VIADD R3, R3, UR8 ;  /* 0x0000000803037c36 */ /* 0x001fe20008000000 */
[----:B------:R-:W-:Y:S01]  /*fca50*/  LOP3.LUT R5, R5, 0xfffffff7, RZ, 0xc0, !PT ;  /* 0xfffffff705057812 */ /* 0x000fe200078ec0ff */
[----:B------:R-:W-:Y:S01]  /*fca60*/  ULDC UR8, c[0x0][0x228] ;  /* 0x00008a0000087ab9 */ /* 0x000fe20000000800 */
[----:B------:R-:W-:Y:S02]  /*fca70*/  ULDC UR37, c[0x0][0x228] ;  /* 0x00008a0000257ab9 */ /* 0x000fe40000000800 */
[----:B------:R-:W-:-:S04]  /*fca80*/  @P1 LOP3.LUT R5, R5, 0x8, RZ, 0xfc, !PT ;  /* 0x0000000805051812 */ /* 0x000fc800078efcff */
[----:B------:R-:W-:-:S04]  /*fca90*/  LOP3.LUT R5, R5, 0xfffffffb, RZ, 0xc0, !PT ;  /* 0xfffffffb05057812 */ /* 0x000fc800078ec0ff */
[----:B------:R-:W-:Y:S02]  /*fcaa0*/  @P0 LOP3.LUT R5, R5, 0x4, RZ, 0xfc, !PT ;  /* 0x0000000405050812 */ /* 0x000fe400078efcff */
[----:B----4-:R-:W-:Y:S01]  /*fcab0*/  ISETP.GE.AND P0, PT, R6, UR9, PT ;  /* 0x0000000906007c0c */ /* 0x010fe2000bf06270 */
[----:B------:R-:W-:-:S03]  /*fcac0*/  ULDC UR9, c[0x0][0x228] ;  /* 0x00008a0000097ab9 */ /* 0x000fc60000000800 */
[----:B------:R-:W-:Y:S01]  /*fcad0*/  ISETP.LT.AND P3, PT, R10, UR6, !P0 ;  /* 0x000000060a007c0c */ /* 0x000fe2000c761270 */
[----:B------:R-:W-:Y:S01]  /*fcae0*/  ULDC UR6, c[0x0][0x228] ;  /* 0x00008a0000067ab9 */ /* 0x000fe20000000800 */
[----:B------:R-:W-:Y:S01]  /*fcaf0*/  ISETP.LT.AND P2, PT, R0, UR41, !P0 ;  /* 0x0000002900007c0c */ /* 0x000fe2000c741270 */
[----:B------:R-:W-:Y:S01]  /*fcb00*/  ULDC UR41, c[0x0][0x228] ;  /* 0x00008a0000297ab9 */ /* 0x000fe20000000800 */
[----:B------:R-:W-:-:S09]  /*fcb10*/  LOP3.LUT R5, R5, 0xfffffffd, RZ, 0xc0, !PT ;  /* 0xfffffffd05057812 */ /* 0x000fd200078ec0ff */
[----:B------:R-:W-:-:S04]  /*fcb20*/  @P3 LOP3.LUT R5, R5, 0x2, RZ, 0xfc, !PT ;  /* 0x0000000205053812 */ /* 0x000fc800078efcff */
[----:B------:R-:W-:-:S04]  /*fcb30*/  LOP3.LUT R5, R5, 0xfffffffe, RZ, 0xc0, !PT ;  /* 0xfffffffe05057812 */ /* 0x000fc800078ec0ff */
[----:B------:R-:W-:-:S05]  /*fcb40*/  @P2 LOP3.LUT R5, R5, 0x1, RZ, 0xfc, !PT ;  /* 0x0000000105052812 */ /* 0x000fca00078efcff */
[----:B------:R0:W-:Y:S04]  /*fcb50*/  STL [R1+0xe80], R5 ;  /* 0x000e800501007387 */ /* 0x0001e80000100800 */
[----:B0-----:R-:W4:Y:S01]  /*fcb60*/  LDL.LU R5, [R1+0x4ea8] ;  /* 0x004ea80001057983 */ /* 0x001f220000300800 */
[----:B------:R-:W-:Y:S01]  /*fcb70*/  ISETP.LT.AND P1, PT, R9, UR40, !P0 ;  /* 0x0000002809007c0c */ /* 0x000fe2000c721270 */
[----:B------:R-:W-:Y:S01]  /*fcb80*/  ULDC UR40, c[0x0][0x228] ;  /* 0x00008a0000287ab9 */ /* 0x000fe20000000800 */
[----:B------:R-:W-:Y:S01]  /*fcb90*/  ISETP.LT.AND P0, PT, R12, UR42, !P0 ;  /* 0x0000002a0c007c0c */ /* 0x000fe2000c701270 */
[----:B------:R0:W-:Y:S01]  /*fcba0*/  STL [R1+0x54], R3 ;  /* 0x0000540301007387 */ /* 0x0001e20000100800 */
[----:B------:R-:W-:Y:S01]  /*fcbb0*/  ULDC UR42, c[0x0][0x228] ;  /* 0x00008a00002a7ab9 */ /* 0x000fe20000000800 */
[----:B---3--:R-:W-:-:S08]  /*fcbc0*/  LOP3.LUT R4, R4, 0x7fffffff, RZ, 0xc0, !PT ;  /* 0x7fffffff04047812 */ /* 0x008fd000078ec0ff */
[----:B------:R-:W-:-:S04]  /*fcbd0*/  @P1 LOP3.LUT R4, R4, 0x80000000, RZ, 0xfc, !PT ;  /* 0x8000000004041812 */ /* 0x000fc800078efcff */
[----:B------:R-:W-:-:S04]  /*fcbe0*/  LOP3.LUT R4, R4, 0xbfffffff, RZ, 0xc0, !PT ;  /* 0xbfffffff04047812 */ /* 0x000fc800078ec0ff */
[----:B------:R-:W-:Y:S02]  /*fcbf0*/  @P0 LOP3.LUT R4, R4, 0x40000000, RZ, 0xfc, !PT ;  /* 0x4000000004040812 */ /* 0x000fe400078efcff */
[----:B--2---:R-:W-:Y:S01]  /*fcc00*/  ISETP.GE.AND P0, PT, R2, UR7, PT ;  /* 0x0000000702007c0c */ /* 0x004fe2000bf06270 */
[----:B------:R-:W-:Y:S01]  /*fcc10*/  ULDC UR7, c[0x0][0x248] ;  /* 0x0000920000077ab9 */ /* 0x000fe20000000800 */
[----:B------:R-:W2:Y:S02]  /*fcc20*/  LDL.LU R2, [R1+0x4eac] ;  /* 0x004eac0001027983 */ /* 0x000ea40000300800 */
[----:B------:R-:W-:Y:S02]  /*fcc30*/  ISETP.LT.AND P3, PT, R10, UR10, !P0 ;  /* 0x0000000a0a007c0c */ /* 0x000fe4000c761270 */
[----:B------:R-:W-:Y:S02]  /*fcc40*/  ISETP.LT.AND P2, PT, R0, UR44, !P0 ;  /* 0x0000002c00007c0c */ /* 0x000fe4000c741270 */
[----:B------:R-:W-:-:S02]  /*fcc50*/  LOP3.LUT R4, R4, 0xdfffffff, RZ, 0xc0, !PT ;  /* 0xdfffffff04047812 */ /* 0x000fc400078ec0ff */
[----:B------:R-:W-:Y:S01]  /*fcc60*/  ISETP.LT.AND P1, PT, R9, UR43, !P0 ;  /* 0x0000002b09007c0c */ /* 0x000fe2000c721270 */
[----:B0-----:R-:W-:Y:S01]  /*fcc70*/  VIADD R3, R3, UR7 ;  /* 0x0000000703037c36 */ /* 0x001fe20008000000 */
[----:B------:R-:W-:Y:S01]  /*fcc80*/  ULDC UR10, c[0x0][0x248] ;  /* 0x00009200000a7ab9 */ /* 0x000fe20000000800 */
[----:B------:R-:W-:-:S04]  /*fcc90*/  ULDC UR44, c[0x0][0x228] ;  /* 0x00008a00002c7ab9 */ /* 0x000fc80000000800 */
[----:B------:R-:W-:Y:S01]  /*fcca0*/  @P3 LOP3.LUT R4, R4, 0x20000000, RZ, 0xfc, !PT ;  /* 0x2000000004043812 */ /* 0x000fe200078efcff */
[----:B------:R-:W-:Y:S01]  /*fccb0*/  ULDC UR43, c[0x0][0x228] ;  /* 0x00008a00002b7ab9 */ /* 0x000fe20000000800 */
        /* <DEDUP_REMOVED lines=10> */
[----:B----4-:R-:W-:Y:S01]  /*fcd60*/  ISETP.GE.AND P0, PT, R5, UR11, PT ;  /* 0x0000000b05007c0c */ /* 0x010fe2000bf06270 */
[----:B0-----:R-:W-:Y:S01]  /*fcd70*/  VIADD R3, R3, UR10 ;  /* 0x0000000a03037c36 */ /* 0x001fe20008000000 */
[----:B------:R-:W3:Y:S01]  /*fcd80*/  LDL.LU R5, [R1+0x4eb0] ;  /* 0x004eb00001057983 */ /* 0x000ee20000300800 */
[----:B------:R-:W-:Y:S01]  /*fcd90*/  LOP3.LUT R4, R4, 0xfdffffff, RZ, 0xc0, !PT ;  /* 0xfdffffff04047812 */ /* 0x000fe200078ec0ff */
[----:B------:R-:W-:Y:S01]  /*fcda0*/  ULDC UR10, c[0x0][0x228] ;  /* 0x00008a00000a7ab9 */ /* 0x000fe20000000800 */
[----:B------:R-:W-:Y:S01]  /*fcdb0*/  ISETP.LT.AND P3, PT, R10, UR12, !P0 ;  /* 0x0000000c0a007c0c */ /* 0x000fe2000c761270 */
[----:B------:R-:W-:Y:S01]  /*fcdc0*/  ULDC UR11, c[0x0][0x228] ;  /* 0x00008a00000b7ab9 */ /* 0x000fe20000000800 */
[----:B------:R-:W-:Y:S02]  /*fcdd0*/  ISETP.LT.AND P2, PT, R0, UR47, !P0 ;  /* 0x0000002f00007c0c */ /* 0x000fe4000c741270 */
[----:B------:R-:W-:Y:S01]  /*fcde0*/  ISETP.LT.AND P1, PT, R9, UR46, !P0 ;  /* 0x0000002e09007c0c */ /* 0x000fe2000c721270 */
[----:B------:R0:W-:Y:S01]  /*fcdf0*/  STL [R1+0x4c], R3 ;  /* 0x00004c0301007387 */ /* 0x0001e20000100800 */
[----:B------:R-:W-:-:S07]  /*fce00*/  ULDC UR12, c[0x0][0x228] ;  /* 0x00008a00000c7ab9 */ /* 0x000fce0000000800 */
[----:B------:R-:W-:Y:S01]  /*fce10*/  @P3 LOP3.LUT R4, R4, 0x2000000, RZ, 0xfc, !PT ;  /* 0x0200000004043812 */ /* 0x000fe200078efcff */
[----:B------:R-:W-:Y:S01]  /*fce20*/  ULDC UR46, c[0x0][0x228] ;  /* 0x00008a00002e7ab9 */ /* 0x000fe20000000800 */
[----:B------:R-:W-:Y:S02]  /*fce30*/  ULDC UR47, c[0x0][0x228] ;  /* 0x00008a00002f7ab9 */ /* 0x000fe40000000800 */
        /* <DEDUP_REMOVED lines=63> */
[----:B------:R-:W-:Y:S01]  /*fd230*/  ULDC.64 UR28, c[0x0][0x228] ;  /* 0x00008a00001c7ab9 */ /* 0x000fe20000000a00 */
[----:B------:R-:W-:Y:S01]  /*fd240*/  ISETP.LT.AND P0, PT, R12, UR30, !P0 ;  /* 0x0000001e0c007c0c */ /* 0x000fe2000c701270 */
[----:B------:R0:W-:Y:S01]  /*fd250*/  STL [R1+0x40], R3 ;  /* 0x0000400301007387 */ /* 0x0001e20000100800 */
[----:B------:R-:W-:Y:S01]  /*fd260*/  LOP3.LUT R4, R4, 0xffffefff, RZ, 0xc0, !PT ;  /* 0xffffefff04047812 */ /* 0x000fe200078ec0ff */
[----:B------:R-:W-:Y:S01]  /*fd270*/  ULDC UR19, c[0x0][0x248] ;  /* 0x0000920000137ab9 */ /* 0x000fe20000000800 */
[----:B------:R-:W-:Y:S02]  /*fd280*/  ULDC.64 UR30, c[0x0][0x228] ;  /* 0x00008a00001e7ab9 */ /* 0x000fe40000000a00 */
[----:B------:R-:W-:-:S04]  /*fd290*/  @P2 LOP3.LUT R4, R4, 0x1000, RZ, 0xfc, !PT ;  /* 0x0000100004042812 */ /* 0x000fc800078efcff */
[----:B------:R-:W-:-:S04]  /*fd2a0*/  LOP3.LUT R4, R4, 0xfffff7ff, RZ, 0xc0, !PT ;  /* 0xfffff7ff04047812 */ /* 0x000fc800078ec0ff */
        /* <DEDUP_REMOVED lines=26> */
[----:B--2---:R-:W-:Y:S01]  /*fd450*/  ISETP.GE.AND P0, PT, R2, UR29, PT ;  /* 0x0000001d02007c0c */ /* 0x004fe2000bf06270 */
[----:B------:R-:W-:Y:S01]  /*fd460*/  ULDC.64 UR28, c[0x0][0x228] ;  /* 0x00008a00001c7ab9 */ /* 0x000fe20000000a00 */
[----:B------:R-:W2:Y:S04]  /*fd470*/  LDL.LU R2, [R1+0x4ec4] ;  /* 0x004ec40001027983 */ /* 0x000ea80000300800 */
[----:B------:R-:W4:Y:S01]  /*fd480*/  LDL.LU R6, [R1+0xe18] ;  /* 0x000e180001067983 */ /* 0x000f220000300800 */
[----:B------:R-:W-:Y:S02]  /*fd490*/  ISETP.LT.AND P3, PT, R10, UR30, !P0 ;  /* 0x0000001e0a007c0c */ /* 0x000fe4000c761270 */
[----:B------:R-:W-:-:S02]  /*fd4a0*/  ISETP.LT.AND P2, PT, R0, UR33, !P0 ;  /* 0x0000002100007c0c */ /* 0x000fc4000c741270 */
[----:B------:R-:W-:Y:S02]  /*fd4b0*/  LOP3.LUT R4, R4, 0xffffffdf, RZ, 0xc0, !PT ;  /* 0xffffffdf04047812 */ /* 0x000fe400078ec0ff */
        /* <DEDUP_REMOVED lines=18> */
[----:B------:R-:W-:-:S11]  /*fd5e0*/  ISETP.LT.AND P2, PT, R0, UR35, !P0 ;  /* 0x0000002300007c0c */ /* 0x000fd6000c741270 */
[----:B------:R-:W-:Y:S02]  /*fd5f0*/  @P3 LOP3.LUT R4, R4, 0x2, RZ, 0xfc, !PT ;  /* 0x0000000204043812 */ /* 0x000fe400078efcff */
[----:B------:R-:W-:Y:S01]  /*fd600*/  ISETP.LT.AND P1, PT, R9, UR33, !P0 ;  /* 0x0000002109007c0c */ /* 0x000fe2000c721270 */
[----:B0-----:R-:W-:Y:S01]  /*fd610*/  VIADD R3, R3, UR28 ;  /* 0x0000001c03037c36 */ /* 0x001fe20008000000 */
[----:B------:R-:W-:Y:S01]  /*fd620*/  LOP3.LUT R4, R4, 0xfffffffe, RZ, 0xc0, !PT ;  /* 0xfffffffe04047812 */ /* 0x000fe200078ec0ff */
[----:B------:R-:W-:Y:S01]  /*fd630*/  ULDC UR35, c[0x0][0x228] ;  /* 0x00008a0000237ab9 */ /* 0x000fe20000000800 */
[----:B------:R-:W-:Y:S01]  /*fd640*/  ISETP.LT.AND P0, PT, R12, UR32, !P0 ;  /* 0x000000200c007c0c */ /* 0x000fe2000c701270 */
[----:B------:R-:W-:Y:S01]  /*fd650*/  ULDC.64 UR32, c[0x0][0x228] ;  /* 0x00008a0000207ab9 */ /* 0x000fe20000000a00 */
[----:B------:R-:W-:Y:S01]  /*fd660*/  @P2 LOP3.LUT R4, R4, 0x1, RZ, 0xfc, !PT ;  /* 0x0000000104042812 */ /* 0x000fe200078efcff */
[----:B------:R-:W-:-:S04]  /*fd670*/  ULDC UR28, c[0x0][0x228] ;  /* 0x00008a00001c7ab9 */ /* 0x000fc80000000800 */
[----:B------:R0:W-:Y:S04]  /*fd680*/  STL [R1+0xe1c], R4 ;  /* 0x000e1c0401007387 */ /* 0x0001e80000100800 */
[----:B0-----:R-:W3:Y:S04]  /*fd690*/  LDL.LU R4, [R1+0x4ec8] ;  /* 0x004ec80001047983 */ /* 0x001ee80000300800 */
[----:B------:R0:W-:Y:S01]  /*fd6a0*/  STL [R1+0x34], R3 ;  /* 0x0000340301007387 */ /* 0x0001e20000100800 */
[----:B----4-:R-:W-:-:S04]  /*fd6b0*/  LOP3.LUT R6, R6, 0x7fffffff, RZ, 0xc0, !PT ;  /* 0x7fffffff06067812 */ /* 0x010fc800078ec0ff */
        /* <DEDUP_REMOVED lines=11> */
[----:B------:R-:W-:-:S05]  /*fd770*/  ULDC UR42, c[0x0][0x228] ;  /* 0x00008a00002a7ab9 */ /* 0x000fca0000000800 */
        /* <DEDUP_REMOVED lines=35> */
[----:B------:R-:W2:Y:S02]  /*fd9b0*/  LDL.LU R2, [R1+0x4ed4] ;  /* 0x004ed40001027983 */ /* 0x000ea40000300800 */
[----:B------:R-:W-:Y:S02]  /*fd9c0*/  ISETP.LT.AND P3, PT, R10, UR32, !P0 ;  /* 0x000000200a007c0c */ /* 0x000fe4000c761270 */
[----:B------:R-:W-:Y:S01]  /*fd9d0*/  ISETP.LT.AND P2, PT, R0, UR45, !P0 ;  /* 0x0000002d00007c0c */ /* 0x000fe2000c741270 */
[----:B0-----:R-:W-:Y:S01]  /*fd9e0*/  VIADD R3, R3, UR30 ;  /* 0x0000001e03037c36 */ /* 0x001fe20008000000 */
[----:B------:R-:W-:Y:S01]  /*fd9f0*/  LOP3.LUT R6, R6, 0xffdfffff, RZ, 0xc0, !PT ;  /* 0xffdfffff06067812 */ /* 0x000fe200078ec0ff */
[----:B------:R-:W-:Y:S01]  /*fda00*/  ULDC.64 UR30, c[0x0][0x228] ;  /* 0x00008a00001e7ab9 */ /* 0x000fe20000000a00 */
[----:B------:R-:W-:Y:S01]  /*fda10*/  ISETP.LT.AND P1, PT, R9, UR43, !P0 ;  /* 0x0000002b09007c0c */ /* 0x000fe2000c721270 */
[----:B------:R-:W-:-:S06]  /*fda20*/  ULDC UR45, c[0x0][0x228] ;  /* 0x00008a00002d7ab9 */ /* 0x000fcc0000000800 */
[----:B------:R-:W-:Y:S01]  /*fda30*/  @P3 LOP3.LUT R6, R6, 0x200000, RZ, 0xfc, !PT ;  /* 0x0020000006063812 */ /* 0x000fe200078efcff */
[----:B------:R0:W-:Y:S01]  /*fda40*/  STL [R1+0x28], R3 ;  /* 0x0000280301007387 */ /* 0x0001e20000100800 */
        /* <DEDUP_REMOVED lines=17> */
[----:B------:R-:W-:-:S09]  /*fdb60*/  ISETP.LT.AND P1, PT, R9, UR45, !P0 ;  /* 0x0000002d09007c0c */ /* 0x000fd2000c721270 */
[----:B------:R-:W-:Y:S01]  /*fdb70*/  @P3 LOP3.LUT R6, R6, 0x20000, RZ, 0xfc, !PT ;  /* 0x0002000006063812 */ /* 0x000fe200078efcff */
[----:B0-----:R-:W-:Y:S01]  /*fdb80*/  VIADD R3, R3, UR30 ;  /* 0x0000001e03037c36 */ /* 0x001fe20008000000 */
[----:B------:R-:W-:Y:S01]  /*fdb90*/  ISETP.LT.AND P0, PT, R12, UR44, !P0 ;  /* 0x0000002c0c007c0c */ /* 0x000fe2000c701270 */
[----:B------:R-:W-:Y:S01]  /*fdba0*/  ULDC UR44, c[0x0][0x228] ;  /* 0x00008a00002c7ab9 */ /* 0x000fe20000000800 */
        /* <DEDUP_REMOVED lines=8> */
[----:B--2---:R-:W-:Y:S02]  /*fdc30*/  ISETP.GE.AND P0, PT, R2, UR31, PT ;  /* 0x0000001f02007c0c */ /* 0x004fe4000bf06270 */
[----:B------:R-:W2:Y:S02]  /*fdc40*/  LDL.LU R2, [R1+0x4edc] ;  /* 0x004edc0001027983 */ /* 0x000ea40000300800 */
[----:B------:R-:W-:Y:S02]  /*fdc50*/  ISETP.LT.AND P3, PT, R10, UR32, !P0 ;  /* 0x000000200a007c0c */ /* 0x000fe4000c761270 */
[----:B------:R-:W-:Y:S02]  /*fdc60*/  ISETP.LT.AND P2, PT, R0, UR49, !P0 ;  /* 0x0000003100007c0c */ /* 0x000fe4000c741270 */
[----:B------:R-:W-:-:S02]  /*fdc70*/  LOP3.LUT R6, R6, 0xffffdfff, RZ, 0xc0, !PT ;  /* 0xffffdfff06067812 */ /* 0x000fc400078ec0ff */
[----:B------:R-:W-:Y:S01]  /*fdc80*/  ISETP.LT.AND P1, PT, R9, UR46, !P0 ;  /* 0x0000002e09007c0c */ /* 0x000fe2000c721270 */
[----:B------:R0:W-:Y:S01]  /*fdc90*/  STL [R1+0x24], R3 ;  /* 0x0000240301007387 */ /* 0x0001e20000100800 */
[----:B------:R-:W-:-:S05]  /*fdca0*/  ULDC UR49, c[0x0][0x228] ;  /* 0x00008a0000317ab9 */ /* 0x000fca0000000800 */
[----:B------:R-:W-:Y:S01]  /*fdcb0*/  @P3 LOP3.LUT R6, R6, 0x2000, RZ, 0xfc, !PT ;  /* 0x0000200006063812 */ /* 0x000fe200078efcff */
[----:B------:R-:W4:Y:S01]  /*fdcc0*/  LDL.LU R5, [R1+0x4ee0] ;  /* 0x004ee00001057983 */ /* 0x000f220000300800 */
[----:B------:R-:W-:Y:S02]  /*fdcd0*/  ULDC UR46, c[0x0][0x228] ;  /* 0x00008a00002e7ab9 */ /* 0x000fe40000000800 */
        /* <DEDUP_REMOVED lines=10> */
[----:B------:R-:W-:Y:S02]  /*fdd80*/  LOP3.LUT R6, R6, 0xfffffdff, RZ, 0xc0, !PT ;  /* 0xfffffdff06067812 */ /* 0x000fe400078ec0ff */
[----:B---3--:R-:W-:Y:S01]  /*fdd90*/  ISETP.GE.AND P0, PT, R4, UR33, PT ;  /* 0x0000002104007c0c */ /* 0x008fe2000bf06270 */
[----:B------:R0:W-:Y:S01]  /*fdda0*/  STL [R1+0x20], R3 ;  /* 0x0000200301007387 */ /* 0x0001e20000100800 */
[----:B------:R-:W-:Y:S02]  /*fddb0*/  ULDC.64 UR32, c[0x0][0x228] ;  /* 0x00008a0000207ab9 */ /* 0x000fe40000000a00 */
[----:B------:R-:W-:Y:S01]  /*fddc0*/  ISETP.LT.AND P3, PT, R10, UR30, !P0 ;  /* 0x0000001e0a007c0c */ /* 0x000fe2000c761270 */
[----:B------:R-:W-:Y:S01]  /*fddd0*/  ULDC UR30, c[0x0][0x248] ;  /* 0x00009200001e7ab9 */ /* 0x000fe20000000800 */
[----:B------:R-:W-:Y:S02]  /*fdde0*/  ISETP.LT.AND P2, PT, R0, UR49, !P0 ;  /* 0x0000003100007c0c */ /* 0x000fe4000c741270 */
[----:B------:R-:W-:-:S09]  /*fddf0*/  ISETP.LT.AND P1, PT, R9, UR46, !P0 ;  /* 0x0000002e09007c0c */ /* 0x000fd2000c721270 */
[----:B------:R-:W-:Y:S01]  /*fde00*/  @P3 LOP3.LUT R6, R6, 0x200, RZ, 0xfc, !PT ;  /* 0x0000020006063812 */ /* 0x000fe200078efcff */
[----:B------:R-:W-:Y:S01]  /*fde10*/  VIADD R4, R3, UR30 ;  /* 0x0000001e03047c36 */ /* 0x000fe20008000000 */
[----:B------:R-:W-:Y:S01]  /*fde20*/  ISETP.LT.AND P0, PT, R12, UR44, !P0 ;  /* 0x0000002c0c007c0c */ /* 0x000fe2000c701270 */
[----:B------:R-:W-:Y:S01]  /*fde30*/  ULDC UR49, c[0x0][0x228] ;  /* 0x00008a0000317ab9 */ /* 0x000fe20000000800 */
[----:B------:R-:W-:Y:S01]  /*fde40*/  LOP3.LUT R6, R6, 0xfffffeff, RZ, 0xc0, !PT ;  /* 0xfffffeff06067812 */ /* 0x000fe200078ec0ff */
[----:B------:R-:W-:Y:S01]  /*fde50*/  ULDC UR46, c[0x0][0x228] ;  /* 0x00008a00002e7ab9 */ /* 0x000fe20000000800 */
[----:B------:R-:W-:Y:S01]  /*fde60*/  ULDC UR44, c[0x0][0x228] ;  /* 0x00008a00002c7ab9 */ /* 0x000fe20000000800 */
[----:B------:R-:W-:Y:S01]  /*fde70*/  ULDC UR30, c[0x0][0x248] ;  /* 0x00009200001e7ab9 */ /* 0x000fe20000000800 */
[----:B------:R-:W-:-:S04]  /*fde80*/  @P2 LOP3.LUT R6, R6, 0x100, RZ, 0xfc, !PT ;  /* 0x0000010006062812 */ /* 0x000fc800078efcff */
[----:B------:R-:W-:-:S04]  /*fde90*/  LOP3.LUT R6, R6, 0xffffff7f, RZ, 0xc0, !PT ;  /* 0xffffff7f06067812 */ /* 0x000fc800078ec0ff */
[----:B------:R-:W-:-:S04]  /*fdea0*/  @P1 LOP3.LUT R6, R6, 0x80, RZ, 0xfc, !PT ;  /* 0x0000008006061812 */ /* 0x000fc800078efcff */
[----:B------:R-:W-:-:S04]  /*fdeb0*/  LOP3.LUT R6, R6, 0xffffffbf, RZ, 0xc0, !PT ;  /* 0xffffffbf06067812 */ /* 0x000fc800078ec0ff */
[----:B------:R-:W-:Y:S02]  /*fdec0*/  @P0 LOP3.LUT R6, R6, 0x40, RZ, 0xfc, !PT ;  /* 0x0000004006060812 */ /* 0x000fe400078efcff */
[----:B--2---:R-:W-:Y:S02]  /*fded0*/  ISETP.GE.AND P0, PT, R2, UR31, PT ;  /* 0x0000001f02007c0c */ /* 0x004fe4000bf06270 */
[----:B------:R-:W2:Y:S04]  /*fdee0*/  LDL.LU R2, [R1+0x4ee4] ;  /* 0x004ee40001027983 */ /* 0x000ea80000300800 */
[----:B------:R1:W-:Y:S04]  /*fdef0*/  STL [R1+0x1c], R4 ;  /* 0x00001c0401007387 */ /* 0x0003e80000100800 */
[----:B0-----:R-:W3:Y:S01]  /*fdf00*/  LDL.LU R3, [R1+0xe14] ;  /* 0x000e140001037983 */ /* 0x001ee20000300800 */
[----:B------:R-:W-:-:S02]  /*fdf10*/  ISETP.LT.AND P3, PT, R10, UR32, !P0 ;  /* 0x000000200a007c0c */ /* 0x000fc4000c761270 */
[----:B------:R-:W-:Y:S01]  /*fdf20*/  ISETP.LT.AND P2, PT, R0, UR49, !P0 ;  /* 0x0000003100007c0c */ /* 0x000fe2000c741270 */
[----:B------:R-:W-:Y:S01]  /*fdf30*/  ULDC UR49, c[0x0][0x248] ;  /* 0x0000920000317ab9 */ /* 0x000fe20000000800 */
[----:B------:R-:W-:Y:S02]  /*fdf40*/  LOP3.LUT R6, R6, 0xffffffdf, RZ, 0xc0, !PT ;  /* 0xffffffdf06067812 */ /* 0x000fe400078ec0ff */
[----:B------:R-:W-:Y:S01]  /*fdf50*/  ISETP.LT.AND P1, PT, R9, UR46, !P0 ;  /* 0x0000002e09007c0c */ /* 0x000fe2000c721270 */
[----:B-1----:R-:W-:-:S06]  /*fdf60*/  VIADD R4, R4, UR30 ;  /* 0x0000001e04047c36 */ /* 0x002fcc0008000000 */
[----:B------:R-:W-:Y:S01]  /*fdf70*/  @P3 LOP3.LUT R6, R6, 0x20, RZ, 0xfc, !PT ;  /* 0x0000002006063812 */ /* 0x000fe200078efcff */
[----:B------:R-:W-:Y:S01]  /*fdf80*/  ULDC.64 UR30, c[0x0][0x228] ;  /* 0x00008a00001e7ab9 */ /* 0x000fe20000000a00 */
        /* <DEDUP_REMOVED lines=10> */
[----:B----4-:R-:W-:Y:S01]  /*fe030*/  ISETP.GE.AND P0, PT, R5, UR33, PT ;  /* 0x0000002105007c0c */ /* 0x010fe2000bf06270 */
[----:B------:R-:W-:Y:S01]  /*fe040*/  ULDC.64 UR32, c[0x0][0x228] ;  /* 0x00008a0000207ab9 */ /* 0x000fe20000000a00 */
[----:B------:R-:W4:Y:S02]  /*fe050*/  LDL.LU R5, [R1+0x4ee8] ;  /* 0x004ee80001057983 */ /* 0x000f240000300800 */
[----:B------:R-:W-:Y:S01]  /*fe060*/  ISETP.LT.AND P3, PT, R10, UR30, !P0 ;  /* 0x0000001e0a007c0c */ /* 0x000fe2000c761270 */
[----:B------:R-:W-:Y:S01]  /*fe070*/  ULDC UR30, c[0x0][0x248] ;  /* 0x00009200001e7ab9 */ /* 0x000fe20000000800 */
[----:B------:R-:W-:Y:S02]  /*fe080*/  ISETP.LT.AND P1, PT, R9, UR44, !P0 ;  /* 0x0000002c09007c0c */ /* 0x000fe4000c721270 */
[----:B------:R-:W-:-:S02]  /*fe090*/  ISETP.LT.AND P2, PT, R0, UR46, !P0 ;  /* 0x0000002e00007c0c */ /* 0x000fc4000c741270 */
[----:B------:R-:W-:Y:S01]  /*fe0a0*/  LOP3.LUT R6, R6, 0xfffffffd, RZ, 0xc0, !PT ;  /* 0xfffffffd06067812 */ /* 0x000fe200078ec0ff */
[----:B0-----:R-:W-:Y:S01]  /*fe0b0*/  VIADD R4, R4, UR30 ;  /* 0x0000001e04047c36 */ /* 0x001fe20008000000 */
[----:B------:R-:W-:Y:S01]  /*fe0c0*/  ISETP.LT.AND P0, PT, R12, UR53, !P0 ;  /* 0x000000350c007c0c */ /* 0x000fe2000c701270 */
[----:B------:R-:W-:Y:S01]  /*fe0d0*/  ULDC UR46, c[0x0][0x248] ;  /* 0x00009200002e7ab9 */ /* 0x000fe20000000800 */
[----:B------:R-:W-:Y:S01]  /*fe0e0*/  ULDC UR44, c[0x0][0x248] ;  /* 0x00009200002c7ab9 */ /* 0x000fe20000000800 */
[----:B------:R-:W-:Y:S02]  /*fe0f0*/  ULDC UR53, c[0x0][0x228] ;  /* 0x00008a0000357ab9 */ /* 0x000fe40000000800 */
[----:B------:R-:W-:-:S04]  /*fe100*/  @P3 LOP3.LUT R6, R6, 0x2, RZ, 0xfc, !PT ;  /* 0x0000000206063812 */ /* 0x000fc800078efcff */
[----:B------:R-:W-:-:S04]  /*fe110*/  LOP3.LUT R6, R6, 0xfffffffe, RZ, 0xc0, !PT ;  /* 0xfffffffe06067812 */ /* 0x000fc800078ec0ff */
[----:B------:R-:W-:-:S05]  /*fe120*/  @P2 LOP3.LUT R6, R6, 0x1, RZ, 0xfc, !PT ;  /* 0x0000000106062812 */ /* 0x000fca00078efcff */
[----:B------:R-:W-:Y:S04]  /*fe130*/  STL [R1+0xe18], R6 ;  /* 0x000e180601007387 */ /* 0x000fe80000100800 */
[----:B------:R0:W-:Y:S01]  /*fe140*/  STL [R1+0x14], R4 ;  /* 0x0000140401007387 */ /* 0x0001e20000100800 */
[----:B---3--:R-:W-:-:S04]  /*fe150*/  LOP3.LUT R3, R3, 0x7fffffff, RZ, 0xc0, !PT ;  /* 0x7fffffff03037812 */ /* 0x008fc800078ec0ff */
[----:B------:R-:W-:-:S04]  /*fe160*/  @P1 LOP3.LUT R3, R3, 0x80000000, RZ, 0xfc, !PT ;  /* 0x8000000003031812 */ /* 0x000fc800078efcff */
[----:B------:R-:W-:-:S04]  /*fe170*/  LOP3.LUT R3, R3, 0xbfffffff, RZ, 0xc0, !PT ;  /* 0xbfffffff03037812 */ /* 0x000fc800078ec0ff */
[----:B------:R-:W-:Y:S02]  /*fe180*/  @P0 LOP3.LUT R3, R3, 0x40000000, RZ, 0xfc, !PT ;  /* 0x4000000003030812 */ /* 0x000fe400078efcff */
[----:B--2---:R-:W-:Y:S01]  /*fe190*/  ISETP.GE.AND P0, PT, R2, UR31, PT ;  /* 0x0000001f02007c0c */ /* 0x004fe2000bf06270 */
[----:B------:R-:W-:Y:S01]  /*fe1a0*/  ULDC.64 UR30, c[0x0][0x228] ;  /* 0x00008a00001e7ab9 */ /* 0x000fe20000000a00 */
[----:B------:R-:W2:Y:S02]  /*fe1b0*/  LDL.LU R2, [R1+0x4eec] ;  /* 0x004eec0001027983 */ /* 0x000ea40000300800 */
[----:B------:R-:W-:Y:S02]  /*fe1c0*/  ISETP.LT.AND P3, PT, R10, UR32, !P0 ;  /* 0x000000200a007c0c */ /* 0x000fe4000c761270 */
        /* <DEDUP_REMOVED lines=17> */
[----:B----4-:R-:W-:Y:S01]  /*fe2e0*/  ISETP.GE.AND P0, PT, R5, UR33, PT ;  /* 0x0000002105007c0c */ /* 0x010fe2000bf06270 */
[----:B------:R-:W-:Y:S01]  /*fe2f0*/  ULDC.64 UR32, c[0x0][0x228] ;  /* 0x00008a0000207ab9 */ /* 0x000fe20000000a00 */
[----:B------:R-:W3:Y:S02]  /*fe300*/  LDL.LU R5, [R1+0x4ef0] ;  /* 0x004ef00001057983 */ /* 0x000ee40000300800 */
[----:B------:R-:W-:Y:S01]  /*fe310*/  ISETP.LT.AND P3, PT, R10, UR30, !P0 ;  /* 0x0000001e0a007c0c */ /* 0x000fe2000c761270 */
[----:B------:R-:W-:Y:S01]  /*fe320*/  ULDC UR30, c[0x0][0x248] ;  /* 0x00009200001e7ab9 */ /* 0x000fe20000000800 */
[----:B------:R-:W-:Y:S01]  /*fe330*/  ISETP.LT.AND P2, PT, R0, UR56, !P0 ;  /* 0x0000003800007c0c */ /* 0x000fe2000c741270 */
[----:B0-----:R-:W-:Y:S01]  /*fe340*/  VIADD R4, R4, UR6 ;  /* 0x0000000604047c36 */ /* 0x001fe20008000000 */
[----:B------:R-:W-:Y:S01]  /*fe350*/  LOP3.LUT R3, R3, 0xfdffffff, RZ, 0xc0, !PT ;  /* 0xfdffffff03037812 */ /* 0x000fe200078ec0ff */
[----:B------:R-:W-:Y:S01]  /*fe360*/  ULDC UR6, c[0x0][0x248] ;  /* 0x0000920000067ab9 */ /* 0x000fe20000000800 */
[----:B------:R-:W-:Y:S01]  /*fe370*/  ISETP.LT.AND P1, PT, R9, UR55, !P0 ;  /* 0x0000003709007c0c */ /* 0x000fe2000c721270 */
[----:B------:R-:W-:-:S06]  /*fe380*/  ULDC UR56, c[0x0][0x228] ;  /* 0x00008a0000387ab9 */ /* 0x000fcc0000000800 */
[----:B------:R-:W-:Y:S01]  /*fe390*/  @P3 LOP3.LUT R3, R3, 0x2000000, RZ, 0xfc, !PT ;  /* 0x0200000003033812 */ /* 0x000fe200078efcff */
[----:B------:R0:W-:Y:S01]  /*fe3a0*/  STL [R1+0xc], R4 ;  /* 0x00000c0401007387 */ /* 0x0001e20000100800 */
        /* <DEDUP_REMOVED lines=9> */
[----:B--2---:R-:W-:Y:S01]  /*fe440*/  ISETP.GE.AND P0, PT, R2, UR31, PT ;  /* 0x0000001f02007c0c */ /* 0x004fe2000bf06270 */
[----:B0-----:R-:W-:Y:S01]  /*fe450*/  VIADD R4, R4, UR6 ;  /* 0x0000000604047c36 */ /* 0x001fe20008000000 */
[----:B------:R-:W2:Y:S01]  /*fe460*/  LDL.LU R2, [R1+0x4ef4] ;  /* 0x004ef40001027983 */ /* 0x000ea20000300800 */
[----:B------:R-:W-:Y:S01]  /*fe470*/  ULDC UR31, c[0x0][0x248] ;  /* 0x00009200001f7ab9 */ /* 0x000fe20000000800 */
[----:B------:R-:W-:Y:S01]  /*fe480*/  ISETP.LT.AND P3, PT, R10, UR32, !P0 ;  /* 0x000000200a007c0c */ /* 0x000fe2000c761270 */
[----:B------:R-:W-:Y:S01]  /*fe490*/  ULDC UR32, c[0x0][0x248] ;  /* 0x0000920000207ab9 */ /* 0x000fe20000000800 */
[----:B------:R-:W-:Y:S02]  /*fe4a0*/  ISETP.LT.AND P2, PT, R0, UR7, !P0 ;  /* 0x0000000700007c0c */ /* 0x000fe4000c741270 */
[----:B------:R-:W-:Y:S01]  /*fe4b0*/  ISETP.LT.AND P1, PT, R9, UR8, !P0 ;  /* 0x0000000809007c0c */ /* 0x000fe2000c721270 */
[----:B------:R0:W-:Y:S08]  /*fe4c0*/  STL [R1+0x8], R4 ;  /* 0x0000080401007387 */ /* 0x0001f00000100800 */
[----:B------:R-:W-:Y:S01]  /*fe4d0*/  @P3 LOP3.LUT R3, R3, 0x200000, RZ, 0xfc, !PT ;  /* 0x0020000003033812 */ /* 0x000fe200078efcff */
[----:B------:R-:W-:Y:S01]  /*fe4e0*/  ULDC.64 UR6, c[0x0][0x228] ;  /* 0x00008a0000067ab9 */ /* 0x000fe20000000a00 */
[----:B------:R-:W-:-:S02]  /*fe4f0*/  ULDC.64 UR8, c[0x0][0x228] ;  /* 0x00008a0000087ab9 */ /* 0x000fc40000000a00 */
[----:B------:R-:W-:-:S04]  /*fe500*/  LOP3.LUT R3, R3, 0xffefffff, RZ, 0xc0, !PT ;  /* 0xffefffff03037812 */ /* 0x000fc800078ec0ff */
[----:B------:R-:W-:Y:S02]  /*fe510*/  @P2 LOP3.LUT R3, R3, 0x100000, RZ, 0xfc, !PT ;  /* 0x0010000003032812 */ /* 0x000fe400078efcff */
[----:B------:R-:W-:Y:S02]  /*fe520*/  ISETP.LT.AND P0, PT, R12, UR12, !P0 ;  /* 0x0000000c0c007c0c */ /* 0x000fe4000c701270 */
[----:B------:R-:W-:-:S04]  /*fe530*/  LOP3.LUT R3, R3, 0xfff7ffff, RZ, 0xc0, !PT ;  /* 0xfff7ffff03037812 */ /* 0x000fc800078ec0ff */
[----:B------:R-:W-:-:S04]  /*fe540*/  @P1 LOP3.LUT R3, R3, 0x80000, RZ, 0xfc, !PT ;  /* 0x0008000003031812 */ /* 0x000fc800078efcff */
[----:B------:R-:W-:-:S04]  /*fe550*/  LOP3.LUT R3, R3, 0xfffbffff, RZ, 0xc0, !PT ;  /* 0xfffbffff03037812 */ /* 0x000fc800078ec0ff */
[----:B------:R-:W-:Y:S02]  /*fe560*/  @P0 LOP3.LUT R3, R3, 0x40000, RZ, 0xfc, !PT ;  /* 0x0004000003030812 */ /* 0x000fe400078efcff */
[----:B---3--:R-:W-:Y:S02]  /*fe570*/  ISETP.GE.AND P0, PT, R5, UR33, PT ;  /* 0x0000002105007c0c */ /* 0x008fe4000bf06270 */
        /* <DEDUP_REMOVED lines=18> */
[----:B------:R-:W-:-:S04]  /*fe6a0*/  @P0 LOP3.LUT R3, R3, 0x4000, RZ, 0xfc, !PT ;  /* 0x0000400003030812 */ /* 0x000fc800078efcff */
[----:B------:R-:W-:Y:S02]  /*fe6b0*/  LOP3.LUT R3, R3, 0xffffdfff, RZ, 0xc0, !PT ;  /* 0xffffdfff03037812 */ /* 0x000fe400078ec0ff */
[----:B--2---:R-:W-:Y:S01]  /*fe6c0*/  ISETP.GE.AND P0, PT, R2, UR7, PT ;  /* 0x0000000702007c0c */ /* 0x004fe2000bf06270 */
[----:B------:R-:W-:Y:S01]  /*fe6d0*/  ULDC UR7, c[0x0][0x248] ;  /* 0x0000920000077ab9 */ /* 0x000fe20000000800 */
[----:B------:R-:W2:Y:S02]  /*fe6e0*/  LDL.LU R2, [R1+0x4efc] ;  /* 0x004efc0001027983 */ /* 0x000ea40000300800 */
[----:B------:R-:W-:Y:S02]  /*fe6f0*/  ISETP.LT.AND P3, PT, R10, UR8, !P0 ;  /* 0x000000080a007c0c */ /* 0x000fe4000c761270 */
[----:B------:R-:W-:Y:S02]  /*fe700*/  ISETP.LT.AND P2, PT, R0, UR13, !P0 ;  /* 0x0000000d00007c0c */ /* 0x000fe4000c741270 */
[----:B------:R-:W-:Y:S01]  /*fe710*/  ISETP.LT.AND P1, PT, R9, UR14, !P0 ;  /* 0x0000000e09007c0c */ /* 0x000fe2000c721270 */
[----:B0-----:R-:W-:Y:S01]  /*fe720*/  VIADD R4, R4, UR7 ;  /* 0x0000000704047c36 */ /* 0x001fe20008000000 */
[----:B------:R-:W-:-:S07]  /*fe730*/  ULDC UR8, c[0x0][0x228] ;  /* 0x00008a0000087ab9 */ /* 0x000fce0000000800 */
[----:B------:R-:W-:Y:S01]  /*fe740*/  @P3 LOP3.LUT R3, R3, 0x2000, RZ, 0xfc, !PT ;  /* 0x0000200003033812 */ /* 0x000fe200078efcff */
[----:B------:R-:W-:Y:S01]  /*fe750*/  ULDC.64 UR12, c[0x0][0x228] ;  /* 0x00008a00000c7ab9 */ /* 0x000fe20000000a00 */
[----:B------:R-:W-:Y:S01]  /*fe760*/  ISETP.LT.AND P0, PT, R12, UR18, !P0 ;  /* 0x000000120c007c0c */ /* 0x000fe2000c701270 */
[----:B------:R0:W-:Y:S01]  /*fe770*/  STL [R1], R4 ;  /* 0x0000000401007387 */ /* 0x0001e20000100800 */
[----:B------:R-:W-:Y:S01]  /*fe780*/  LOP3.LUT R3, R3, 0xffffefff, RZ, 0xc0, !PT ;  /* 0xffffefff03037812 */ /* 0x000fe200078ec0ff */
[----:B------:R-:W-:Y:S01]  /*fe790*/  ULDC.64 UR14, c[0x0][0x228] ;  /* 0x00008a00000e7ab9 */ /* 0x000fe20000000a00 */
[----:B------:R-:W-:Y:S01]  /*fe7a0*/  ULDC UR18, c[0x0][0x228] ;  /* 0x00008a0000127ab9 */ /* 0x000fe20000000800 */
[----:B------:R-:W-:Y:S01]  /*fe7b0*/  ULDC UR7, c[0x0][0x228] ;  /* 0x00008a0000077ab9 */ /* 0x000fe20000000800 */
[----:B------:R-:W-:-:S04]  /*fe7c0*/  @P2 LOP3.LUT R3, R3, 0x1000, RZ, 0xfc, !PT ;  /* 0x0000100003032812 */ /* 0x000fc800078efcff */
[----:B------:R-:W-:-:S04]  /*fe7d0*/  LOP3.LUT R3, R3, 0xfffff7ff, RZ, 0xc0, !PT ;  /* 0xfffff7ff03037812 */ /* 0x000fc800078ec0ff */
        /* <DEDUP_REMOVED lines=10> */
[----:B------:R-:W-:Y:S01]  /*fe880*/  VIADD R29, R4, UR9 ;  /* 0x00000009041d7c36 */ /* 0x000fe20008000000 */
[----:B------:R-:W-:-:S05]  /*fe890*/  ULDC UR12, c[0x0][0x228] ;  /* 0x00008a00000c7ab9 */ /* 0x000fca0000000800 */
[----:B------:R-:W-:Y:S01]  /*fe8a0*/  @P3 LOP3.LUT R3, R3, 0x200, RZ, 0xfc, !PT ;  /* 0x0000020003033812 */ /* 0x000fe200078efcff */
[----:B------:R-:W-:Y:S01]  /*fe8b0*/  ULDC.64 UR16, c[0x0][0x228] ;  /* 0x00008a0000107ab9 */ /* 0x000fe20000000a00 */
[----:B------:R-:W-:Y:S01]  /*fe8c0*/  ISETP.LT.AND P0, PT, R12, UR26, !P0 ;  /* 0x0000001a0c007c0c */ /* 0x000fe2000c701270 */
[----:B------:R-:W-:Y:S01]  /*fe8d0*/  ULDC UR26, c[0x0][0x228] ;  /* 0x00008a00001a7ab9 */ /* 0x000fe20000000800 */
[----:B------:R-:W-:Y:S01]  /*fe8e0*/  LOP3.LUT R3, R3, 0xfffffeff, RZ, 0xc0, !PT ;  /* 0xfffffeff03037812 */ /* 0x000fe200078ec0ff */
[----:B------:R-:W-:-:S03]  /*fe8f0*/  ULDC UR9, c[0x0][0x228] ;  /* 0x00008a0000097ab9 */ /* 0x000fc60000000800 */
[----:B------:R-:W-:-:S04]  /*fe900*/  @P2 LOP3.LUT R3, R3, 0x100, RZ, 0xfc, !PT ;  /* 0x0000010003032812 */ /* 0x000fc800078efcff */
[----:B------:R-:W-:-:S04]  /*fe910*/  LOP3.LUT R3, R3, 0xffffff7f, RZ, 0xc0, !PT ;  /* 0xffffff7f03037812 */ /* 0x000fc800078ec0ff */
[----:B------:R-:W-:-:S04]  /*fe920*/  @P1 LOP3.LUT R3, R3, 0x80, RZ, 0xfc, !PT ;  /* 0x0000008003031812 */ /* 0x000fc800078efcff */
[----:B------:R-:W-:-:S04]  /*fe930*/  LOP3.LUT R3, R3, 0xffffffbf, RZ, 0xc0, !PT ;  /* 0xffffffbf03037812 */ /* 0x000fc800078ec0ff */
[----:B------:R-:W-:-:S04]  /*fe940*/  @P0 LOP3.LUT R3, R3, 0x40, RZ, 0xfc, !PT ;  /* 0x0000004003030812 */ /* 0x000fc800078efcff */
[----:B------:R-:W-:Y:S02]  /*fe950*/  LOP3.LUT R3, R3, 0xffffffdf, RZ, 0xc0, !PT ;  /* 0xffffffdf03037812 */ /* 0x000fe400078ec0ff */
[----:B--2---:R-:W-:Y:S01]  /*fe960*/  ISETP.GE.AND P0, PT, R2, UR13, PT ;  /* 0x0000000d02007c0c */ /* 0x004fe2000bf06270 */
[----:B------:R-:W-:Y:S01]  /*fe970*/  ULDC UR13, c[0x0][0x248] ;  /* 0x00009200000d7ab9 */ /* 0x000fe20000000800 */
[----:B------:R-:W2:Y:S04]  /*fe980*/  LDL.LU R2, [R1+0x4f04] ;  /* 0x004f040001027983 */ /* 0x000ea80000300800 */
[----:B0-----:R-:W4:Y:S01]  /*fe990*/  LDL.LU R4, [R1+0xe10] ;  /* 0x000e100001047983 */ /* 0x001f220000300800 */
[----:B------:R-:W-:Y:S02]  /*fe9a0*/  ISETP.LT.AND P3, PT, R10, UR14, !P0 ;  /* 0x0000000e0a007c0c */ /* 0x000fe4000c761270 */
[----:B------:R-:W-:-:S02]  /*fe9b0*/  ISETP.LT.AND P2, PT, R0, UR23, !P0 ;  /* 0x0000001700007c0c */ /* 0x000fc4000c741270 */
[----:B------:R-:W-:Y:S01]  /*fe9c0*/  ISETP.LT.AND P1, PT, R9, UR24, !P0 ;  /* 0x0000001809007c0c */ /* 0x000fe2000c721270 */
[----:B------:R-:W-:Y:S01]  /*fe9d0*/  VIADD R28, R29, UR13 ;  /* 0x0000000d1d1c7c36 */ /* 0x000fe20008000000 */
[----:B------:R-:W-:-:S07]  /*fe9e0*/  ULDC UR14, c[0x0][0x228] ;  /* 0x00008a00000e7ab9 */ /* 0x000fce0000000800 */
[----:B------:R-:W-:Y:S01]  /*fe9f0*/  @P3 LOP3.LUT R3, R3, 0x20, RZ, 0xfc, !PT ;  /* 0x0000002003033812 */ /* 0x000fe200078efcff */
[----:B------:R-:W-:Y:S01]  /*fea00*/  ULDC UR24, c[0x0][0x228] ;  /* 0x00008a0000187ab9 */ /* 0x000fe20000000800 */
        /* <DEDUP_REMOVED lines=8> */
[----:B------:R-:W-:Y:S02]  /*fea90*/  @P0 LOP3.LUT R3, R3, 0x4, RZ, 0xfc, !PT ;  /* 0x0000000403030812 */ /* 0x000fe400078efcff */
[----:B---3--:R-:W-:Y:S01]  /*feaa0*/  ISETP.GE.AND P0, PT, R5, UR15, PT ;  /* 0x0000000f05007c0c */ /* 0x008fe2000bf06270 */
[----:B------:R-:W-:-:S03]  /*feab0*/  ULDC UR15, c[0x0][0x228] ;  /* 0x00008a00000f7ab9 */ /* 0x000fc60000000800 */
[----:B------:R-:W-:Y:S01]  /*feac0*/  ISETP.LT.AND P3, PT, R10, UR16, !P0 ;  /* 0x000000100a007c0c */ /* 0x000fe2000c761270 */
[----:B------:R-:W-:Y:S01]  /*fead0*/  ULDC UR16, c[0x0][0x248] ;  /* 0x0000920000107ab9 */ /* 0x000fe20000000800 */
[----:B------:R-:W-:Y:S02]  /*feae0*/  ISETP.LT.AND P2, PT, R0, UR19, !P0 ;  /* 0x0000001300007c0c */ /* 0x000fe4000c741270 */
[----:B------:R-:W-:Y:S02]  /*feaf0*/  LOP3.LUT R3, R3, 0xfffffffd, RZ, 0xc0, !PT ;  /* 0xfffffffd03037812 */ /* 0x000fe400078ec0ff */
[----:B------:R-:W-:Y:S02]  /*feb00*/  ISETP.LT.AND P1, PT, R9, UR20, !P0 ;  /* 0x0000001409007c0c */ /* 0x000fe4000c721270 */
[----:B----4-:R-:W-:Y:S01]  /*feb10*/  LOP3.LUT R4, R4, 0x7fffffff, RZ, 0xc0, !PT ;  /* 0x7fffffff04047812 */ /* 0x010fe200078ec0ff */
[----:B------:R-:W-:-:S04]  /*feb20*/  VIADD R27, R28, UR16 ;  /* 0x000000101c1b7c36 */ /* 0x000fc80008000000 */
[----:B------:R-:W-:Y:S01]  /*feb30*/  @P3 LOP3.LUT R3, R3, 0x2, RZ, 0xfc, !PT ;  /* 0x0000000203033812 */ /* 0x000fe200078efcff */
[----:B------:R-:W-:Y:S01]  /*feb40*/  ULDC UR16, c[0x0][0x248] ;  /* 0x0000920000107ab9 */ /* 0x000fe20000000800 */
[----:B------:R-:W-:Y:S02]  /*feb50*/  ULDC UR19, c[0x0][0x248] ;  /* 0x0000920000137ab9 */ /* 0x000fe40000000800 */
[----:B------:R-:W-:-:S04]  /*feb60*/  LOP3.LUT R3, R3, 0xfffffffe, RZ, 0xc0, !PT ;  /* 0xfffffffe03037812 */ /* 0x000fc800078ec0ff */
[----:B------:R-:W-:-:S05]  /*feb70*/  @P2 LOP3.LUT R3, R3, 0x1, RZ, 0xfc, !PT ;  /* 0x0000000103032812 */ /* 0x000fca00078efcff */
[----:B------:R0:W-:Y:S04]  /*feb80*/  STL [R1+0xe14], R3 ;  /* 0x000e140301007387 */ /* 0x0001e80000100800 */
[----:B0-----:R-:W3:Y:S01]  /*feb90*/  LDL.LU R3, [R1+0x4f08] ;  /* 0x004f080001037983 */ /* 0x001ee20000300800 */
[----:B------:R-:W-:Y:S01]  /*feba0*/  ISETP.LT.AND P0, PT, R12, UR22, !P0 ;  /* 0x000000160c007c0c */ /* 0x000fe2000c701270 */
[----:B------:R-:W-:Y:S01]  /*febb0*/  ULDC.64 UR22, c[0x0][0x228] ;  /* 0x00008a0000167ab9 */ /* 0x000fe20000000a00 */
[----:B------:R-:W-:-:S04]  /*febc0*/  @P1 LOP3.LUT R4, R4, 0x80000000, RZ, 0xfc, !PT ;  /* 0x8000000004041812 */ /* 0x000fc800078efcff */
[----:B------:R-:W-:-:S07]  /*febd0*/  LOP3.LUT R4, R4, 0xbfffffff, RZ, 0xc0, !PT ;  /* 0xbfffffff04047812 */ /* 0x000fce00078ec0ff */
[----:B------:R-:W-:Y:S02]  /*febe0*/  @P0 LOP3.LUT R4, R4, 0x40000000, RZ, 0xfc, !PT ;  /* 0x4000000004040812 */ /* 0x000fe400078efcff */
[----:B--2---:R-:W-:Y:S02]  /*febf0*/  ISETP.GE.AND P0, PT, R2, UR17, PT ;  /* 0x0000001102007c0c */ /* 0x004fe4000bf06270 */
[----:B------:R-:W2:Y:S02]  /*fec00*/  LDL.LU R2, [R1+0x4f0c] ;  /* 0x004f0c0001027983 */ /* 0x000ea40000300800 */
[----:B------:R-:W-:Y:S01]  /*fec10*/  ISETP.LT.AND P3, PT, R10, UR22, !P0 ;  /* 0x000000160a007c0c */ /* 0x000fe2000c761270 */
[----:B------:R-:W-:Y:S01]  /*fec20*/  VIADD R26, R27, UR16 ;  /* 0x000000101b1a7c36 */ /* 0x000fe20008000000 */
[----:B------:R-:W-:Y:S01]  /*fec30*/  ISETP.LT.AND P2, PT, R0, UR27, !P0 ;  /* 0x0000001b00007c0c */ /* 0x000fe2000c741270 */
[----:B------:R-:W-:Y:S01]  /*fec40*/  ULDC.64 UR16, c[0x0][0x228] ;  /* 0x00008a0000107ab9 */ /* 0x000fe20000000a00 */
[----:B------:R-:W-:-:S02]  /*fec50*/  LOP3.LUT R4, R4, 0xdfffffff, RZ, 0xc0, !PT ;  /* 0xdfffffff04047812 */ /* 0x000fc400078ec0ff */
[----:B------:R-:W-:Y:S01]  /*fec60*/  ISETP.LT.AND P1, PT, R9, UR21, !P0 ;  /* 0x0000001509007c0c */ /* 0x000fe2000c721270 */
[----:B------:R-:W-:Y:S01]  /*fec70*/  ULDC.64 UR20, c[0x0][0x228] ;  /* 0x00008a0000147ab9 */ /* 0x000fe20000000a00 */
[----:B------:R-:W-:Y:S01]  /*fec80*/  VIADD R25, R26, UR19 ;  /* 0x000000131a197c36 */ /* 0x000fe20008000000 */
[----:B------:R-:W-:Y:S01]  /*fec90*/  ULDC UR22, c[0x0][0x248] ;  /* 0x0000920000167ab9 */ /* 0x000fe20000000800 */
[----:B------:R-:W-:-:S03]  /*feca0*/  ULDC UR27, c[0x0][0x248] ;  /* 0x00009200001b7ab9 */ /* 0x000fc60000000800 */
[----:B------:R-:W-:Y:S01]  /*fecb0*/  @P3 LOP3.LUT R4, R4, 0x20000000, RZ, 0xfc, !PT ;  /* 0x2000000004043812 */ /* 0x000fe200078efcff */
[----:B------:R-:W-:-:S03]  /*fecc0*/  ULDC UR19, c[0x0][0x248] ;  /* 0x0000920000137ab9 */ /* 0x000fc60000000800 */
[----:B------:R-:W-:-:S04]  /*fecd0*/  LOP3.LUT R4, R4, 0xefffffff, RZ, 0xc0, !PT ;  /* 0xefffffff04047812 */ /* 0x000fc800078ec0ff */
[----:B------:R-:W-:Y:S02]  /*fece0*/  @P2 LOP3.LUT R4, R4, 0x10000000, RZ, 0xfc, !PT ;  /* 0x1000000004042812 */ /* 0x000fe400078efcff */
[----:B------:R-:W-:Y:S01]  /*fecf0*/  ISETP.LT.AND P0, PT, R12, UR35, !P0 ;  /* 0x000000230c007c0c */ /* 0x000fe2000c701270 */
[----:B------:R-:W-:Y:S01]  /*fed00*/  VIADD R24, R25, UR22 ;  /* 0x0000001619187c36 */ /* 0x000fe20008000000 */
[----:B------:R-:W-:Y:S01]  /*fed10*/  LOP3.LUT R4, R4, 0xf7ffffff, RZ, 0xc0, !PT ;  /* 0xf7ffffff04047812 */ /* 0x000fe200078ec0ff */
[----:B------:R-:W-:-:S03]  /*fed20*/  ULDC UR35, c[0x0][0x248] ;  /* 0x0000920000237ab9 */ /* 0x000fc60000000800 */
        /* <DEDUP_REMOVED lines=8> */
[----:B------:R-:W-:Y:S01]  /*fedb0*/  VIADD R23, R24, UR32 ;  /* 0x0000002018177c36 */ /* 0x000fe20008000000 */
[----:B------:R-:W-:Y:S01]  /*fedc0*/  ISETP.LT.AND P2, PT, R0, UR37, !P0 ;  /* 0x0000002500007c0c */ /* 0x000fe2000c741270 */
[----:B------:R-:W-:Y:S01]  /*fedd0*/  ULDC.64 UR32, c[0x0][0x228] ;  /* 0x00008a0000207ab9 */ /* 0x000fe20000000a00 */
[----:B------:R-:W-:Y:S01]  /*fede0*/  ISETP.LT.AND P1, PT, R9, UR28, !P0 ;  /* 0x0000001c09007c0c */ /* 0x000fe2000c721270 */
[----:B------:R-:W-:-:S08]  /*fedf0*/  ULDC UR16, c[0x0][0x248] ;  /* 0x0000920000107ab9 */ /* 0x000fd00000000800 */
[----:B------:R-:W-:Y:S01]  /*fee00*/  @P3 LOP3.LUT R4, R4, 0x2000000, RZ, 0xfc, !PT ;  /* 0x0200000004043812 */ /* 0x000fe200078efcff */
[----:B------:R-:W-:Y:S01]  /*fee10*/  VIADD R22, R23, UR46 ;  /* 0x0000002e17167c36 */ /* 0x000fe20008000000 */
        /* <DEDUP_REMOVED lines=10> */
[----:B------:R-:W-:Y:S01]  /*feec0*/  VIADD R21, R22, UR44 ;  /* 0x0000002c16157c36 */ /* 0x000fe20008000000 */
[----:B------:R-:W2:Y:S01]  /*feed0*/  LDL.LU R2, [R1+0x4f14] ;  /* 0x004f140001027983 */ /* 0x000ea20000300800 */
[----:B------:R-:W-:Y:S01]  /*feee0*/  LOP3.LUT R4, R4, 0xffdfffff, RZ, 0xc0, !PT ;  /* 0xffdfffff04047812 */ /* 0x000fe200078ec0ff */
[----:B------:R-:W-:Y:S01]  /*feef0*/  ULDC UR17, c[0x0][0x248] ;  /* 0x0000920000117ab9 */ /* 0x000fe20000000800 */
[----:B------:R-:W-:Y:S02]  /*fef00*/  ISETP.LT.AND P3, PT, R10, UR20, !P0 ;  /* 0x000000140a007c0c */ /* 0x000fe4000c761270 */
[----:B------:R-:W-:Y:S01]  /*fef10*/  ISETP.LT.AND P2, PT, R0, UR39, !P0 ;  /* 0x0000002700007c0c */ /* 0x000fe2000c741270 */
[----:B------:R-:W-:Y:S01]  /*fef20*/  ULDC UR39, c[0x0][0x228] ;  /* 0x00008a0000277ab9 */ /* 0x000fe20000000800 */
[----:B------:R-:W-:Y:S01]  /*fef30*/  ISETP.LT.AND P1, PT, R9, UR29, !P0 ;  /* 0x0000001d09007c0c */ /* 0x000fe2000c721270 */
[----:B------:R-:W-:-:S08]  /*fef40*/  ULDC.64 UR28, c[0x0][0x228] ;  /* 0x00008a00001c7ab9 */ /* 0x000fd00000000a00 */
        /* <DEDUP_REMOVED lines=13> */
[----:B------:R-:W-:Y:S02]  /*ff020*/  ISETP.LT.AND P3, PT, R10, UR22, !P0 ;  /* 0x000000160a007c0c */ /* 0x000fe4000c761270 */
[----:B------:R-:W-:Y:S02]  /*ff030*/  ISETP.LT.AND P2, PT, R0, UR40, !P0 ;  /* 0x0000002800007c0c */ /* 0x000fe4000c741270 */
        /* <DEDUP_REMOVED lines=19> */
[----:B------:R-:W-:-:S06]  /*ff170*/  ULDC.64 UR46, c[0x0][0x228] ;  /* 0x00008a00002e7ab9 */ /* 0x000fcc0000000a00 */
        /* <DEDUP_REMOVED lines=27> */
[----:B--2---:R-:W-:Y:S02]  /*ff330*/  ISETP.GE.AND P0, PT, R2, UR29, PT ;  /* 0x0000001d02007c0c */ /* 0x004fe4000bf06270 */
[----:B------:R-:W2:Y:S04]  /*ff340*/  LDL.LU R2, [R1+0x4f24] ;  /* 0x004f240001027983 */ /* 0x000ea80000300800 */
[----:B------:R-:W4:Y:S01]  /*ff350*/  LDL.LU R13, [R1+0xe8c] ;  /* 0x000e8c00010d7983 */ /* 0x000f220000300800 */
[----:B------:R-:W-:Y:S02]  /*ff360*/  ISETP.LT.AND P3, PT, R10, UR22, !P0 ;  /* 0x000000160a007c0c */ /* 0x000fe4000c761270 */
[----:B------:R-:W-:-:S02]  /*ff370*/  ISETP.LT.AND P2, PT, R0, UR43, !P0 ;  /* 0x0000002b00007c0c */ /* 0x000fc4000c741270 */
[----:B------:R-:W-:Y:S02]  /*ff380*/  LOP3.LUT R4, R4, 0xffffffdf, RZ, 0xc0, !PT ;  /* 0xffffffdf04047812 */ /* 0x000fe400078ec0ff */
[----:B------:R-:W-:Y:S01]  /*ff390*/  ISETP.LT.AND P1, PT, R9, UR42, !P0 ;  /* 0x0000002a09007c0c */ /* 0x000fe2000c721270 */
[----:B------:R-:W-:-:S06]  /*ff3a0*/  ULDC.64 UR42, c[0x0][0x228] ;  /* 0x00008a00002a7ab9 */ /* 0x000fcc0000000a00 */
        /* <DEDUP_REMOVED lines=14> */
[----:B------:R-:W-:Y:S01]  /*ff490*/  ISETP.LT.AND P1, PT, R9, UR28, !P0 ;  /* 0x0000001c09007c0c */ /* 0x000fe2000c721270 */
[----:B------:R-:W-:Y:S01]  /*ff4a0*/  ULDC.64 UR28, c[0x0][0x228] ;  /* 0x00008a00001c7ab9 */ /* 0x000fe20000000a00 */
[----:B------:R-:W-:Y:S01]  /*ff4b0*/  ISETP.LT.AND P2, PT, R0, UR58, !P0 ;  /* 0x0000003a00007c0c */ /* 0x000fe2000c741270 */
[----:B------:R-:W-:Y:S01]  /*ff4c0*/  ULDC UR58, c[0x0][0x228] ;  /* 0x00008a00003a7ab9 */ /* 0x000fe20000000800 */
[----:B------:R-:W-:Y:S01]  /*ff4d0*/  ISETP.LT.AND P0, PT, R12, UR57, !P0 ;  /* 0x000000390c007c0c */ /* 0x000fe2000c701270 */
[----:B------:R-:W-:-:S06]  /*ff4e0*/  ULDC UR57, c[0x0][0x228] ;  /* 0x00008a0000397ab9 */ /* 0x000fcc0000000800 */
[----:B------:R-:W-:-:S04]  /*ff4f0*/  @P3 LOP3.LUT R4, R4, 0x2, RZ, 0xfc, !PT ;  /* 0x0000000204043812 */ /* 0x000fc800078efcff */
[----:B------:R-:W-:-:S04]  /*ff500*/  LOP3.LUT R4, R4, 0xfffffffe, RZ, 0xc0, !PT ;  /* 0xfffffffe04047812 */ /* 0x000fc800078ec0ff */
[----:B------:R-:W-:-:S05]  /*ff510*/  @P2 LOP3.LUT R4, R4, 0x1, RZ, 0xfc, !PT ;  /* 0x0000000104042812 */ /* 0x000fca00078efcff */
[----:B------:R0:W-:Y:S01]  /*ff520*/  STL [R1+0xe10], R4 ;  /* 0x000e100401007387 */ /* 0x0001e20000100800 */
[----:B----4-:R-:W-:-:S04]  /*ff530*/  LOP3.LUT R13, R13, 0x7fffffff, RZ, 0xc0, !PT ;  /* 0x7fffffff0d0d7812 */ /* 0x010fc800078ec0ff */
[----:B------:R-:W-:-:S04]  /*ff540*/  @P1 LOP3.LUT R13, R13, 0x80000000, RZ, 0xfc, !PT ;  /* 0x800000000d0d1812 */ /* 0x000fc800078efcff */
[----:B------:R-:W-:-:S04]  /*ff550*/  LOP3.LUT R13, R13, 0xbfffffff, RZ, 0xc0, !PT ;  /* 0xbfffffff0d0d7812 */ /* 0x000fc800078ec0ff */
[----:B------:R-:W-:Y:S02]  /*ff560*/  @P0 LOP3.LUT R13, R13, 0x40000000, RZ, 0xfc, !PT ;  /* 0x400000000d0d0812 */ /* 0x000fe400078efcff */
[----:B--2---:R-:W-:Y:S01]  /*ff570*/  ISETP.GE.AND P0, PT, R2, UR21, PT ;  /* 0x0000001502007c0c */ /* 0x004fe2000bf06270 */
[----:B------:R-:W-:Y:S01]  /*ff580*/  VIADD R20, R21, UR31 ;  /* 0x0000001f15147c36 */ /* 0x000fe20008000000 */
[----:B------:R-:W2:Y:S01]  /*ff590*/  LDL.LU R2, [R1+0x4f2c] ;  /* 0x004f2c0001027983 */ /* 0x000ea20000300800 */
[----:B------:R-:W-:Y:S01]  /*ff5a0*/  LOP3.LUT R13, R13, 0xdfffffff, RZ, 0xc0, !PT ;  /* 0xdfffffff0d0d7812 */ /* 0x000fe200078ec0ff */
[----:B------:R-:W-:Y:S01]  /*ff5b0*/  ULDC.64 UR20, c[0x0][0x228] ;  /* 0x00008a0000147ab9 */ /* 0x000fe20000000a00 */
[----:B------:R-:W-:Y:S02]  /*ff5c0*/  ISETP.LT.AND P3, PT, R10, UR38, !P0 ;  /* 0x000000260a007c0c */ /* 0x000fe4000c761270 */
        /* <DEDUP_REMOVED lines=14> */
[----:B---3--:R-:W-:Y:S02]  /*ff6b0*/  ISETP.GE.AND P0, PT, R3, UR39, PT ;  /* 0x0000002703007c0c */ /* 0x008fe4000bf06270 */
[----:B------:R-:W3:Y:S04]  /*ff6c0*/  LDL.LU R3, [R1+0x4f30] ;  /* 0x004f300001037983 */ /* 0x000ee80000300800 */
[----:B0-----:R-:W4:Y:S01]  /*ff6d0*/  LDL.LU R4, [R1+0x4f34] ;  /* 0x004f340001047983 */ /* 0x001f220000300800 */
[----:B------:R-:W-:Y:S02]  /*ff6e0*/  ISETP.LT.AND P1, PT, R10, UR40, !P0 ;  /* 0x000000280a007c0c */ /* 0x000fe4000c721270 */
[----:B------:R-:W-:-:S02]  /*ff6f0*/  ISETP.LT.AND P3, PT, R0, UR59, !P0 ;  /* 0x0000003b00007c0c */ /* 0x000fc4000c761270 */
[----:B------:R-:W-:-:S09]  /*ff700*/  ISETP.LT.AND P2, PT, R9, UR58, !P0 ;  /* 0x0000003a09007c0c */ /* 0x000fd2000c741270 */
[----:B------:R-:W-:Y:S02]  /*ff710*/  @P1 LOP3.LUT R13, R13, 0x2000000, RZ, 0xfc, !PT ;  /* 0x020000000d0d1812 */ /* 0x000fe400078efcff */
[----:B------:R-:W-:Y:S02]  /*ff720*/  ISETP.LT.AND P1, PT, R12, UR57, !P0 ;  /* 0x000000390c007c0c */ /* 0x000fe4000c721270 */
[----:B--2---:R-:W-:Y:S02]  /*ff730*/  ISETP.GE.AND P0, PT, R2, UR41, PT ;  /* 0x0000002902007c0c */ /* 0x004fe4000bf06270 */
[----:B------:R-:W2:Y:S01]  /*ff740*/  LDL.LU R2, [R1+0x4f38] ;  /* 0x004f380001027983 */ /* 0x000ea20000300800 */
[----:B------:R-:W-:-:S04]  /*ff750*/  LOP3.LUT R13, R13, 0xfeffffff, RZ, 0xc0, !PT ;  /* 0xfeffffff0d0d7812 */ /* 0x000fc800078ec0ff */
[----:B------:R-:W-:-:S04]  /*ff760*/  @P3 LOP3.LUT R13, R13, 0x1000000, RZ, 0xfc, !PT ;  /* 0x010000000d0d3812 */ /* 0x000fc800078efcff */
[----:B------:R-:W-:-:S04]  /*ff770*/  LOP3.LUT R13, R13, 0xff7fffff, RZ, 0xc0, !PT ;  /* 0xff7fffff0d0d7812 */ /* 0x000fc800078ec0ff */
[----:B------:R-:W-:-:S04]  /*ff780*/  @P2 LOP3.LUT R13, R13, 0x800000, RZ, 0xfc, !PT ;  /* 0x008000000d0d2812 */ /* 0x000fc800078efcff */
[----:B------:R-:W-:-:S04]  /*ff790*/  LOP3.LUT R13, R13, 0xffbfffff, RZ, 0xc0, !PT ;  /* 0xffbfffff0d0d7812 */ /* 0x000fc800078ec0ff */
[----:B------:R-:W-:Y:S02]  /*ff7a0*/  @P1 LOP3.LUT R13, R13, 0x400000, RZ, 0xfc, !PT ;  /* 0x004000000d0d1812 */ /* 0x000fe400078efcff */
[----:B------:R-:W-:Y:S02]  /*ff7b0*/  ISETP.LT.AND P1, PT, R10, UR42, !P0 ;  /* 0x0000002a0a007c0c */ /* 0x000fe4000c721270 */
[----:B------:R-:W-:Y:S02]  /*ff7c0*/  ISETP.LT.AND P3, PT, R0, UR61, !P0 ;  /* 0x0000003d00007c0c */ /* 0x000fe4000c761270 */
[----:B------:R-:W-:Y:S02]  /*ff7d0*/  LOP3.LUT R13, R13, 0xffdfffff, RZ, 0xc0, !PT ;  /* 0xffdfffff0d0d7812 */ /* 0x000fe400078ec0ff */
[----:B------:R-:W-:-:S07]  /*ff7e0*/  ISETP.LT.AND P2, PT, R9, UR60, !P0 ;  /* 0x0000003c09007c0c */ /* 0x000fce000c741270 */
[----:B------:R-:W-:-:S04]  /*ff7f0*/  @P1 LOP3.LUT R13, R13, 0x200000, RZ, 0xfc, !PT ;  /* 0x002000000d0d1812 */ /* 0x000fc800078efcff */
        /* <DEDUP_REMOVED lines=16> */
[----:B------:R-:W-:Y:S02]  /*ff900*/  ISETP.LT.AND P1, PT, R12, UR53, !P0 ;  /* 0x000000350c007c0c */ /* 0x000fe4000c721270 */
[----:B------:R-:W-:-:S04]  /*ff910*/  LOP3.LUT R13, R13, 0xffff7fff, RZ, 0xc0, !PT ;  /* 0xffff7fff0d0d7812 */ /* 0x000fc800078ec0ff */
[----:B------:R-:W-:Y:S02]  /*ff920*/  @P2 LOP3.LUT R13, R13, 0x8000, RZ, 0xfc, !PT ;  /* 0x000080000d0d2812 */ /* 0x000fe400078efcff */
[----:B----4-:R-:W-:Y:S02]  /*ff930*/  ISETP.GE.AND P0, PT, R4, UR45, PT ;  /* 0x0000002d04007c0c */ /* 0x010fe4000bf06270 */
[----:B------:R-:W-:-:S04]  /*ff940*/  LOP3.LUT R13, R13, 0xffffbfff, RZ, 0xc0, !PT ;  /* 0xffffbfff0d0d7812 */ /* 0x000fc800078ec0ff */
[----:B------:R-:W-:Y:S02]  /*ff950*/  @P1 LOP3.LUT R13, R13, 0x4000, RZ, 0xfc, !PT ;  /* 0x000040000d0d1812 */ /* 0x000fe400078efcff */
[----:B------:R-:W-:Y:S02]  /*ff960*/  ISETP.LT.AND P1, PT, R10, UR46, !P0 ;  /* 0x0000002e0a007c0c */ /* 0x000fe4000c721270 */
[----:B------:R-:W-:Y:S02]  /*ff970*/  LOP3.LUT R13, R13, 0xffffdfff, RZ, 0xc0, !PT ;  /* 0xffffdfff0d0d7812 */ /* 0x000fe400078ec0ff */
[----:B------:R-:W-:Y:S02]  /*ff980*/  ISETP.LT.AND P3, PT, R0, UR52, !P0 ;  /* 0x0000003400007c0c */ /* 0x000fe4000c761270 */
[----:B------:R-:W-:-:S07]  /*ff990*/  ISETP.LT.AND P2, PT, R9, UR51, !P0 ;  /* 0x0000003309007c0c */ /* 0x000fce000c741270 */
[----:B------:R-:W-:Y:S02]  /*ff9a0*/  @P1 LOP3.LUT R13, R13, 0x2000, RZ, 0xfc, !PT ;  /* 0x000020000d0d1812 */ /* 0x000fe400078efcff */
[----:B------:R-:W-:Y:S02]  /*ff9b0*/  ISETP.LT.AND P1, PT, R12, UR11, !P0 ;  /* 0x0000000b0c007c0c */ /* 0x000fe4000c721270 */
[----:B--2---:R-:W-:Y:S02]  /*ff9c0*/  ISETP.GE.AND P0, PT, R2, UR47, PT ;  /* 0x0000002f02007c0c */ /* 0x004fe4000bf06270 */
[----:B------:R-:W2:Y:S04]  /*ff9d0*/  LDL.LU R2, [R1+0x4f40] ;  /* 0x004f400001027983 */ /* 0x000ea80000300800 */
[----:B------:R-:W4:Y:S04]  /*ff9e0*/  LDL.LU R6, [R1+0x4f44] ;  /* 0x004f440001067983 */ /* 0x000f280000300800 */
[----:B------:R-:W4:Y:S04]  /*ff9f0*/  LDL.LU R11, [R1+0xe88] ;  /* 0x000e8800010b7983 */ /* 0x000f280000300800 */
[----:B------:R-:W4:Y:S01]  /*ffa00*/  LDL.LU R5, [R1+0x4f48] ;  /* 0x004f480001057983 */ /* 0x000f220000300800 */
        /* <DEDUP_REMOVED lines=19> */
[----:B------:R-:W-:Y:S01]  /*ffb40*/  VIADD R19, R20, UR30 ;  /* 0x0000001e14137c36 */ /* 0x000fe20008000000 */
[----:B------:R-:W-:Y:S01]  /*ffb50*/  ULDC.64 UR30, c[0x0][0x228] ;  /* 0x00008a00001e7ab9 */ /* 0x000fe20000000a00 */
[----:B---3--:R-:W-:-:S04]  /*ffb60*/  ISETP.GE.AND P0, PT, R3, UR23, PT ;  /* 0x0000001703007c0c */ /* 0x008fc8000bf06270 */
        /* <DEDUP_REMOVED lines=12> */
[----:B--2---:R-:W-:-:S04]  /*ffc30*/  ISETP.GE.AND P0, PT, R2, UR29, PT ;  /* 0x0000001d02007c0c */ /* 0x004fc8000bf06270 */
[----:B------:R-:W-:Y:S02]  /*ffc40*/  ISETP.LT.AND P3, PT, R0, UR12, !P0 ;  /* 0x0000000c00007c0c */ /* 0x000fe4000c761270 */
[----:B------:R-:W-:Y:S02]  /*ffc50*/  ISETP.LT.AND P1, PT, R10, UR30, !P0 ;  /* 0x0000001e0a007c0c */ /* 0x000fe4000c721270 */
[----:B------:R-:W-:Y:S02]  /*ffc60*/  ISETP.LT.AND P2, PT, R9, UR9, !P0 ;  /* 0x0000000909007c0c */ /* 0x000fe4000c741270 */
[----:B----4-:R-:W-:-:S07]  /*ffc70*/  LOP3.LUT R11, R11, 0xbfffffff, RZ, 0xc0, !PT ;  /* 0xbfffffff0b0b7812 */ /* 0x010fce00078ec0ff */
[----:B------:R-:W-:Y:S02]  /*ffc80*/  @P3 LOP3.LUT R11, R11, 0x40000000, RZ, 0xfc, !PT ;  /* 0x400000000b0b3812 */ /* 0x000fe400078efcff */
[----:B------:R-:W-:Y:S02]  /*ffc90*/  @P1 LOP3.LUT R13, R13, 0x2, RZ, 0xfc, !PT ;  /* 0x000000020d0d1812 */ /* 0x000fe400078efcff */
[----:B------:R-:W-:Y:S02]  /*ffca0*/  ISETP.LT.AND P1, PT, R12, UR24, !P0 ;  /* 0x000000180c007c0c */ /* 0x000fe4000c721270 */
[----:B------:R-:W-:Y:S02]  /*ffcb0*/  LOP3.LUT R11, R11, 0xdfffffff, RZ, 0xc0, !PT ;  /* 0xdfffffff0b0b7812 */ /* 0x000fe400078ec0ff */
[----:B------:R-:W-:Y:S02]  /*ffcc0*/  ISETP.GE.AND P0, PT, R6, UR31, PT ;  /* 0x0000001f06007c0c */ /* 0x000fe4000bf06270 */
[----:B------:R-:W-:Y:S01]  /*ffcd0*/  @P2 LOP3.LUT R11, R11, 0x20000000, RZ, 0xfc, !PT ;  /* 0x200000000b0b2812 */ /* 0x000fe200078efcff */
[----:B------:R-:W2:Y:S01]  /*ffce0*/  LDL.LU R6, [R1+0x5a98] ;  /* 0x005a980001067983 */ /* 0x000ea20000300800 */
[----:B------:R-:W-:-:S02]  /*ffcf0*/  ISETP.LT.AND P3, PT, R10, UR20, !P0 ;  /* 0x000000140a007c0c */ /* 0x000fc4000c761270 */
[----:B------:R-:W-:Y:S01]  /*ffd00*/  LOP3.LUT R11, R11, 0xefffffff, RZ, 0xc0, !PT ;  /* 0xefffffff0b0b7812 */ /* 0x000fe200078ec0ff */
[----:B------:R-:W3:Y:S03]  /*ffd10*/  LDL.LU R10, [R1+0x5a94] ;  /* 0x005a9400010a7983 */ /* 0x000ee60000300800 */
[----:B------:R-:W-:Y:S02]  /*ffd20*/  @P1 LOP3.LUT R11, R11, 0x10000000, RZ, 0xfc, !PT ;  /* 0x100000000b0b1812 */ /* 0x000fe400078efcff */
[----:B------:R-:W-:Y:S02]  /*ffd30*/  ISETP.LT.AND P2, PT, R0, UR14, !P0 ;  /* 0x0000000e00007c0c */ /* 0x000fe4000c741270 */
[----:B------:R-:W-:-:S04]  /*ffd40*/  LOP3.LUT R11, R11, 0xf7ffffff, RZ, 0xc0, !PT ;  /* 0xf7ffffff0b0b7812 */ /* 0x000fc800078ec0ff */
[----:B------:R-:W-:Y:S02]  /*ffd50*/  @P3 LOP3.LUT R11, R11, 0x8000000, RZ, 0xfc, !PT ;  /* 0x080000000b0b3812 */ /* 0x000fe400078efcff */
[----:B------:R-:W-:Y:S02]  /*ffd60*/  ISETP.LT.AND P1, PT, R9, UR13, !P0 ;  /* 0x0000000d09007c0c */ /* 0x000fe4000c721270 */
[----:B------:R-:W-:-:S04]  /*ffd70*/  LOP3.LUT R11, R11, 0xfbffffff, RZ, 0xc0, !PT ;  /* 0xfbffffff0b0b7812 */ /* 0x000fc800078ec0ff */
[----:B------:R-:W-:-:S04]  /*ffd80*/  @P2 LOP3.LUT R11, R11, 0x4000000, RZ, 0xfc, !PT ;  /* 0x040000000b0b2812 */ /* 0x000fc800078efcff */
[----:B------:R-:W-:-:S04]  /*ffd90*/  LOP3.LUT R11, R11, 0xfdffffff, RZ, 0xc0, !PT ;  /* 0xfdffffff0b0b7812 */ /* 0x000fc800078ec0ff */
[----:B------:R-:W-:Y:S02]  /*ffda0*/  @P1 LOP3.LUT R11, R11, 0x2000000, RZ, 0xfc, !PT ;  /* 0x020000000b0b1812 */ /* 0x000fe400078efcff */
[----:B------:R-:W-:Y:S02]  /*ffdb0*/  ISETP.GE.AND P1, PT, R5, UR33, PT ;  /* 0x0000002105007c0c */ /* 0x000fe4000bf26270 */
[----:B------:R-:W4:Y:S01]  /*ffdc0*/  LDL.LU R5, [R1+0x5a90] ;  /* 0x005a900001057983 */ /* 0x000f220000300800 */
[----:B------:R-:W-:Y:S02]  /*ffdd0*/  ISETP.LT.AND P0, PT, R12, UR15, !P0 ;  /* 0x0000000f0c007c0c */ /* 0x000fe4000c701270 */
[----:B------:R-:W-:-:S11]  /*ffde0*/  LOP3.LUT R11, R11, 0xfeffffff, RZ, 0xc0, !PT ;  /* 0xfeffffff0b0b7812 */ /* 0x000fd600078ec0ff */
[----:B------:R-:W-:Y:S02]  /*ffdf0*/  @P0 LOP3.LUT R11, R11, 0x1000000, RZ, 0xfc, !PT ;  /* 0x010000000b0b0812 */ /* 0x000fe400078efcff */
[----:B------:R-:W-:Y:S02]  /*ffe00*/  ISETP.GE.AND P0, PT, R12, UR36, PT ;  /* 0x000000240c007c0c */ /* 0x000fe4000bf06270 */
[----:B------:R-:W-:Y:S02]  /*ffe10*/  ISETP.LT.AND P2, PT, R9, UR32, !P1 ;  /* 0x0000002009007c0c */ /* 0x000fe4000cf41270 */
[----:B------:R-:W-:Y:S01]  /*ffe20*/  LOP3.LUT R13, R13, 0xfffffffe, RZ, 0xc0, !PT ;  /* 0xfffffffe0d0d7812 */ /* 0x000fe200078ec0ff */
[----:B------:R-:W3:Y:S01]  /*ffe30*/  LDL.LU R9, [R1+0x5a8c] ;  /* 0x005a8c0001097983 */ /* 0x000ee20000300800 */
[----:B------:R-:W-:-:S09]  /*ffe40*/  LOP3.LUT R11, R11, 0x7fffffff, RZ, 0xc0, !PT ;  /* 0x7fffffff0b0b7812 */ /* 0x000fd200078ec0ff */
[----:B------:R-:W-:-:S05]  /*ffe50*/  @P2 LOP3.LUT R13, R13, 0x1, RZ, 0xfc, !PT ;  /* 0x000000010d0d2812 */ /* 0x000fca00078efcff */
[----:B------:R0:W-:Y:S04]  /*ffe60*/  STL [R1+0xe8c], R13 ;  /* 0x000e8c0d01007387 */ /* 0x0001e80000100800 */
[----:B0-----:R-:W3:Y:S01]  /*ffe70*/  LDL.LU R13, [R1+0x5a88] ;  /* 0x005a8800010d7983 */ /* 0x001ee20000300800 */
[----:B----4-:R-:W-:-:S04]  /*ffe80*/  LOP3.LUT R5, R5, 0xfdffffff, RZ, 0xc0, !PT ;  /* 0xfdffffff05057812 */ /* 0x010fc800078ec0ff */
[----:B------:R-:W-:-:S04]  /*ffe90*/  @P1 LOP3.LUT R5, R5, 0x2000000, RZ, 0xfc, !PT ;  /* 0x0200000005051812 */ /* 0x000fc800078efcff */
[----:B------:R-:W-:-:S04]  /*ffea0*/  LOP3.LUT R5, R5, 0xf7ffffff, RZ, 0xc0, !PT ;  /* 0xf7ffffff05057812 */ /* 0x000fc800078ec0ff */
[----:B------:R-:W-:Y:S02]  /*ffeb0*/  @P0 LOP3.LUT R5, R5, 0x8000000, RZ, 0xfc, !PT ;  /* 0x0800000005050812 */ /* 0x000fe400078efcff */
[----:B------:R-:W-:-:S13]  /*ffec0*/  ISETP.LT.AND P0, PT, R12, UR34, !P1 ;  /* 0x000000220c007c0c */ /* 0x000fda000cf01270 */
[----:B------:R-:W-:-:S05]  /*ffed0*/  @P0 LOP3.LUT R11, R11, 0x80000000, RZ, 0xfc, !PT ;  /* 0x800000000b0b0812 */ /* 0x000fca00078efcff */
[----:B------:R0:W-:Y:S04]  /*ffee0*/  STL [R1+0xe88], R11 ;  /* 0x000e880b01007387 */ /* 0x0001e80000100800 */
[----:B0-----:R-:W4:Y:S01]  /*ffef0*/  LDL.LU R11, [R1+0x5a84] ;  /* 0x005a8400010b7983 */ /* 0x001f220000300800 */
[----:B------:R-:W-:-:S04]  /*fff00*/  VIADD R18, R19, UR16 ;  /* 0x0000001013127c36 */ /* 0x000fc80008000000 */
[----:B------:R-:W-:-:S04]  /*fff10*/  VIADD R17, R18, UR19 ;  /* 0x0000001312117c36 */ /* 0x000fc80008000000 */
[----:B------:R-:W-:-:S04]  /*fff20*/  VIADD R16, R17, UR35 ;  /* 0x0000002311107c36 */ /* 0x000fc80008000000 */
[----:B------:R-:W-:-:S04]  /*fff30*/  VIADD R15, R16, UR27 ;  /* 0x0000001b100f7c36 */ /* 0x000fc80008000000 */
[----:B------:R-:W-:-:S04]  /*fff40*/  VIADD R14, R15, UR25 ;  /* 0x000000190f0e7c36 */ /* 0x000fc80008000000 */
[----:B------:R-:W-:-:S04]  /*fff50*/  VIADD R4, R14, UR17 ;  /* 0x000000110e047c36 */ /* 0x000fc80008000000 */
[----:B------:R-:W-:-:S04]  /*fff60*/  VIADD R3, R4, UR48 ;  /* 0x0000003004037c36 */ /* 0x000fc80008000000 */
[----:B------:R-:W-:-:S04]  /*fff70*/  VIADD R2, R3, UR49 ;  /* 0x0000003103027c36 */ /* 0x000fc80008000000 */
[----:B------:R-:W-:Y:S01]  /*fff80*/  VIADD R0, R2, UR50 ;  /* 0x0000003202007c36 */ /* 0x000fe20008000000 */
[----:B------:R0:W-:Y:S01]  /*fff90*/  STL.64 [R1+0x61b8], R2 ;  /* 0x0061b80201007387 */ /* 0x0001e20000100a00 */
[----:B------:R-:W-:Y:S01]  /*fffa0*/  ULDC UR6, c[0x0][0x244] ;  /* 0x0000910000067ab9 */ /* 0x000fe20000000800 */
[----:B------:R-:W-:Y:S01]  /*fffb0*/  ULDC.64 UR8, c[0x0][0x228] ;  /* 0x00008a0000087ab9 */ /* 0x000fe20000000a00 */
        /* <DEDUP_REMOVED lines=9> */
[----:B0-----:R-:W4:Y:S01]  /*100050*/  LDL R3, [R1+0x1530] ;  /* 0x0015300001037983 */ /* 0x001f220000100800 */
[----:B------:R-:W-:Y:S01]  /*100060*/  ULDC.64 UR34, c[0x0][0x228] ;  /* 0x00008a0000227ab9 */ /* 0x000fe20000000a00 */
[----:B------:R-:W-:Y:S01]  /*100070*/  ULDC.64 UR32, c[0x0][0x228] ;  /* 0x00008a0000207ab9 */ /* 0x000fe20000000a00 */
[----:B------:R-:W-:Y:S01]  /*100080*/  ULDC.64 UR38, c[0x0][0x228] ;  /* 0x00008a0000267ab9 */ /* 0x000fe20000000a00 */
[----:B------:R-:W4:Y:S04]  /*100090*/  LDL R2, [R1+0x154c] ;  /* 0x00154c0001027983 */ /* 0x000f280000100800 */
[----:B------:R0:W-:Y:S04]  /*1000a0*/  STL.64 [R1+0x61a8], R14 ;  /* 0x0061a80e01007387 */ /* 0x0001e80000100a00 */
[----:B0-----:R-:W4:Y:S04]  /*1000b0*/  LDL R15, [R1+0x1538] ;  /* 0x00153800010f7983 */ /* 0x001f280000100800 */
[----:B------:R-:W4:Y:S04]  /*1000c0*/  LDL R14, [R1+0x1544] ;  /* 0x00154400010e7983 */ /* 0x000f280000100800 */
[----:B------:R0:W-:Y:S04]  /*1000d0*/  STL.64 [R1+0x61a0], R16 ;  /* 0x0061a01001007387 */ /* 0x0001e80000100a00 */
[----:B0-----:R-:W4:Y:S04]  /*1000e0*/  LDL R17, [R1+0x1554] ;  /* 0x0015540001117983 */ /* 0x001f280000100800 */
[----:B------:R-:W4:Y:S04]  /*1000f0*/  LDL R16, [R1+0x1540] ;  /* 0x0015400001107983 */ /* 0x000f280000100800 */
[----:B------:R0:W-:Y:S04]  /*100100*/  STL.64 [R1+0x6198], R18 ;  /* 0x0061981201007387 */ /* 0x0001e80000100a00 */
[----:B0-----:R-:W4:Y:S04]  /*100110*/  LDL R19, [R1+0x1564] ;  /* 0x0015640001137983 */ /* 0x001f280000100800 */
[----:B------:R-:W4:Y:S04]  /*100120*/  LDL R18, [R1+0x1560] ;  /* 0x0015600001127983 */ /* 0x000f280000100800 */
[----:B------:R0:W-:Y:S04]  /*100130*/  STL [R1+0x6190], R24 ;  /* 0x0061901801007387 */ /* 0x0001e80000100800 */
[----:B0-----:R-:W4:Y:S04]  /*100140*/  LDL R24, [R1+0x152c] ;  /* 0x00152c0001187983 */ /* 0x001f280000100800 */
[----:B------:R0:W-:Y:S04]  /*100150*/  STL.64 [R1+0x6188], R20 ;  /* 0x0061881401007387 */ /* 0x0001e80000100a00 */
[----:B0-----:R-:W4:Y:S04]  /*100160*/  LDL R21, [R1+0x153c] ;  /* 0x00153c0001157983 */ /* 0x001f280000100800 */
[----:B------:R-:W4:Y:S04]  /*100170*/  LDL R20, [R1+0x1520] ;  /* 0x0015200001147983 */ /* 0x000f280000100800 */
[----:B------:R-:W-:Y:S04]  /*100180*/  STL.64 [R1+0x6178], R22 ;  /* 0x0061781601007387 */ /* 0x000fe80000100a00 */
[----:B------:R0:W-:Y:S04]  /*100190*/  STL [R1+0x6170], R25 ;  /* 0x0061701901007387 */ /* 0x0001e80000100800 */
[----:B0-----:R-:W4:Y:S04]  /*1001a0*/  LDL R25, [R1+0x1550] ;  /* 0x0015500001197983 */ /* 0x001f280000100800 */
[----:B------:R0:W-:Y:S04]  /*1001b0*/  STL.64 [R1+0x6168], R26 ;  /* 0x0061681a01007387 */ /* 0x0001e80000100a00 */
[----:B0-----:R-:W4:Y:S01]  /*1001c0*/  LDL R27, [R1+0x1548] ;  /* 0x00154800011b7983 */ /* 0x001f220000100800 */
[----:B------:R-:W-:-:S02]  /*1001d0*/  IMAD.MOV.U32 R22, RZ, RZ, R8 ;  /* 0x000000ffff167224 */ /* 0x000fc400078e0008 */
[----:B------:R-:W0:Y:S01]  /*1001e0*/  LDC R8, c[0x0][0x244] ;  /* 0x00009100ff087b82 */ /* 0x000e220000000800 */
[----:B------:R-:W-:Y:S04]  /*1001f0*/  STL [R1+0x6160], R28 ;  /* 0x0061601c01007387 */ /* 0x000fe80000100800 */
[----:B------:R-:W-:Y:S04]  /*100200*/  STL [R1+0x6150], R29 ;  /* 0x0061501d01007387 */ /* 0x000fe80000100800 */
[----:B------:R1:W-:Y:S01]  /*100210*/  STL [R1+0x5b10], R5 ;  /* 0x005b100501007387 */ /* 0x0003e20000100800 */
[----:B------:R-:W-:Y:S01]  /*100220*/  IMAD R12, R12, UR6, RZ ;  /* 0x000000060c0c7c24 */ /* 0x000fe2000f8e02ff */
[----:B------:R-:W-:Y:S01]  /*100230*/  ULDC.64 UR6, c[0x0][0x220] ;  /* 0x0000880000067ab9 */ /* 0x000fe20000000a00 */
[----:B-1----:R-:W-:-:S05]  /*100240*/  MOV R5, UR5 ;  /* 0x0000000500057c02 */ /* 0x002fca0008000f00 */
[----:B------:R1:W-:Y:S02]  /*100250*/  STL [R1+0x5b44], R5 ;  /* 0x005b440501007387 */ /* 0x0003e40000100800 */
[----:B-1----:R-:W-:-:S05]  /*100260*/  MOV R5, UR4 ;  /* 0x0000000400057c02 */ /* 0x002fca0008000f00 */
[----:B------:R2:W-:Y:S01]  /*100270*/  STL [R1+0x5b58], R5 ;  /* 0x005b580501007387 */ /* 0x0005e20000100800 */
[----:B------:R-:W-:Y:S02]  /*100280*/  IMAD.MOV.U32 R26, RZ, RZ, R7 ;  /* 0x000000ffff1a7224 */ /* 0x000fe400078e0007 */
[----:B--2---:R-:W-:Y:S01]  /*100290*/  IMAD.MOV.U32 R5, RZ, RZ, R6 ;  /* 0x000000ffff057224 */ /* 0x004fe200078e0006 */
[----:B------:R-:W-:-:S04]  /*1002a0*/  IADD3 R6, P0, R12, UR6, RZ ;  /* 0x000000060c067c10 */ /* 0x000fc8000ff1e0ff */
[----:B------:R-:W-:Y:S01]  /*1002b0*/  LEA.HI.X.SX32 R7, R12, UR7, 0x1, P0 ;  /* 0x000000070c077c11 */ /* 0x000fe200080f0eff */
[----:B0-----:R-:W-:Y:S01]  /*1002c0*/  IMAD R12, R8, 0x40, R12 ;  /* 0x00000040080c7824 */ /* 0x001fe200078e020c */
[----:B------:R-:W-:Y:S01]  /*1002d0*/  ULDC.64 UR6, c[0x0][0x220] ;  /* 0x0000880000067ab9 */ /* 0x000fe20000000a00 */
[----:B---3--:R-:W-:-:S03]  /*1002e0*/  IMAD.MOV.U32 R23, RZ, RZ, R9 ;  /* 0x000000ffff177224 */ /* 0x008fc600078e0009 */
[----:B------:R-:W-:-:S04]  /*1002f0*/  IADD3 R8, P0, R12, UR6, RZ ;  /* 0x000000060c087c10 */ /* 0x000fc8000ff1e0ff */
[----:B------:R-:W-:Y:S01]  /*100300*/  LEA.HI.X.SX32 R9, R12, UR7, 0x1, P0 ;  /* 0x000000070c097c11 */ /* 0x000fe200080f0eff */
[----:B------:R-:W-:Y:S01]  /*100310*/  ULDC.64 UR6, c[0x0][0x220] ;  /* 0x0000880000067ab9 */ /* 0x000fe20000000a00 */
[----:B----4-:R-:W-:Y:S02]  /*100320*/  IMAD.MOV.U32 R28, RZ, RZ, R17 ;  /* 0x000000ffff1c7224 */ /* 0x010fe400078e0011 */
[----:B------:R-:W-:Y:S02]  /*100330*/  IMAD.MOV.U32 R17, RZ, RZ, R10 ;  /* 0x000000ffff117224 */ /* 0x000fe400078e000a */
[----:B------:R-:W0:Y:S01]  /*100340*/  LDC R10, c[0x0][0x244] ;  /* 0x00009100ff0a7b82 */ /* 0x000e220000000800 */
[----:B------:R-:W-:Y:S02]  /*100350*/  IMAD.MOV.U32 R29, RZ, RZ, R19 ;  /* 0x000000ffff1d7224 */ /* 0x000fe400078e0013 */
[----:B0-----:R-:W-:Y:S02]  /*100360*/  IMAD R12, R10, 0x40, R12 ;  /* 0x000000400a0c7824 */ /* 0x001fe400078e020c */
[----:B------:R-:W-:-:S03]  /*100370*/  IMAD.MOV.U32 R19, RZ, RZ, R15 ;  /* 0x000000ffff137224 */ /* 0x000fc600078e000f */
[----:B------:R-:W-:Y:S01]  /*100380*/  IADD3 R10, P0, R12, UR6, RZ ;  /* 0x000000060c0a7c10 */ /* 0x000fe2000ff1e0ff */
[----:B------:R-:W-:-:S03]  /*100390*/  IMAD.MOV.U32 R15, RZ, RZ, R11 ;  /* 0x000000ffff0f7224 */ /* 0x000fc600078e000b */
[----:B------:R-:W-:Y:S01]  /*1003a0*/  LEA.HI.X.SX32 R11, R12, UR7, 0x1, P0 ;  /* 0x000000070c0b7c11 */ /* 0x000fe200080f0eff */
[----:B------:R-:W-:Y:S01]  /*1003b0*/  ULDC.64 UR6, c[0x0][0x220] ;  /* 0x0000880000067ab9 */ /* 0x000fe20000000a00 */
[----:B------:R-:W-:Y:S04]  /*1003c0*/  STL.64 [R1+0x61c0], R20 ;  /* 0x0061c01401007387 */ /* 0x000fe80000100a00 */
[----:B------:R-:W-:Y:S04]  /*1003d0*/  STL.64 [R1+0x5d58], R8 ;  /* 0x005d580801007387 */ /* 0x000fe80000100a00 */
[----:B------:R0:W-:Y:S02]  /*1003e0*/  STL.64 [R1+0x5cb0], R10 ;  /* 0x005cb00a01007387 */ /* 0x0001e40000100a00 */
[----:B0-----:R-:W-:-:S02]  /*1003f0*/  IMAD.MOV.U32 R11, RZ, RZ, R13 ;  /* 0x000000ffff0b7224 */ /* 0x001fc400078e000d */
[----:B------:R-:W0:Y:S01]  /*100400*/  LDC R13, c[0x0][0x244] ;  /* 0x00009100ff0d7b82 */ /* 0x000e220000000800 */
[----:B------:R-:W-:Y:S02]  /*100410*/  IMAD.MOV.U32 R8, RZ, RZ, R25 ;  /* 0x000000ffff087224 */ /* 0x000fe400078e0019 */
[----:B0-----:R-:W-:-:S05]  /*100420*/  IMAD R13, R13, 0x40, R12 ;  /* 0x000000400d0d7824 */ /* 0x001fca00078e020c */
[----:B------:R-:W-:Y:S01]  /*100430*/  IADD3 R12, P0, R13, UR6, RZ ;  /* 0x000000060d0c7c10 */ /* 0x000fe2000ff1e0ff */
[----:B------:R-:W-:Y:S01]  /*100440*/  IMAD.MOV.U32 R9, RZ, RZ, R27 ;  /* 0x000000ffff097224 */ /* 0x000fe200078e001b */
[----:B------:R-:W-:-:S03]  /*100450*/  ULDC UR6, c[0x0][0x248] ;  /* 0x0000920000067ab9 */ /* 0x000fc60000000800 */
[----:B------:R0:W-:Y:S01]  /*100460*/  STL [R1+0x5c20], R12 ;  /* 0x005c200c01007387 */ /* 0x0001e20000100800 */
[----:B------:R-:W-:Y:S02]  /*100470*/  IMAD.MOV.U32 R27, RZ, RZ, R2 ;  /* 0x000000ffff1b7224 */ /* 0x000fe400078e0002 */
[----:B0-----:R-:W-:Y:S01]  /*100480*/  VIADD R12, R0, UR37 ;  /* 0x00000025000c7c36 */ /* 0x001fe20008000000 */
[----:B------:R-:W-:Y:S01]  /*100490*/  LEA.HI.X.SX32 R13, R13, UR7, 0x1, P0 ;  /* 0x000000070d0d7c11 */ /* 0x000fe200080f0eff */
[----:B------:R-:W-:Y:S01]  /*1004a0*/  IMAD.MOV.U32 R25, RZ, RZ, R14 ;  /* 0x000000ffff197224 */ /* 0x000fe200078e000e */
[----:B------:R-:W-:Y:S01]  /*1004b0*/  UMOV UR5, UR9 ;  /* 0x0000000900057c82 */ /* 0x000fe20008000000 */
[----:B------:R-:W-:Y:S01]  /*1004c0*/  VIADD R2, R12, UR6 ;  /* 0x000000060c027c36 */ /* 0x000fe20008000000 */
[----:B------:R-:W-:Y:S01]  /*1004d0*/  ULDC UR6, c[0x0][0x248] ;  /* 0x0000920000067ab9 */ /* 0x000fe20000000800 */
[----:B------:R-:W-:Y:S01]  /*1004e0*/  UMOV UR41, UR8 ;  /* 0x0000000800297c82 */ /* 0x000fe20008000000 */
[----:B------:R-:W-:Y:S01]  /*1004f0*/  IMAD.MOV.U32 R14, RZ, RZ, R3 ;  /* 0x000000ffff0e7224 */ /* 0x000fe200078e0003 */
[----:B------:R-:W-:Y:S01]  /*100500*/  STL [R1+0x5c24], R13 ;  /* 0x005c240d01007387 */ /* 0x000fe20000100800 */
[----:B------:R-:W-:Y:S01]  /*100510*/  VIADD R10, R2, UR6 ;  /* 0x00000006020a7c36 */ /* 0x000fe20008000000 */
[----:B------:R-:W-:Y:S01]  /*100520*/  ULDC UR6, c[0x0][0x248] ;  /* 0x0000920000067ab9 */ /* 0x000fe20000000800 */
[----:B------:R-:W-:Y:S01]  /*100530*/  ULDC.64 UR8, c[0x0][0x228] ;  /* 0x00008a0000087ab9 */ /* 0x000fe20000000a00 */
[----:B------:R-:W-:-:S02]  /*100540*/  ULDC.64 UR36, c[0x0][0x228] ;  /* 0x00008a0000247ab9 */ /* 0x000fc40000000a00 */
[----:B------:R-:W-:Y:S02]  /*100550*/  SHF.R.S32.HI R3, RZ, 0x1f, R10 ;  /* 0x0000001fff037819 */ /* 0x000fe4000001140a */
[----:B------:R-:W-:Y:S01]  /*100560*/  IADD3 R20, P0, R10, R6, RZ ;  /* 0x000000060a147210 */ /* 0x000fe20007f1e0ff */
[----:B------:R-:W-:Y:S04]  /*100570*/  STL [R1+0x158c], R12 ;  /* 0x00158c0c01007387 */ /* 0x000fe80000100800 */
[----:B------:R-:W-:Y:S01]  /*100580*/  IMAD.X R21, R3, 0x1, R7, P0 ;  /* 0x0000000103157824 */ /* 0x000fe200000e0607 */
[----:B------:R-:W-:Y:S04]  /*100590*/  STL [R1+0x1588], R2 ;  /* 0x0015880201007387 */ /* 0x000fe80000100800 */
[----:B------:R0:W-:Y:S04]  /*1005a0*/  STL [R1+0x1584], R10 ;  /* 0x0015840a01007387 */ /* 0x0001e80000100800 */
[----:B------:R-:W-:Y:S04]  /*1005b0*/  STL [R1+0x2898], R3 ;  /* 0x0028980301007387 */ /* 0x000fe80000100800 */
[----:B------:R1:W-:Y:S01]  /*1005c0*/  STL.64 [R1+0x5660], R20 ;  /* 0x0056601401007387 */ /* 0x0003e20000100a00 */
[----:B0-----:R-:W-:-:S02]  /*1005d0*/  SHF.R.S32.HI R10, RZ, 0x1f, R2 ;  /* 0x0000001fff0a7819 */ /* 0x001fc40000011402 */
[----:B------:R-:W-:Y:S01]  /*1005e0*/  IADD3 R2, P0, R2, R6, RZ ;  /* 0x0000000602027210 */ /* 0x000fe20007f1e0ff */
[----:B-1----:R-:W2:Y:S04]  /*1005f0*/  LDL.LU.64 R20, [R1+0x61c0] ;  /* 0x0061c00001147983 */ /* 0x002ea80000300a00 */
[----:B------:R-:W-:Y:S01]  /*100600*/  IMAD.X R3, R10, 0x1, R7, P0 ;  /* 0x000000010a037824 */ /* 0x000fe200000e0607 */
[----:B------:R-:W-:Y:S04]  /*100610*/  STL [R1+0x2894], R10 ;  /* 0x0028940a01007387 */ /* 0x000fe80000100800 */
[----:B------:R0:W-:Y:S04]  /*100620*/  STL.64 [R1+0x5640], R2 ;  /* 0x0056400201007387 */ /* 0x0001e80000100a00 */
[----:B0-----:R-:W3:Y:S01]  /*100630*/  LDL.LU.64 R2, [R1+0x61b8] ;  /* 0x0061b80001027983 */ /* 0x001ee20000300a00 */
[----:B------:R-:W-:-:S02]  /*100640*/  SHF.R.S32.HI R10, RZ, 0x1f, R12 ;  /* 0x0000001fff0a7819 */ /* 0x000fc4000001140c */
[----:B------:R-:W-:Y:S01]  /*100650*/  IADD3 R12, P0, R12, R6, RZ ;  /* 0x000000060c0c7210 */ /* 0x000fe20007f1e0ff */
[----:B------:R-:W-:Y:S04]  /*100660*/  STL [R1+0x61b0], R19 ;  /* 0x0061b01301007387 */ /* 0x000fe80000100800 */
[----:B------:R-:W-:Y:S01]  /*100670*/  IMAD.X R13, R10, 0x1, R7, P0 ;  /* 0x000000010a0d7824 */ /* 0x000fe200000e0607 */
[----:B------:R-:W-:Y:S04]  /*100680*/  STL [R1+0x2890], R10 ;  /* 0x0028900a01007387 */ /* 0x000fe80000100800 */
[----:B------:R0:W-:Y:S02]  /*100690*/  STL.64 [R1+0x5628], R12 ;  /* 0x0056280c01007387 */ /* 0x0001e40000100a00 */
[----:B0-----:R-:W-:-:S02]  /*1006a0*/  IMAD.MOV.U32 R12, RZ, RZ, R8 ;  /* 0x000000ffff0c7224 */ /* 0x001fc400078e0008 */
[----:B------:R-:W-:Y:S02]  /*1006b0*/  IMAD.MOV.U32 R8, RZ, RZ, R5 ;  /* 0x000000ffff087224 */ /* 0x000fe400078e0005 */
[----:B------:R-:W-:Y:S01]  /*1006c0*/  IMAD.MOV.U32 R5, RZ, RZ, R22 ;  /* 0x000000ffff057224 */ /* 0x000fe200078e0016 */
[----:B------:R-:W-:Y:S01]  /*1006d0*/  SHF.R.S32.HI R13, RZ, 0x1f, R0 ;  /* 0x0000001fff0d7819 */ /* 0x000fe20000011400 */
[----:B------:R3:W-:Y:S01]  /*1006e0*/  STL [R1+0x5d50], R0 ;  /* 0x005d500001007387 */ /* 0x0007e20000100800 */
[----:B--2---:R-:W-:Y:S02]  /*1006f0*/  IMAD.MOV.U32 R22, RZ, RZ, R20 ;  /* 0x000000ffff167224 */ /* 0x004fe400078e0014 */
[----:B------:R-:W-:Y:S02]  /*100700*/  IMAD.MOV.U32 R20, RZ, RZ, R21 ;  /* 0x000000ffff147224 */ /* 0x000fe400078e0015 */
[----:B------:R-:W-:Y:S02]  /*100710*/  IMAD.MOV.U32 R21, RZ, RZ, R24 ;  /* 0x000000ffff157224 */ /* 0x000fe400078e0018 */
[----:B------:R-:W-:Y:S01]  /*100720*/  IMAD.MOV.U32 R24, RZ, RZ, R18 ;  /* 0x000000ffff187224 */ /* 0x000fe200078e0012 */
[----:B------:R-:W-:-:S05]  /*100730*/  IADD3 R18, P0, R0, R6, RZ ;  /* 0x0000000600127210 */ /* 0x000fca0007f1e0ff */
[----:B------:R-:W-:-:S05]  /*100740*/  IMAD.X R19, R13, 0x1, R7, P0 ;  /* 0x000000010d137824 */ /* 0x000fca00000e0607 */
[----:B------:R0:W-:Y:S01]  /*100750*/  STL.64 [R1+0x5608], R18 ;  /* 0x0056081201007387 */ /* 0x0001e20000100a00 */
[----:B---3--:R-:W-:Y:S02]  /*100760*/  SHF.R.S32.HI R0, RZ, 0x1f, R2 ;  /* 0x0000001fff007819 */ /* 0x008fe40000011402 */
[----:B0-----:R-:W-:Y:S01]  /*100770*/  IADD3 R18, P0, R2, R6, RZ ;  /* 0x0000000602127210 */ /* 0x001fe20007f1e0ff */
[----:B------:R-:W-:Y:S04]  /*100780*/  STL [R1+0x5d4c], R2 ;  /* 0x005d4c0201007387 */ /* 0x000fe80000100800 */
[----:B------:R-:W-:-:S05]  /*100790*/  IMAD.X R19, R0, 0x1, R7, P0 ;  /* 0x0000000100137824 */ /* 0x000fca00000e0607 */
[----:B------:R0:W-:Y:S04]  /*1007a0*/  STL.64 [R1+0x55e8], R18 ;  /* 0x0055e81201007387 */ /* 0x0001e80000100a00 */
[----:B0-----:R-:W2:Y:S01]  /*1007b0*/  LDL.LU R19, [R1+0x61b0] ;  /* 0x0061b00001137983 */ /* 0x001ea20000300800 */
[----:B------:R-:W-:Y:S01]  /*1007c0*/  IMAD.MOV.U32 R10, RZ, RZ, R11 ;  /* 0x000000ffff0a7224 */ /* 0x000fe200078e000b */
[----:B------:R-:W-:Y:S01]  /*1007d0*/  SHF.R.S32.HI R0, RZ, 0x1f, R3 ;  /* 0x0000001fff007819 */ /* 0x000fe20000011403 */
[----:B------:R-:W-:Y:S01]  /*1007e0*/  IMAD.MOV.U32 R18, RZ, RZ, R14 ;  /* 0x000000ffff127224 */ /* 0x000fe200078e000e */
[----:B------:R-:W-:Y:S01]  /*1007f0*/  IADD3 R14, P0, R3, R6, RZ ;  /* 0x00000006030e7210 */ /* 0x000fe20007f1e0ff */
[----:B------:R-:W-:Y:S02]  /*100800*/  IMAD.MOV.U32 R11, RZ, RZ, R9 ;  /* 0x000000ffff0b7224 */ /* 0x000fe400078e0009 */
[----:B------:R-:W-:-:S02]  /*100810*/  IMAD.MOV.U32 R9, RZ, RZ, R26 ;  /* 0x000000ffff097224 */ /* 0x000fc400078e001a */
[----:B------:R-:W-:Y:S01]  /*100820*/  IMAD.MOV.U32 R26, RZ, RZ, R23 ;  /* 0x000000ffff1a7224 */ /* 0x000fe200078e0017 */
[----:B------:R0:W-:Y:S01]  /*100830*/  STL [R1+0x5d54], R3 ;  /* 0x005d540301007387 */ /* 0x0001e20000100800 */
[----:B------:R-:W-:Y:S02]  /*100840*/  IMAD.MOV.U32 R2, RZ, RZ, R11 ;  /* 0x000000ffff027224 */ /* 0x000fe400078e000b */
[----:B------:R-:W-:Y:S02]  /*100850*/  IMAD.MOV.U32 R11, RZ, RZ, R26 ;  /* 0x000000ffff0b7224 */ /* 0x000fe400078e001a */
[----:B------:R-:W-:Y:S02]  /*100860*/  IMAD.MOV.U32 R26, RZ, RZ, R21 ;  /* 0x000000ffff1a7224 */ /* 0x000fe400078e0015 */
[----:B------:R-:W-:Y:S02]  /*100870*/  IMAD.MOV.U32 R21, RZ, RZ, R16 ;  /* 0x000000ffff157224 */ /* 0x000fe400078e0010 */
[----:B0-----:R-:W-:-:S02]  /*100880*/  IMAD.MOV.U32 R3, RZ, RZ, R12 ;  /* 0x000000ffff037224 */ /* 0x001fc400078e000c */
[----:B------:R-:W-:Y:S01]  /*100890*/  IMAD.MOV.U32 R12, RZ, RZ, R5 ;  /* 0x000000ffff0c7224 */ /* 0x000fe200078e0005 */
[----:B------:R-:W-:Y:S01]  /*1008a0*/  SHF.R.S32.HI R5, RZ, 0x1f, R4 ;  /* 0x0000001fff057819 */ /* 0x000fe20000011404 */
[----:B------:R-:W-:Y:S02]  /*1008b0*/  IMAD.MOV.U32 R13, RZ, RZ, R9 ;  /* 0x000000ffff0d7224 */ /* 0x000fe400078e0009 */
[----:B------:R-:W-:Y:S02]  /*1008c0*/  IMAD.MOV.U32 R9, RZ, RZ, R20 ;  /* 0x000000ffff097224 */ /* 0x000fe400078e0014 */
[----:B------:R-:W-:Y:S02]  /*1008d0*/  IMAD.MOV.U32 R20, RZ, RZ, R24 ;  /* 0x000000ffff147224 */ /* 0x000fe400078e0018 */
[----:B------:R-:W-:Y:S02]  /*1008e0*/  IMAD.MOV.U32 R24, RZ, RZ, R17 ;  /* 0x000000ffff187224 */ /* 0x000fe400078e0011 */
[----:B--2---:R-:W-:-:S02]  /*1008f0*/  IMAD.MOV.U32 R23, RZ, RZ, R19 ;  /* 0x000000ffff177224 */ /* 0x004fc400078e0013 */
[----:B------:R-:W-:Y:S02]  /*100900*/  IMAD.MOV.U32 R19, RZ, RZ, R15 ;  /* 0x000000ffff137224 */ /* 0x000fe400078e000f */
[----:B------:R-:W-:-:S05]  /*100910*/  IMAD.X R15, R0, 0x1, R7, P0 ;  /* 0x00000001000f7824 */ /* 0x000fca00000e0607 */
[----:B------:R0:W-:Y:S04]  /*100920*/  STL.64 [R1+0x55d0], R14 ;  /* 0x0055d00e01007387 */ /* 0x0001e80000100a00 */
[----:B0-----:R-:W2:Y:S01]  /*100930*/  LDL.LU.64 R14, [R1+0x61a8] ;  /* 0x0061a800010e7983 */ /* 0x001ea20000300a00 */
[----:B------:R-:W-:-:S05]  /*100940*/  IADD3 R16, P0, R4, R6, RZ ;  /* 0x0000000604107210 */ /* 0x000fca0007f1e0ff */
[----:B------:R-:W-:Y:S01]  /*100950*/  IMAD.X R17, R5, 0x1, R7, P0 ;  /* 0x0000000105117824 */ /* 0x000fe200000e0607 */
[----:B------:R-:W-:Y:S04]  /*100960*/  STL [R1+0x5da8], R4 ;  /* 0x005da80401007387 */ /* 0x000fe80000100800 */
[----:B------:R0:W-:Y:S04]  /*100970*/  STL.64 [R1+0x55b0], R16 ;  /* 0x0055b01001007387 */ /* 0x0001e80000100a00 */
[----:B0-----:R-:W3:Y:S01]  /*100980*/  LDL.LU.64 R16, [R1+0x61a0] ;  /* 0x0061a00001107983 */ /* 0x001ee20000300a00 */
[----:B------:R-:W-:-:S02]  /*100990*/  IMAD.MOV.U32 R0, RZ, RZ, R8 ;  /* 0x000000ffff007224 */ /* 0x000fc400078e0008 */
[----:B------:R-:W-:Y:S01]  /*1009a0*/  IMAD.MOV.U32 R8, RZ, RZ, R22 ;  /* 0x000000ffff087224 */ /* 0x000fe200078e0016 */
[----:B--2---:R-:W-:Y:S02]  /*1009b0*/  SHF.R.S32.HI R22, RZ, 0x1f, R14 ;  /* 0x0000001fff167819 */ /* 0x004fe4000001140e */
[----:B------:R-:W-:-:S05]  /*1009c0*/  IADD3 R4, P0, R14, R6, RZ ;  /* 0x000000060e047210 */ /* 0x000fca0007f1e0ff */
[----:B------:R-:W-:-:S05]  /*1009d0*/  IMAD.X R5, R22, 0x1, R7, P0 ;  /* 0x0000000116057824 */ /* 0x000fca00000e0607 */
[----:B------:R0:W-:Y:S01]  /*1009e0*/  STL.64 [R1+0x5590], R4 ;  /* 0x0055900401007387 */ /* 0x0001e20000100a00 */
[----:B------:R-:W-:-:S03]  /*1009f0*/  IMAD.MOV.U32 R22, RZ, RZ, R19 ;  /* 0x000000ffff167224 */ /* 0x000fc600078e0013 */
[----:B------:R1:W-:Y:S01]  /*100a00*/  STL.64 [R1+0x5d60], R14 ;  /* 0x005d600e01007387 */ /* 0x0003e20000100a00 */
[----:B0-----:R-:W-:Y:S01]  /*100a10*/  IMAD.MOV.U32 R5, RZ, RZ, R18 ;  /* 0x000000ffff057224 */ /* 0x001fe200078e0012 */
[----:B------:R-:W-:Y:S02]  /*100a20*/  SHF.R.S32.HI R4, RZ, 0x1f, R15 ;  /* 0x0000001fff047819 */ /* 0x000fe4000001140f */
[----:B------:R-:W-:Y:S01]  /*100a30*/  IADD3 R18, P0, R15, R6, RZ ;  /* 0x000000060f127210 */ /* 0x000fe20007f1e0ff */
[----:B-1----:R-:W-:-:S04]  /*100a40*/  IMAD.MOV.U32 R14, RZ, RZ, R0 ;  /* 0x000000ffff0e7224 */ /* 0x002fc800078e0000 */
[----:B------:R-:W-:Y:S02]  /*100a50*/  IMAD.X R19, R4, 0x1, R7, P0 ;  /* 0x0000000104137824 */ /* 0x000fe400000e0607 */
[----:B------:R-:W-:Y:S02]  /*100a60*/  IMAD.MOV.U32 R4, RZ, RZ, R13 ;  /* 0x000000ffff047224 */ /* 0x000fe400078e000d */
[----:B------:R-:W-:Y:S01]  /*100a70*/  IMAD.MOV.U32 R13, RZ, RZ, R11 ;  /* 0x000000ffff0d7224 */ /* 0x000fe200078e000b */
[----:B------:R0:W-:Y:S01]  /*100a80*/  STL.64 [R1+0x5578], R18 ;  /* 0x0055781201007387 */ /* 0x0001e20000100a00 */
[----:B------:R-:W-:Y:S02]  /*100a90*/  IMAD.MOV.U32 R0, RZ, RZ, R8 ;  /* 0x000000ffff007224 */ /* 0x000fe400078e0008 */
[----:B------:R-:W-:Y:S02]  /*100aa0*/  IMAD.MOV.U32 R11, RZ, RZ, R26 ;  /* 0x000000ffff0b7224 */ /* 0x000fe400078e001a */
[----:B------:R-:W-:Y:S01]  /*100ab0*/  IMAD.MOV.U32 R8, RZ, RZ, R20 ;  /* 0x000000ffff087224 */ /* 0x000fe200078e0014 */
[----:B---3--:R-:W-:Y:S01]  /*100ac0*/  IADD3 R20, P0, R16, R6, RZ ;  /* 0x0000000610147210 */ /* 0x008fe20007f1e0ff */
[----:B------:R-:W-:Y:S01]  /*100ad0*/  IMAD.MOV.U32 R26, RZ, RZ, R24 ;  /* 0x000000ffff1a7224 */ /* 0x000fe200078e0018 */
[----:B------:R-:W-:Y:S01]  /*100ae0*/  SHF.R.S32.HI R24, RZ, 0x1f, R16 ;  /* 0x0000001fff187819 */ /* 0x000fe20000011410 */
[----:B------:R-:W-:Y:S01]  /*100af0*/  IMAD.MOV.U32 R15, RZ, RZ, R2 ;  /* 0x000000ffff0f7224 */ /* 0x000fe200078e0002 */
[----:B0-----:R-:W2:Y:S01]  /*100b00*/  LDL.LU.64 R18, [R1+0x6198] ;  /* 0x0061980001127983 */ /* 0x001ea20000300a00 */
[----:B------:R-:W-:-:S02]  /*100b10*/  IMAD.MOV.U32 R2, RZ, RZ, R12 ;  /* 0x000000ffff027224 */ /* 0x000fc400078e000c */
[----:B------:R-:W-:Y:S02]  /*100b20*/  IMAD.MOV.U32 R12, RZ, RZ, R9 ;  /* 0x000000ffff0c7224 */ /* 0x000fe400078e0009 */
[----:B------:R-:W-:Y:S02]  /*100b30*/  IMAD.MOV.U32 R9, RZ, RZ, R21 ;  /* 0x000000ffff097224 */ /* 0x000fe400078e0015 */
[----:B------:R-:W-:Y:S01]  /*100b40*/  IMAD.X R21, R24, 0x1, R7, P0 ;  /* 0x0000000118157824 */ /* 0x000fe200000e0607 */
[----:B------:R-:W-:-:S04]  /*100b50*/  SHF.R.S32.HI R24, RZ, 0x1f, R17 ;  /* 0x0000001fff187819 */ /* 0x000fc80000011411 */
[----:B------:R0:W-:Y:S04]  /*100b60*/  STL.64 [R1+0x5558], R20 ;  /* 0x0055581401007387 */ /* 0x0001e80000100a00 */
[----:B------:R1:W-:Y:S01]  /*100b70*/  STL.64 [R1+0x5d68], R16 ;  /* 0x005d681001007387 */ /* 0x0003e20000100a00 */
[----:B0-----:R-:W-:-:S03]  /*100b80*/  IADD3 R20, P0, R17, R6, RZ ;  /* 0x0000000611147210 */ /* 0x001fc60007f1e0ff */
[----:B-1----:R-:W3:Y:S02]  /*100b90*/  LDL R16, [R1+0x151c] ;  /* 0x00151c0001107983 */ /* 0x002ee40000100800 */
[----:B------:R-:W-:Y:S02]  /*100ba0*/  IMAD.X R21, R24, 0x1, R7, P0 ;  /* 0x0000000118157824 */ /* 0x000fe400000e0607 */
[----:B------:R-:W4:Y:S04]  /*100bb0*/  LDL.LU R24, [R1+0x6190] ;  /* 0x0061900001187983 */ /* 0x000f280000300800 */
[----:B------:R0:W-:Y:S04]  /*100bc0*/  STL.64 [R1+0x5538], R20 ;  /* 0x0055381401007387 */ /* 0x0001e80000100a00 */
[----:B0-----:R-:W3:Y:S04]  /*100bd0*/  LDL.LU.64 R20, [R1+0x6188] ;  /* 0x0061880001147983 */ /* 0x001ee80000300a00 */
[----:B------:R0:W-:Y:S01]  /*100be0*/  STL.64 [R1+0x6180], R22 ;  /* 0x0061801601007387 */ /* 0x0001e20000100a00 */
[----:B--2---:R-:W-:-:S02]  /*100bf0*/  SHF.R.S32.HI R17, RZ, 0x1f, R18 ;  /* 0x0000001fff117819 */ /* 0x004fc40000011412 */
[----:B0-----:R-:W-:-:S05]  /*100c00*/  IADD3 R22, P0, R18, R6, RZ ;  /* 0x0000000612167210 */ /* 0x001fca0007f1e0ff */
[----:B------:R-:W-:Y:S02]  /*100c10*/  IMAD.X R23, R17, 0x1, R7, P0 ;  /* 0x0000000111177824 */ /* 0x000fe400000e0607 */
[----:B------:R-:W-:Y:S01]  /*100c20*/  IMAD.MOV.U32 R17, RZ, RZ, R14 ;  /* 0x000000ffff117224 */ /* 0x000fe200078e000e */
[----:B------:R-:W-:Y:S02]  /*100c30*/  SHF.R.S32.HI R14, RZ, 0x1f, R19 ;  /* 0x0000001fff0e7819 */ /* 0x000fe40000011413 */
[----:B------:R0:W-:Y:S02]  /*100c40*/  STL.64 [R1+0x5520], R22 ;  /* 0x0055201601007387 */ /* 0x0001e40000100a00 */
[----:B0-----:R-:W-:Y:S02]  /*100c50*/  IADD3 R22, P0, R19, R6, RZ ;  /* 0x0000000613167210 */ /* 0x001fe40007f1e0ff */
[----:B------:R-:W-:Y:S03]  /*100c60*/  STL.64 [R1+0x5d70], R18 ;  /* 0x005d701201007387 */ /* 0x000fe60000100a00 */
[----:B------:R-:W-:-:S05]  /*100c70*/  IMAD.X R23, R14, 0x1, R7, P0 ;  /* 0x000000010e177824 */ /* 0x000fca00000e0607 */
[----:B------:R0:W-:Y:S01]  /*100c80*/  STL.64 [R1+0x5500], R22 ;  /* 0x0055001601007387 */ /* 0x0001e20000100a00 */
[----:B---3--:R-:W-:Y:S02]  /*100c90*/  SHF.R.S32.HI R14, RZ, 0x1f, R20 ;  /* 0x0000001fff0e7819 */ /* 0x008fe40000011414 */
[----:B0-----:R-:W-:-:S05]  /*100ca0*/  IADD3 R22, P0, R20, R6, RZ ;  /* 0x0000000614167210 */ /* 0x001fca0007f1e0ff */
[----:B------:R-:W-:-:S05]  /*100cb0*/  IMAD.X R23, R14, 0x1, R7, P0 ;  /* 0x000000010e177824 */ /* 0x000fca00000e0607 */
[----:B------:R0:W-:Y:S04]  /*100cc0*/  STL.64 [R1+0x54e0], R22 ;  /* 0x0054e01601007387 */ /* 0x0001e80000100a00 */
[----:B0-----:R-:W2:Y:S01]  /*100cd0*/  LDL.LU.64 R22, [R1+0x6180] ;  /* 0x0061800001167983 */ /* 0x001ea20000300a00 */
[----:B------:R-:W-:Y:S02]  /*100ce0*/  IMAD.MOV.U32 R18, RZ, RZ, R5 ;  /* 0x000000ffff127224 */ /* 0x000fe400078e0005 */
[----:B------:R-:W-:Y:S01]  /*100cf0*/  IMAD.MOV.U32 R19, RZ, RZ, R16 ;  /* 0x000000ffff137224 */ /* 0x000fe200078e0010 */
[----:B------:R-:W-:Y:S01]  /*100d00*/  SHF.R.S32.HI R16, RZ, 0x1f, R21 ;  /* 0x0000001fff107819 */ /* 0x000fe20000011415 */
[----:B------:R-:W-:Y:S01]  /*100d10*/  STL.64 [R1+0x5d78], R20 ;  /* 0x005d781401007387 */ /* 0x000fe20000100a00 */
[----:B--2---:R-:W-:Y:S01]  /*100d20*/  IMAD.MOV.U32 R5, RZ, RZ, R22 ;  /* 0x000000ffff057224 */ /* 0x004fe200078e0016 */
[----:B------:R-:W-:Y:S01]  /*100d30*/  IADD3 R22, P0, R21, R6, RZ ;  /* 0x0000000615167210 */ /* 0x000fe20007f1e0ff */
[----:B------:R-:W-:-:S04]  /*100d40*/  IMAD.MOV.U32 R14, RZ, RZ, R23 ;  /* 0x000000ffff0e7224 */ /* 0x000fc800078e0017 */
[----:B------:R-:W-:-:S05]  /*100d50*/  IMAD.X R23, R16, 0x1, R7, P0 ;  /* 0x0000000110177824 */ /* 0x000fca00000e0607 */
[----:B------:R0:W-:Y:S04]  /*100d60*/  STL.64 [R1+0x54c8], R22 ;  /* 0x0054c81601007387 */ /* 0x0001e80000100a00 */
[----:B0-----:R-:W2:Y:S01]  /*100d70*/  LDL.LU.64 R22, [R1+0x6178] ;  /* 0x0061780001167983 */ /* 0x001ea20000300a00 */
[----:B------:R-:W-:Y:S02]  /*100d80*/  IMAD.MOV.U32 R20, RZ, RZ, R19 ;  /* 0x000000ffff147224 */ /* 0x000fe400078e0013 */
[----:B------:R-:W-:Y:S02]  /*100d90*/  IMAD.MOV.U32 R19, RZ, RZ, R4 ;  /* 0x000000ffff137224 */ /* 0x000fe400078e0004 */
[----:B------:R-:W-:Y:S02]  /*100da0*/  IMAD.MOV.U32 R4, RZ, RZ, R2 ;  /* 0x000000ffff047224 */ /* 0x000fe400078e0002 */
[----:B------:R-:W-:-:S02]  /*100db0*/  IMAD.MOV.U32 R2, RZ, RZ, R11 ;  /* 0x000000ffff027224 */ /* 0x000fc400078e000b */
[----:B------:R-:W-:Y:S02]  /*100dc0*/  IMAD.MOV.U32 R16, RZ, RZ, R0 ;  /* 0x000000ffff107224 */ /* 0x000fe400078e0000 */
[----:B------:R-:W-:Y:S02]  /*100dd0*/  IMAD.MOV.U32 R11, RZ, RZ, R9 ;  /* 0x000000ffff0b7224 */ /* 0x000fe400078e0009 */
[----:B------:R-:W-:Y:S02]  /*100de0*/  IMAD.MOV.U32 R0, RZ, RZ, R26 ;  /* 0x000000ffff007224 */ /* 0x000fe400078e001a */
[----:B------:R-:W-:Y:S02]  /*100df0*/  IMAD.MOV.U32 R9, RZ, RZ, R25 ;  /* 0x000000ffff097224 */ /* 0x000fe400078e0019 */
[----:B------:R-:W-:Y:S02]  /*100e00*/  IMAD.MOV.U32 R21, RZ, RZ, R17 ;  /* 0x000000ffff157224 */ /* 0x000fe400078e0011 */
[----:B------:R-:W-:-:S02]  /*100e10*/  IMAD.MOV.U32 R17, RZ, RZ, R12 ;  /* 0x000000ffff117224 */ /* 0x000fc400078e000c */
[----:B------:R-:W-:Y:S01]  /*100e20*/  IMAD.MOV.U32 R12, RZ, RZ, R27 ;  /* 0x000000ffff0c7224 */ /* 0x000fe200078e001b */
[----:B--2---:R-:W-:Y:S02]  /*100e30*/  SHF.R.S32.HI R25, RZ, 0x1f, R22 ;  /* 0x0000001fff197819 */ /* 0x004fe40000011416 */
[----:B------:R-:W-:-:S05]  /*100e40*/  IADD3 R26, P0, R22, R6, RZ ;  /* 0x00000006161a7210 */ /* 0x000fca0007f1e0ff */
[----:B------:R-:W-:Y:S01]  /*100e50*/  IMAD.X R27, R25, 0x1, R7, P0 ;  /* 0x00000001191b7824 */ /* 0x000fe200000e0607 */
[----:B------:R-:W-:-:S04]  /*100e60*/  SHF.R.S32.HI R25, RZ, 0x1f, R23 ;  /* 0x0000001fff197819 */ /* 0x000fc80000011417 */
[----:B------:R0:W-:Y:S04]  /*100e70*/  STL.64 [R1+0x54a8], R26 ;  /* 0x0054a81a01007387 */ /* 0x0001e80000100a00 */
[----:B------:R1:W-:Y:S01]  /*100e80*/  STL.64 [R1+0x5d80], R22 ;  /* 0x005d801601007387 */ /* 0x0003e20000100a00 */
[----:B0-----:R-:W-:-:S03]  /*100e90*/  IADD3 R26, P0, R23, R6, RZ ;  /* 0x00000006171a7210 */ /* 0x001fc60007f1e0ff */
[----:B-1----:R-:W2:Y:S02]  /*100ea0*/  LDL R23, [R1+0x14e8] ;  /* 0x0014e80001177983 */ /* 0x002ea40000100800 */
[----:B------:R-:W-:Y:S02]  /*100eb0*/  IMAD.X R27, R25, 0x1, R7, P0 ;  /* 0x00000001191b7824 */ /* 0x000fe400000e0607 */
[----:B------:R-:W3:Y:S04]  /*100ec0*/  LDL.LU R25, [R1+0x6170] ;  /* 0x0061700001197983 */ /* 0x000ee80000300800 */
[----:B------:R0:W-:Y:S04]  /*100ed0*/  STL.64 [R1+0x5488], R26 ;  /* 0x0054881a01007387 */ /* 0x0001e80000100a00 */
[----:B0-----:R-:W3:Y:S01]  /*100ee0*/  LDL.LU.64 R26, [R1+0x6168] ;  /* 0x00616800011a7983 */ /* 0x001ee20000300a00 */
[----:B------:R-:W-:Y:S01]  /*100ef0*/  IMAD.MOV.U32 R22, RZ, RZ, R20 ;  /* 0x000000ffff167224 */ /* 0x000fe200078e0014 */
[----:B----4-:R-:W-:-:S04]  /*100f00*/  SHF.R.S32.HI R20, RZ, 0x1f, R24 ;  /* 0x0000001fff147819 */ /* 0x010fc80000011418 */
[----:B--2---:R0:W-:Y:S02]  /*100f10*/  STL.64 [R1+0x6158], R22 ;  /* 0x0061581601007387 */ /* 0x0041e40000100a00 */
[----:B0-----:R-:W-:-:S05]  /*100f20*/  IADD3 R22, P0, R24, R6, RZ ;  /* 0x0000000618167210 */ /* 0x001fca0007f1e0ff */
[----:B------:R-:W-:Y:S02]  /*100f30*/  IMAD.X R23, R20, 0x1, R7, P0 ;  /* 0x0000000114177824 */ /* 0x000fe400000e0607 */
[----:B------:R-:W-:Y:S02]  /*100f40*/  IMAD.MOV.U32 R20, RZ, RZ, R19 ;  /* 0x000000ffff147224 */ /* 0x000fe400078e0013 */
[----:B------:R-:W-:Y:S02]  /*100f50*/  IMAD.MOV.U32 R19, RZ, RZ, R16 ;  /* 0x000000ffff137224 */ /* 0x000fe400078e0010 */
[----:B------:R-:W-:Y:S02]  /*100f60*/  IMAD.MOV.U32 R16, RZ, RZ, R2 ;  /* 0x000000ffff107224 */ /* 0x000fe400078e0002 */
[----:B------:R-:W-:Y:S02]  /*100f70*/  IMAD.MOV.U32 R2, RZ, RZ, R0 ;  /* 0x000000ffff027224 */ /* 0x000fe400078e0000 */
[----:B------:R-:W-:-:S02]  /*100f80*/  IMAD.MOV.U32 R0, RZ, RZ, R12 ;  /* 0x000000ffff007224 */ /* 0x000fc400078e000c */
[----:B------:R-:W-:Y:S01]  /*100f90*/  IMAD.MOV.U32 R12, RZ, RZ, R9 ;  /* 0x000000ffff0c7224 */ /* 0x000fe200078e0009 */
[----:B------:R0:W-:Y:S01]  /*100fa0*/  STL.64 [R1+0x5470], R22 ;  /* 0x0054701601007387 */ /* 0x0001e20000100a00 */
[----:B------:R-:W-:Y:S02]  /*100fb0*/  IMAD.MOV.U32 R9, RZ, RZ, R29 ;  /* 0x000000ffff097224 */ /* 0x000fe400078e001d */
[----:B------:R-:W-:Y:S01]  /*100fc0*/  IMAD.MOV.U32 R29, RZ, RZ, R28 ;  /* 0x000000ffff1d7224 */ /* 0x000fe200078e001c */
[----:B---3--:R-:W-:Y:S01]  /*100fd0*/  SHF.R.S32.HI R28, RZ, 0x1f, R25 ;  /* 0x0000001fff1c7819 */ /* 0x008fe20000011419 */
[----:B------:R1:W-:Y:S01]  /*100fe0*/  STL.64 [R1+0x5d88], R24 ;  /* 0x005d881801007387 */ /* 0x0003e20000100a00 */
[----:B0-----:R-:W-:-:S05]  /*100ff0*/  IADD3 R22, P0, R25, R6, RZ ;  /* 0x0000000619167210 */ /* 0x001fca0007f1e0ff */
[----:B------:R-:W-:Y:S01]  /*101000*/  IMAD.X R23, R28, 0x1, R7, P0 ;  /* 0x000000011c177824 */ /* 0x000fe200000e0607 */
[----:B-1----:R-:W2:Y:S01]  /*101010*/  LDL R25, [R1+0x1518] ;  /* 0x0015180001197983 */ /* 0x002ea20000100800 */
[----:B------:R-:W-:-:S03]  /*101020*/  SHF.R.S32.HI R24, RZ, 0x1f, R26 ;  /* 0x0000001fff187819 */ /* 0x000fc6000001141a */
[----:B------:R-:W3:Y:S04]  /*101030*/  LDL.LU R28, [R1+0x6160] ;  /* 0x00616000011c7983 */ /* 0x000ee80000300800 */
[----:B------:R0:W-:Y:S02]  /*101040*/  STL.64 [R1+0x5450], R22 ;  /* 0x0054501601007387 */ /* 0x0001e40000100a00 */
[----:B0-----:R-:W-:-:S05]  /*101050*/  IADD3 R22, P0, R26, R6, RZ ;  /* 0x000000061a167210 */ /* 0x001fca0007f1e0ff */
[----:B------:R-:W-:-:S05]  /*101060*/  IMAD.X R23, R24, 0x1, R7, P0 ;  /* 0x0000000118177824 */ /* 0x000fca00000e0607 */
[----:B------:R0:W-:Y:S04]  /*101070*/  STL.64 [R1+0x5430], R22 ;  /* 0x0054301601007387 */ /* 0x0001e80000100a00 */
[----:B0-----:R-:W4:Y:S01]  /*101080*/  LDL.LU.64 R22, [R1+0x6158] ;  /* 0x0061580001167983 */ /* 0x001f220000300a00 */
[----:B--2---:R-:W-:Y:S02]  /*101090*/  IMAD.MOV.U32 R24, RZ, RZ, R25 ;  /* 0x000000ffff187224 */ /* 0x004fe400078e0019 */
[----:B----4-:R-:W-:Y:S02]  /*1010a0*/  IMAD.MOV.U32 R25, RZ, RZ, R23 ;  /* 0x000000ffff197224 */ /* 0x010fe400078e0017 */
[----:B------:R-:W-:Y:S02]  /*1010b0*/  IMAD.MOV.U32 R23, RZ, RZ, R20 ;  /* 0x000000ffff177224 */ /* 0x000fe400078e0014 */
[----:B------:R-:W-:-:S02]  /*1010c0*/  IMAD.MOV.U32 R20, RZ, RZ, R19 ;  /* 0x000000ffff147224 */ /* 0x000fc400078e0013 */
[----:B------:R-:W-:Y:S02]  /*1010d0*/  IMAD.MOV.U32 R19, RZ, RZ, R16 ;  /* 0x000000ffff137224 */ /* 0x000fe400078e0010 */
[----:B------:R-:W-:Y:S01]  /*1010e0*/  IMAD.MOV.U32 R16, RZ, RZ, R2 ;  /* 0x000000ffff107224 */ /* 0x000fe200078e0002 */
[----:B------:R0:W-:Y:S01]  /*1010f0*/  STL.64 [R1+0x6148], R24 ;  /* 0x0061481801007387 */ /* 0x0001e20000100a00 */
[----:B------:R-:W-:Y:S02]  /*101100*/  IMAD.MOV.U32 R2, RZ, RZ, R0 ;  /* 0x000000ffff027224 */ /* 0x000fe400078e0000 */
[----:B------:R-:W-:Y:S01]  /*101110*/  IMAD.MOV.U32 R0, RZ, RZ, R29 ;  /* 0x000000ffff007224 */ /* 0x000fe200078e001d */
[----:B------:R-:W-:Y:S01]  /*101120*/  SHF.R.S32.HI R29, RZ, 0x1f, R27 ;  /* 0x0000001fff1d7819 */ /* 0x000fe2000001141b */
[----:B------:R1:W-:Y:S01]  /*101130*/  STL.64 [R1+0x5d90], R26 ;  /* 0x005d901a01007387 */ /* 0x0003e20000100a00 */
[----:B0-----:R-:W-:-:S05]  /*101140*/  IADD3 R24, P0, R27, R6, RZ ;  /* 0x000000061b187210 */ /* 0x001fca0007f1e0ff */
[----:B------:R-:W-:Y:S01]  /*101150*/  IMAD.X R25, R29, 0x1, R7, P0 ;  /* 0x000000011d197824 */ /* 0x000fe200000e0607 */
[----:B-1----:R-:W2:Y:S04]  /*101160*/  LDL R27, [R1+0x14e4] ;  /* 0x0014e400011b7983 */ /* 0x002ea80000100800 */
[----:B------:R-:W4:Y:S04]  /*101170*/  LDL R26, [R1+0x14cc] ;  /* 0x0014cc00011a7983 */ /* 0x000f280000100800 */
[----:B------:R-:W2:Y:S04]  /*101180*/  LDL.LU R29, [R1+0x6150] ;  /* 0x00615000011d7983 */ /* 0x000ea80000300800 */
[----:B------:R3:W-:Y:S02]  /*101190*/  STL.64 [R1+0x5418], R24 ;  /* 0x0054181801007387 */ /* 0x0007e40000100a00 */
[----:B---3--:R-:W-:-:S02]  /*1011a0*/  IADD3 R24, P0, R28, R6, RZ ;  /* 0x000000061c187210 */ /* 0x008fc40007f1e0ff */
[----:B------:R-:W-:-:S05]  /*1011b0*/  SHF.R.S32.HI R25, RZ, 0x1f, R28 ;  /* 0x0000001fff197819 */ /* 0x000fca000001141c */
[----:B------:R-:W-:-:S05]  /*1011c0*/  IMAD.X R25, R25, 0x1, R7, P0 ;  /* 0x0000000119197824 */ /* 0x000fca00000e0607 */
[----:B------:R0:W-:Y:S04]  /*1011d0*/  STL.64 [R1+0x53f8], R24 ;  /* 0x0053f81801007387 */ /* 0x0001e80000100a00 */
[----:B0-----:R-:W3:Y:S04]  /*1011e0*/  LDL.LU.64 R24, [R1+0x6148] ;  /* 0x0061480001187983 */ /* 0x001ee80000300a00 */
[----:B------:R-:W-:Y:S04]  /*1011f0*/  STL.64 [R1+0x6140], R20 ;  /* 0x0061401401007387 */ /* 0x000fe80000100a00 */
[----:B---3--:R0:W-:Y:S04]  /*101200*/  STL.64 [R1+0x6138], R24 ;  /* 0x0061381801007387 */ /* 0x0081e80000100a00 */
[----:B0-----:R-:W3:Y:S01]  /*101210*/  LDL R25, [R1] ;  /* 0x0000000001197983 */ /* 0x001ee20000100800 */
[----:B--2---:R-:W-:-:S02]  /*101220*/  SHF.R.S32.HI R24, RZ, 0x1f, R29 ;  /* 0x0000001fff187819 */ /* 0x004fc4000001141d */
[----:B------:R-:W-:Y:S01]  /*101230*/  IADD3 R20, P0, R29, R6, RZ ;  /* 0x000000061d147210 */ /* 0x000fe20007f1e0ff */
[----:B------:R-:W-:Y:S04]  /*101240*/  STL.64 [R1+0x5d98], R28 ;  /* 0x005d981c01007387 */ /* 0x000fe80000100a00 */
[----:B------:R-:W-:-:S05]  /*101250*/  IMAD.X R21, R24, 0x1, R7, P0 ;  /* 0x0000000118157824 */ /* 0x000fca00000e0607 */
[----:B------:R0:W-:Y:S04]  /*101260*/  STL.64 [R1+0x53d8], R20 ;  /* 0x0053d81401007387 */ /* 0x0001e80000100a00 */
[----:B0-----:R-:W2:Y:S04]  /*101270*/  LDL.LU.64 R20, [R1+0x6140] ;  /* 0x0061400001147983 */ /* 0x001ea80000300a00 */
[----:B------:R-:W4:Y:S01]  /*101280*/  LDL R29, [R1+0x4] ;  /* 0x00000400011d7983 */ /* 0x000f220000100800 */
[----:B---3--:R-:W-:Y:S02]  /*101290*/  SHF.R.S32.HI R28, RZ, 0x1f, R25 ;  /* 0x0000001fff1c7819 */ /* 0x008fe40000011419 */
[----:B------:R-:W-:-:S05]  /*1012a0*/  IADD3 R24, P0, R25, R6, RZ ;  /* 0x0000000619187210 */ /* 0x000fca0007f1e0ff */
[----:B------:R-:W-:Y:S01]  /*1012b0*/  IMAD.X R25, R28, 0x1, R7, P0 ;  /* 0x000000011c197824 */ /* 0x000fe200000e0607 */
[----:B------:R-:W-:Y:S04]  /*1012c0*/  STL [R1+0x283c], R28 ;  /* 0x00283c1c01007387 */ /* 0x000fe80000100800 */
[----:B------:R0:W-:Y:S04]  /*1012d0*/  STL.64 [R1+0x53c0], R24 ;  /* 0x0053c01801007387 */ /* 0x0001e80000100a00 */
[----:B0-----:R-:W3:Y:S01]  /*1012e0*/  LDL.LU.64 R24, [R1+0x6138] ;  /* 0x0061380001187983 */ /* 0x001ee20000300a00 */
[----:B----4-:R-:W-:-:S03]  /*1012f0*/  IADD3 R28, P0, R29, R6, RZ ;  /* 0x000000061d1c7210 */ /* 0x010fc60007f1e0ff */
[----:B---3--:R0:W-:Y:S04]  /*101300*/  STL.64 [R1+0x6130], R24 ;  /* 0x0061301801007387 */ /* 0x0081e80000100a00 */
[----:B0-----:R-:W3:Y:S01]  /*101310*/  LDL R25, [R1+0x8] ;  /* 0x0000080001197983 */ /* 0x001ee20000100800 */
[----:B------:R-:W-:-:S05]  /*101320*/  SHF.R.S32.HI R24, RZ, 0x1f, R29 ;  /* 0x0000001fff187819 */ /* 0x000fca000001141d */
[----:B------:R-:W-:Y:S01]  /*101330*/  IMAD.X R29, R24, 0x1, R7, P0 ;  /* 0x00000001181d7824 */ /* 0x000fe200000e0607 */
[----:B------:R-:W-:Y:S04]  /*101340*/  STL [R1+0x2838], R24 ;  /* 0x0028381801007387 */ /* 0x000fe80000100800 */
[----:B------:R0:W-:Y:S04]  /*101350*/  STL.64 [R1+0x53a0], R28 ;  /* 0x0053a01c01007387 */ /* 0x0001e80000100a00 */
[----:B0-----:R-:W4:Y:S01]  /*101360*/  LDL R29, [R1+0xc] ;  /* 0x00000c00011d7983 */ /* 0x001f220000100800 */
[----:B---3--:R-:W-:-:S02]  /*101370*/  SHF.R.S32.HI R28, RZ, 0x1f, R25 ;  /* 0x0000001fff1c7819 */ /* 0x008fc40000011419 */
[----:B------:R-:W-:-:S05]  /*101380*/  IADD3 R24, P0, R25, R6, RZ ;  /* 0x0000000619187210 */ /* 0x000fca0007f1e0ff */
[----:B------:R-:W-:Y:S01]  /*101390*/  IMAD.X R25, R28, 0x1, R7, P0 ;  /* 0x000000011c197824 */ /* 0x000fe200000e0607 */
[----:B------:R-:W-:Y:S04]  /*1013a0*/  STL [R1+0x2834], R28 ;  /* 0x0028341c01007387 */ /* 0x000fe80000100800 */
[----:B------:R0:W-:Y:S04]  /*1013b0*/  STL.64 [R1+0x5380], R24 ;  /* 0x0053801801007387 */ /* 0x0001e80000100a00 */
[----:B0-----:R-:W3:Y:S04]  /*1013c0*/  LDL.LU.64 R24, [R1+0x6130] ;  /* 0x0061300001187983 */ /* 0x001ee80000300a00 */
[----:B------:R0:W-:Y:S04]  /*1013d0*/  STL.64 [R1+0x6128], R14 ;  /* 0x0061280e01007387 */ /* 0x0001e80000100a00 */
[----:B0-----:R-:W2:Y:S01]  /*1013e0*/  LDL R15, [R1+0x10] ;  /* 0x00001000010f7983 */ /* 0x001ea20000100800 */
[----:B----4-:R-:W-:-:S02]  /*1013f0*/  SHF.R.S32.HI R14, RZ, 0x1f, R29 ;  /* 0x0000001fff0e7819 */ /* 0x010fc4000001141d */
[----:B------:R-:W-:-:S05]  /*101400*/  IADD3 R28, P0, R29, R6, RZ ;  /* 0x000000061d1c7210 */ /* 0x000fca0007f1e0ff */
[----:B------:R-:W-:Y:S01]  /*101410*/  IMAD.X R29, R14, 0x1, R7, P0 ;  /* 0x000000010e1d7824 */ /* 0x000fe200000e0607 */
[----:B------:R-:W-:Y:S04]  /*101420*/  STL [R1+0x2830], R14 ;  /* 0x0028300e01007387 */ /* 0x000fe80000100800 */
[----:B------:R0:W-:Y:S04]  /*101430*/  STL.64 [R1+0x5368], R28 ;  /* 0x0053681c01007387 */ /* 0x0001e80000100a00 */
[----:B0-----:R-:W4:Y:S01]  /*101440*/  LDL R29, [R1+0x14] ;  /* 0x00001400011d7983 */ /* 0x001f220000100800 */
[----:B--2---:R-:W-:-:S02]  /*101450*/  SHF.R.S32.HI R28, RZ, 0x1f, R15 ;  /* 0x0000001fff1c7819 */ /* 0x004fc4000001140f */
[----:B------:R-:W-:-:S05]  /*101460*/  IADD3 R14, P0, R15, R6, RZ ;  /* 0x000000060f0e7210 */ /* 0x000fca0007f1e0ff */
[----:B------:R-:W-:Y:S01]  /*101470*/  IMAD.X R15, R28, 0x1, R7, P0 ;  /* 0x000000011c0f7824 */ /* 0x000fe200000e0607 */
[----:B------:R-:W-:Y:S04]  /*101480*/  STL [R1+0x282c], R28 ;  /* 0x00282c1c01007387 */ /* 0x000fe80000100800 */
[----:B------:R0:W-:Y:S04]  /*101490*/  STL.64 [R1+0x5348], R14 ;  /* 0x0053480e01007387 */ /* 0x0001e80000100a00 */
[----:B0-----:R-:W2:Y:S01]  /*1014a0*/  LDL.LU.64 R14, [R1+0x6128] ;  /* 0x00612800010e7983 */ /* 0x001ea20000300a00 */
[----:B----4-:R-:W-:-:S03]  /*1014b0*/  IADD3 R28, P0, R29, R6, RZ ;  /* 0x000000061d1c7210 */ /* 0x010fc60007f1e0ff */
[----:B--2---:R0:W-:Y:S04]  /*1014c0*/  STL.64 [R1+0x6120], R14 ;  /* 0x0061200e01007387 */ /* 0x0041e80000100a00 */
[----:B0-----:R-:W2:Y:S01]  /*1014d0*/  LDL R15, [R1+0x18] ;  /* 0x00001800010f7983 */ /* 0x001ea20000100800 */
[----:B------:R-:W-:-:S05]  /*1014e0*/  SHF.R.S32.HI R14, RZ, 0x1f, R29 ;  /* 0x0000001fff0e7819 */ /* 0x000fca000001141d */
        /* <DEDUP_REMOVED lines=261> */
[----:B0-----:R-:W2:Y:S04]  /*102540*/  LDL.LU.64 R14, [R1+0x6090] ;  /* 0x00609000010e7983 */ /* 0x001ea80000300a00 */
[----:B------:R0:W-:Y:S04]  /*102550*/  STL.64 [R1+0x6088], R20 ;  /* 0x0060881401007387 */ /* 0x0001e80000100a00 */
[----:B0-----:R-:W3:Y:S01]  /*102560*/  LDL R21, [R1+0xb0] ;  /* 0x0000b00001157983 */ /* 0x001ee20000100800 */
[----:B----4-:R-:W-:-:S02]  /*102570*/  SHF.R.S32.HI R20, RZ, 0x1f, R29 ;  /* 0x0000001fff147819 */ /* 0x010fc4000001141d */
[----:B------:R-:W-:-:S05]  /*102580*/  IADD3 R28, P0, R29, R6, RZ ;  /* 0x000000061d1c7210 */ /* 0x000fca0007f1e0ff */
        /* <DEDUP_REMOVED lines=1228> */
[----:B--2---:R4:W-:Y:S04]  /*107250*/  STL.64 [R1+0x5dc8], R4 ;  /* 0x005dc80401007387 */ /* 0x0049e80000100a00 */
[----:B------:R0:W-:Y:S04]  /*107260*/  STL [R1+0x5dc4], R9 ;  /* 0x005dc40901007387 */ /* 0x0001e80000100800 */
[----:B------:R-:W-:Y:S01]  /*107270*/  STL [R1+0x5dc0], R27 ;  /* 0x005dc01b01007387 */ /* 0x000fe20000100800 */
[----:B----4-:R-:W-:-:S03]  /*107280*/  IADD3 R4, P0, R29, R6, RZ ;  /* 0x000000061d047210 */ /* 0x010fc60007f1e0ff */
[----:B------:R-:W2:Y:S01]  /*107290*/  LDL R28, [R1+0x14d0] ;  /* 0x0014d000011c7983 */ /* 0x000ea20000100800 */
[----:B0-----:R-:W-:-:S05]  /*1072a0*/  SHF.R.S32.HI R9, RZ, 0x1f, R29 ;  /* 0x0000001fff097819 */ /* 0x001fca000001141d */
[----:B------:R0:W-:Y:S01]  /*1072b0*/  STL [R1+0x1680], R9 ;  /* 0x0016800901007387 */ /* 0x0001e20000100800 */
[--C-:B------:R-:W-:Y:S01]  /*1072c0*/  IMAD.X R5, R9, 0x1, R7.reuse, P0 ;  /* 0x0000000109057824 */ /* 0x100fe200000e0607 */
[----:B0-----:R-:W-:Y:S02]  /*1072d0*/  SHF.R.S32.HI R9, RZ, 0x1f, R26 ;  /* 0x0000001fff097819 */ /* 0x001fe4000001141a */
[-C--:B------:R-:W-:Y:S02]  /*1072e0*/  IADD3 R26, P0, R26, R6.reuse, RZ ;  /* 0x000000061a1a7210 */ /* 0x080fe40007f1e0ff */
[----:B------:R0:W-:Y:S03]  /*1072f0*/  STL.64 [R1+0x2ca0], R4 ;  /* 0x002ca00401007387 */ /* 0x0001e60000100a00 */
[----:B------:R-:W-:Y:S01]  /*107300*/  IMAD.X R27, R9, 0x1, R7, P0 ;  /* 0x00000001091b7824 */ /* 0x000fe200000e0607 */
[----:B0-----:R-:W4:Y:S04]  /*107310*/  LDL.LU.64 R4, [R1+0x5dc8] ;  /* 0x005dc80001047983 */ /* 0x001f280000300a00 */
[----:B------:R-:W3:Y:S04]  /*107320*/  LDL R29, [R1+0x14d4] ;  /* 0x0014d400011d7983 */ /* 0x000ee80000100800 */
[----:B------:R0:W-:Y:S04]  /*107330*/  STL [R1+0x165c], R9 ;  /* 0x00165c0901007387 */ /* 0x0001e80000100800 */
[----:B0-----:R-:W2:Y:S04]  /*107340*/  LDL.LU R9, [R1+0x5dc4] ;  /* 0x005dc40001097983 */ /* 0x001ea80000300800 */
[----:B------:R0:W-:Y:S04]  /*107350*/  STL.64 [R1+0x2cb8], R26 ;  /* 0x002cb81a01007387 */ /* 0x0001e80000100a00 */
[----:B0-----:R-:W4:Y:S04]  /*107360*/  LDL.LU R27, [R1+0x5dc0] ;  /* 0x005dc000011b7983 */ /* 0x001f280000300800 */
[----:B--2---:R0:W-:Y:S02]  /*107370*/  STL.64 [R1+0x5db8], R8 ;  /* 0x005db80801007387 */ /* 0x0041e40000100a00 */
[----:B0-----:R-:W-:Y:S01]  /*107380*/  IADD3 R8, P0, R28, R6, RZ ;  /* 0x000000061c087210 */ /* 0x001fe20007f1e0ff */
[----:B----4-:R-:W-:Y:S01]  /*107390*/  IMAD.MOV.U32 R26, RZ, RZ, R27 ;  /* 0x000000ffff1a7224 */ /* 0x010fe200078e001b */
[----:B------:R-:W-:-:S05]  /*1073a0*/  SHF.R.S32.HI R27, RZ, 0x1f, R28 ;  /* 0x0000001fff1b7819 */ /* 0x000fca000001141c */
[----:B------:R-:W-:Y:S01]  /*1073b0*/  IMAD.X R9, R27, 0x1, R7, P0 ;  /* 0x000000011b097824 */ /* 0x000fe200000e0607 */
[----:B------:R3:W-:Y:S04]  /*1073c0*/  STL [R1+0x1658], R27 ;  /* 0x0016581b01007387 */ /* 0x0007e80000100800 */
[----:B------:R0:W-:Y:S01]  /*1073d0*/  STL.64 [R1+0x2cd0], R8 ;  /* 0x002cd00801007387 */ /* 0x0001e20000100a00 */
[----:B---3--:R-:W-:Y:S02]  /*1073e0*/  SHF.R.S32.HI R27, RZ, 0x1f, R29 ;  /* 0x0000001fff1b7819 */ /* 0x008fe4000001141d */
[----:B0-----:R-:W-:-:S03]  /*1073f0*/  IADD3 R8, P0, R29, R6, RZ ;  /* 0x000000061d087210 */ /* 0x001fc60007f1e0ff */
[----:B------:R-:W-:Y:S02]  /*107400*/  STL [R1+0x1654], R27 ;  /* 0x0016541b01007387 */ /* 0x000fe40000100800 */
[----:B------:R-:W-:Y:S02]  /*107410*/  IMAD.X R9, R27, 0x1, R7, P0 ;  /* 0x000000011b097824 */ /* 0x000fe400000e0607 */
[----:B------:R-:W2:Y:S04]  /*107420*/  LDL R28, [R1+0x14dc] ;  /* 0x0014dc00011c7983 */ /* 0x000ea80000100800 */
[----:B------:R0:W-:Y:S04]  /*107430*/  STL.64 [R1+0x2ce8], R8 ;  /* 0x002ce80801007387 */ /* 0x0001e80000100a00 */
[----:B0-----:R-:W3:Y:S04]  /*107440*/  LDL.LU.64 R8, [R1+0x5db8] ;  /* 0x005db80001087983 */ /* 0x001ee80000300a00 */
[----:B---3--:R0:W-:Y:S04]  /*107450*/  STL.64 [R1+0x5db0], R8 ;  /* 0x005db00801007387 */ /* 0x0081e80000100a00 */
[----:B------:R-:W3:Y:S04]  /*107460*/  LDL R27, [R1+0x14e0] ;  /* 0x0014e000011b7983 */ /* 0x000ee80000100800 */
[----:B0-----:R-:W4:Y:S02]  /*107470*/  LDL R9, [R1+0x14d8] ;  /* 0x0014d80001097983 */ /* 0x001f240000100800 */
[----:B----4-:R-:W-:-:S02]  /*107480*/  SHF.R.S32.HI R29, RZ, 0x1f, R9 ;  /* 0x0000001fff1d7819 */ /* 0x010fc40000011409 */
[----:B------:R-:W-:-:S05]  /*107490*/  IADD3 R8, P0, R9, R6, RZ ;  /* 0x0000000609087210 */ /* 0x000fca0007f1e0ff */
[----:B------:R-:W-:Y:S01]  /*1074a0*/  IMAD.X R9, R29, 0x1, R7, P0 ;  /* 0x000000011d097824 */ /* 0x000fe200000e0607 */
[----:B------:R0:W-:Y:S04]  /*1074b0*/  STL [R1+0x1650], R29 ;  /* 0x0016501d01007387 */ /* 0x0001e80000100800 */
[----:B------:R1:W-:Y:S01]  /*1074c0*/  STL.64 [R1+0x2d10], R8 ;  /* 0x002d100801007387 */ /* 0x0003e20000100a00 */
[----:B0-----:R-:W-:Y:S01]  /*1074d0*/  IMAD.MOV.U32 R29, RZ, RZ, R26 ;  /* 0x000000ffff1d7224 */ /* 0x001fe200078e001a */
[----:B--2---:R-:W-:Y:S02]  /*1074e0*/  SHF.R.S32.HI R26, RZ, 0x1f, R28 ;  /* 0x0000001fff1a7819 */ /* 0x004fe4000001141c */
[----:B-1----:R-:W-:Y:S01]  /*1074f0*/  IADD3 R8, P0, R28, R6, RZ ;  /* 0x000000061c087210 */ /* 0x002fe20007f1e0ff */
[----:B------:R-:W-:-:S02]  /*107500*/  IMAD.MOV.U32 R28, RZ, RZ, R25 ;  /* 0x000000ffff1c7224 */ /* 0x000fc400078e0019 */
[----:B------:R-:W-:Y:S02]  /*107510*/  IMAD.MOV.U32 R25, RZ, RZ, R4 ;  /* 0x000000ffff197224 */ /* 0x000fe400078e0004 */
[----:B------:R-:W-:Y:S01]  /*107520*/  IMAD.X R9, R26, 0x1, R7, P0 ;  /* 0x000000011a097824 */ /* 0x000fe200000e0607 */
[----:B---3--:R-:W-:Y:S01]  /*107530*/  SHF.R.S32.HI R4, RZ, 0x1f, R27 ;  /* 0x0000001fff047819 */ /* 0x008fe2000001141b */
[----:B------:R0:W-:Y:S04]  /*107540*/  STL [R1+0x163c], R26 ;  /* 0x00163c1a01007387 */ /* 0x0001e80000100800 */
[----:B------:R1:W-:Y:S01]  /*107550*/  STL.64 [R1+0x2d28], R8 ;  /* 0x002d280801007387 */ /* 0x0003e20000100a00 */
[----:B0-----:R-:W-:Y:S01]  /*107560*/  IADD3 R26, P0, R27, R6, RZ ;  /* 0x000000061b1a7210 */ /* 0x001fe20007f1e0ff */
[----:B------:R-:W-:-:S02]  /*107570*/  IMAD.MOV.U32 R27, RZ, RZ, R4 ;  /* 0x000000ffff1b7224 */ /* 0x000fc400078e0004 */
[----:B-1----:R-:W2:Y:S04]  /*107580*/  LDL.LU.64 R8, [R1+0x5db0] ;  /* 0x005db00001087983 */ /* 0x002ea80000300a00 */
[----:B------:R0:W-:Y:S01]  /*107590*/  STL [R1+0x1638], R4 ;  /* 0x0016380401007387 */ /* 0x0001e20000100800 */
[----:B------:R-:W-:-:S03]  /*1075a0*/  IMAD.X R27, R27, 0x1, R7, P0 ;  /* 0x000000011b1b7824 */ /* 0x000fc600000e0607 */
[----:B0-----:R-:W3:Y:S04]  /*1075b0*/  LDL.LU R4, [R1+0x5da8] ;  /* 0x005da80001047983 */ /* 0x001ee80000300800 */
[----:B------:R0:W-:Y:S02]  /*1075c0*/  STL.64 [R1+0x5da0], R2 ;  /* 0x005da00201007387 */ /* 0x0001e40000100a00 */
[----:B0-----:R-:W-:Y:S02]  /*1075d0*/  IMAD.MOV.U32 R3, RZ, RZ, R29 ;  /* 0x000000ffff037224 */ /* 0x001fe400078e001d */
[----:B------:R-:W4:Y:S04]  /*1075e0*/  LDL R29, [R1+0x14ec] ;  /* 0x0014ec00011d7983 */ /* 0x000f280000100800 */
[----:B------:R0:W-:Y:S04]  /*1075f0*/  STL.64 [R1+0x2d40], R26 ;  /* 0x002d401a01007387 */ /* 0x0001e80000100a00 */
[----:B0-----:R-:W2:Y:S01]  /*107600*/  LDL R26, [R1+0x1510] ;  /* 0x00151000011a7983 */ /* 0x001ea20000100800 */
[----:B------:R-:W-:-:S02]  /*107610*/  SHF.R.S32.HI R27, RZ, 0x1f, R3 ;  /* 0x0000001fff1b7819 */ /* 0x000fc40000011403 */
[----:B------:R-:W-:-:S05]  /*107620*/  IADD3 R2, P0, R3, R6, RZ ;  /* 0x0000000603027210 */ /* 0x000fca0007f1e0ff */
[----:B------:R-:W-:Y:S01]  /*107630*/  IMAD.X R3, R27, 0x1, R7, P0 ;  /* 0x000000011b037824 */ /* 0x000fe200000e0607 */
[----:B------:R0:W-:Y:S04]  /*107640*/  STL [R1+0x1634], R27 ;  /* 0x0016341b01007387 */ /* 0x0001e80000100800 */
[----:B------:R1:W-:Y:S01]  /*107650*/  STL.64 [R1+0x2d58], R2 ;  /* 0x002d580201007387 */ /* 0x0003e20000100a00 */
[----:B0-----:R-:W-:Y:S01]  /*107660*/  IMAD.MOV.U32 R27, RZ, RZ, R25 ;  /* 0x000000ffff1b7224 */ /* 0x001fe200078e0019 */
[----:B------:R-:W-:Y:S02]  /*107670*/  SHF.R.S32.HI R25, RZ, 0x1f, R28 ;  /* 0x0000001fff197819 */ /* 0x000fe4000001141c */
[----:B-1----:R-:W-:-:S03]  /*107680*/  IADD3 R2, P0, R28, R6, RZ ;  /* 0x000000061c027210 */ /* 0x002fc60007f1e0ff */
[----:B------:R-:W-:Y:S02]  /*107690*/  STL [R1+0x1630], R25 ;  /* 0x0016301901007387 */ /* 0x000fe40000100800 */
[----:B------:R-:W-:-:S05]  /*1076a0*/  IMAD.X R3, R25, 0x1, R7, P0 ;  /* 0x0000000119037824 */ /* 0x000fca00000e0607 */
[----:B------:R0:W-:Y:S04]  /*1076b0*/  STL.64 [R1+0x29d0], R2 ;  /* 0x0029d00201007387 */ /* 0x0001e80000100a00 */
[----:B0-----:R-:W3:Y:S01]  /*1076c0*/  LDL.LU.64 R2, [R1+0x5da0] ;  /* 0x005da00001027983 */ /* 0x001ee20000300a00 */
[----:B------:R-:W-:Y:S01]  /*1076d0*/  IMAD.MOV.U32 R25, RZ, RZ, R22 ;  /* 0x000000ffff197224 */ /* 0x000fe200078e0016 */
[----:B----4-:R-:W-:Y:S02]  /*1076e0*/  SHF.R.S32.HI R22, RZ, 0x1f, R29 ;  /* 0x0000001fff167819 */ /* 0x010fe4000001141d */
[----:B------:R-:W-:-:S05]  /*1076f0*/  IADD3 R28, P0, R29, R6, RZ ;  /* 0x000000061d1c7210 */ /* 0x000fca0007f1e0ff */
[----:B------:R-:W-:Y:S01]  /*107700*/  IMAD.X R29, R22, 0x1, R7, P0 ;  /* 0x00000001161d7824 */ /* 0x000fe200000e0607 */
[----:B------:R0:W-:Y:S04]  /*107710*/  STL [R1+0x162c], R22 ;  /* 0x00162c1601007387 */ /* 0x0001e80000100800 */
[----:B------:R1:W-:Y:S01]  /*107720*/  STL.64 [R1+0x29e8], R28 ;  /* 0x0029e81c01007387 */ /* 0x0003e20000100a00 */
[----:B0-----:R-:W-:Y:S01]  /*107730*/  IMAD.MOV.U32 R22, RZ, RZ, R20 ;  /* 0x000000ffff167224 */ /* 0x001fe200078e0014 */
[----:B--2---:R-:W-:Y:S02]  /*107740*/  SHF.R.S32.HI R20, RZ, 0x1f, R26 ;  /* 0x0000001fff147819 */ /* 0x004fe4000001141a */
[----:B-1----:R-:W-:-:S03]  /*107750*/  IADD3 R28, P0, R26, R6, RZ ;  /* 0x000000061a1c7210 */ /* 0x002fc60007f1e0ff */
[----:B------:R0:W-:Y:S02]  /*107760*/  STL [R1+0x1628], R20 ;  /* 0x0016281401007387 */ /* 0x0001e40000100800 */
[----:B------:R-:W-:Y:S01]  /*107770*/  IMAD.X R29, R20, 0x1, R7, P0 ;  /* 0x00000001141d7824 */ /* 0x000fe200000e0607 */
[----:B------:R-:W-:Y:S01]  /*107780*/  IADD3 R26, P0, R27, R6, RZ ;  /* 0x000000061b1a7210 */ /* 0x000fe20007f1e0ff */
[----:B0-----:R-:W-:Y:S01]  /*107790*/  IMAD.MOV.U32 R20, RZ, RZ, R21 ;  /* 0x000000ffff147224 */ /* 0x001fe200078e0015 */
[----:B------:R-:W-:Y:S02]  /*1077a0*/  SHF.R.S32.HI R21, RZ, 0x1f, R27 ;  /* 0x0000001fff157819 */ /* 0x000fe4000001141b */
[----:B------:R0:W-:Y:S03]  /*1077b0*/  STL.64 [R1+0x2a00], R28 ;  /* 0x002a001c01007387 */ /* 0x0001e60000100a00 */
[----:B------:R-:W-:Y:S01]  /*1077c0*/  IMAD.X R27, R21, 0x1, R7, P0 ;  /* 0x00000001151b7824 */ /* 0x000fe200000e0607 */
[----:B0-----:R-:W2:Y:S04]  /*1077d0*/  LDL.LU.64 R28, [R1+0x5d98] ;  /* 0x005d9800011c7983 */ /* 0x001ea80000300a00 */
[----:B------:R0:W-:Y:S04]  /*1077e0*/  STL [R1+0x1624], R21 ;  /* 0x0016241501007387 */ /* 0x0001e80000100800 */
[----:B------:R1:W-:Y:S01]  /*1077f0*/  STL.64 [R1+0x2a18], R26 ;  /* 0x002a181a01007387 */ /* 0x0003e20000100a00 */
[----:B0-----:R-:W-:Y:S01]  /*107800*/  IMAD.MOV.U32 R21, RZ, RZ, R19 ;  /* 0x000000ffff157224 */ /* 0x001fe200078e0013 */
[----:B------:R-:W-:-:S02]  /*107810*/  SHF.R.S32.HI R19, RZ, 0x1f, R24 ;  /* 0x0000001fff137819 */ /* 0x000fc40000011418 */
        /* <DEDUP_REMOVED lines=8> */
[----:B0-----:R-:W4:Y:S04]  /*1078a0*/  LDL.LU.64 R26, [R1+0x5d90] ;  /* 0x005d9000011a7983 */ /* 0x001f280000300a00 */
[----:B------:R0:W-:Y:S04]  /*1078b0*/  STL [R1+0x161c], R16 ;  /* 0x00161c1001007387 */ /* 0x0001e80000100800 */
[----:B------:R1:W-:Y:S01]  /*1078c0*/  STL.64 [R1+0x2a48], R24 ;  /* 0x002a481801007387 */ /* 0x0003e20000100a00 */
[----:B0-----:R-:W-:Y:S01]  /*1078d0*/  IMAD.MOV.U32 R16, RZ, RZ, R14 ;  /* 0x000000ffff107224 */ /* 0x001fe200078e000e */
[----:B------:R-:W-:-:S02]  /*1078e0*/  SHF.R.S32.HI R14, RZ, 0x1f, R22 ;  /* 0x0000001fff0e7819 */ /* 0x000fc40000011416 */
[----:B-1----:R-:W-:-:S03]  /*1078f0*/  IADD3 R24, P0, R22, R6, RZ ;  /* 0x0000000616187210 */ /* 0x002fc60007f1e0ff */
[----:B------:R0:W-:Y:S02]  /*107900*/  STL [R1+0x1618], R14 ;  /* 0x0016180e01007387 */ /* 0x0001e40000100800 */
[----:B------:R-:W-:Y:S01]  /*107910*/  IMAD.X R25, R14, 0x1, R7, P0 ;  /* 0x000000010e197824 */ /* 0x000fe200000e0607 */
[----:B------:R-:W-:Y:S02]  /*107920*/  IADD3 R22, P0, R23, R6, RZ ;  /* 0x0000000617167210 */ /* 0x000fe40007f1e0ff */
[----:B0-----:R-:W-:Y:S02]  /*107930*/  SHF.R.S32.HI R14, RZ, 0x1f, R23 ;  /* 0x0000001fff0e7819 */ /* 0x001fe40000011417 */
[----:B------:R0:W-:Y:S03]  /*107940*/  STL.64 [R1+0x2a60], R24 ;  /* 0x002a601801007387 */ /* 0x0001e60000100a00 */
[----:B------:R-:W-:Y:S01]  /*107950*/  IMAD.X R23, R14, 0x1, R7, P0 ;  /* 0x000000010e177824 */ /* 0x000fe200000e0607 */
[----:B0-----:R-:W2:Y:S04]  /*107960*/  LDL.LU.64 R24, [R1+0x5d88] ;  /* 0x005d880001187983 */ /* 0x001ea80000300a00 */
[----:B------:R0:W-:Y:S04]  /*107970*/  STL [R1+0x1614], R14 ;  /* 0x0016140e01007387 */ /* 0x0001e80000100800 */
[----:B------:R1:W-:Y:S01]  /*107980*/  STL.64 [R1+0x2a78], R22 ;  /* 0x002a781601007387 */ /* 0x0003e20000100a00 */
[----:B0-----:R-:W-:-:S02]  /*107990*/  SHF.R.S32.HI R14, RZ, 0x1f, R20 ;  /* 0x0000001fff0e7819 */ /* 0x001fc40000011414 */
        /* <DEDUP_REMOVED lines=11> */
[----:B---3--:R-:W-:Y:S01]  /*107a50*/  IMAD.MOV.U32 R15, RZ, RZ, R2 ;  /* 0x000000ffff0f7224 */ /* 0x008fe200078e0002 */
[----:B------:R-:W-:-:S02]  /*107a60*/  SHF.R.S32.HI R2, RZ, 0x1f, R18 ;  /* 0x0000001fff027819 */ /* 0x000fc40000011412 */
[----:B0-----:R-:W-:-:S03]  /*107a70*/  IADD3 R20, P0, R18, R6, RZ ;  /* 0x0000000612147210 */ /* 0x001fc60007f1e0ff */
[----:B------:R0:W-:Y:S02]  /*107a80*/  STL [R1+0x1608], R2 ;  /* 0x0016080201007387 */ /* 0x0001e40000100800 */
[----:B------:R-:W-:Y:S01]  /*107a90*/  IMAD.X R21, R2, 0x1, R7, P0 ;  /* 0x0000000102157824 */ /* 0x000fe200000e0607 */
[----:B------:R-:W-:Y:S01]  /*107aa0*/  IADD3 R18, P0, R19, R6, RZ ;  /* 0x0000000613127210 */ /* 0x000fe20007f1e0ff */
[----:B0-----:R-:W-:Y:S01]  /*107ab0*/  IMAD.MOV.U32 R2, RZ, RZ, R0 ;  /* 0x000000ffff027224 */ /* 0x001fe200078e0000 */
[----:B------:R-:W-:Y:S02]  /*107ac0*/  SHF.R.S32.HI R0, RZ, 0x1f, R19 ;  /* 0x0000001fff007819 */ /* 0x000fe40000011413 */
[----:B------:R0:W-:Y:S03]  /*107ad0*/  STL.64 [R1+0x2ac0], R20 ;  /* 0x002ac01401007387 */ /* 0x0001e60000100a00 */
[----:B------:R-:W-:Y:S01]  /*107ae0*/  IMAD.X R19, R0, 0x1, R7, P0 ;  /* 0x0000000100137824 */ /* 0x000fe200000e0607 */
[----:B0-----:R-:W3:Y:S04]  /*107af0*/  LDL.LU.64 R20, [R1+0x5d78] ;  /* 0x005d780001147983 */ /* 0x001ee80000300a00 */
[----:B------:R0:W-:Y:S04]  /*107b00*/  STL [R1+0x1604], R0 ;  /* 0x0016040001007387 */ /* 0x0001e80000100800 */
[----:B------:R1:W-:Y:S01]  /*107b10*/  STL.64 [R1+0x2ad8], R18 ;  /* 0x002ad81201007387 */ /* 0x0003e20000100a00 */
[----:B0-----:R-:W-:-:S02]  /*107b20*/  SHF.R.S32.HI R0, RZ, 0x1f, R16 ;  /* 0x0000001fff007819 */ /* 0x001fc40000011410 */
        /* <DEDUP_REMOVED lines=13> */
[----:B------:R-:W-:Y:S02]  /*107c00*/  IMAD.X R17, R0, 0x1, R7, P0 ;  /* 0x0000000100117824 */ /* 0x000fe400000e0607 */
[----:B------:R-:W4:Y:S04]  /*107c10*/  LDL R11, [R1+0x156c] ;  /* 0x00156c00010b7983 */ /* 0x000f280000100800 */
[----:B------:R1:W-:Y:S01]  /*107c20*/  STL.64 [R1+0x2b20], R16 ;  /* 0x002b201001007387 */ /* 0x0003e20000100a00 */
[----:B0-----:R-:W-:Y:S02]  /*107c30*/  SHF.R.S32.HI R0, RZ, 0x1f, R12 ;  /* 0x0000001fff007819 */ /* 0x001fe4000001140c */
[----:B-1----:R-:W-:-:S03]  /*107c40*/  IADD3 R16, P0, R12, R6, RZ ;  /* 0x000000060c107210 */ /* 0x002fc60007f1e0ff */
[----:B------:R0:W-:Y:S02]  /*107c50*/  STL [R1+0x15f4], R0 ;  /* 0x0015f40001007387 */ /* 0x0001e40000100800 */
[----:B------:R-:W-:Y:S02]  /*107c60*/  IMAD.X R17, R0, 0x1, R7, P0 ;  /* 0x0000000100117824 */ /* 0x000fe400000e0607 */
[----:B------:R-:W3:Y:S04]  /*107c70*/  LDL R12, [R1+0x1570] ;  /* 0x00157000010c7983 */ /* 0x000ee80000100800 */
[----:B------:R1:W-:Y:S01]  /*107c80*/  STL.64 [R1+0x2b38], R16 ;  /* 0x002b381001007387 */ /* 0x0003e20000100a00 */
[----:B0-----:R-:W-:-:S05]  /*107c90*/  SHF.R.S32.HI R0, RZ, 0x1f, R14 ;  /* 0x0000001fff007819 */ /* 0x001fca000001140e */
[----:B------:R0:W-:Y:S01]  /*107ca0*/  STL [R1+0x15f0], R0 ;  /* 0x0015f00001007387 */ /* 0x0001e20000100800 */
[----:B-1----:R-:W-:-:S05]  /*107cb0*/  IADD3 R16, P0, R14, R6, RZ ;  /* 0x000000060e107210 */ /* 0x002fca0007f1e0ff */
[----:B------:R-:W-:Y:S01]  /*107cc0*/  IMAD.X R17, R0, 0x1, R7, P0 ;  /* 0x0000000100117824 */ /* 0x000fe200000e0607 */
[----:B0-----:R-:W-:Y:S02]  /*107cd0*/  SHF.R.S32.HI R0, RZ, 0x1f, R15 ;  /* 0x0000001fff007819 */ /* 0x001fe4000001140f */
[----:B------:R-:W-:Y:S02]  /*107ce0*/  IADD3 R14, P0, R15, R6, RZ ;  /* 0x000000060f0e7210 */ /* 0x000fe40007f1e0ff */
        /* <DEDUP_REMOVED lines=9> */
[----:B0-----:R-:W-:Y:S02]  /*107d80*/  SHF.R.S32.HI R0, RZ, 0x1f, R2 ;  /* 0x0000001fff007819 */ /* 0x001fe40000011402 */
[----:B------:R-:W-:-:S05]  /*107d90*/  IADD3 R2, P0, R2, R6, RZ ;  /* 0x0000000602027210 */ /* 0x000fca0007f1e0ff */
[----:B------:R-:W-:Y:S01]  /*107da0*/  IMAD.X R3, R0, 0x1, R7, P0 ;  /* 0x0000000100037824 */ /* 0x000fe200000e0607 */
[----:B------:R-:W-:Y:S04]  /*107db0*/  STL [R1+0x15e4], R0 ;  /* 0x0015e40001007387 */ /* 0x000fe80000100800 */
[----:B------:R-:W-:Y:S04]  /*107dc0*/  STL.64 [R1+0x2b80], R14 ;  /* 0x002b800e01007387 */ /* 0x000fe80000100a00 */
[----:B------:R0:W-:Y:S04]  /*107dd0*/  STL.64 [R1+0x2910], R2 ;  /* 0x0029100201007387 */ /* 0x0001e80000100a00 */
[----:B0-----:R-:W2:Y:S01]  /*107de0*/  LDL R2, [R1+0x1584] ;  /* 0x0015840001027983 */ /* 0x001ea20000100800 */
[----:B------:R-:W-:-:S02]  /*107df0*/  SHF.R.S32.HI R0, RZ, 0x1f, R13 ;  /* 0x0000001fff007819 */ /* 0x000fc4000001140d */
[----:B------:R-:W-:-:S05]  /*107e00*/  IADD3 R14, P0, R13, R6, RZ ;  /* 0x000000060d0e7210 */ /* 0x000fca0007f1e0ff */
[----:B------:R-:W-:Y:S01]  /*107e10*/  IMAD.X R15, R0, 0x1, R7, P0 ;  /* 0x00000001000f7824 */ /* 0x000fe200000e0607 */
[----:B------:R0:W-:Y:S04]  /*107e20*/  STL [R1+0x15e0], R0 ;  /* 0x0015e00001007387 */ /* 0x0001e80000100800 */
[----:B------:R1:W-:Y:S01]  /*107e30*/  STL.64 [R1+0x2928], R14 ;  /* 0x0029280e01007387 */ /* 0x0003e20000100a00 */
[----:B0-----:R-:W-:Y:S02]  /*107e40*/  SHF.R.S32.HI R0, RZ, 0x1f, R10 ;  /* 0x0000001fff007819 */ /* 0x001fe4000001140a */
[----:B-1----:R-:W-:-:S03]  /*107e50*/  IADD3 R14, P0, R10, R6, RZ ;  /* 0x000000060a0e7210 */ /* 0x002fc60007f1e0ff */
[----:B------:R0:W-:Y:S02]  /*107e60*/  STL [R1+0x15dc], R0 ;  /* 0x0015dc0001007387 */ /* 0x0001e40000100800 */
[----:B------:R-:W-:-:S05]  /*107e70*/  IMAD.X R15, R0, 0x1, R7, P0 ;  /* 0x00000001000f7824 */ /* 0x000fca00000e0607 */
[----:B------:R1:W-:Y:S01]  /*107e80*/  STL.64 [R1+0x2940], R14 ;  /* 0x0029400e01007387 */ /* 0x0003e20000100a00 */
[----:B0-----:R-:W-:-:S05]  /*107e90*/  SHF.R.S32.HI R0, RZ, 0x1f, R8 ;  /* 0x0000001fff007819 */ /* 0x001fca0000011408 */
[----:B------:R0:W-:Y:S01]  /*107ea0*/  STL [R1+0x15d8], R0 ;  /* 0x0015d80001007387 */ /* 0x0001e20000100800 */
[----:B-1----:R-:W-:-:S05]  /*107eb0*/  IADD3 R14, P0, R8, R6, RZ ;  /* 0x00000006080e7210 */ /* 0x002fca0007f1e0ff */
[----:B------:R-:W-:Y:S01]  /*107ec0*/  IMAD.X R15, R0, 0x1, R7, P0 ;  /* 0x00000001000f7824 */ /* 0x000fe200000e0607 */
[----:B0-----:R-:W-:Y:S02]  /*107ed0*/  SHF.R.S32.HI R0, RZ, 0x1f, R9 ;  /* 0x0000001fff007819 */ /* 0x001fe40000011409 */
[-C--:B------:R-:W-:Y:S02]  /*107ee0*/  IADD3 R8, P0, R9, R6.reuse, RZ ;  /* 0x0000000609087210 */ /* 0x080fe40007f1e0ff */
[----:B------:R0:W-:Y:S03]  /*107ef0*/  STL.64 [R1+0x2958], R14 ;  /* 0x0029580e01007387 */ /* 0x0001e60000100a00 */
[----:B------:R-:W-:Y:S01]  /*107f00*/  IMAD.X R9, R0, 0x1, R7, P0 ;  /* 0x0000000100097824 */ /* 0x000fe200000e0607 */
[----:B------:R-:W-:Y:S01]  /*107f10*/  SHF.R.S32.HI R10, RZ, 0x1f, R5 ;  /* 0x0000001fff0a7819 */ /* 0x000fe20000011405 */
[----:B0-----:R-:W2:Y:S04]  /*107f20*/  LDL.LU.64 R14, [R1+0x5d60] ;  /* 0x005d6000010e7983 */ /* 0x001ea80000300a00 */
[----:B------:R-:W-:Y:S04]  /*107f30*/  STL [R1+0x15d4], R0 ;  /* 0x0015d40001007387 */ /* 0x000fe80000100800 */
[----:B------:R0:W-:Y:S02]  /*107f40*/  STL.64 [R1+0x2970], R8 ;  /* 0x0029700801007387 */ /* 0x0001e40000100a00 */
[----:B0-----:R-:W-:-:S02]  /*107f50*/  IADD3 R8, P0, R5, R6, RZ ;  /* 0x0000000605087210 */ /* 0x001fc40007f1e0ff */
[----:B------:R-:W-:Y:S03]  /*107f60*/  STL [R1+0x15d0], R10 ;  /* 0x0015d00a01007387 */ /* 0x000fe60000100800 */
[----:B------:R-:W-:-:S05]  /*107f70*/  IMAD.X R9, R10, 0x1, R7, P0 ;  /* 0x000000010a097824 */ /* 0x000fca00000e0607 */
[----:B------:R0:W-:Y:S01]  /*107f80*/  STL.64 [R1+0x2988], R8 ;  /* 0x0029880801007387 */ /* 0x0001e20000100a00 */
[----:B----4-:R-:W-:Y:S02]  /*107f90*/  SHF.R.S32.HI R13, RZ, 0x1f, R11 ;  /* 0x0000001fff0d7819 */ /* 0x010fe4000001140b */
[----:B0-----:R-:W-:Y:S01]  /*107fa0*/  IADD3 R8, P0, R11, R6, RZ ;  /* 0x000000060b087210 */ /* 0x001fe20007f1e0ff */
[----:B------:R0:W-:Y:S04]  /*107fb0*/  STL.64 [R1+0x5cb8], R10 ;  /* 0x005cb80a01007387 */ /* 0x0001e80000100a00 */
[----:B------:R-:W-:Y:S01]  /*107fc0*/  IMAD.X R9, R13, 0x1, R7, P0 ;  /* 0x000000010d097824 */ /* 0x000fe200000e0607 */
[----:B0-----:R-:W4:Y:S04]  /*107fd0*/  LDL R11, [R1+0x158c] ;  /* 0x00158c00010b7983 */ /* 0x001f280000100800 */
[----:B------:R-:W4:Y:S04]  /*107fe0*/  LDL R10, [R1+0x2890] ;  /* 0x00289000010a7983 */ /* 0x000f280000100800 */
[----:B------:R-:W-:Y:S01]  /*107ff0*/  STL [R1+0x15ac], R13 ;  /* 0x0015ac0d01007387 */ /* 0x000fe20000100800 */
[----:B---3--:R-:W-:-:S03]  /*108000*/  SHF.R.S32.HI R5, RZ, 0x1f, R12 ;  /* 0x0000001fff057819 */ /* 0x008fc6000001140c */
[----:B------:R0:W-:Y:S04]  /*108010*/  STL.64 [R1+0x29a0], R8 ;  /* 0x0029a00801007387 */ /* 0x0001e80000100a00 */
[----:B------:R1:W-:Y:S01]  /*108020*/  STL.64 [R1+0x5cc0], R12 ;  /* 0x005cc00c01007387 */ /* 0x0003e20000100a00 */
[----:B0-----:R-:W-:-:S03]  /*108030*/  IADD3 R8, P0, R12, R6, RZ ;  /* 0x000000060c087210 */ /* 0x001fc60007f1e0ff */
[----:B-1----:R-:W3:Y:S02]  /*108040*/  LDL R12, [R1+0x1588] ;  /* 0x00158800010c7983 */ /* 0x002ee40000100800 */
[----:B------:R-:W-:Y:S02]  /*108050*/  IMAD.X R9, R5, 0x1, R7, P0 ;  /* 0x0000000105097824 */ /* 0x000fe400000e0607 */
[----:B------:R-:W4:Y:S04]  /*108060*/  LDL R13, [R1+0x2894] ;  /* 0x00289400010d7983 */ /* 0x000f280000100800 */
[----:B------:R-:W-:Y:S01]  /*108070*/  STL [R1+0x15a8], R5 ;  /* 0x0015a80501007387 */ /* 0x000fe20000100800 */
[----:B--2---:R-:W-:Y:S01]  /*108080*/  VIADD R3, R2, UR6 ;  /* 0x0000000602037c36 */ /* 0x004fe20008000000 */
[----:B------:R-:W-:-:S04]  /*108090*/  ULDC UR6, c[0x0][0x248] ;  /* 0x0000920000067ab9 */ /* 0x000fc80000000800 */
[----:B------:R-:W-:Y:S01]  /*1080a0*/  STL [R1+0x1580], R3 ;  /* 0x0015800301007387 */ /* 0x000fe20000100800 */
[----:B------:R-:W-:-:S03]  /*1080b0*/  SHF.R.S32.HI R0, RZ, 0x1f, R3 ;  /* 0x0000001fff007819 */ /* 0x000fc60000011403 */
[----:B------:R0:W-:Y:S02]  /*1080c0*/  STL.64 [R1+0x29b8], R8 ;  /* 0x0029b80801007387 */ /* 0x0001e40000100a00 */
[----:B0-----:R-:W-:Y:S02]  /*1080d0*/  IADD3 R8, P0, R3, R6, RZ ;  /* 0x0000000603087210 */ /* 0x001fe40007f1e0ff */
[----:B------:R-:W-:Y:S03]  /*1080e0*/  STL [R1+0x289c], R0 ;  /* 0x00289c0001007387 */ /* 0x000fe60000100800 */
[----:B------:R-:W-:-:S05]  /*1080f0*/  IMAD.X R9, R0, 0x1, R7, P0 ;  /* 0x0000000100097824 */ /* 0x000fca00000e0607 */
[----:B------:R0:W-:Y:S04]  /*108100*/  STL.64 [R1+0x5680], R8 ;  /* 0x0056800801007387 */ /* 0x0001e80000100a00 */
[----:B0-----:R-:W2:Y:S04]  /*108110*/  LDL.LU.64 R8, [R1+0x5d58] ;  /* 0x005d580001087983 */ /* 0x001ea80000300a00 */
[----:B------:R2:W-:Y:S02]  /*108120*/  STL.64 [R1+0x5cc8], R6 ;  /* 0x005cc80601007387 */ /* 0x0005e40000100a00 */
[----:B--2---:R-:W-:-:S02]  /*108130*/  IADD3 R6, P0, R3, R8, RZ ;  /* 0x0000000803067210 */ /* 0x004fc40007f1e0ff */
[----:B------:R-:W2:Y:S03]  /*108140*/  LDL.LU R3, [R1+0x5d54] ;  /* 0x005d540001037983 */ /* 0x000ea60000300800 */
[----:B------:R-:W-:Y:S02]  /*108150*/  IMAD.X R7, R0, 0x1, R9, P0 ;  /* 0x0000000100077824 */ /* 0x000fe400000e0609 */
[----:B------:R-:W2:Y:S04]  /*108160*/  LDL.LU R0, [R1+0x5d50] ;  /* 0x005d500001007983 */ /* 0x000ea80000300800 */
[----:B------:R0:W-:Y:S02]  /*108170*/  STL.64 [R1+0x5688], R6 ;  /* 0x0056880601007387 */ /* 0x0001e40000100a00 */
[----:B0-----:R-:W-:-:S02]  /*108180*/  IADD3 R6, P0, R2, R8, RZ ;  /* 0x0000000802067210 */ /* 0x001fc40007f1e0ff */
[----:B------:R-:W2:Y:S04]  /*108190*/  LDL.LU R2, [R1+0x5d4c] ;  /* 0x005d4c0001027983 */ /* 0x000ea80000300800 */
[----:B------:R-:W3:Y:S02]  /*1081a0*/  LDL R7, [R1+0x2898] ;  /* 0x0028980001077983 */ /* 0x000ee40000100800 */
[----:B---3--:R-:W-:-:S05]  /*1081b0*/  IMAD.X R7, R7, 0x1, R9, P0 ;  /* 0x0000000107077824 */ /* 0x008fca00000e0609 */
[----:B------:R0:W-:Y:S02]  /*1081c0*/  STL.64 [R1+0x5668], R6 ;  /* 0x0056680601007387 */ /* 0x0001e40000100a00 */
[----:B0-----:R-:W-:-:S05]  /*1081d0*/  IADD3 R6, P0, R12, R8, RZ ;  /* 0x000000080c067210 */ /* 0x001fca0007f1e0ff */
[----:B----4-:R-:W-:-:S05]  /*1081e0*/  IMAD.X R7, R13, 0x1, R9, P0 ;  /* 0x000000010d077824 */ /* 0x010fca00000e0609 */
[----:B------:R0:W-:Y:S02]  /*1081f0*/  STL.64 [R1+0x5650], R6 ;  /* 0x0056500601007387 */ /* 0x0001e40000100a00 */
[----:B0-----:R-:W-:-:S05]  /*108200*/  IADD3 R6, P0, R11, R8, RZ ;  /* 0x000000080b067210 */ /* 0x001fca0007f1e0ff */
[----:B------:R-:W-:Y:S01]  /*108210*/  IMAD.X R7, R10, 0x1, R9, P0 ;  /* 0x000000010a077824 */ /* 0x000fe200000e0609 */
[----:B--2---:R-:W-:-:S04]  /*108220*/  SHF.R.S32.HI R11, RZ, 0x1f, R0 ;  /* 0x0000001fff0b7819 */ /* 0x004fc80000011400 */
[----:B------:R0:W-:Y:S01]  /*108230*/  STL.64 [R1+0x5630], R6 ;  /* 0x0056300601007387 */ /* 0x0001e20000100a00 */
[----:B------:R-:W-:Y:S02]  /*108240*/  SHF.R.S32.HI R10, RZ, 0x1f, R2 ;  /* 0x0000001fff0a7819 */ /* 0x000fe40000011402 */
[----:B0-----:R-:W-:-:S05]  /*108250*/  IADD3 R6, P0, R0, R8, RZ ;  /* 0x0000000800067210 */ /* 0x001fca0007f1e0ff */
[----:B------:R-:W-:-:S05]  /*108260*/  IMAD.X R7, R11, 0x1, R9, P0 ;  /* 0x000000010b077824 */ /* 0x000fca00000e0609 */
[----:B------:R0:W-:Y:S01]  /*108270*/  STL.64 [R1+0x5610], R6 ;  /* 0x0056100601007387 */ /* 0x0001e20000100a00 */
[----:B------:R-:W-:Y:S02]  /*108280*/  SHF.R.S32.HI R11, RZ, 0x1f, R3 ;  /* 0x0000001fff0b7819 */ /* 0x000fe40000011403 */
[----:B0-----:R-:W-:-:S05]  /*108290*/  IADD3 R6, P0, R2, R8, RZ ;  /* 0x0000000802067210 */ /* 0x001fca0007f1e0ff */
[----:B------:R-:W-:-:S05]  /*1082a0*/  IMAD.X R7, R10, 0x1, R9, P0 ;  /* 0x000000010a077824 */ /* 0x000fca00000e0609 */
[----:B------:R0:W-:Y:S01]  /*1082b0*/  STL.64 [R1+0x55f0], R6 ;  /* 0x0055f00601007387 */ /* 0x0001e20000100a00 */
[----:B------:R-:W-:-:S03]  /*1082c0*/  SHF.R.S32.HI R10, RZ, 0x1f, R4 ;  /* 0x0000001fff0a7819 */ /* 0x000fc60000011404 */
[----:B------:R1:W-:Y:S01]  /*1082d0*/  STL.64 [R1+0x5c98], R2 ;  /* 0x005c980201007387 */ /* 0x0003e20000100a00 */
[----:B0-----:R-:W-:-:S05]  /*1082e0*/  IADD3 R6, P0, R3, R8, RZ ;  /* 0x0000000803067210 */ /* 0x001fca0007f1e0ff */
[----:B------:R-:W-:Y:S01]  /*1082f0*/  IMAD.X R7, R11, 0x1, R9, P0 ;  /* 0x000000010b077824 */ /* 0x000fe200000e0609 */
[----:B-1----:R-:W-:-:S05]  /*108300*/  IADD3 R2, P0, R4, R8, RZ ;  /* 0x0000000804027210 */ /* 0x002fca0007f1e0ff */
[----:B------:R-:W-:Y:S01]  /*108310*/  IMAD.X R3, R10, 0x1, R9, P0 ;  /* 0x000000010a037824 */ /* 0x000fe200000e0609 */
[----:B------:R-:W-:Y:S01]  /*108320*/  STL.64 [R1+0x55d8], R6 ;  /* 0x0055d80601007387 */ /* 0x000fe20000100a00 */
[----:B------:R-:W-:-:S03]  /*108330*/  SHF.R.S32.HI R11, RZ, 0x1f, R14 ;  /* 0x0000001fff0b7819 */ /* 0x000fc6000001140e */
[----:B------:R-:W-:Y:S04]  /*108340*/  STL.64 [R1+0x5cd0], R4 ;  /* 0x005cd00401007387 */ /* 0x000fe80000100a00 */
[----:B------:R0:W-:Y:S01]  /*108350*/  STL.64 [R1+0x55b8], R2 ;  /* 0x0055b80201007387 */ /* 0x0001e20000100a00 */
[----:B------:R-:W-:Y:S02]  /*108360*/  SHF.R.S32.HI R10, RZ, 0x1f, R15 ;  /* 0x0000001fff0a7819 */ /* 0x000fe4000001140f */
[----:B0-----:R-:W-:-:S05]  /*108370*/  IADD3 R2, P0, R14, R8, RZ ;  /* 0x000000080e027210 */ /* 0x001fca0007f1e0ff */
[----:B------:R-:W-:-:S05]  /*108380*/  IMAD.X R3, R11, 0x1, R9, P0 ;  /* 0x000000010b037824 */ /* 0x000fca00000e0609 */
[----:B------:R0:W-:Y:S01]  /*108390*/  STL.64 [R1+0x55a0], R2 ;  /* 0x0055a00201007387 */ /* 0x0001e20000100a00 */
[----:B------:R-:W-:Y:S02]  /*1083a0*/  SHF.R.S32.HI R11, RZ, 0x1f, R16 ;  /* 0x0000001fff0b7819 */ /* 0x000fe40000011410 */
[----:B0-----:R-:W-:Y:S01]  /*1083b0*/  IADD3 R2, P0, R15, R8, RZ ;  /* 0x000000080f027210 */ /* 0x001fe20007f1e0ff */
[----:B------:R-:W-:Y:S04]  /*1083c0*/  STL.64 [R1+0x5ca0], R14 ;  /* 0x005ca00e01007387 */ /* 0x000fe80000100a00 */
[----:B------:R-:W-:-:S05]  /*1083d0*/  IMAD.X R3, R10, 0x1, R9, P0 ;  /* 0x000000010a037824 */ /* 0x000fca00000e0609 */
        /* <DEDUP_REMOVED lines=14> */
[----:B------:R-:W-:-:S03]  /*1084c0*/  SHF.R.S32.HI R11, RZ, 0x1f, R20 ;  /* 0x0000001fff0b7819 */ /* 0x000fc60000011414 */
[----:B------:R-:W-:Y:S01]  /*1084d0*/  STL.64 [R1+0x5cd8], R18 ;  /* 0x005cd81201007387 */ /* 0x000fe20000100a00 */
[----:B0-----:R-:W-:-:S05]  /*1084e0*/  IADD3 R2, P0, R19, R8, RZ ;  /* 0x0000000813027210 */ /* 0x001fca0007f1e0ff */
[----:B------:R-:W-:Y:S02]  /*1084f0*/  IMAD.X R3, R10, 0x1, R9, P0 ;  /* 0x000000010a037824 */ /* 0x000fe400000e0609 */
[----:B------:R-:W2:Y:S04]  /*108500*/  LDL R10, [R1] ;  /* 0x00000000010a7983 */ /* 0x000ea80000100800 */
[----:B------:R0:W-:Y:S01]  /*108510*/  STL.64 [R1+0x5508], R2 ;  /* 0x0055080201007387 */ /* 0x0001e20000100a00 */
[----:B------:R-:W-:Y:S02]  /*108520*/  SHF.R.S32.HI R13, RZ, 0x1f, R21 ;  /* 0x0000001fff0d7819 */ /* 0x000fe40000011415 */
[----:B0-----:R-:W-:-:S05]  /*108530*/  IADD3 R2, P0, R20, R8, RZ ;  /* 0x0000000814027210 */ /* 0x001fca0007f1e0ff */
[----:B------:R-:W-:Y:S01]  /*108540*/  IMAD.X R3, R11, 0x1, R9, P0 ;  /* 0x000000010b037824 */ /* 0x000fe200000e0609 */
[----:B------:R-:W-:-:S04]  /*108550*/  IADD3 R4, P0, R21, R8, RZ ;  /* 0x0000000815047210 */ /* 0x000fc80007f1e0ff */
[----:B------:R0:W-:Y:S01]  /*108560*/  STL.64 [R1+0x54f0], R2 ;  /* 0x0054f00201007387 */ /* 0x0001e20000100a00 */
[----:B------:R-:W-:-:S03]  /*108570*/  IMAD.X R5, R13, 0x1, R9, P0 ;  /* 0x000000010d057824 */ /* 0x000fc600000e0609 */
[----:B------:R-:W3:Y:S01]  /*108580*/  LDL R6, [R1+0x2838] ;  /* 0x0028380001067983 */ /* 0x000ee20000100800 */
[----:B------:R-:W-:-:S03]  /*108590*/  SHF.R.S32.HI R11, RZ, 0x1f, R22 ;  /* 0x0000001fff0b7819 */ /* 0x000fc60000011416 */
[----:B0-----:R-:W4:Y:S04]  /*1085a0*/  LDL R2, [R1+0x283c] ;  /* 0x00283c0001027983 */ /* 0x001f280000100800 */
[----:B------:R-:W3:Y:S04]  /*1085b0*/  LDL R3, [R1+0x4] ;  /* 0x0000040001037983 */ /* 0x000ee80000100800 */
[----:B------:R-:W-:Y:S04]  /*1085c0*/  STL.64 [R1+0x5ce0], R20 ;  /* 0x005ce01401007387 */ /* 0x000fe80000100a00 */
[----:B------:R-:W3:Y:S04]  /*1085d0*/  LDL R12, [R1+0x8] ;  /* 0x00000800010c7983 */ /* 0x000ee80000100800 */
[----:B------:R0:W-:Y:S02]  /*1085e0*/  STL.64 [R1+0x54d0], R4 ;  /* 0x0054d00401007387 */ /* 0x0001e40000100a00 */
[----:B0-----:R-:W-:-:S05]  /*1085f0*/  IADD3 R4, P0, R22, R8, RZ ;  /* 0x0000000816047210 */ /* 0x001fca0007f1e0ff */
[----:B------:R-:W-:Y:S01]  /*108600*/  IMAD.X R5, R11, 0x1, R9, P0 ;  /* 0x000000010b057824 */ /* 0x000fe200000e0609 */
[----:B------:R-:W-:-:S04]  /*108610*/  SHF.R.S32.HI R11, RZ, 0x1f, R23 ;  /* 0x0000001fff0b7819 */ /* 0x000fc80000011417 */
[----:B------:R0:W-:Y:S01]  /*108620*/  STL.64 [R1+0x54b0], R4 ;  /* 0x0054b00401007387 */ /* 0x0001e20000100a00 */
[----:B------:R-:W-:-:S03]  /*108630*/  SHF.R.S32.HI R13, RZ, 0x1f, R24 ;  /* 0x0000001fff0d7819 */ /* 0x000fc60000011418 */
[----:B------:R-:W-:Y:S01]  /*108640*/  STL.64 [R1+0x5ce8], R22 ;  /* 0x005ce81601007387 */ /* 0x000fe20000100a00 */
[----:B0-----:R-:W-:-:S05]  /*108650*/  IADD3 R4, P0, R23, R8, RZ ;  /* 0x0000000817047210 */ /* 0x001fca0007f1e0ff */
[----:B------:R-:W-:Y:S02]  /*108660*/  IMAD.X R5, R11, 0x1, R9, P0 ;  /* 0x000000010b057824 */ /* 0x000fe400000e0609 */
[----:B------:R-:W3:Y:S04]  /*108670*/  LDL R11, [R1+0x2834] ;  /* 0x00283400010b7983 */ /* 0x000ee80000100800 */
[----:B------:R0:W-:Y:S01]  /*108680*/  STL.64 [R1+0x5498], R4 ;  /* 0x0054980401007387 */ /* 0x0001e20000100a00 */
[----:B------:R-:W-:-:S03]  /*108690*/  SHF.R.S32.HI R15, RZ, 0x1f, R25 ;  /* 0x0000001fff0f7819 */ /* 0x000fc60000011419 */
[----:B------:R-:W3:Y:S01]  /*1086a0*/  LDL R7, [R1+0xc] ;  /* 0x00000c0001077983 */ /* 0x000ee20000100800 */
[----:B0-----:R-:W-:-:S05]  /*1086b0*/  IADD3 R4, P0, R24, R8, RZ ;  /* 0x0000000818047210 */ /* 0x001fca0007f1e0ff */
[----:B------:R-:W-:-:S05]  /*1086c0*/  IMAD.X R5, R13, 0x1, R9, P0 ;  /* 0x000000010d057824 */ /* 0x000fca00000e0609 */
[----:B------:R0:W-:Y:S01]  /*1086d0*/  STL.64 [R1+0x5478], R4 ;  /* 0x0054780401007387 */ /* 0x0001e20000100a00 */
[----:B------:R-:W-:Y:S02]  /*1086e0*/  SHF.R.S32.HI R13, RZ, 0x1f, R26 ;  /* 0x0000001fff0d7819 */ /* 0x000fe4000001141a */
[----:B0-----:R-:W-:Y:S01]  /*1086f0*/  IADD3 R4, P0, R25, R8, RZ ;  /* 0x0000000819047210 */ /* 0x001fe20007f1e0ff */
[----:B------:R-:W-:Y:S04]  /*108700*/  STL.64 [R1+0x5cf0], R24 ;  /* 0x005cf01801007387 */ /* 0x000fe80000100a00 */
[----:B------:R-:W-:-:S05]  /*108710*/  IMAD.X R5, R15, 0x1, R9, P0 ;  /* 0x000000010f057824 */ /* 0x000fca00000e0609 */
[----:B------:R0:W-:Y:S02]  /*108720*/  STL.64 [R1+0x5458], R4 ;  /* 0x0054580401007387 */ /* 0x0001e40000100a00 */
[----:B0-----:R-:W-:-:S05]  /*108730*/  IADD3 R4, P0, R26, R8, RZ ;  /* 0x000000081a047210 */ /* 0x001fca0007f1e0ff */
[----:B------:R-:W-:Y:S01]  /*108740*/  IMAD.X R5, R13, 0x1, R9, P0 ;  /* 0x000000010d057824 */ /* 0x000fe200000e0609 */
[----:B------:R-:W-:-:S04]  /*108750*/  SHF.R.S32.HI R13, RZ, 0x1f, R27 ;  /* 0x0000001fff0d7819 */ /* 0x000fc8000001141b */
        /* <DEDUP_REMOVED lines=9> */
[----:B------:R0:W-:Y:S02]  /*1087f0*/  STL.64 [R1+0x5400], R4 ;  /* 0x0054000401007387 */ /* 0x0001e40000100a00 */
[----:B0-----:R-:W-:Y:S02]  /*108800*/  IADD3 R4, P0, R29, R8, RZ ;  /* 0x000000081d047210 */ /* 0x001fe40007f1e0ff */
[----:B------:R0:W-:Y:S03]  /*108810*/  STL.64 [R1+0x5d00], R28 ;  /* 0x005d001c01007387 */ /* 0x0001e60000100a00 */
[----:B------:R-:W-:-:S05]  /*108820*/  IMAD.X R5, R13, 0x1, R9, P0 ;  /* 0x000000010d057824 */ /* 0x000fca00000e0609 */
[----:B------:R2:W-:Y:S04]  /*108830*/  STL.64 [R1+0x53e0], R4 ;  /* 0x0053e00401007387 */ /* 0x0005e80000100a00 */
[----:B0-----:R-:W3:Y:S04]  /*108840*/  LDL R29, [R1+0x14] ;  /* 0x00001400011d7983 */ /* 0x001ee80000100800 */
[----:B------:R-:W3:Y:S01]  /*108850*/  LDL R13, [R1+0x2830] ;  /* 0x00283000010d7983 */ /* 0x000ee20000100800 */
[----:B--2---:R-:W-:-:S03]  /*108860*/  IADD3 R4, P0, R10, R8, RZ ;  /* 0x000000080a047210 */ /* 0x004fc60007f1e0ff */
[----:B------:R-:W2:Y:S02]  /*108870*/  LDL R10, [R1+0x10] ;  /* 0x00001000010a7983 */ /* 0x000ea40000100800 */
[----:B----4-:R-:W-:Y:S01]  /*108880*/  IMAD.X R5, R2, 0x1, R9, P0 ;  /* 0x0000000102057824 */ /* 0x010fe200000e0609 */
[----:B---3--:R-:W-:-:S04]  /*108890*/  IADD3 R2, P0, R3, R8, RZ ;  /* 0x0000000803027210 */ /* 0x008fc80007f1e0ff */
[----:B------:R-:W-:Y:S01]  /*1088a0*/  STL.64 [R1+0x53c8], R4 ;  /* 0x0053c80401007387 */ /* 0x000fe20000100a00 */
[----:B------:R-:W-:-:S03]  /*1088b0*/  IMAD.X R3, R6, 0x1, R9, P0 ;  /* 0x0000000106037824 */ /* 0x000fc600000e0609 */
[----:B------:R-:W-:Y:S04]  /*1088c0*/  STL [R1+0x5d48], R29 ;  /* 0x005d481d01007387 */ /* 0x000fe80000100800 */
[----:B------:R0:W-:Y:S04]  /*1088d0*/  STL.64 [R1+0x53a8], R2 ;  /* 0x0053a80201007387 */ /* 0x0001e80000100a00 */
[----:B------:R-:W3:Y:S04]  /*1088e0*/  LDL R26, [R1+0x18] ;  /* 0x00001800011a7983 */ /* 0x000ee80000100800 */
[----:B------:R-:W4:Y:S01]  /*1088f0*/  LDL R24, [R1+0x2824] ;  /* 0x0028240001187983 */ /* 0x000f220000100800 */
[----:B0-----:R-:W-:-:S03]  /*108900*/  IADD3 R2, P0, R12, R8, RZ ;  /* 0x000000080c027210 */ /* 0x001fc60007f1e0ff */
[----:B------:R-:W4:Y:S02]  /*108910*/  LDL R25, [R1+0x1c] ;  /* 0x00001c0001197983 */ /* 0x000f240000100800 */
[--C-:B------:R-:W-:Y:S01]  /*108920*/  IMAD.X R3, R11, 0x1, R9.reuse, P0 ;  /* 0x000000010b037824 */ /* 0x100fe200000e0609 */
[-C--:B------:R-:W-:Y:S01]  /*108930*/  IADD3 R28, P0, R7, R8.reuse, RZ ;  /* 0x00000008071c7210 */ /* 0x080fe20007f1e0ff */
[----:B------:R-:W4:Y:S04]  /*108940*/  LDL R27, [R1+0x2820] ;  /* 0x00282000011b7983 */ /* 0x000f280000100800 */
[----:B------:R-:W-:Y:S01]  /*108950*/  IMAD.X R29, R13, 0x1, R9, P0 ;  /* 0x000000010d1d7824 */ /* 0x000fe200000e0609 */
[----:B------:R-:W4:Y:S04]  /*108960*/  LDL R22, [R1+0x20] ;  /* 0x0000200001167983 */ /* 0x000f280000100800 */
[----:B------:R-:W4:Y:S04]  /*108970*/  LDL R12, [R1+0x281c] ;  /* 0x00281c00010c7983 */ /* 0x000f280000100800 */
[----:B------:R-:W4:Y:S04]  /*108980*/  LDL R23, [R1+0x24] ;  /* 0x0000240001177983 */ /* 0x000f280000100800 */
[----:B------:R-:W4:Y:S04]  /*108990*/  LDL R11, [R1+0x2818] ;  /* 0x00281800010b7983 */ /* 0x000f280000100800 */
[----:B------:R0:W-:Y:S04]  /*1089a0*/  STL.64 [R1+0x5388], R2 ;  /* 0x0053880201007387 */ /* 0x0001e80000100a00 */
[----:B------:R-:W4:Y:S04]  /*1089b0*/  LDL R20, [R1+0x28] ;  /* 0x0000280001147983 */ /* 0x000f280000100800 */
        /* <DEDUP_REMOVED lines=8> */
[----:B0-----:R-:W4:Y:S04]  /*108a40*/  LDL R2, [R1+0x2804] ;  /* 0x0028040001027983 */ /* 0x001f280000100800 */
[----:B------:R-:W4:Y:S04]  /*108a50*/  LDL R3, [R1+0x3c] ;  /* 0x00003c0001037983 */ /* 0x000f280000100800 */
[----:B------:R-:W4:Y:S04]  /*108a60*/  LDL R5, [R1+0x2800] ;  /* 0x0028000001057983 */ /* 0x000f280000100800 */
[----:B------:R-:W4:Y:S04]  /*108a70*/  LDL R6, [R1+0x40] ;  /* 0x0000400001067983 */ /* 0x000f280000100800 */
[----:B------:R0:W-:Y:S04]  /*108a80*/  STL.64 [R1+0x5370], R28 ;  /* 0x0053701c01007387 */ /* 0x0001e80000100a00 */
[----:B------:R-:W4:Y:S04]  /*108a90*/  LDL R7, [R1+0x27fc] ;  /* 0x0027fc0001077983 */ /* 0x000f280000100800 */
[----:B------:R-:W4:Y:S04]  /*108aa0*/  LDL R13, [R1+0x44] ;  /* 0x00004400010d7983 */ /* 0x000f280000100800 */
[----:B0-----:R-:W3:Y:S01]  /*108ab0*/  LDL R29, [R1+0x282c] ;  /* 0x00282c00011d7983 */ /* 0x001ee20000100800 */
[----:B--2---:R-:W-:-:S03]  /*108ac0*/  IADD3 R28, P0, R10, R8, RZ ;  /* 0x000000080a1c7210 */ /* 0x004fc60007f1e0ff */
[----:B------:R-:W2:Y:S02]  /*108ad0*/  LDL R10, [R1+0x27f8] ;  /* 0x0027f800010a7983 */ /* 0x000ea40000100800 */
[----:B---3--:R-:W-:-:S05]  /*108ae0*/  IMAD.X R29, R29, 0x1, R9, P0 ;  /* 0x000000011d1d7824 */ /* 0x008fca00000e0609 */
[----:B------:R0:W-:Y:S04]  /*108af0*/  STL.64 [R1+0x5350], R28 ;  /* 0x0053501c01007387 */ /* 0x0001e80000100a00 */
[----:B0-----:R-:W3:Y:S02]  /*108b00*/  LDL.LU R29, [R1+0x5d48] ;  /* 0x005d4800011d7983 */ /* 0x001ee40000300800 */
[----:B---3--:R-:W-:Y:S02]  /*108b10*/  IADD3 R28, P0, R29, R8, RZ ;  /* 0x000000081d1c7210 */ /* 0x008fe40007f1e0ff */
[----:B------:R-:W3:Y:S03]  /*108b20*/  LDL R29, [R1+0x2828] ;  /* 0x00282800011d7983 */ /* 0x000ee60000100800 */
[----:B---3--:R-:W-:-:S05]  /*108b30*/  IMAD.X R29, R29, 0x1, R9, P0 ;  /* 0x000000011d1d7824 */ /* 0x008fca00000e0609 */
[----:B------:R0:W-:Y:S02]  /*108b40*/  STL.64 [R1+0x5330], R28 ;  /* 0x0053301c01007387 */ /* 0x0001e40000100a00 */
[----:B0-----:R-:W-:-:S05]  /*108b50*/  IADD3 R28, P0, R26, R8, RZ ;  /* 0x000000081a1c7210 */ /* 0x001fca0007f1e0ff */
[----:B----4-:R-:W-:Y:S01]  /*108b60*/  IMAD.X R29, R24, 0x1, R9, P0 ;  /* 0x00000001181d7824 */ /* 0x010fe200000e0609 */
[----:B------:R-:W-:-:S05]  /*108b70*/  IADD3 R24, P0, R25, R8, RZ ;  /* 0x0000000819187210 */ /* 0x000fca0007f1e0ff */
[----:B------:R-:W-:-:S05]  /*108b80*/  IMAD.X R25, R27, 0x1, R9, P0 ;  /* 0x000000011b197824 */ /* 0x000fca00000e0609 */
[----:B------:R0:W-:Y:S02]  /*108b90*/  STL.64 [R1+0x52f8], R24 ;  /* 0x0052f81801007387 */ /* 0x0001e40000100a00 */
[----:B0-----:R-:W-:-:S05]  /*108ba0*/  IADD3 R24, P0, R22, R8, RZ ;  /* 0x0000000816187210 */ /* 0x001fca0007f1e0ff */
[--C-:B------:R-:W-:Y:S01]  /*108bb0*/  IMAD.X R25, R12, 0x1, R9.reuse, P0 ;  /* 0x000000010c197824 */ /* 0x100fe200000e0609 */
[-C--:B------:R-:W-:Y:S01]  /*108bc0*/  IADD3 R22, P0, R23, R8.reuse, RZ ;  /* 0x0000000817167210 */ /* 0x080fe20007f1e0ff */
[----:B------:R-:W-:Y:S04]  /*108bd0*/  STL.64 [R1+0x5318], R28 ;  /* 0x0053181c01007387 */ /* 0x000fe80000100a00 */
[----:B------:R-:W-:Y:S01]  /*108be0*/  IMAD.X R23, R11, 0x1, R9, P0 ;  /* 0x000000010b177824 */ /* 0x000fe200000e0609 */
[----:B------:R-:W3:Y:S04]  /*108bf0*/  LDL R12, [R1+0x48] ;  /* 0x00004800010c7983 */ /* 0x000ee80000100800 */
[----:B------:R-:W-:Y:S04]  /*108c00*/  STL.64 [R1+0x52d8], R24 ;  /* 0x0052d81801007387 */ /* 0x000fe80000100a00 */
[----:B------:R-:W4:Y:S04]  /*108c10*/  LDL R11, [R1+0x27f4] ;  /* 0x0027f400010b7983 */ /* 0x000f280000100800 */
[----:B------:R0:W-:Y:S02]  /*108c20*/  STL.64 [R1+0x52c0], R22 ;  /* 0x0052c01601007387 */ /* 0x0001e40000100a00 */
[----:B0-----:R-:W-:-:S05]  /*108c30*/  IADD3 R22, P0, R20, R8, RZ ;  /* 0x0000000814167210 */ /* 0x001fca0007f1e0ff */
[----:B------:R-:W-:Y:S01]  /*108c40*/  IMAD.X R23, R18, 0x1, R9, P0 ;  /* 0x0000000112177824 */ /* 0x000fe200000e0609 */
[----:B------:R-:W-:-:S05]  /*108c50*/  IADD3 R18, P0, R19, R8, RZ ;  /* 0x0000000813127210 */ /* 0x000fca0007f1e0ff */
[----:B------:R-:W-:-:S05]  /*108c60*/  IMAD.X R19, R21, 0x1, R9, P0 ;  /* 0x0000000115137824 */ /* 0x000fca00000e0609 */
[----:B------:R0:W-:Y:S02]  /*108c70*/  STL.64 [R1+0x5288], R18 ;  /* 0x0052881201007387 */ /* 0x0001e40000100a00 */
[----:B0-----:R-:W-:-:S05]  /*108c80*/  IADD3 R18, P0, R16, R8, RZ ;  /* 0x0000000810127210 */ /* 0x001fca0007f1e0ff */
[--C-:B------:R-:W-:Y:S01]  /*108c90*/  IMAD.X R19, R14, 0x1, R9.reuse, P0 ;  /* 0x000000010e137824 */ /* 0x100fe200000e0609 */
[----:B------:R-:W-:Y:S01]  /*108ca0*/  IADD3 R14, P0, R15, R8, RZ ;  /* 0x000000080f0e7210 */ /* 0x000fe20007f1e0ff */
[----:B------:R-:W-:Y:S04]  /*108cb0*/  STL.64 [R1+0x52a0], R22 ;  /* 0x0052a01601007387 */ /* 0x000fe80000100a00 */
[----:B------:R-:W-:-:S05]  /*108cc0*/  IMAD.X R15, R17, 0x1, R9, P0 ;  /* 0x00000001110f7824 */ /* 0x000fca00000e0609 */
[----:B------:R0:W-:Y:S02]  /*108cd0*/  STL.64 [R1+0x5248], R14 ;  /* 0x0052480e01007387 */ /* 0x0001e40000100a00 */
[----:B0-----:R-:W-:-:S05]  /*108ce0*/  IADD3 R14, P0, R4, R8, RZ ;  /* 0x00000008040e7210 */ /* 0x001fca0007f1e0ff */
[--C-:B------:R-:W-:Y:S01]  /*108cf0*/  IMAD.X R15, R2, 0x1, R9.reuse, P0 ;  /* 0x00000001020f7824 */ /* 0x100fe200000e0609 */
[-C--:B------:R-:W-:Y:S01]  /*108d00*/  IADD3 R2, P0, R3, R8.reuse, RZ ;  /* 0x0000000803027210 */ /* 0x080fe20007f1e0ff */
[----:B------:R-:W-:Y:S04]  /*108d10*/  STL.64 [R1+0x5268], R18 ;  /* 0x0052681201007387 */ /* 0x000fe80000100a00 */
[--C-:B------:R-:W-:Y:S01]  /*108d20*/  IMAD.X R3, R5, 0x1, R9.reuse, P0 ;  /* 0x0000000105037824 */ /* 0x100fe200000e0609 */
[----:B------:R-:W-:Y:S01]  /*108d30*/  IADD3 R4, P0, R6, R8, RZ ;  /* 0x0000000806047210 */ /* 0x000fe20007f1e0ff */
[----:B------:R-:W-:Y:S04]  /*108d40*/  STL.64 [R1+0x5230], R14 ;  /* 0x0052300e01007387 */ /* 0x000fe80000100a00 */
[----:B------:R0:W-:Y:S01]  /*108d50*/  STL.64 [R1+0x5210], R2 ;  /* 0x0052100201007387 */ /* 0x0001e20000100a00 */
[----:B------:R-:W-:-:S03]  /*108d60*/  IMAD.X R5, R7, 0x1, R9, P0 ;  /* 0x0000000107057824 */ /* 0x000fc600000e0609 */
[----:B------:R-:W4:Y:S04]  /*108d70*/  LDL R6, [R1+0x27f0] ;  /* 0x0027f00001067983 */ /* 0x000f280000100800 */
[----:B0-----:R-:W4:Y:S04]  /*108d80*/  LDL R3, [R1+0x4c] ;  /* 0x00004c0001037983 */ /* 0x001f280000100800 */
[----:B------:R0:W-:Y:S04]  /*108d90*/  STL.64 [R1+0x51f0], R4 ;  /* 0x0051f00401007387 */ /* 0x0001e80000100a00 */
[----:B------:R-:W4:Y:S04]  /*108da0*/  LDL R28, [R1+0x50] ;  /* 0x00005000011c7983 */ /* 0x000f280000100800 */
[----:B------:R-:W4:Y:S01]  /*108db0*/  LDL R29, [R1+0x54] ;  /* 0x00005400011d7983 */ /* 0x000f220000100800 */
[----:B0-----:R-:W-:-:S03]  /*108dc0*/  IADD3 R4, P0, R13, R8, RZ ;  /* 0x000000080d047210 */ /* 0x001fc60007f1e0ff */
[----:B------:R-:W4:Y:S02]  /*108dd0*/  LDL R13, [R1+0x27ec] ;  /* 0x0027ec00010d7983 */ /* 0x000f240000100800 */
[----:B--2---:R-:W-:-:S05]  /*108de0*/  IMAD.X R5, R10, 0x1, R9, P0 ;  /* 0x000000010a057824 */ /* 0x004fca00000e0609 */
[----:B------:R3:W-:Y:S02]  /*108df0*/  STL.64 [R1+0x51d8], R4 ;  /* 0x0051d80401007387 */ /* 0x0007e40000100a00 */
[----:B---3--:R-:W-:-:S05]  /*108e00*/  IADD3 R4, P0, R12, R8, RZ ;  /* 0x000000080c047210 */ /* 0x008fca0007f1e0ff */
[----:B----4-:R-:W-:Y:S01]  /*108e10*/  IMAD.X R5, R11, 0x1, R9, P0 ;  /* 0x000000010b057824 */ /* 0x010fe200000e0609 */
[----:B------:R-:W-:-:S05]  /*108e20*/  IADD3 R2, P0, R3, R8, RZ ;  /* 0x0000000803027210 */ /* 0x000fca0007f1e0ff */
[--C-:B------:R-:W-:Y:S01]  /*108e30*/  IMAD.X R3, R6, 0x1, R9.reuse, P0 ;  /* 0x0000000106037824 */ /* 0x100fe200000e0609 */
[----:B------:R-:W-:Y:S01]  /*108e40*/  IADD3 R28, P0, R28, R8, RZ ;  /* 0x000000081c1c7210 */ /* 0x000fe20007f1e0ff */
[----:B------:R0:W-:Y:S04]  /*108e50*/  STL [R1+0x5d44], R29 ;  /* 0x005d441d01007387 */ /* 0x0001e80000100800 */
[----:B------:R-:W2:Y:S04]  /*108e60*/  LDL R26, [R1+0x27e8] ;  /* 0x0027e800011a7983 */ /* 0x000ea80000100800 */
[----:B------:R-:W3:Y:S01]  /*108e70*/  LDL R27, [R1+0x58] ;  /* 0x00005800011b7983 */ /* 0x000ee20000100800 */
[----:B0-----:R-:W-:-:S03]  /*108e80*/  IMAD.X R29, R13, 0x1, R9, P0 ;  /* 0x000000010d1d7824 */ /* 0x001fc600000e0609 */
        /* <DEDUP_REMOVED lines=21> */
[----:B0-----:R-:W4:Y:S04]  /*108fe0*/  LDL R2, [R1+0x27c0] ;  /* 0x0027c00001027983 */ /* 0x001f280000100800 */
[----:B------:R-:W4:Y:S04]  /*108ff0*/  LDL R3, [R1+0x80] ;  /* 0x0000800001037983 */ /* 0x000f280000100800 */
[----:B------:R0:W-:Y:S04]  /*109000*/  STL.64 [R1+0x5158], R28 ;  /* 0x0051581c01007387 */ /* 0x0001e80000100a00 */
[----:B0-----:R-:W2:Y:S04]  /*109010*/  LDL.LU R29, [R1+0x5d44] ;  /* 0x005d4400011d7983 */ /* 0x001ea80000300800 */
[----:B------:R-:W4:Y:S01]  /*109020*/  LDL R13, [R1+0x84] ;  /* 0x00008400010d7983 */ /* 0x000f220000100800 */
[----:B--2---:R-:W-:-:S05]  /*109030*/  IADD3 R28, P0, R29, R8, RZ ;  /* 0x000000081d1c7210 */ /* 0x004fca0007f1e0ff */
[----:B------:R-:W-:Y:S01]  /*109040*/  IMAD.X R29, R26, 0x1, R9, P0 ;  /* 0x000000011a1d7824 */ /* 0x000fe200000e0609 */
[----:B---3--:R-:W-:-:S05]  /*109050*/  IADD3 R26, P0, R27, R8, RZ ;  /* 0x000000081b1a7210 */ /* 0x008fca0007f1e0ff */
[--C-:B----4-:R-:W-:Y:S01]  /*109060*/  IMAD.X R27, R24, 0x1, R9.reuse, P0 ;  /* 0x00000001181b7824 */ /* 0x110fe200000e0609 */
[-C--:B------:R-:W-:Y:S01]  /*109070*/  IADD3 R24, P0, R25, R8.reuse, RZ ;  /* 0x0000000819187210 */ /* 0x080fe20007f1e0ff */
[----:B------:R-:W-:Y:S04]  /*109080*/  STL.64 [R1+0x5120], R28 ;  /* 0x0051201c01007387 */ /* 0x000fe80000100a00 */
[----:B------:R-:W-:Y:S02]  /*109090*/  IMAD.X R25, R10, 0x1, R9, P0 ;  /* 0x000000010a197824 */ /* 0x000fe400000e0609 */
[----:B------:R-:W2:Y:S04]  /*1090a0*/  LDL R10, [R1+0x27b8] ;  /* 0x0027b800010a7983 */ /* 0x000ea80000100800 */
[----:B------:R-:W-:Y:S04]  /*1090b0*/  STL.64 [R1+0x50f8], R26 ;  /* 0x0050f81a01007387 */ /* 0x000fe80000100a00 */
[----:B------:R0:W-:Y:S02]  /*1090c0*/  STL.64 [R1+0x50c0], R24 ;  /* 0x0050c01801007387 */ /* 0x0001e40000100a00 */
[----:B0-----:R-:W-:-:S05]  /*1090d0*/  IADD3 R24, P0, R22, R8, RZ ;  /* 0x0000000816187210 */ /* 0x001fca0007f1e0ff */
[--C-:B------:R-:W-:Y:S01]  /*1090e0*/  IMAD.X R25, R7, 0x1, R9.reuse, P0 ;  /* 0x0000000107197824 */ /* 0x100fe200000e0609 */
[-C--:B------:R-:W-:Y:S01]  /*1090f0*/  IADD3 R22, P0, R23, R8.reuse, RZ ;  /* 0x0000000817167210 */ /* 0x080fe20007f1e0ff */
[----:B------:R-:W3:Y:S04]  /*109100*/  LDL R7, [R1+0x88] ;  /* 0x0000880001077983 */ /* 0x000ee80000100800 */
[----:B------:R-:W-:Y:S01]  /*109110*/  IMAD.X R23, R20, 0x1, R9, P0 ;  /* 0x0000000114177824 */ /* 0x000fe200000e0609 */
[----:B------:R-:W-:-:S05]  /*109120*/  IADD3 R20, P0, R21, R8, RZ ;  /* 0x0000000815147210 */ /* 0x000fca0007f1e0ff */
[----:B------:R-:W-:Y:S01]  /*109130*/  IMAD.X R21, R18, 0x1, R9, P0 ;  /* 0x0000000112157824 */ /* 0x000fe200000e0609 */
[----:B------:R-:W-:-:S05]  /*109140*/  IADD3 R18, P0, R19, R8, RZ ;  /* 0x0000000813127210 */ /* 0x000fca0007f1e0ff */
[----:B------:R-:W-:Y:S01]  /*109150*/  IMAD.X R19, R16, 0x1, R9, P0 ;  /* 0x0000000110137824 */ /* 0x000fe200000e0609 */
[----:B------:R-:W-:-:S05]  /*109160*/  IADD3 R16, P0, R17, R8, RZ ;  /* 0x0000000811107210 */ /* 0x000fca0007f1e0ff */
[----:B------:R-:W-:Y:S01]  /*109170*/  IMAD.X R17, R14, 0x1, R9, P0 ;  /* 0x000000010e117824 */ /* 0x000fe200000e0609 */
[----:B------:R-:W-:-:S05]  /*109180*/  IADD3 R14, P0, R15, R8, RZ ;  /* 0x000000080f0e7210 */ /* 0x000fca0007f1e0ff */
[--C-:B------:R-:W-:Y:S01]  /*109190*/  IMAD.X R15, R4, 0x1, R9.reuse, P0 ;  /* 0x00000001040f7824 */ /* 0x100fe200000e0609 */
[-C--:B------:R-:W-:Y:S01]  /*1091a0*/  IADD3 R4, P0, R5, R8.reuse, RZ ;  /* 0x0000000805047210 */ /* 0x080fe20007f1e0ff */
[----:B------:R-:W-:Y:S04]  /*1091b0*/  STL.64 [R1+0x5088], R24 ;  /* 0x0050881801007387 */ /* 0x000fe80000100a00 */
[----:B------:R-:W-:Y:S01]  /*1091c0*/  IMAD.X R5, R12, 0x1, R9, P0 ;  /* 0x000000010c057824 */ /* 0x000fe200000e0609 */
[----:B------:R-:W-:Y:S04]  /*1091d0*/  STL.64 [R1+0x5060], R22 ;  /* 0x0050601601007387 */ /* 0x000fe80000100a00 */
[----:B------:R-:W-:Y:S04]  /*1091e0*/  STL.64 [R1+0x5028], R20 ;  /* 0x0050281401007387 */ /* 0x000fe80000100a00 */
[----:B------:R-:W-:Y:S04]  /*1091f0*/  STL.64 [R1+0x4ff0], R18 ;  /* 0x004ff01201007387 */ /* 0x000fe80000100a00 */
[----:B------:R-:W-:Y:S04]  /*109200*/  STL.64 [R1+0x4fc8], R16 ;  /* 0x004fc81001007387 */ /* 0x000fe80000100a00 */
[----:B------:R0:W-:Y:S04]  /*109210*/  STL.64 [R1+0x4f58], R4 ;  /* 0x004f580401007387 */ /* 0x0001e80000100a00 */
[----:B------:R-:W-:Y:S04]  /*109220*/  STL.64 [R1+0x4f90], R14 ;  /* 0x004f900e01007387 */ /* 0x000fe80000100a00 */
[----:B------:R-:W4:Y:S04]  /*109230*/  LDL R29, [R1+0x90] ;  /* 0x00009000011d7983 */ /* 0x000f280000100800 */
[----:B------:R-:W3:Y:S01]  /*109240*/  LDL R12, [R1+0x27b4] ;  /* 0x0027b400010c7983 */ /* 0x000ee20000100800 */
[----:B0-----:R-:W-:-:S03]  /*109250*/  IADD3 R4, P0, R11, R8, RZ ;  /* 0x000000080b047210 */ /* 0x001fc60007f1e0ff */
[----:B------:R-:W3:Y:S02]  /*109260*/  LDL R11, [R1+0x8c] ;  /* 0x00008c00010b7983 */ /* 0x000ee40000100800 */
[----:B------:R-:W-:Y:S01]  /*109270*/  IMAD.X R5, R2, 0x1, R9, P0 ;  /* 0x0000000102057824 */ /* 0x000fe200000e0609 */
[----:B------:R-:W-:-:S05]  /*109280*/  IADD3 R2, P0, R3, R8, RZ ;  /* 0x0000000803027210 */ /* 0x000fca0007f1e0ff */
[----:B------:R-:W-:Y:S01]  /*109290*/  IMAD.X R3, R6, 0x1, R9, P0 ;  /* 0x0000000106037824 */ /* 0x000fe200000e0609 */
[----:B------:R-:W-:Y:S04]  /*1092a0*/  STL.64 [R1+0x4f30], R4 ;  /* 0x004f300401007387 */ /* 0x000fe80000100a00 */
[----:B----4-:R-:W-:Y:S04]  /*1092b0*/  STL [R1+0x5d40], R29 ;  /* 0x005d401d01007387 */ /* 0x010fe80000100800 */
[----:B------:R0:W-:Y:S04]  /*1092c0*/  STL.64 [R1+0x4ef8], R2 ;  /* 0x004ef80201007387 */ /* 0x0001e80000100a00 */
[----:B------:R-:W4:Y:S04]  /*1092d0*/  LDL R26, [R1+0x94] ;  /* 0x00009400011a7983 */ /* 0x000f280000100800 */
[----:B------:R-:W4:Y:S01]  /*1092e0*/  LDL R24, [R1+0x27a8] ;  /* 0x0027a80001187983 */ /* 0x000f220000100800 */
[----:B0-----:R-:W-:-:S03]  /*1092f0*/  IADD3 R2, P0, R13, R8, RZ ;  /* 0x000000080d027210 */ /* 0x001fc60007f1e0ff */
[----:B------:R-:W4:Y:S02]  /*109300*/  LDL R25, [R1+0x98] ;  /* 0x0000980001197983 */ /* 0x000f240000100800 */
[--C-:B--2---:R-:W-:Y:S01]  /*109310*/  IMAD.X R3, R10, 0x1, R9.reuse, P0 ;  /* 0x000000010a037824 */ /* 0x104fe200000e0609 */
[-C--:B---3--:R-:W-:Y:S01]  /*109320*/  IADD3 R28, P0, R7, R8.reuse, RZ ;  /* 0x00000008071c7210 */ /* 0x088fe20007f1e0ff */
[----:B------:R-:W2:Y:S04]  /*109330*/  LDL R27, [R1+0x27a4] ;  /* 0x0027a400011b7983 */ /* 0x000ea80000100800 */
[----:B------:R-:W-:Y:S01]  /*109340*/  IMAD.X R29, R12, 0x1, R9, P0 ;  /* 0x000000010c1d7824 */ /* 0x000fe200000e0609 */
[----:B------:R-:W3:Y:S04]  /*109350*/  LDL R22, [R1+0x9c] ;  /* 0x00009c0001167983 */ /* 0x000ee80000100800 */
[----:B------:R-:W3:Y:S04]  /*109360*/  LDL R13, [R1+0x27a0] ;  /* 0x0027a000010d7983 */ /* 0x000ee80000100800 */
[----:B------:R-:W3:Y:S04]  /*109370*/  LDL R23, [R1+0xa0] ;  /* 0x0000a00001177983 */ /* 0x000ee80000100800 */
[----:B------:R-:W3:Y:S04]  /*109380*/  LDL R10, [R1+0x279c] ;  /* 0x00279c00010a7983 */ /* 0x000ee80000100800 */
[----:B------:R0:W-:Y:S04]  /*109390*/  STL.64 [R1+0x4ec0], R2 ;  /* 0x004ec00201007387 */ /* 0x0001e80000100a00 */
[----:B------:R-:W3:Y:S04]  /*1093a0*/  LDL R20, [R1+0xa4] ;  /* 0x0000a40001147983 */ /* 0x000ee80000100800 */
        /* <DEDUP_REMOVED lines=8> */
[----:B0-----:R-:W3:Y:S04]  /*109430*/  LDL R2, [R1+0x2788] ;  /* 0x0027880001027983 */ /* 0x001ee80000100800 */
[----:B------:R-:W3:Y:S04]  /*109440*/  LDL R3, [R1+0xbc] ;  /* 0x0000bc0001037983 */ /* 0x000ee80000100800 */
[----:B------:R-:W3:Y:S04]  /*109450*/  LDL R5, [R1+0x2784] ;  /* 0x0027840001057983 */ /* 0x000ee80000100800 */
[----:B------:R-:W3:Y:S04]  /*109460*/  LDL R6, [R1+0xd0] ;  /* 0x0000d00001067983 */ /* 0x000ee80000100800 */
[----:B------:R0:W-:Y:S04]  /*109470*/  STL.64 [R1+0x4e90], R28 ;  /* 0x004e901c01007387 */ /* 0x0001e80000100a00 */
[----:B------:R-:W3:Y:S04]  /*109480*/  LDL R7, [R1+0x2780] ;  /* 0x0027800001077983 */ /* 0x000ee80000100800 */
[----:B------:R-:W3:Y:S04]  /*109490*/  LDL R12, [R1+0xd4] ;  /* 0x0000d400010c7983 */ /* 0x000ee80000100800 */
[----:B0-----:R-:W4:Y:S01]  /*1094a0*/  LDL R29, [R1+0x27b0] ;  /* 0x0027b000011d7983 */ /* 0x001f220000100800 */
[----:B------:R-:W-:-:S03]  /*1094b0*/  IADD3 R28, P0, R11, R8, RZ ;  /* 0x000000080b1c7210 */ /* 0x000fc60007f1e0ff */
[----:B------:R-:W3:Y:S02]  /*1094c0*/  LDL R11, [R1+0x277c] ;  /* 0x00277c00010b7983 */ /* 0x000ee40000100800 */
[----:B----4-:R-:W-:-:S05]  /*1094d0*/  IMAD.X R29, R29, 0x1, R9, P0 ;  /* 0x000000011d1d7824 */ /* 0x010fca00000e0609 */
[----:B------:R0:W-:Y:S04]  /*1094e0*/  STL.64 [R1+0x4e60], R28 ;  /* 0x004e601c01007387 */ /* 0x0001e80000100a00 */
[----:B0-----:R-:W4:Y:S02]  /*1094f0*/  LDL.LU R29, [R1+0x5d40] ;  /* 0x005d4000011d7983 */ /* 0x001f240000300800 */
[----:B----4-:R-:W-:Y:S02]  /*109500*/  IADD3 R28, P0, R29, R8, RZ ;  /* 0x000000081d1c7210 */ /* 0x010fe40007f1e0ff */
[----:B------:R-:W4:Y:S03]  /*109510*/  LDL R29, [R1+0x27ac] ;  /* 0x0027ac00011d7983 */ /* 0x000f260000100800 */
[----:B----4-:R-:W-:-:S05]  /*109520*/  IMAD.X R29, R29, 0x1, R9, P0 ;  /* 0x000000011d1d7824 */ /* 0x010fca00000e0609 */
[----:B------:R0:W-:Y:S02]  /*109530*/  STL.64 [R1+0x4e28], R28 ;  /* 0x004e281c01007387 */ /* 0x0001e40000100a00 */
[----:B0-----:R-:W-:-:S05]  /*109540*/  IADD3 R28, P0, R26, R8, RZ ;  /* 0x000000081a1c7210 */ /* 0x001fca0007f1e0ff */
[----:B------:R-:W-:Y:S01]  /*109550*/  IMAD.X R29, R24, 0x1, R9, P0 ;  /* 0x00000001181d7824 */ /* 0x000fe200000e0609 */
[----:B------:R-:W-:-:S05]  /*109560*/  IADD3 R24, P0, R25, R8, RZ ;  /* 0x0000000819187210 */ /* 0x000fca0007f1e0ff */
[----:B--2---:R-:W-:-:S05]  /*109570*/  IMAD.X R25, R27, 0x1, R9, P0 ;  /* 0x000000011b197824 */ /* 0x004fca00000e0609 */
[----:B------:R3:W-:Y:S02]  /*109580*/  STL.64 [R1+0x4dc0], R24 ;  /* 0x004dc01801007387 */ /* 0x0007e40000100a00 */
[----:B---3--:R-:W-:-:S05]  /*109590*/  IADD3 R24, P0, R22, R8, RZ ;  /* 0x0000000816187210 */ /* 0x008fca0007f1e0ff */
[--C-:B------:R-:W-:Y:S01]  /*1095a0*/  IMAD.X R25, R13, 0x1, R9.reuse, P0 ;  /* 0x000000010d197824 */ /* 0x100fe200000e0609 */
[-C--:B------:R-:W-:Y:S01]  /*1095b0*/  IADD3 R22, P0, R23, R8.reuse, RZ ;  /* 0x0000000817167210 */ /* 0x080fe20007f1e0ff */
[----:B------:R-:W-:Y:S04]  /*1095c0*/  STL.64 [R1+0x4de8], R28 ;  /* 0x004de81c01007387 */ /* 0x000fe80000100a00 */
[----:B------:R-:W-:Y:S01]  /*1095d0*/  IMAD.X R23, R10, 0x1, R9, P0 ;  /* 0x000000010a177824 */ /* 0x000fe200000e0609 */
[----:B------:R-:W2:Y:S04]  /*1095e0*/  LDL R13, [R1+0xd8] ;  /* 0x0000d800010d7983 */ /* 0x000ea80000100800 */
[----:B------:R-:W-:Y:S04]  /*1095f0*/  STL.64 [R1+0x4d90], R24 ;  /* 0x004d901801007387 */ /* 0x000fe80000100a00 */
[----:B------:R-:W3:Y:S04]  /*109600*/  LDL R10, [R1+0x2778] ;  /* 0x00277800010a7983 */ /* 0x000ee80000100800 */
        /* <DEDUP_REMOVED lines=28> */
[----:B------:R-:W-:-:S05]  /*1097d0*/  IMAD.X R5, R11, 0x1, R9, P0 ;  /* 0x000000010b057824 */ /* 0x000fca00000e0609 */
[----:B------:R2:W-:Y:S02]  /*1097e0*/  STL.64 [R1+0x4bc8], R4 ;  /* 0x004bc80401007387 */ /* 0x0005e40000100a00 */
[----:B--2---:R-:W-:-:S05]  /*1097f0*/  IADD3 R4, P0, R13, R8, RZ ;  /* 0x000000080d047210 */ /* 0x004fca0007f1e0ff */
[----:B---3--:R-:W-:Y:S01]  /*109800*/  IMAD.X R5, R10, 0x1, R9, P0 ;  /* 0x000000010a057824 */ /* 0x008fe200000e0609 */
[----:B----4-:R-:W-:-:S05]  /*109810*/  IADD3 R2, P0, R3, R8, RZ ;  /* 0x0000000803027210 */ /* 0x010fca0007f1e0ff */
        /* <DEDUP_REMOVED lines=617> */
[----:B------:R-:W-:Y:S01]  /*10beb0*/  IADD3 R2, P0, R3, R8, RZ ;  /* 0x0000000803027210 */ /* 0x000fe20007f1e0ff */
[----:B------:R-:W-:Y:S04]  /*10bec0*/  STL.64 [R1+0x3278], R18 ;  /* 0x0032781201007387 */ /* 0x000fe80000100a00 */
[----:B------:R-:W-:-:S05]  /*10bed0*/  IMAD.X R3, R5, 0x1, R9, P0 ;  /* 0x0000000105037824 */ /* 0x000fca00000e0609 */
[----:B------:R0:W-:Y:S04]  /*10bee0*/  STL.64 [R1+0x2f30], R2 ;  /* 0x002f300201007387 */ /* 0x0001e80000100a00 */
[----:B------:R-:W-:Y:S04]  /*10bef0*/  STL.64 [R1+0x32a8], R14 ;  /* 0x0032a80e01007387 */ /* 0x000fe80000100a00 */
[----:B------:R-:W4:Y:S01]  /*10bf00*/  LDL R5, [R1+0x1754] ;  /* 0x0017540001057983 */ /* 0x000f220000100800 */
[----:B0-----:R-:W-:-:S03]  /*10bf10*/  IADD3 R2, P0, R7, R8, RZ ;  /* 0x0000000807027210 */ /* 0x001fc60007f1e0ff */
[----:B------:R-:W4:Y:S02]  /*10bf20*/  LDL R7, [R1+0x13d4] ;  /* 0x0013d40001077983 */ /* 0x000f240000100800 */
[----:B------:R-:W-:-:S05]  /*10bf30*/  IMAD.X R3, R6, 0x1, R9, P0 ;  /* 0x0000000106037824 */ /* 0x000fca00000e0609 */
[----:B------:R0:W-:Y:S04]  /*10bf40*/  STL.64 [R1+0x2f48], R2 ;  /* 0x002f480201007387 */ /* 0x0001e80000100a00 */
[----:B------:R-:W4:Y:S04]  /*10bf50*/  LDL R28, [R1+0x13d8] ;  /* 0x0013d800011c7983 */ /* 0x000f280000100800 */
[----:B------:R-:W4:Y:S01]  /*10bf60*/  LDL R29, [R1+0x13dc] ;  /* 0x0013dc00011d7983 */ /* 0x000f220000100800 */
[----:B0-----:R-:W-:-:S05]  /*10bf70*/  IADD3 R2, P0, R12, R8, RZ ;  /* 0x000000080c027210 */ /* 0x001fca0007f1e0ff */
[----:B------:R-:W-:Y:S02]  /*10bf80*/  IMAD.X R3, R11, 0x1, R9, P0 ;  /* 0x000000010b037824 */ /* 0x000fe400000e0609 */
[----:B------:R-:W4:Y:S04]  /*10bf90*/  LDL R11, [R1+0x1750] ;  /* 0x00175000010b7983 */ /* 0x000f280000100800 */
        /* <DEDUP_REMOVED lines=29> */
[----:B------:R-:W4:Y:S04]  /*10c170*/  LDL R5, [R1+0x1724] ;  /* 0x0017240001057983 */ /* 0x000f280000100800 */
[----:B------:R0:W-:Y:S04]  /*10c180*/  STL.64 [R1+0x2f90], R6 ;  /* 0x002f900601007387 */ /* 0x0001e80000100a00 */
        /* <DEDUP_REMOVED lines=37> */
[----:B------:R-:W4:Y:S01]  /*10c3e0*/  LDL R28, [R1+0x1718] ;  /* 0x00171800011c7983 */ /* 0x000f220000100800 */
[----:B0-----:R-:W-:-:S03]  /*10c3f0*/  IADD3 R2, P0, R10, R8, RZ ;  /* 0x000000080a027210 */ /* 0x001fc60007f1e0ff */
[----:B------:R-:W4:Y:S02]  /*10c400*/  LDL R10, [R1+0x1414] ;  /* 0x00141400010a7983 */ /* 0x000f240000100800 */
[----:B------:R-:W-:-:S05]  /*10c410*/  IMAD.X R3, R5, 0x1, R9, P0 ;  /* 0x0000000105037824 */ /* 0x000fca00000e0609 */
[----:B------:R0:W-:Y:S04]  /*10c420*/  STL.64 [R1+0x30b0], R2 ;  /* 0x0030b00201007387 */ /* 0x0001e80000100a00 */
[----:B------:R-:W2:Y:S01]  /*10c430*/  LDL R29, [R1+0x1418] ;  /* 0x00141800011d7983 */ /* 0x000ea20000100800 */
[----:B0-----:R-:W-:-:S05]  /*10c440*/  IADD3 R2, P0, R6, R8, RZ ;  /* 0x0000000806027210 */ /* 0x001fca0007f1e0ff */
[----:B------:R-:W-:Y:S01]  /*10c450*/  IMAD.X R3, R7, 0x1, R9, P0 ;  /* 0x0000000107037824 */ /* 0x000fe200000e0609 */
[----:B--2---:R-:W-:Y:S04]  /*10c460*/  STL [R1+0x5d18], R29 ;  /* 0x005d181d01007387 */ /* 0x004fe80000100800 */
[----:B------:R0:W-:Y:S04]  /*10c470*/  STL.64 [R1+0x30c8], R2 ;  /* 0x0030c80201007387 */ /* 0x0001e80000100a00 */
[----:B------:R-:W2:Y:S04]  /*10c480*/  LDL R26, [R1+0x141c] ;  /* 0x00141c00011a7983 */ /* 0x000ea80000100800 */
[----:B------:R-:W2:Y:S01]  /*10c490*/  LDL R24, [R1+0x16fc] ;  /* 0x0016fc0001187983 */ /* 0x000ea20000100800 */
[----:B0-----:R-:W-:-:S03]  /*10c4a0*/  IADD3 R2, P0, R11, R8, RZ ;  /* 0x000000080b027210 */ /* 0x001fc60007f1e0ff */
[----:B------:R-:W2:Y:S02]  /*10c4b0*/  LDL R25, [R1+0x1440] ;  /* 0x0014400001197983 */ /* 0x000ea40000100800 */
[----:B------:R-:W-:Y:S02]  /*10c4c0*/  IMAD.X R3, R12, 0x1, R9, P0 ;  /* 0x000000010c037824 */ /* 0x000fe400000e0609 */
[----:B------:R-:W2:Y:S04]  /*10c4d0*/  LDL R27, [R1+0x16f8] ;  /* 0x0016f800011b7983 */ /* 0x000ea80000100800 */
[----:B------:R-:W2:Y:S04]  /*10c4e0*/  LDL R22, [R1+0x1444] ;  /* 0x0014440001167983 */ /* 0x000ea80000100800 */
[----:B------:R-:W2:Y:S04]  /*10c4f0*/  LDL R11, [R1+0x16f4] ;  /* 0x0016f400010b7983 */ /* 0x000ea80000100800 */
[----:B------:R-:W2:Y:S04]  /*10c500*/  LDL R23, [R1+0x1448] ;  /* 0x0014480001177983 */ /* 0x000ea80000100800 */
[----:B------:R-:W2:Y:S04]  /*10c510*/  LDL R12, [R1+0x16f0] ;  /* 0x0016f000010c7983 */ /* 0x000ea80000100800 */
[----:B------:R0:W-:Y:S04]  /*10c520*/  STL.64 [R1+0x30e0], R2 ;  /* 0x0030e00201007387 */ /* 0x0001e80000100a00 */
[----:B------:R-:W2:Y:S01]  /*10c530*/  LDL R29, [R1+0x1714] ;  /* 0x00171400011d7983 */ /* 0x000ea20000100800 */
[----:B---3--:R-:W-:-:S03]  /*10c540*/  IADD3 R6, P0, R13, R8, RZ ;  /* 0x000000080d067210 */ /* 0x008fc60007f1e0ff */
[----:B------:R-:W3:Y:S02]  /*10c550*/  LDL R20, [R1+0x144c] ;  /* 0x00144c0001147983 */ /* 0x000ee40000100800 */
[--C-:B----4-:R-:W-:Y:S01]  /*10c560*/  IMAD.X R7, R28, 0x1, R9.reuse, P0 ;  /* 0x000000011c077824 */ /* 0x110fe200000e0609 */
[----:B------:R-:W-:Y:S01]  /*10c570*/  IADD3 R28, P0, R10, R8, RZ ;  /* 0x000000080a1c7210 */ /* 0x000fe20007f1e0ff */
        /* <DEDUP_REMOVED lines=15> */
[----:B------:R-:W4:Y:S01]  /*10c670*/  LDL R7, [R1+0x1488] ;  /* 0x0014880001077983 */ /* 0x000f220000100800 */
[----:B--2---:R-:W-:-:S05]  /*10c680*/  IMAD.X R29, R29, 0x1, R9, P0 ;  /* 0x000000011d1d7824 */ /* 0x004fca00000e0609 */
[----:B------:R0:W-:Y:S04]  /*10c690*/  STL.64 [R1+0x2d80], R28 ;  /* 0x002d801c01007387 */ /* 0x0001e80000100a00 */
[----:B0-----:R-:W2:Y:S02]  /*10c6a0*/  LDL.LU R29, [R1+0x5d18] ;  /* 0x005d1800011d7983 */ /* 0x001ea40000300800 */
[----:B--2---:R-:W-:Y:S02]  /*10c6b0*/  IADD3 R28, P0, R29, R8, RZ ;  /* 0x000000081d1c7210 */ /* 0x004fe40007f1e0ff */
[----:B------:R-:W2:Y:S03]  /*10c6c0*/  LDL R29, [R1+0x1710] ;  /* 0x00171000011d7983 */ /* 0x000ea60000100800 */
[----:B--2---:R-:W-:-:S05]  /*10c6d0*/  IMAD.X R29, R29, 0x1, R9, P0 ;  /* 0x000000011d1d7824 */ /* 0x004fca00000e0609 */
        /* <DEDUP_REMOVED lines=11> */
[----:B------:R-:W2:Y:S04]  /*10c790*/  LDL R11, [R1+0x148c] ;  /* 0x00148c00010b7983 */ /* 0x000ea80000100800 */
[----:B------:R-:W-:Y:S04]  /*10c7a0*/  STL.64 [R1+0x2de0], R24 ;  /* 0x002de01801007387 */ /* 0x000fe80000100a00 */
[----:B------:R-:W2:Y:S04]  /*10c7b0*/  LDL R12, [R1+0x16cc] ;  /* 0x0016cc00010c7983 */ /* 0x000ea80000100800 */
[----:B------:R3:W-:Y:S02]  /*10c7c0*/  STL.64 [R1+0x2df8], R22 ;  /* 0x002df81601007387 */ /* 0x0007e40000100a00 */
[----:B---3--:R-:W-:-:S05]  /*10c7d0*/  IADD3 R22, P0, R20, R8, RZ ;  /* 0x0000000814167210 */ /* 0x008fca0007f1e0ff */
[----:B----4-:R-:W-:Y:S01]  /*10c7e0*/  IMAD.X R23, R18, 0x1, R9, P0 ;  /* 0x0000000112177824 */ /* 0x010fe200000e0609 */
        /* <DEDUP_REMOVED lines=10> */
[----:B------:R-:W-:Y:S01]  /*10c890*/  IMAD.X R15, R2, 0x1, R9, P0 ;  /* 0x00000001020f7824 */ /* 0x000fe200000e0609 */
[----:B------:R-:W-:-:S05]  /*10c8a0*/  IADD3 R2, P0, R3, R8, RZ ;  /* 0x0000000803027210 */ /* 0x000fca0007f1e0ff */
[--C-:B------:R-:W-:Y:S01]  /*10c8b0*/  IMAD.X R3, R5, 0x1, R9.reuse, P0 ;  /* 0x0000000105037824 */ /* 0x100fe200000e0609 */
[-C--:B------:R-:W-:Y:S01]  /*10c8c0*/  IADD3 R4, P0, R13, R8.reuse, RZ ;  /* 0x000000080d047210 */ /* 0x080fe20007f1e0ff */
[----:B------:R-:W-:Y:S04]  /*10c8d0*/  STL.64 [R1+0x2e40], R18 ;  /* 0x002e401201007387 */ /* 0x000fe80000100a00 */
[----:B------:R-:W-:Y:S01]  /*10c8e0*/  IMAD.X R5, R6, 0x1, R9, P0 ;  /* 0x0000000106057824 */ /* 0x000fe200000e0609 */
[----:B------:R-:W-:Y:S04]  /*10c8f0*/  STL.64 [R1+0x2e70], R14 ;  /* 0x002e700e01007387 */ /* 0x000fe80000100a00 */
[----:B------:R-:W3:Y:S04]  /*10c900*/  LDL R13, [R1+0x1490] ;  /* 0x00149000010d7983 */ /* 0x000ee80000100800 */
[----:B------:R0:W-:Y:S04]  /*10c910*/  STL.64 [R1+0x2e88], R2 ;  /* 0x002e880201007387 */ /* 0x0001e80000100a00 */
[----:B0-----:R-:W4:Y:S04]  /*10c920*/  LDL R3, [R1+0x16c8] ;  /* 0x0016c80001037983 */ /* 0x001f280000100800 */
[----:B------:R0:W-:Y:S04]  /*10c930*/  STL.64 [R1+0x2ea0], R4 ;  /* 0x002ea00401007387 */ /* 0x0001e80000100a00 */
[----:B------:R-:W2:Y:S04]  /*10c940*/  LDL R29, [R1+0x1498] ;  /* 0x00149800011d7983 */ /* 0x000ea80000100800 */
[----:B------:R-:W4:Y:S01]  /*10c950*/  LDL R28, [R1+0x1494] ;  /* 0x00149400011c7983 */ /* 0x000f220000100800 */
        /* <DEDUP_REMOVED lines=8> */
[--C-:B------:R-:W-:Y:S01]  /*10c9e0*/  IMAD.X R5, R12, 0x1, R9.reuse, P0 ;  /* 0x000000010c057824 */ /* 0x100fe200000e0609 */
[-C--:B---3--:R-:W-:Y:S01]  /*10c9f0*/  IADD3 R12, P0, R13, R8.reuse, RZ ;  /* 0x000000080d0c7210 */ /* 0x088fe20007f1e0ff */
[----:B------:R-:W3:Y:S04]  /*10ca00*/  LDL R23, [R1+0x14a0] ;  /* 0x0014a00001177983 */ /* 0x000ee80000100800 */
[----:B----4-:R-:W-:Y:S01]  /*10ca10*/  IMAD.X R13, R3, 0x1, R9, P0 ;  /* 0x00000001030d7824 */ /* 0x010fe200000e0609 */
        /* <DEDUP_REMOVED lines=18> */
[----:B------:R-:W4:Y:S04]  /*10cb40*/  LDL R3, [R1+0x14c4] ;  /* 0x0014c40001037983 */ /* 0x000f280000100800 */
[----:B------:R0:W-:Y:S04]  /*10cb50*/  STL.64 [R1+0x2ee8], R12 ;  /* 0x002ee80c01007387 */ /* 0x0001e80000100a00 */
[----:B------:R-:W2:Y:S01]  /*10cb60*/  LDL R29, [R1+0x16c4] ;  /* 0x0016c400011d7983 */ /* 0x000ea20000100800 */
[----:B------:R-:W-:-:S03]  /*10cb70*/  IADD3 R28, P0, R28, R8, RZ ;  /* 0x000000081c1c7210 */ /* 0x000fc60007f1e0ff */
[----:B0-----:R-:W4:Y:S04]  /*10cb80*/  LDL R12, [R1+0x1684] ;  /* 0x00168400010c7983 */ /* 0x001f280000100800 */
[----:B------:R-:W4:Y:S01]  /*10cb90*/  LDL R13, [R1+0x14c8] ;  /* 0x0014c800010d7983 */ /* 0x000f220000100800 */
[----:B--2---:R-:W-:-:S05]  /*10cba0*/  IMAD.X R29, R29, 0x1, R9, P0 ;  /* 0x000000011d1d7824 */ /* 0x004fca00000e0609 */
[----:B------:R0:W-:Y:S04]  /*10cbb0*/  STL.64 [R1+0x2f00], R28 ;  /* 0x002f001c01007387 */ /* 0x0001e80000100a00 */
[----:B0-----:R-:W2:Y:S02]  /*10cbc0*/  LDL.LU R29, [R1+0x5d14] ;  /* 0x005d1400011d7983 */ /* 0x001ea40000300800 */
[----:B--2---:R-:W-:-:S05]  /*10cbd0*/  IADD3 R28, P0, R29, R8, RZ ;  /* 0x000000081d1c7210 */ /* 0x004fca0007f1e0ff */
[----:B------:R-:W-:Y:S01]  /*10cbe0*/  IMAD.X R29, R26, 0x1, R9, P0 ;  /* 0x000000011a1d7824 */ /* 0x000fe200000e0609 */
[----:B------:R-:W-:-:S05]  /*10cbf0*/  IADD3 R26, P0, R27, R8, RZ ;  /* 0x000000081b1a7210 */ /* 0x000fca0007f1e0ff */
[--C-:B------:R-:W-:Y:S01]  /*10cc00*/  IMAD.X R27, R22, 0x1, R9.reuse, P0 ;  /* 0x00000001161b7824 */ /* 0x100fe200000e0609 */
[----:B---3--:R-:W-:Y:S01]  /*10cc10*/  IADD3 R22, P0, R23, R8, RZ ;  /* 0x0000000817167210 */ /* 0x008fe20007f1e0ff */
[----:B------:R-:W-:Y:S04]  /*10cc20*/  STL.64 [R1+0x2f18], R28 ;  /* 0x002f181c01007387 */ /* 0x000fe80000100a00 */
[----:B----4-:R-:W-:-:S05]  /*10cc30*/  IMAD.X R23, R24, 0x1, R9, P0 ;  /* 0x0000000118177824 */ /* 0x010fca00000e0609 */
[----:B------:R0:W-:Y:S04]  /*10cc40*/  STL.64 [R1+0x2ba8], R22 ;  /* 0x002ba81601007387 */ /* 0x0001e80000100a00 */
[----:B------:R-:W-:Y:S01]  /*10cc50*/  STL.64 [R1+0x2b90], R26 ;  /* 0x002b901a01007387 */ /* 0x000fe20000100a00 */
[----:B0-----:R-:W-:-:S03]  /*10cc60*/  IADD3 R22, P0, R10, R8, RZ ;  /* 0x000000080a167210 */ /* 0x001fc60007f1e0ff */
[----:B------:R-:W2:Y:S02]  /*10cc70*/  LDL R10, [R1+0x1680] ;  /* 0x00168000010a7983 */ /* 0x000ea40000100800 */
[----:B------:R-:W-:-:S05]  /*10cc80*/  IMAD.X R23, R25, 0x1, R9, P0 ;  /* 0x0000000119177824 */ /* 0x000fca00000e0609 */
[----:B------:R0:W-:Y:S02]  /*10cc90*/  STL.64 [R1+0x2bc0], R22 ;  /* 0x002bc01601007387 */ /* 0x0001e40000100a00 */
[-C--:B0-----:R-:W-:Y:S02]  /*10cca0*/  IADD3 R22, P0, R11, R8.reuse, RZ ;  /* 0x000000080b167210 */ /* 0x081fe40007f1e0ff */
[----:B------:R-:W3:Y:S03]  /*10ccb0*/  LDL R11, [R1+0x14cc] ;  /* 0x0014cc00010b7983 */ /* 0x000ee60000100800 */
        /* <DEDUP_REMOVED lines=15> */
[----:B------:R0:W-:Y:S02]  /*10cdb0*/  STL.64 [R1+0x2c50], R4 ;  /* 0x002c500401007387 */ /* 0x0001e40000100a00 */
[----:B0-----:R-:W-:-:S05]  /*10cdc0*/  IADD3 R4, P0, R6, R8, RZ ;  /* 0x0000000806047210 */ /* 0x001fca0007f1e0ff */
[--C-:B------:R-:W-:Y:S01]  /*10cdd0*/  IMAD.X R5, R7, 0x1, R9.reuse, P0 ;  /* 0x0000000107057824 */ /* 0x100fe200000e0609 */
[-C--:B------:R-:W-:Y:S01]  /*10cde0*/  IADD3 R2, P0, R3, R8.reuse, RZ ;  /* 0x0000000803027210 */ /* 0x080fe20007f1e0ff */
[----:B------:R-:W-:Y:S04]  /*10cdf0*/  STL.64 [R1+0x2c38], R14 ;  /* 0x002c380e01007387 */ /* 0x000fe80000100a00 */
[----:B------:R-:W-:Y:S01]  /*10ce00*/  IMAD.X R3, R12, 0x1, R9, P0 ;  /* 0x000000010c037824 */ /* 0x000fe200000e0609 */
[----:B------:R-:W4:Y:S04]  /*10ce10*/  LDL R6, [R1+0x165c] ;  /* 0x00165c0001067983 */ /* 0x000f280000100800 */
[----:B------:R-:W4:Y:S04]  /*10ce20*/  LDL R7, [R1+0x14d0] ;  /* 0x0014d00001077983 */ /* 0x000f280000100800 */
[----:B------:R-:W-:Y:S04]  /*10ce30*/  STL.64 [R1+0x2c68], R4 ;  /* 0x002c680401007387 */ /* 0x000fe80000100a00 */
[----:B------:R0:W-:Y:S04]  /*10ce40*/  STL.64 [R1+0x2c80], R2 ;  /* 0x002c800201007387 */ /* 0x0001e80000100a00 */
[----:B------:R-:W3:Y:S04]  /*10ce50*/  LDL R27, [R1+0x14d8] ;  /* 0x0014d800011b7983 */ /* 0x000ee80000100800 */
[----:B------:R-:W4:Y:S04]  /*10ce60*/  LDL R26, [R1+0x14d4] ;  /* 0x0014d400011a7983 */ /* 0x000f280000100800 */
[----:B------:R-:W4:Y:S01]  /*10ce70*/  LDL R12, [R1+0x1658] ;  /* 0x00165800010c7983 */ /* 0x000f220000100800 */
[----:B0-----:R-:W-:-:S03]  /*10ce80*/  IADD3 R2, P0, R13, R8, RZ ;  /* 0x000000080d027210 */ /* 0x001fc60007f1e0ff */
[----:B------:R-:W4:Y:S02]  /*10ce90*/  LDL R28, [R1+0x1654] ;  /* 0x00165400011c7983 */ /* 0x000f240000100800 */
[----:B--2---:R-:W-:Y:S02]  /*10cea0*/  IMAD.X R3, R10, 0x1, R9, P0 ;  /* 0x000000010a037824 */ /* 0x004fe400000e0609 */
[----:B---3--:R-:W-:Y:S04]  /*10ceb0*/  STL [R1+0x5d0c], R27 ;  /* 0x005d0c1b01007387 */ /* 0x008fe80000100800 */
[----:B----4-:R-:W-:Y:S04]  /*10cec0*/  STL [R1+0x5d10], R26 ;  /* 0x005d101a01007387 */ /* 0x010fe80000100800 */
[----:B------:R-:W2:Y:S04]  /*10ced0*/  LDL R29, [R1+0x1650] ;  /* 0x00165000011d7983 */ /* 0x000ea80000100800 */
[----:B------:R-:W3:Y:S04]  /*10cee0*/  LDL R24, [R1+0x14dc] ;  /* 0x0014dc0001187983 */ /* 0x000ee80000100800 */
[----:B------:R-:W4:Y:S04]  /*10cef0*/  LDL R13, [R1+0x163c] ;  /* 0x00163c00010d7983 */ /* 0x000f280000100800 */
[----:B------:R-:W4:Y:S04]  /*10cf00*/  LDL R25, [R1+0x14e0] ;  /* 0x0014e00001197983 */ /* 0x000f280000100800 */
[----:B------:R-:W4:Y:S04]  /*10cf10*/  LDL R10, [R1+0x1638] ;  /* 0x00163800010a7983 */ /* 0x000f280000100800 */
[----:B------:R0:W-:Y:S04]  /*10cf20*/  STL.64 [R1+0x2c98], R2 ;  /* 0x002c980201007387 */ /* 0x0001e80000100a00 */
[----:B------:R-:W4:Y:S04]  /*10cf30*/  LDL R22, [R1+0x14e4] ;  /* 0x0014e40001167983 */ /* 0x000f280000100800 */
        /* <DEDUP_REMOVED lines=19> */
[----:B0-----:R-:W4:Y:S04]  /*10d070*/  LDL R2, [R1+0x161c] ;  /* 0x00161c0001027983 */ /* 0x001f280000100800 */
[----:B------:R-:W4:Y:S04]  /*10d080*/  LDL R3, [R1+0x1520] ;  /* 0x0015200001037983 */ /* 0x000f280000100800 */
[----:B------:R0:W-:Y:S04]  /*10d090*/  STL.64 [R1+0x2cc8], R26 ;  /* 0x002cc81a01007387 */ /* 0x0001e80000100a00 */
[----:B0-----:R-:W2:Y:S04]  /*10d0a0*/  LDL.LU R26, [R1+0x5d10] ;  /* 0x005d1000011a7983 */ /* 0x001ea80000300800 */
[----:B------:R-:W4:Y:S01]  /*10d0b0*/  LDL R12, [R1+0x1614] ;  /* 0x00161400010c7983 */ /* 0x000f220000100800 */
[----:B--2---:R-:W-:-:S05]  /*10d0c0*/  IADD3 R26, P0, R26, R8, RZ ;  /* 0x000000081a1a7210 */ /* 0x004fca0007f1e0ff */
[----:B------:R-:W-:-:S05]  /*10d0d0*/  IMAD.X R27, R28, 0x1, R9, P0 ;  /* 0x000000011c1b7824 */ /* 0x000fca00000e0609 */
[----:B------:R0:W-:Y:S04]  /*10d0e0*/  STL.64 [R1+0x2ce0], R26 ;  /* 0x002ce01a01007387 */ /* 0x0001e80000100a00 */
[----:B0-----:R-:W2:Y:S02]  /*10d0f0*/  LDL.LU R27, [R1+0x5d0c] ;  /* 0x005d0c00011b7983 */ /* 0x001ea40000300800 */
[----:B--2---:R-:W-:-:S05]  /*10d100*/  IADD3 R26, P0, R27, R8, RZ ;  /* 0x000000081b1a7210 */ /* 0x004fca0007f1e0ff */
[----:B------:R-:W-:-:S05]  /*10d110*/  IMAD.X R27, R29, 0x1, R9, P0 ;  /* 0x000000011d1b7824 */ /* 0x000fca00000e0609 */
[----:B------:R3:W-:Y:S02]  /*10d120*/  STL.64 [R1+0x2cf8], R26 ;  /* 0x002cf81a01007387 */ /* 0x0007e40000100a00 */
[----:B---3--:R-:W-:-:S05]  /*10d130*/  IADD3 R26, P0, R24, R8, RZ ;  /* 0x00000008181a7210 */ /* 0x008fca0007f1e0ff */
[--C-:B----4-:R-:W-:Y:S01]  /*10d140*/  IMAD.X R27, R13, 0x1, R9.reuse, P0 ;  /* 0x000000010d1b7824 */ /* 0x110fe200000e0609 */
[-C--:B------:R-:W-:Y:S01]  /*10d150*/  IADD3 R24, P0, R25, R8.reuse, RZ ;  /* 0x0000000819187210 */ /* 0x080fe20007f1e0ff */
[----:B------:R-:W2:Y:S04]  /*10d160*/  LDL R13, [R1+0x1528] ;  /* 0x00152800010d7983 */ /* 0x000ea80000100800 */
[----:B------:R-:W-:Y:S01]  /*10d170*/  IMAD.X R25, R10, 0x1, R9, P0 ;  /* 0x000000010a197824 */ /* 0x000fe200000e0609 */
        /* <DEDUP_REMOVED lines=23> */
[----:B------:R0:W-:Y:S04]  /*10d2f0*/  STL.64 [R1+0x2a10], R16 ;  /* 0x002a101001007387 */ /* 0x0001e80000100a00 */
[----:B------:R-:W-:Y:S01]  /*10d300*/  IMAD.X R3, R6, 0x1, R9, P0 ;  /* 0x0000000106037824 */ /* 0x000fe200000e0609 */
[----:B------:R-:W4:Y:S04]  /*10d310*/  LDL R11, [R1+0x152c] ;  /* 0x00152c00010b7983 */ /* 0x000f280000100800 */
[----:B0-----:R-:W4:Y:S04]  /*10d320*/  LDL R17, [R1+0x160c] ;  /* 0x00160c0001117983 */ /* 0x001f280000100800 */
[----:B------:R0:W-:Y:S04]  /*10d330*/  STL.64 [R1+0x2a58], R2 ;  /* 0x002a580201007387 */ /* 0x0001e80000100a00 */
[----:B------:R-:W-:Y:S04]  /*10d340*/  STL.64 [R1+0x2a40], R4 ;  /* 0x002a400401007387 */ /* 0x000fe80000100a00 */
[----:B------:R-:W2:Y:S01]  /*10d350*/  LDL R29, [R1+0x1534] ;  /* 0x00153400011d7983 */ /* 0x000ea20000100800 */
[----:B0-----:R-:W-:-:S03]  /*10d360*/  IADD3 R2, P0, R7, R8, RZ ;  /* 0x0000000807027210 */ /* 0x001fc60007f1e0ff */
[----:B------:R-:W4:Y:S02]  /*10d370*/  LDL R14, [R1+0x1530] ;  /* 0x00153000010e7983 */ /* 0x000f240000100800 */
[----:B------:R-:W-:Y:S02]  /*10d380*/  IMAD.X R3, R12, 0x1, R9, P0 ;  /* 0x000000010c037824 */ /* 0x000fe400000e0609 */
[----:B--2---:R-:W-:Y:S04]  /*10d390*/  STL [R1+0x5d08], R29 ;  /* 0x005d081d01007387 */ /* 0x004fe80000100800 */
[----:B------:R-:W2:Y:S04]  /*10d3a0*/  LDL R26, [R1+0x1604] ;  /* 0x00160400011a7983 */ /* 0x000ea80000100800 */
[----:B------:R0:W-:Y:S04]  /*10d3b0*/  STL.64 [R1+0x2a70], R2 ;  /* 0x002a700201007387 */ /* 0x0001e80000100a00 */
[----:B------:R-:W2:Y:S04]  /*10d3c0*/  LDL R27, [R1+0x1538] ;  /* 0x00153800011b7983 */ /* 0x000ea80000100800 */
[----:B------:R-:W2:Y:S01]  /*10d3d0*/  LDL R24, [R1+0x1600] ;  /* 0x0016000001187983 */ /* 0x000ea20000100800 */
[----:B0-----:R-:W-:-:S03]  /*10d3e0*/  IADD3 R2, P0, R13, R8, RZ ;  /* 0x000000080d027210 */ /* 0x001fc60007f1e0ff */
[----:B------:R-:W2:Y:S02]  /*10d3f0*/  LDL R25, [R1+0x153c] ;  /* 0x00153c0001197983 */ /* 0x000ea40000100800 */
[--C-:B---3--:R-:W-:Y:S01]  /*10d400*/  IMAD.X R3, R10, 0x1, R9.reuse, P0 ;  /* 0x000000010a037824 */ /* 0x108fe200000e0609 */
[-C--:B----4-:R-:W-:Y:S01]  /*10d410*/  IADD3 R10, P0, R11, R8.reuse, RZ ;  /* 0x000000080b0a7210 */ /* 0x090fe20007f1e0ff */
[----:B------:R-:W3:Y:S04]  /*10d420*/  LDL R22, [R1+0x1540] ;  /* 0x0015400001167983 */ /* 0x000ee80000100800 */
        /* <DEDUP_REMOVED lines=17> */
[----:B------:R-:W2:Y:S01]  /*10d540*/  LDL R29, [R1+0x1608] ;  /* 0x00160800011d7983 */ /* 0x000ea20000100800 */
[----:B------:R-:W-:-:S03]  /*10d550*/  IADD3 R28, P0, R14, R8, RZ ;  /* 0x000000080e1c7210 */ /* 0x000fc60007f1e0ff */
[----:B------:R-:W4:Y:S04]  /*10d560*/  LDL R16, [R1+0x15d8] ;  /* 0x0015d80001107983 */ /* 0x000f280000100800 */
[----:B0-----:R-:W4:Y:S04]  /*10d570*/  LDL R10, [R1+0x15dc] ;  /* 0x0015dc00010a7983 */ /* 0x001f280000100800 */
[----:B------:R-:W4:Y:S04]  /*10d580*/  LDL R11, [R1+0x1560] ;  /* 0x00156000010b7983 */ /* 0x000f280000100800 */
[----:B------:R-:W4:Y:S04]  /*10d590*/  LDL R17, [R1+0x1564] ;  /* 0x0015640001117983 */ /* 0x000f280000100800 */
[----:B------:R-:W4:Y:S01]  /*10d5a0*/  LDL R14, [R1+0x1568] ;  /* 0x00156800010e7983 */ /* 0x000f220000100800 */
[----:B--2---:R-:W-:-:S05]  /*10d5b0*/  IMAD.X R29, R29, 0x1, R9, P0 ;  /* 0x000000011d1d7824 */ /* 0x004fca00000e0609 */
[----:B------:R0:W-:Y:S04]  /*10d5c0*/  STL.64 [R1+0x2ab8], R28 ;  /* 0x002ab81c01007387 */ /* 0x0001e80000100a00 */
[----:B0-----:R-:W2:Y:S02]  /*10d5d0*/  LDL.LU R29, [R1+0x5d08] ;  /* 0x005d0800011d7983 */ /* 0x001ea40000300800 */
[----:B--2---:R-:W-:-:S05]  /*10d5e0*/  IADD3 R28, P0, R29, R8, RZ ;  /* 0x000000081d1c7210 */ /* 0x004fca0007f1e0ff */
[----:B------:R-:W-:Y:S01]  /*10d5f0*/  IMAD.X R29, R26, 0x1, R9, P0 ;  /* 0x000000011a1d7824 */ /* 0x000fe200000e0609 */
[----:B------:R-:W-:-:S05]  /*10d600*/  IADD3 R26, P0, R27, R8, RZ ;  /* 0x000000081b1a7210 */ /* 0x000fca0007f1e0ff */
[----:B------:R-:W-:Y:S01]  /*10d610*/  IMAD.X R27, R24, 0x1, R9, P0 ;  /* 0x00000001181b7824 */ /* 0x000fe200000e0609 */
[----:B------:R0:W-:Y:S01]  /*10d620*/  STL.64 [R1+0x2ad0], R28 ;  /* 0x002ad01c01007387 */ /* 0x0001e20000100a00 */
[----:B------:R-:W-:-:S03]  /*10d630*/  IADD3 R24, P0, R25, R8, RZ ;  /* 0x0000000819187210 */ /* 0x000fc60007f1e0ff */
[----:B0-----:R-:W2:Y:S04]  /*10d640*/  LDL.LU.64 R28, [R1+0x5d00] ;  /* 0x005d0000011c7983 */ /* 0x001ea80000300a00 */
[----:B------:R0:W-:Y:S04]  /*10d650*/  STL.64 [R1+0x2ae8], R26 ;  /* 0x002ae81a01007387 */ /* 0x0001e80000100a00 */
[----:B0-----:R-:W2:Y:S04]  /*10d660*/  LDL.LU.64 R26, [R1+0x5cf8] ;  /* 0x005cf800011a7983 */ /* 0x001ea80000300a00 */
[----:B------:R-:W3:Y:S02]  /*10d670*/  LDL R25, [R1+0x15fc] ;  /* 0x0015fc0001197983 */ /* 0x000ee40000100800 */
[----:B---3--:R-:W-:-:S05]  /*10d680*/  IMAD.X R25, R25, 0x1, R9, P0 ;  /* 0x0000000119197824 */ /* 0x008fca00000e0609 */
[----:B------:R0:W-:Y:S02]  /*10d690*/  STL.64 [R1+0x2b00], R24 ;  /* 0x002b001801007387 */ /* 0x0001e40000100a00 */
[----:B0-----:R-:W-:-:S05]  /*10d6a0*/  IADD3 R24, P0, R22, R8, RZ ;  /* 0x0000000816187210 */ /* 0x001fca0007f1e0ff */
[----:B----4-:R-:W-:Y:S01]  /*10d6b0*/  IMAD.X R25, R15, 0x1, R9, P0 ;  /* 0x000000010f197824 */ /* 0x010fe200000e0609 */
[----:B------:R-:W-:-:S05]  /*10d6c0*/  IADD3 R22, P0, R23, R8, RZ ;  /* 0x0000000817167210 */ /* 0x000fca0007f1e0ff */
        /* <DEDUP_REMOVED lines=10> */
[----:B------:R0:W-:Y:S04]  /*10d770*/  STL.64 [R1+0x2b18], R24 ;  /* 0x002b181801007387 */ /* 0x0001e80000100a00 */
[--C-:B------:R-:W-:Y:S01]  /*10d780*/  IMAD.X R3, R12, 0x1, R9.reuse, P0 ;  /* 0x000000010c037824 */ /* 0x100fe200000e0609 */
[----:B------:R-:W-:Y:S01]  /*10d790*/  IADD3 R12, P0, R13, R8, RZ ;  /* 0x000000080d0c7210 */ /* 0x000fe20007f1e0ff */
[----:B0-----:R-:W3:Y:S04]  /*10d7a0*/  LDL.LU.64 R24, [R1+0x5cf0] ;  /* 0x005cf00001187983 */ /* 0x001ee80000300a00 */
[----:B------:R-:W4:Y:S01]  /*10d7b0*/  LDL R15, [R1+0x1580] ;  /* 0x00158000010f7983 */ /* 0x000f220000100800 */
[----:B------:R-:W-:-:S03]  /*10d7c0*/  IMAD.X R13, R10, 0x1, R9, P0 ;  /* 0x000000010a0d7824 */ /* 0x000fc600000e0609 */
[----:B------:R0:W-:Y:S01]  /*10d7d0*/  STL.64 [R1+0x2b30], R22 ;  /* 0x002b301601007387 */ /* 0x0001e20000100a00 */
[----:B------:R-:W-:-:S03]  /*10d7e0*/  IADD3 R10, P0, R11, R8, RZ ;  /* 0x000000080b0a7210 */ /* 0x000fc60007f1e0ff */
[----:B0-----:R-:W2:Y:S04]  /*10d7f0*/  LDL.LU.64 R22, [R1+0x5ce8] ;  /* 0x005ce80001167983 */ /* 0x001ea80000300a00 */
[----:B------:R0:W-:Y:S01]  /*10d800*/  STL.64 [R1+0x2b48], R20 ;  /* 0x002b481401007387 */ /* 0x0001e20000100a00 */
[----:B------:R-:W-:-:S03]  /*10d810*/  IMAD.X R11, R16, 0x1, R9, P0 ;  /* 0x00000001100b7824 */ /* 0x000fc600000e0609 */
[----:B0-----:R-:W3:Y:S04]  /*10d820*/  LDL.LU.64 R20, [R1+0x5ce0] ;  /* 0x005ce00001147983 */ /* 0x001ee80000300a00 */
[----:B------:R0:W-:Y:S01]  /*10d830*/  STL.64 [R1+0x2b60], R18 ;  /* 0x002b601201007387 */ /* 0x0001e20000100a00 */
[----:B------:R-:W-:-:S03]  /*10d840*/  IADD3 R16, P0, R17, R8, RZ ;  /* 0x0000000811107210 */ /* 0x000fc60007f1e0ff */
[----:B0-----:R-:W2:Y:S04]  /*10d850*/  LDL.LU.64 R18, [R1+0x5cd8] ;  /* 0x005cd80001127983 */ /* 0x001ea80000300a00 */
[----:B------:R0:W-:Y:S04]  /*10d860*/  STL.64 [R1+0x2b78], R4 ;  /* 0x002b780401007387 */ /* 0x0001e80000100a00 */
[----:B0-----:R-:W3:Y:S04]  /*10d870*/  LDL.LU.64 R4, [R1+0x5cd0] ;  /* 0x005cd00001047983 */ /* 0x001ee80000300a00 */
[----:B------:R0:W-:Y:S04]  /*10d880*/  STL.64 [R1+0x2908], R6 ;  /* 0x0029080601007387 */ /* 0x0001e80000100a00 */
[----:B0-----:R-:W2:Y:S04]  /*10d890*/  LDL.LU.64 R6, [R1+0x5cc8] ;  /* 0x005cc80001067983 */ /* 0x001ea80000300a00 */
[----:B------:R0:W-:Y:S04]  /*10d8a0*/  STL.64 [R1+0x2920], R2 ;  /* 0x0029200201007387 */ /* 0x0001e80000100a00 */
[----:B0-----:R-:W2:Y:S04]  /*10d8b0*/  LDL R2, [R1+0x289c] ;  /* 0x00289c0001027983 */ /* 0x001ea80000100800 */
[----:B------:R-:W2:Y:S04]  /*10d8c0*/  LDL R3, [R1+0x1584] ;  /* 0x0015840001037983 */ /* 0x000ea80000100800 */
[----:B------:R0:W-:Y:S04]  /*10d8d0*/  STL.64 [R1+0x2938], R12 ;  /* 0x0029380c01007387 */ /* 0x0001e80000100a00 */
[----:B0-----:R-:W4:Y:S04]  /*10d8e0*/  LDL.LU.64 R12, [R1+0x5cc0] ;  /* 0x005cc000010c7983 */ /* 0x001f280000300a00 */
[----:B------:R0:W-:Y:S04]  /*10d8f0*/  STL.64 [R1+0x2950], R10 ;  /* 0x0029500a01007387 */ /* 0x0001e80000100a00 */
[----:B0-----:R-:W3:Y:S04]  /*10d900*/  LDL.LU.64 R10, [R1+0x5cb8] ;  /* 0x005cb800010a7983 */ /* 0x001ee80000300a00 */
[----:B------:R-:W2:Y:S02]  /*10d910*/  LDL R17, [R1+0x15d4] ;  /* 0x0015d40001117983 */ /* 0x000ea40000100800 */
[----:B--2---:R-:W-:-:S05]  /*10d920*/  IMAD.X R17, R17, 0x1, R9, P0 ;  /* 0x0000000111117824 */ /* 0x004fca00000e0609 */
[----:B------:R0:W-:Y:S02]  /*10d930*/  STL.64 [R1+0x2968], R16 ;  /* 0x0029681001007387 */ /* 0x0001e40000100a00 */
[----:B0-----:R-:W-:-:S05]  /*10d940*/  IADD3 R16, P0, R14, R8, RZ ;  /* 0x000000080e107210 */ /* 0x001fca0007f1e0ff */
[----:B---3--:R-:W-:Y:S01]  /*10d950*/  IMAD.X R17, R10, 0x1, R9, P0 ;  /* 0x000000010a117824 */ /* 0x008fe200000e0609 */
[----:B------:R-:W-:-:S05]  /*10d960*/  IADD3 R10, P0, R11, R8, RZ ;  /* 0x000000080b0a7210 */ /* 0x000fca0007f1e0ff */
[----:B----4-:R-:W-:-:S05]  /*10d970*/  IMAD.X R11, R13, 0x1, R9, P0 ;  /* 0x000000010d0b7824 */ /* 0x010fca00000e0609 */
[----:B------:R0:W-:Y:S04]  /*10d980*/  STL.64 [R1+0x2998], R10 ;  /* 0x0029980a01007387 */ /* 0x0001e80000100a00 */
[----:B------:R1:W-:Y:S01]  /*10d990*/  STL.64 [R1+0x2980], R16 ;  /* 0x0029801001007387 */ /* 0x0003e20000100a00 */
[----:B0-----:R-:W-:-:S03]  /*10d9a0*/  IADD3 R10, P0, R12, R8, RZ ;  /* 0x000000080c0a7210 */ /* 0x001fc60007f1e0ff */
[----:B------:R0:W-:Y:S01]  /*10d9b0*/  STL.64 [R1+0x5c28], R12 ;  /* 0x005c280c01007387 */ /* 0x0001e20000100a00 */
[----:B-1----:R-:W-:Y:S01]  /*10d9c0*/  VIADD R16, R15, UR6 ;  /* 0x000000060f107c36 */ /* 0x002fe20008000000 */
[----:B------:R-:W-:Y:S01]  /*10d9d0*/  ULDC UR6, c[0x0][0x248] ;  /* 0x0000920000067ab9 */ /* 0x000fe20000000800 */
[----:B------:R-:W-:-:S03]  /*10d9e0*/  IMAD.X R11, R5, 0x1, R9, P0 ;  /* 0x00000001050b7824 */ /* 0x000fc600000e0609 */
[----:B------:R-:W-:Y:S01]  /*10d9f0*/  SHF.R.S32.HI R14, RZ, 0x1f, R16 ;  /* 0x0000001fff0e7819 */ /* 0x000fe20000011410 */
[----:B0-----:R-:W2:Y:S04]  /*10da00*/  LDL R13, [R1+0x158c] ;  /* 0x00158c00010d7983 */ /* 0x001ea80000100800 */
[----:B------:R-:W3:Y:S04]  /*10da10*/  LDL R12, [R1+0x2890] ;  /* 0x00289000010c7983 */ /* 0x000ee80000100800 */
[----:B------:R-:W-:Y:S04]  /*10da20*/  STL [R1+0x157c], R16 ;  /* 0x00157c1001007387 */ /* 0x000fe80000100800 */
[----:B------:R0:W-:Y:S04]  /*10da30*/  STL.64 [R1+0x29b0], R10 ;  /* 0x0029b00a01007387 */ /* 0x0001e80000100a00 */
[----:B------:R-:W-:Y:S01]  /*10da40*/  STL [R1+0x28a0], R14 ;  /* 0x0028a00e01007387 */ /* 0x000fe20000100800 */
[----:B0-----:R-:W-:-:S03]  /*10da50*/  IADD3 R10, P0, R16, R6, RZ ;  /* 0x00000006100a7210 */ /* 0x001fc60007f1e0ff */
[----:B------:R0:W-:Y:S02]  /*10da60*/  STL.64 [R1+0x5c30], R6 ;  /* 0x005c300601007387 */ /* 0x0001e40000100a00 */
[----:B------:R-:W-:Y:S02]  /*10da70*/  IMAD.X R11, R14, 0x1, R7, P0 ;  /* 0x000000010e0b7824 */ /* 0x000fe400000e0607 */
[----:B0-----:R-:W4:Y:S04]  /*10da80*/  LDL R6, [R1+0x2898] ;  /* 0x0028980001067983 */ /* 0x001f280000100800 */
[----:B------:R-:W2:Y:S04]  /*10da90*/  LDL R7, [R1+0x1588] ;  /* 0x0015880001077983 */ /* 0x000ea80000100800 */
[----:B------:R0:W-:Y:S02]  /*10daa0*/  STL.64 [R1+0x5698], R10 ;  /* 0x0056980a01007387 */ /* 0x0001e40000100a00 */
[----:B0-----:R-:W-:-:S05]  /*10dab0*/  IADD3 R10, P0, R16, R8, RZ ;  /* 0x00000008100a7210 */ /* 0x001fca0007f1e0ff */
[----:B------:R-:W-:-:S05]  /*10dac0*/  IMAD.X R11, R14, 0x1, R9, P0 ;  /* 0x000000010e0b7824 */ /* 0x000fca00000e0609 */
[----:B------:R0:W-:Y:S04]  /*10dad0*/  STL.64 [R1+0x56a8], R10 ;  /* 0x0056a80a01007387 */ /* 0x0001e80000100a00 */
[----:B0-----:R-:W3:Y:S04]  /*10dae0*/  LDL.LU.64 R10, [R1+0x5cb0] ;  /* 0x005cb000010a7983 */ /* 0x001ee80000300a00 */
[----:B------:R0:W-:Y:S04]  /*10daf0*/  STL.64 [R1+0x5c38], R8 ;  /* 0x005c380801007387 */ /* 0x0001e80000100a00 */
[----:B0-----:R-:W2:Y:S01]  /*10db00*/  LDL R9, [R1+0x2894] ;  /* 0x0028940001097983 */ /* 0x001ea20000100800 */
[----:B---3--:R-:W-:-:S05]  /*10db10*/  IADD3 R16, P0, R16, R10, RZ ;  /* 0x0000000a10107210 */ /* 0x008fca0007f1e0ff */
[----:B------:R-:W-:Y:S01]  /*10db20*/  IMAD.X R17, R14, 0x1, R11, P0 ;  /* 0x000000010e117824 */ /* 0x000fe200000e060b */
[----:B------:R-:W-:-:S05]  /*10db30*/  IADD3 R14, P0, R15, R10, RZ ;  /* 0x0000000a0f0e7210 */ /* 0x000fca0007f1e0ff */
[--C-:B------:R-:W-:Y:S01]  /*10db40*/  IMAD.X R15, R2, 0x1, R11.reuse, P0 ;  /* 0x00000001020f7824 */ /* 0x100fe200000e060b */
[-C--:B------:R-:W-:Y:S01]  /*10db50*/  IADD3 R2, P0, R3, R10.reuse, RZ ;  /* 0x0000000a03027210 */ /* 0x080fe20007f1e0ff */
[----:B------:R0:W-:Y:S04]  /*10db60*/  STL.64 [R1+0x56b0], R16 ;  /* 0x0056b01001007387 */ /* 0x0001e80000100a00 */
[----:B----4-:R-:W-:Y:S01]  /*10db70*/  IMAD.X R3, R6, 0x1, R11, P0 ;  /* 0x0000000106037824 */ /* 0x010fe200000e060b */
[----:B0-----:R-:W3:Y:S04]  /*10db80*/  LDL.LU.64 R16, [R1+0x5ca8] ;  /* 0x005ca80001107983 */ /* 0x001ee80000300a00 */
[----:B------:R0:W-:Y:S04]  /*10db90*/  STL.64 [R1+0x5690], R14 ;  /* 0x0056900e01007387 */ /* 0x0001e80000100a00 */
[----:B0-----:R-:W4:Y:S04]  /*10dba0*/  LDL.LU.64 R14, [R1+0x5ca0] ;  /* 0x005ca000010e7983 */ /* 0x001f280000300a00 */
[----:B------:R0:W-:Y:S04]  /*10dbb0*/  STL.64 [R1+0x5670], R2 ;  /* 0x0056700201007387 */ /* 0x0001e80000100a00 */
[----:B0-----:R-:W3:Y:S01]  /*10dbc0*/  LDL.LU.64 R2, [R1+0x5c98] ;  /* 0x005c980001027983 */ /* 0x001ee20000300a00 */
[----:B--2---:R-:W-:-:S05]  /*10dbd0*/  IADD3 R6, P0, R7, R10, RZ ;  /* 0x0000000a07067210 */ /* 0x004fca0007f1e0ff */
[----:B------:R-:W-:-:S05]  /*10dbe0*/  IMAD.X R7, R9, 0x1, R11, P0 ;  /* 0x0000000109077824 */ /* 0x000fca00000e060b */
[----:B------:R0:W-:Y:S02]  /*10dbf0*/  STL.64 [R1+0x5658], R6 ;  /* 0x0056580601007387 */ /* 0x0001e40000100a00 */
[----:B0-----:R-:W-:-:S05]  /*10dc00*/  IADD3 R6, P0, R13, R10, RZ ;  /* 0x0000000a0d067210 */ /* 0x001fca0007f1e0ff */
[----:B------:R-:W-:Y:S01]  /*10dc10*/  IMAD.X R7, R12, 0x1, R11, P0 ;  /* 0x000000010c077824 */ /* 0x000fe200000e060b */
[----:B------:R-:W-:-:S04]  /*10dc20*/  SHF.R.S32.HI R13, RZ, 0x1f, R0 ;  /* 0x0000001fff0d7819 */ /* 0x000fc80000011400 */
[----:B------:R0:W-:Y:S02]  /*10dc30*/  STL.64 [R1+0x5638], R6 ;  /* 0x0056380601007387 */ /* 0x0001e40000100a00 */
[----:B0-----:R-:W-:-:S05]  /*10dc40*/  IADD3 R6, P0, R0, R10, RZ ;  /* 0x0000000a00067210 */ /* 0x001fca0007f1e0ff */
[----:B------:R-:W-:-:S05]  /*10dc50*/  IMAD.X R7, R13, 0x1, R11, P0 ;  /* 0x000000010d077824 */ /* 0x000fca00000e060b */
[----:B------:R0:W-:Y:S01]  /*10dc60*/  STL.64 [R1+0x5618], R6 ;  /* 0x0056180601007387 */ /* 0x0001e20000100a00 */
[----:B---3--:R-:W-:Y:S02]  /*10dc70*/  SHF.R.S32.HI R12, RZ, 0x1f, R2 ;  /* 0x0000001fff0c7819 */ /* 0x008fe40000011402 */
[----:B0-----:R-:W-:-:S05]  /*10dc80*/  IADD3 R6, P0, R2, R10, RZ ;  /* 0x0000000a02067210 */ /* 0x001fca0007f1e0ff */
[----:B------:R-:W-:Y:S01]  /*10dc90*/  IMAD.X R7, R12, 0x1, R11, P0 ;  /* 0x000000010c077824 */ /* 0x000fe200000e060b */
[----:B------:R-:W-:-:S04]  /*10dca0*/  SHF.R.S32.HI R13, RZ, 0x1f, R3 ;  /* 0x0000001fff0d7819 */ /* 0x000fc80000011403 */
        /* <DEDUP_REMOVED lines=8> */
[----:B----4-:R-:W-:-:S03]  /*10dd30*/  SHF.R.S32.HI R13, RZ, 0x1f, R14 ;  /* 0x0000001fff0d7819 */ /* 0x010fc6000001140e */
        /* <DEDUP_REMOVED lines=30> */
[----:B------:R-:W-:Y:S02]  /*10df20*/  IMAD.X R3, R13, 0x1, R11, P0 ;  /* 0x000000010d037824 */ /* 0x000fe400000e060b */
[----:B------:R-:W2:Y:S01]  /*10df30*/  LDL R13, [R1] ;  /* 0x00000000010d7983 */ /* 0x000ea20000100800 */
[----:B------:R-:W-:-:S03]  /*10df40*/  SHF.R.S32.HI R12, RZ, 0x1f, R21 ;  /* 0x0000001fff0c7819 */ /* 0x000fc60000011415 */
[----:B------:R0:W-:Y:S04]  /*10df50*/  STL.64 [R1+0x54f8], R2 ;  /* 0x0054f80201007387 */ /* 0x0001e80000100a00 */
[----:B------:R-:W-:Y:S04]  /*10df60*/  STL.64 [R1+0x5c50], R20 ;  /* 0x005c501401007387 */ /* 0x000fe80000100a00 */
[----:B------:R-:W3:Y:S01]  /*10df70*/  LDL R4, [R1+0x283c] ;  /* 0x00283c0001047983 */ /* 0x000ee20000100800 */
[----:B0-----:R-:W-:-:S03]  /*10df80*/  IADD3 R2, P0, R21, R10, RZ ;  /* 0x0000000a15027210 */ /* 0x001fc60007f1e0ff */
[----:B------:R-:W4:Y:S02]  /*10df90*/  LDL R8, [R1+0x4] ;  /* 0x0000040001087983 */ /* 0x000f240000100800 */
[----:B------:R-:W-:-:S05]  /*10dfa0*/  IMAD.X R3, R12, 0x1, R11, P0 ;  /* 0x000000010c037824 */ /* 0x000fca00000e060b */
[----:B------:R0:W-:Y:S04]  /*10dfb0*/  STL.64 [R1+0x54d8], R2 ;  /* 0x0054d80201007387 */ /* 0x0001e80000100a00 */
[----:B------:R-:W4:Y:S04]  /*10dfc0*/  LDL R6, [R1+0x2838] ;  /* 0x0028380001067983 */ /* 0x000f280000100800 */
[----:B------:R-:W4:Y:S01]  /*10dfd0*/  LDL R7, [R1+0x8] ;  /* 0x0000080001077983 */ /* 0x000f220000100800 */
[----:B------:R-:W-:Y:S02]  /*10dfe0*/  SHF.R.S32.HI R12, RZ, 0x1f, R22 ;  /* 0x0000001fff0c7819 */ /* 0x000fe40000011416 */
[----:B0-----:R-:W-:Y:S01]  /*10dff0*/  IADD3 R2, P0, R22, R10, RZ ;  /* 0x0000000a16027210 */ /* 0x001fe20007f1e0ff */
[----:B------:R-:W4:Y:S01]  /*10e000*/  LDL R9, [R1+0x2834] ;  /* 0x0028340001097983 */ /* 0x000f220000100800 */
[----:B------:R-:W-:-:S03]  /*10e010*/  SHF.R.S32.HI R17, RZ, 0x1f, R23 ;  /* 0x0000001fff117819 */ /* 0x000fc60000011417 */
[--C-:B------:R-:W-:Y:S01]  /*10e020*/  IMAD.X R3, R12, 0x1, R11.reuse, P0 ;  /* 0x000000010c037824 */ /* 0x100fe200000e060b */
[----:B------:R-:W-:Y:S01]  /*10e030*/  IADD3 R14, P0, R23, R10, RZ ;  /* 0x0000000a170e7210 */ /* 0x000fe20007f1e0ff */
[----:B------:R-:W4:Y:S04]  /*10e040*/  LDL R5, [R1+0xc] ;  /* 0x00000c0001057983 */ /* 0x000f280000100800 */
[----:B------:R-:W-:Y:S01]  /*10e050*/  IMAD.X R15, R17, 0x1, R11, P0 ;  /* 0x00000001110f7824 */ /* 0x000fe200000e060b */
[----:B------:R0:W-:Y:S04]  /*10e060*/  STL.64 [R1+0x54b8], R2 ;  /* 0x0054b80201007387 */ /* 0x0001e80000100a00 */
[----:B------:R-:W4:Y:S04]  /*10e070*/  LDL R12, [R1+0x10] ;  /* 0x00001000010c7983 */ /* 0x000f280000100800 */
[----:B0-----:R-:W4:Y:S01]  /*10e080*/  LDL R3, [R1+0x2830] ;  /* 0x0028300001037983 */ /* 0x001f220000100800 */
        /* <DEDUP_REMOVED lines=26> */
[----:B------:R-:W-:Y:S03]  /*10e230*/  STL.64 [R1+0x5c70], R28 ;  /* 0x005c701c01007387 */ /* 0x000fe60000100a00 */
[----:B------:R-:W-:-:S05]  /*10e240*/  IMAD.X R15, R2, 0x1, R11, P0 ;  /* 0x00000001020f7824 */ /* 0x000fca00000e060b */
[----:B------:R2:W-:Y:S04]  /*10e250*/  STL.64 [R1+0x53f0], R14 ;  /* 0x0053f00e01007387 */ /* 0x0005e80000100a00 */
[----:B------:R-:W4:Y:S01]  /*10e260*/  LDL R2, [R1+0x282c] ;  /* 0x00282c0001027983 */ /* 0x000f220000100800 */
[----:B--2---:R-:W-:-:S03]  /*10e270*/  IADD3 R14, P0, R13, R10, RZ ;  /* 0x0000000a0d0e7210 */ /* 0x004fc60007f1e0ff */
[----:B------:R-:W2:Y:S02]  /*10e280*/  LDL R13, [R1+0x14] ;  /* 0x00001400010d7983 */ /* 0x000ea40000100800 */
[----:B---3--:R-:W-:-:S05]  /*10e290*/  IMAD.X R15, R4, 0x1, R11, P0 ;  /* 0x00000001040f7824 */ /* 0x008fca00000e060b */
[----:B------:R4:W-:Y:S02]  /*10e2a0*/  STL.64 [R1+0x53d0], R14 ;  /* 0x0053d00e01007387 */ /* 0x0009e40000100a00 */
[----:B----4-:R-:W-:-:S05]  /*10e2b0*/  IADD3 R14, P0, R8, R10, RZ ;  /* 0x0000000a080e7210 */ /* 0x010fca0007f1e0ff */
[----:B------:R-:W-:Y:S02]  /*10e2c0*/  IMAD.X R15, R6, 0x1, R11, P0 ;  /* 0x00000001060f7824 */ /* 0x000fe400000e060b */
[----:B------:R-:W3:Y:S04]  /*10e2d0*/  LDL R6, [R1+0x2828] ;  /* 0x0028280001067983 */ /* 0x000ee80000100800 */
[----:B------:R0:W-:Y:S04]  /*10e2e0*/  STL.64 [R1+0x53b0], R14 ;  /* 0x0053b00e01007387 */ /* 0x0001e80000100a00 */
[----:B------:R-:W4:Y:S01]  /*10e2f0*/  LDL R8, [R1+0x18] ;  /* 0x0000180001087983 */ /* 0x000f220000100800 */
[----:B0-----:R-:W-:-:S03]  /*10e300*/  IADD3 R14, P0, R7, R10, RZ ;  /* 0x0000000a070e7210 */ /* 0x001fc60007f1e0ff */
[----:B------:R-:W4:Y:S02]  /*10e310*/  LDL R7, [R1+0x2824] ;  /* 0x0028240001077983 */ /* 0x000f240000100800 */
[--C-:B------:R-:W-:Y:S01]  /*10e320*/  IMAD.X R15, R9, 0x1, R11.reuse, P0 ;  /* 0x00000001090f7824 */ /* 0x100fe200000e060b */
[-C--:B------:R-:W-:Y:S01]  /*10e330*/  IADD3 R4, P0, R5, R10.reuse, RZ ;  /* 0x0000000a05047210 */ /* 0x080fe20007f1e0ff */
[----:B------:R-:W4:Y:S04]  /*10e340*/  LDL R9, [R1+0x1c] ;  /* 0x00001c0001097983 */ /* 0x000f280000100800 */
[--C-:B------:R-:W-:Y:S01]  /*10e350*/  IMAD.X R5, R3, 0x1, R11.reuse, P0 ;  /* 0x0000000103057824 */ /* 0x100fe200000e060b */
[----:B------:R-:W-:Y:S01]  /*10e360*/  IADD3 R28, P0, R12, R10, RZ ;  /* 0x0000000a0c1c7210 */ /* 0x000fe20007f1e0ff */
[----:B------:R0:W-:Y:S04]  /*10e370*/  STL.64 [R1+0x5398], R14 ;  /* 0x0053980e01007387 */ /* 0x0001e80000100a00 */
        /* <DEDUP_REMOVED lines=14> */
[----:B-1----:R-:W4:Y:S04]  /*10e460*/  LDL R4, [R1+0x2804] ;  /* 0x0028040001047983 */ /* 0x002f280000100800 */
[----:B------:R-:W4:Y:S04]  /*10e470*/  LDL R5, [R1+0x3c] ;  /* 0x00003c0001057983 */ /* 0x000f280000100800 */
[----:B------:R-:W4:Y:S04]  /*10e480*/  LDL R3, [R1+0x2800] ;  /* 0x0028000001037983 */ /* 0x000f280000100800 */
[----:B------:R-:W4:Y:S01]  /*10e490*/  LDL R12, [R1+0x40] ;  /* 0x00004000010c7983 */ /* 0x000f220000100800 */
[----:B------:R-:W-:-:S05]  /*10e4a0*/  IMAD.X R29, R2, 0x1, R11, P0 ;  /* 0x00000001021d7824 */ /* 0x000fca00000e060b */
[----:B------:R2:W-:Y:S04]  /*10e4b0*/  STL.64 [R1+0x5358], R28 ;  /* 0x0053581c01007387 */ /* 0x0005e80000100a00 */
[----:B------:R-:W4:Y:S04]  /*10e4c0*/  LDL R15, [R1+0x27fc] ;  /* 0x0027fc00010f7983 */ /* 0x000f280000100800 */
[----:B------:R-:W4:Y:S01]  /*10e4d0*/  LDL R2, [R1+0x44] ;  /* 0x0000440001027983 */ /* 0x000f220000100800 */
[----:B--2---:R-:W-:-:S03]  /*10e4e0*/  IADD3 R28, P0, R13, R10, RZ ;  /* 0x0000000a0d1c7210 */ /* 0x004fc60007f1e0ff */
[----:B------:R-:W2:Y:S02]  /*10e4f0*/  LDL R13, [R1+0x27f8] ;  /* 0x0027f800010d7983 */ /* 0x000ea40000100800 */
[----:B---3--:R-:W-:Y:S02]  /*10e500*/  IMAD.X R29, R6, 0x1, R11, P0 ;  /* 0x00000001061d7824 */ /* 0x008fe400000e060b */
[----:B------:R-:W3:Y:S04]  /*10e510*/  LDL R6, [R1+0x48] ;  /* 0x0000480001067983 */ /* 0x000ee80000100800 */
[----:B------:R4:W-:Y:S02]  /*10e520*/  STL.64 [R1+0x5340], R28 ;  /* 0x0053401c01007387 */ /* 0x0009e40000100a00 */
[----:B----4-:R-:W-:-:S05]  /*10e530*/  IADD3 R28, P0, R8, R10, RZ ;  /* 0x0000000a081c7210 */ /* 0x010fca0007f1e0ff */
[----:B------:R-:W-:Y:S02]  /*10e540*/  IMAD.X R29, R7, 0x1, R11, P0 ;  /* 0x00000001071d7824 */ /* 0x000fe400000e060b */
[----:B------:R-:W4:Y:S04]  /*10e550*/  LDL R7, [R1+0x27f4] ;  /* 0x0027f40001077983 */ /* 0x000f280000100800 */
[----:B------:R0:W-:Y:S04]  /*10e560*/  STL.64 [R1+0x5320], R28 ;  /* 0x0053201c01007387 */ /* 0x0001e80000100a00 */
[----:B------:R-:W4:Y:S04]  /*10e570*/  LDL R8, [R1+0x4c] ;  /* 0x00004c0001087983 */ /* 0x000f280000100800 */
[----:B0-----:R-:W2:Y:S01]  /*10e580*/  LDL R29, [R1+0x2820] ;  /* 0x00282000011d7983 */ /* 0x001ea20000100800 */
[----:B------:R-:W-:-:S03]  /*10e590*/  IADD3 R28, P0, R9, R10, RZ ;  /* 0x0000000a091c7210 */ /* 0x000fc60007f1e0ff */
[----:B------:R-:W4:Y:S02]  /*10e5a0*/  LDL R9, [R1+0x27f0] ;  /* 0x0027f00001097983 */ /* 0x000f240000100800 */
        /* <DEDUP_REMOVED lines=26> */
[----:B------:R-:W2:Y:S01]  /*10e750*/  LDL R3, [R1+0x50] ;  /* 0x0000500001037983 */ /* 0x000ea20000100800 */
[----:B0-----:R-:W-:-:S03]  /*10e760*/  IADD3 R4, P0, R12, R10, RZ ;  /* 0x0000000a0c047210 */ /* 0x001fc60007f1e0ff */
[----:B------:R-:W2:Y:S02]  /*10e770*/  LDL R12, [R1+0x27ec] ;  /* 0x0027ec00010c7983 */ /* 0x000ea40000100800 */
[----:B------:R-:W-:-:S05]  /*10e780*/  IMAD.X R5, R15, 0x1, R11, P0 ;  /* 0x000000010f057824 */ /* 0x000fca00000e060b */
[----:B------:R0:W-:Y:S02]  /*10e790*/  STL.64 [R1+0x51f8], R4 ;  /* 0x0051f80401007387 */ /* 0x0001e40000100a00 */
[----:B0-----:R-:W-:-:S05]  /*10e7a0*/  IADD3 R4, P0, R2, R10, RZ ;  /* 0x0000000a02047210 */ /* 0x001fca0007f1e0ff */
[----:B------:R-:W-:Y:S02]  /*10e7b0*/  IMAD.X R5, R13, 0x1, R11, P0 ;  /* 0x000000010d057824 */ /* 0x000fe400000e060b */
[----:B------:R-:W2:Y:S04]  /*10e7c0*/  LDL R13, [R1+0x54] ;  /* 0x00005400010d7983 */ /* 0x000ea80000100800 */
[----:B------:R3:W-:Y:S04]  /*10e7d0*/  STL.64 [R1+0x51e0], R4 ;  /* 0x0051e00401007387 */ /* 0x0007e80000100a00 */
[----:B------:R-:W2:Y:S01]  /*10e7e0*/  LDL R2, [R1+0x27e8] ;  /* 0x0027e80001027983 */ /* 0x000ea20000100800 */
[----:B---3--:R-:W-:-:S03]  /*10e7f0*/  IADD3 R4, P0, R6, R10, RZ ;  /* 0x0000000a06047210 */ /* 0x008fc60007f1e0ff */
[----:B------:R-:W3:Y:S02]  /*10e800*/  LDL R6, [R1+0x58] ;  /* 0x0000580001067983 */ /* 0x000ee40000100800 */
[----:B----4-:R-:W-:Y:S02]  /*10e810*/  IMAD.X R5, R7, 0x1, R11, P0 ;  /* 0x0000000107057824 */ /* 0x010fe400000e060b */
[----:B------:R-:W4:Y:S04]  /*10e820*/  LDL R7, [R1+0x27e4] ;  /* 0x0027e40001077983 */ /* 0x000f280000100800 */
[----:B------:R0:W-:Y:S04]  /*10e830*/  STL.64 [R1+0x51c0], R4 ;  /* 0x0051c00401007387 */ /* 0x0001e80000100a00 */
[----:B------:R-:W2:Y:S01]  /*10e840*/  LDL R29, [R1+0x5c] ;  /* 0x00005c00011d7983 */ /* 0x000ea20000100800 */
[----:B0-----:R-:W-:-:S05]  /*10e850*/  IADD3 R4, P0, R8, R10, RZ ;  /* 0x0000000a08047210 */ /* 0x001fca0007f1e0ff */
[----:B------:R-:W-:Y:S01]  /*10e860*/  IMAD.X R5, R9, 0x1, R11, P0 ;  /* 0x0000000109057824 */ /* 0x000fe200000e060b */
[----:B--2---:R-:W-:Y:S04]  /*10e870*/  STL [R1+0x5c94], R29 ;  /* 0x005c941d01007387 */ /* 0x004fe80000100800 */
[----:B------:R-:W2:Y:S04]  /*10e880*/  LDL R26, [R1+0x27e0] ;  /* 0x0027e000011a7983 */ /* 0x000ea80000100800 */
[----:B------:R0:W-:Y:S04]  /*10e890*/  STL.64 [R1+0x51a0], R4 ;  /* 0x0051a00401007387 */ /* 0x0001e80000100a00 */
[----:B------:R-:W2:Y:S04]  /*10e8a0*/  LDL R27, [R1+0x60] ;  /* 0x00006000011b7983 */ /* 0x000ea80000100800 */
[----:B------:R-:W2:Y:S01]  /*10e8b0*/  LDL R24, [R1+0x27dc] ;  /* 0x0027dc0001187983 */ /* 0x000ea20000100800 */
[----:B0-----:R-:W-:-:S03]  /*10e8c0*/  IADD3 R4, P0, R3, R10, RZ ;  /* 0x0000000a03047210 */ /* 0x001fc60007f1e0ff */
[----:B------:R-:W2:Y:S02]  /*10e8d0*/  LDL R25, [R1+0x64] ;  /* 0x0000640001197983 */ /* 0x000ea40000100800 */
[--C-:B------:R-:W-:Y:S01]  /*10e8e0*/  IMAD.X R5, R12, 0x1, R11.reuse, P0 ;  /* 0x000000010c057824 */ /* 0x100fe200000e060b */
[-C--:B------:R-:W-:Y:S01]  /*10e8f0*/  IADD3 R28, P0, R13, R10.reuse, RZ ;  /* 0x0000000a0d1c7210 */ /* 0x080fe20007f1e0ff */
[----:B------:R-:W2:Y:S04]  /*10e900*/  LDL R22, [R1+0x27d8] ;  /* 0x0027d80001167983 */ /* 0x000ea80000100800 */
[----:B------:R-:W-:Y:S01]  /*10e910*/  IMAD.X R29, R2, 0x1, R11, P0 ;  /* 0x00000001021d7824 */ /* 0x000fe200000e060b */
[----:B------:R-:W2:Y:S04]  /*10e920*/  LDL R23, [R1+0x68] ;  /* 0x0000680001177983 */ /* 0x000ea80000100800 */
        /* <DEDUP_REMOVED lines=10> */
[----:B------:R0:W-:Y:S04]  /*10e9d0*/  STL.64 [R1+0x5168], R4 ;  /* 0x0051680401007387 */ /* 0x0001e80000100a00 */
[----:B------:R-:W2:Y:S04]  /*10e9e0*/  LDL R3, [R1+0x80] ;  /* 0x0000800001037983 */ /* 0x000ea80000100800 */
[----:B------:R-:W2:Y:S04]  /*10e9f0*/  LDL R12, [R1+0x27bc] ;  /* 0x0027bc00010c7983 */ /* 0x000ea80000100800 */
[----:B0-----:R-:W2:Y:S04]  /*10ea00*/  LDL R4, [R1+0x27c0] ;  /* 0x0027c00001047983 */ /* 0x001ea80000100800 */
[----:B------:R-:W2:Y:S04]  /*10ea10*/  LDL R13, [R1+0x84] ;  /* 0x00008400010d7983 */ /* 0x000ea80000100800 */
[----:B------:R3:W-:Y:S02]  /*10ea20*/  STL.64 [R1+0x5138], R28 ;  /* 0x0051381c01007387 */ /* 0x0007e40000100a00 */
[----:B---3--:R-:W-:-:S02]  /*10ea30*/  IADD3 R28, P0, R6, R10, RZ ;  /* 0x0000000a061c7210 */ /* 0x008fc40007f1e0ff */
[----:B------:R-:W3:Y:S03]  /*10ea40*/  LDL R6, [R1+0x27b8] ;  /* 0x0027b80001067983 */ /* 0x000ee60000100800 */
[----:B----4-:R-:W-:-:S05]  /*10ea50*/  IMAD.X R29, R7, 0x1, R11, P0 ;  /* 0x00000001071d7824 */ /* 0x010fca00000e060b */
[----:B------:R0:W-:Y:S04]  /*10ea60*/  STL.64 [R1+0x5108], R28 ;  /* 0x0051081c01007387 */ /* 0x0001e80000100a00 */
[----:B0-----:R-:W4:Y:S04]  /*10ea70*/  LDL.LU R29, [R1+0x5c94] ;  /* 0x005c9400011d7983 */ /* 0x001f280000300800 */
[----:B------:R-:W3:Y:S04]  /*10ea80*/  LDL R5, [R1+0x88] ;  /* 0x0000880001057983 */ /* 0x000ee80000100800 */
[----:B------:R-:W3:Y:S04]  /*10ea90*/  LDL R2, [R1+0x27b4] ;  /* 0x0027b40001027983 */ /* 0x000ee80000100800 */
[----:B------:R-:W3:Y:S01]  /*10eaa0*/  LDL R7, [R1+0x8c] ;  /* 0x00008c0001077983 */ /* 0x000ee20000100800 */
[----:B----4-:R-:W-:-:S05]  /*10eab0*/  IADD3 R28, P0, R29, R10, RZ ;  /* 0x0000000a1d1c7210 */ /* 0x010fca0007f1e0ff */
[----:B--2---:R-:W-:Y:S01]  /*10eac0*/  IMAD.X R29, R26, 0x1, R11, P0 ;  /* 0x000000011a1d7824 */ /* 0x004fe200000e060b */
        /* <DEDUP_REMOVED lines=12> */
[----:B------:R-:W-:Y:S01]  /*10eb90*/  IADD3 R14, P0, R15, R10, RZ ;  /* 0x0000000a0f0e7210 */ /* 0x000fe20007f1e0ff */
[----:B------:R-:W-:Y:S04]  /*10eba0*/  STL.64 [R1+0x50d0], R28 ;  /* 0x0050d01c01007387 */ /* 0x000fe80000100a00 */
[----:B------:R-:W-:Y:S01]  /*10ebb0*/  STL.64 [R1+0x50a0], R26 ;  /* 0x0050a01a01007387 */ /* 0x000fe20000100a00 */
[----:B------:R-:W-:-:S03]  /*10ebc0*/  IMAD.X R15, R8, 0x1, R11, P0 ;  /* 0x00000001080f7824 */ /* 0x000fc600000e060b */
[----:B------:R-:W-:Y:S04]  /*10ebd0*/  STL.64 [R1+0x5070], R24 ;  /* 0x0050701801007387 */ /* 0x000fe80000100a00 */
[----:B------:R-:W-:Y:S04]  /*10ebe0*/  STL.64 [R1+0x5038], R22 ;  /* 0x0050381601007387 */ /* 0x000fe80000100a00 */
[----:B------:R-:W-:Y:S04]  /*10ebf0*/  STL.64 [R1+0x5008], R20 ;  /* 0x0050081401007387 */ /* 0x000fe80000100a00 */
[----:B------:R-:W-:Y:S04]  /*10ec00*/  STL.64 [R1+0x4fd8], R18 ;  /* 0x004fd81201007387 */ /* 0x000fe80000100a00 */
[----:B------:R0:W-:Y:S04]  /*10ec10*/  STL.64 [R1+0x4f70], R14 ;  /* 0x004f700e01007387 */ /* 0x0001e80000100a00 */
[----:B------:R-:W-:Y:S04]  /*10ec20*/  STL.64 [R1+0x4fa0], R16 ;  /* 0x004fa01001007387 */ /* 0x000fe80000100a00 */
[----:B------:R-:W2:Y:S01]  /*10ec30*/  LDL R8, [R1+0x27b0] ;  /* 0x0027b00001087983 */ /* 0x000ea20000100800 */
[----:B0-----:R-:W-:-:S03]  /*10ec40*/  IADD3 R14, P0, R9, R10, RZ ;  /* 0x0000000a090e7210 */ /* 0x001fc60007f1e0ff */
[----:B------:R-:W4:Y:S02]  /*10ec50*/  LDL R9, [R1+0x90] ;  /* 0x0000900001097983 */ /* 0x000f240000100800 */
[----:B------:R-:W-:-:S05]  /*10ec60*/  IMAD.X R15, R4, 0x1, R11, P0 ;  /* 0x00000001040f7824 */ /* 0x000fca00000e060b */
[----:B------:R0:W-:Y:S02]  /*10ec70*/  STL.64 [R1+0x4f40], R14 ;  /* 0x004f400e01007387 */ /* 0x0001e40000100a00 */
[----:B0-----:R-:W-:-:S05]  /*10ec80*/  IADD3 R14, P0, R3, R10, RZ ;  /* 0x0000000a030e7210 */ /* 0x001fca0007f1e0ff */
[----:B------:R-:W-:Y:S02]  /*10ec90*/  IMAD.X R15, R12, 0x1, R11, P0 ;  /* 0x000000010c0f7824 */ /* 0x000fe400000e060b */
[----:B------:R-:W4:Y:S04]  /*10eca0*/  LDL R12, [R1+0x27ac] ;  /* 0x0027ac00010c7983 */ /* 0x000f280000100800 */
[----:B------:R0:W-:Y:S04]  /*10ecb0*/  STL.64 [R1+0x4f08], R14 ;  /* 0x004f080e01007387 */ /* 0x0001e80000100a00 */
[----:B------:R-:W4:Y:S01]  /*10ecc0*/  LDL R3, [R1+0x94] ;  /* 0x0000940001037983 */ /* 0x000f220000100800 */
[----:B0-----:R-:W-:-:S03]  /*10ecd0*/  IADD3 R14, P0, R13, R10, RZ ;  /* 0x0000000a0d0e7210 */ /* 0x001fc60007f1e0ff */
[----:B------:R-:W4:Y:S02]  /*10ece0*/  LDL R13, [R1+0x27a8] ;  /* 0x0027a800010d7983 */ /* 0x000f240000100800 */
[--C-:B---3--:R-:W-:Y:S01]  /*10ecf0*/  IMAD.X R15, R6, 0x1, R11.reuse, P0 ;  /* 0x00000001060f7824 */ /* 0x108fe200000e060b */
[-C--:B------:R-:W-:Y:S01]  /*10ed00*/  IADD3 R4, P0, R5, R10.reuse, RZ ;  /* 0x0000000a05047210 */ /* 0x080fe20007f1e0ff */
[----:B------:R-:W3:Y:S04]  /*10ed10*/  LDL R6, [R1+0x98] ;  /* 0x0000980001067983 */ /* 0x000ee80000100800 */
[--C-:B------:R-:W-:Y:S01]  /*10ed20*/  IMAD.X R5, R2, 0x1, R11.reuse, P0 ;  /* 0x0000000102057824 */ /* 0x100fe200000e060b */
[----:B------:R-:W-:Y:S01]  /*10ed30*/  IADD3 R28, P0, R7, R10, RZ ;  /* 0x0000000a071c7210 */ /* 0x000fe20007f1e0ff */
[----:B------:R0:W-:Y:S04]  /*10ed40*/  STL.64 [R1+0x4ed8], R14 ;  /* 0x004ed80e01007387 */ /* 0x0001e80000100a00 */
        /* <DEDUP_REMOVED lines=14> */
[----:B-1----:R-:W3:Y:S04]  /*10ee30*/  LDL R4, [R1+0x2788] ;  /* 0x0027880001047983 */ /* 0x002ee80000100800 */
[----:B------:R-:W3:Y:S04]  /*10ee40*/  LDL R5, [R1+0xbc] ;  /* 0x0000bc0001057983 */ /* 0x000ee80000100800 */
[----:B------:R-:W3:Y:S04]  /*10ee50*/  LDL R2, [R1+0x2784] ;  /* 0x0027840001027983 */ /* 0x000ee80000100800 */
[----:B------:R-:W3:Y:S01]  /*10ee60*/  LDL R7, [R1+0xd0] ;  /* 0x0000d00001077983 */ /* 0x000ee20000100800 */
[----:B--2---:R-:W-:-:S05]  /*10ee70*/  IMAD.X R29, R8, 0x1, R11, P0 ;  /* 0x00000001081d7824 */ /* 0x004fca00000e060b */
[----:B------:R4:W-:Y:S04]  /*10ee80*/  STL.64 [R1+0x4e70], R28 ;  /* 0x004e701c01007387 */ /* 0x0009e80000100a00 */
[----:B------:R-:W2:Y:S04]  /*10ee90*/  LDL R15, [R1+0x2780] ;  /* 0x00278000010f7983 */ /* 0x000ea80000100800 */
[----:B------:R-:W2:Y:S01]  /*10eea0*/  LDL R8, [R1+0xd4] ;  /* 0x0000d40001087983 */ /* 0x000ea20000100800 */
[----:B----4-:R-:W-:-:S03]  /*10eeb0*/  IADD3 R28, P0, R9, R10, RZ ;  /* 0x0000000a091c7210 */ /* 0x010fc60007f1e0ff */
[----:B------:R-:W4:Y:S02]  /*10eec0*/  LDL R9, [R1+0x277c] ;  /* 0x00277c0001097983 */ /* 0x000f240000100800 */
[----:B------:R-:W-:Y:S02]  /*10eed0*/  IMAD.X R29, R12, 0x1, R11, P0 ;  /* 0x000000010c1d7824 */ /* 0x000fe400000e060b */
[----:B------:R-:W4:Y:S04]  /*10eee0*/  LDL R12, [R1+0xd8] ;  /* 0x0000d800010c7983 */ /* 0x000f280000100800 */
[----:B------:R0:W-:Y:S02]  /*10eef0*/  STL.64 [R1+0x4e30], R28 ;  /* 0x004e301c01007387 */ /* 0x0001e40000100a00 */
[----:B0-----:R-:W-:-:S05]  /*10ef00*/  IADD3 R28, P0, R3, R10, RZ ;  /* 0x0000000a031c7210 */ /* 0x001fca0007f1e0ff */
[----:B------:R-:W-:Y:S02]  /*10ef10*/  IMAD.X R29, R13, 0x1, R11, P0 ;  /* 0x000000010d1d7824 */ /* 0x000fe400000e060b */
[----:B------:R-:W4:Y:S04]  /*10ef20*/  LDL R13, [R1+0x2778] ;  /* 0x00277800010d7983 */ /* 0x000f280000100800 */
[----:B------:R0:W-:Y:S04]  /*10ef30*/  STL.64 [R1+0x4e00], R28 ;  /* 0x004e001c01007387 */ /* 0x0001e80000100a00 */
[----:B------:R-:W4:Y:S04]  /*10ef40*/  LDL R3, [R1+0xdc] ;  /* 0x0000dc0001037983 */ /* 0x000f280000100800 */
[----:B0-----:R-:W2:Y:S01]  /*10ef50*/  LDL R29, [R1+0x27a4] ;  /* 0x0027a400011d7983 */ /* 0x001ea20000100800 */
[----:B---3--:R-:W-:-:S03]  /*10ef60*/  IADD3 R28, P0, R6, R10, RZ ;  /* 0x0000000a061c7210 */ /* 0x008fc60007f1e0ff */
[----:B------:R-:W3:Y:S02]  /*10ef70*/  LDL R6, [R1+0x2774] ;  /* 0x0027740001067983 */ /* 0x000ee40000100800 */
        /* <DEDUP_REMOVED lines=32> */
[----:B----4-:R-:W-:Y:S02]  /*10f180*/  IMAD.X R5, R9, 0x1, R11, P0 ;  /* 0x0000000109057824 */ /* 0x010fe400000e060b */
[----:B------:R-:W4:Y:S04]  /*10f190*/  LDL R9, [R1+0x104] ;  /* 0x0001040001097983 */ /* 0x000f280000100800 */
[----:B------:R0:W-:Y:S04]  /*10f1a0*/  STL.64 [R1+0x4bd0], R4 ;  /* 0x004bd00401007387 */ /* 0x0001e80000100a00 */
[----:B------:R-:W4:Y:S01]  /*10f1b0*/  LDL R8, [R1+0x276c] ;  /* 0x00276c0001087983 */ /* 0x000f220000100800 */
[----:B0-----:R-:W-:-:S03]  /*10f1c0*/  IADD3 R4, P0, R12, R10, RZ ;  /* 0x0000000a0c047210 */ /* 0x001fc60007f1e0ff */
[----:B------:R-:W4:Y:S02]  /*10f1d0*/  LDL R12, [R1+0x108] ;  /* 0x00010800010c7983 */ /* 0x000f240000100800 */
[----:B------:R-:W-:Y:S02]  /*10f1e0*/  IMAD.X R5, R13, 0x1, R11, P0 ;  /* 0x000000010d057824 */ /* 0x000fe400000e060b */
[----:B------:R-:W4:Y:S04]  /*10f1f0*/  LDL R13, [R1+0x2768] ;  /* 0x00276800010d7983 */ /* 0x000f280000100800 */
[----:B------:R0:W-:Y:S04]  /*10f200*/  STL.64 [R1+0x4ba0], R4 ;  /* 0x004ba00401007387 */ /* 0x0001e80000100a00 */
[----:B------:R-:W2:Y:S01]  /*10f210*/  LDL R29, [R1+0x10c] ;  /* 0x00010c00011d7983 */ /* 0x000ea20000100800 */
[----:B0-----:R-:W-:-:S05]  /*10f220*/  IADD3 R4, P0, R3, R10, RZ ;  /* 0x0000000a03047210 */ /* 0x001fca0007f1e0ff */
[----:B---3--:R-:W-:Y:S01]  /*10f230*/  IMAD.X R5, R6, 0x1, R11, P0 ;  /* 0x0000000106057824 */ /* 0x008fe200000e060b */
[----:B--2---:R-:W-:Y:S04]  /*10f240*/  STL [R1+0x5c90], R29 ;  /* 0x005c901d01007387 */ /* 0x004fe80000100800 */
[----:B------:R-:W2:Y:S04]  /*10f250*/  LDL R26, [R1+0x2764] ;  /* 0x00276400011a7983 */ /* 0x000ea80000100800 */
[----:B------:R0:W-:Y:S04]  /*10f260*/  STL.64 [R1+0x4b78], R4 ;  /* 0x004b780401007387 */ /* 0x0001e80000100a00 */
[----:B------:R-:W3:Y:S04]  /*10f270*/  LDL R27, [R1+0x110] ;  /* 0x00011000011b7983 */ /* 0x000ee80000100800 */
[----:B------:R-:W3:Y:S01]  /*10f280*/  LDL R24, [R1+0x2760] ;  /* 0x0027600001187983 */ /* 0x000ee20000100800 */
[----:B0-----:R-:W-:-:S03]  /*10f290*/  IADD3 R4, P0, R2, R10, RZ ;  /* 0x0000000a02047210 */ /* 0x001fc60007f1e0ff */
[----:B------:R-:W3:Y:S02]  /*10f2a0*/  LDL R25, [R1+0x114] ;  /* 0x0001140001197983 */ /* 0x000ee40000100800 */
[--C-:B------:R-:W-:Y:S01]  /*10f2b0*/  IMAD.X R5, R7, 0x1, R11.reuse, P0 ;  /* 0x0000000107057824 */ /* 0x100fe200000e060b */
[-C--:B----4-:R-:W-:Y:S01]  /*10f2c0*/  IADD3 R28, P0, R9, R10.reuse, RZ ;  /* 0x0000000a091c7210 */ /* 0x090fe20007f1e0ff */
        /* <DEDUP_REMOVED lines=18> */
[----:B------:R0:W-:Y:S02]  /*10f3f0*/  STL.64 [R1+0x4b08], R28 ;  /* 0x004b081c01007387 */ /* 0x0001e40000100a00 */
[----:B0-----:R-:W-:-:S02]  /*10f400*/  IADD3 R28, P0, R12, R10, RZ ;  /* 0x0000000a0c1c7210 */ /* 0x001fc40007f1e0ff */
[----:B------:R-:W4:Y:S03]  /*10f410*/  LDL R12, [R1+0x273c] ;  /* 0x00273c00010c7983 */ /* 0x000f260000100800 */
[----:B------:R-:W-:-:S05]  /*10f420*/  IMAD.X R29, R13, 0x1, R11, P0 ;  /* 0x000000010d1d7824 */ /* 0x000fca00000e060b */
[----:B------:R0:W-:Y:S04]  /*10f430*/  STL.64 [R1+0x4ae0], R28 ;  /* 0x004ae01c01007387 */ /* 0x0001e80000100a00 */
[----:B0-----:R-:W2:Y:S04]  /*10f440*/  LDL.LU R29, [R1+0x5c90] ;  /* 0x005c9000011d7983 */ /* 0x001ea80000300800 */
[----:B------:R-:W4:Y:S04]  /*10f450*/  LDL R5, [R1+0x168] ;  /* 0x0001680001057983 */ /* 0x000f280000100800 */
[----:B------:R-:W4:Y:S04]  /*10f460*/  LDL R8, [R1+0x2738] ;  /* 0x0027380001087983 */ /* 0x000f280000100800 */
[----:B------:R-:W4:Y:S01]  /*10f470*/  LDL R13, [R1+0x16c] ;  /* 0x00016c00010d7983 */ /* 0x000f220000100800 */
[----:B--2---:R-:W-:-:S05]  /*10f480*/  IADD3 R28, P0, R29, R10, RZ ;  /* 0x0000000a1d1c7210 */ /* 0x004fca0007f1e0ff */
[----:B------:R-:W-:Y:S01]  /*10f490*/  IMAD.X R29, R26, 0x1, R11, P0 ;  /* 0x000000011a1d7824 */ /* 0x000fe200000e060b */
[----:B---3--:R-:W-:-:S05]  /*10f4a0*/  IADD3 R26, P0, R27, R10, RZ ;  /* 0x0000000a1b1a7210 */ /* 0x008fca0007f1e0ff */
[----:B------:R-:W-:Y:S01]  /*10f4b0*/  IMAD.X R27, R24, 0x1, R11, P0 ;  /* 0x00000001181b7824 */ /* 0x000fe200000e060b */
[----:B------:R-:W-:-:S05]  /*10f4c0*/  IADD3 R24, P0, R25, R10, RZ ;  /* 0x0000000a19187210 */ /* 0x000fca0007f1e0ff */
        /* <DEDUP_REMOVED lines=21> */
[----:B------:R-:W3:Y:S02]  /*10f620*/  LDL R6, [R1+0xc70] ;  /* 0x000c700001067983 */ /* 0x000ee40000100800 */
        /* <DEDUP_REMOVED lines=33> */
[----:B--2---:R-:W-:-:S05]  /*10f840*/  IMAD.X R29, R3, 0x1, R11, P0 ;  /* 0x00000001031d7824 */ /* 0x004fca00000e060b */
[----:B------:R3:W-:Y:S04]  /*10f850*/  STL.64 [R1+0x4840], R28 ;  /* 0x0048401c01007387 */ /* 0x0007e80000100a00 */
[----:B------:R-:W2:Y:S04]  /*10f860*/  LDL R15, [R1+0x2704] ;  /* 0x00270400010f7983 */ /* 0x000ea80000100800 */
[----:B------:R-:W2:Y:S01]  /*10f870*/  LDL R3, [R1+0xd40] ;  /* 0x000d400001037983 */ /* 0x000ea20000100800 */
[----:B---3--:R-:W-:-:S03]  /*10f880*/  IADD3 R28, P0, R6, R10, RZ ;  /* 0x0000000a061c7210 */ /* 0x008fc60007f1e0ff */
[----:B------:R-:W3:Y:S02]  /*10f890*/  LDL R6, [R1+0x2700] ;  /* 0x0027000001067983 */ /* 0x000ee40000100800 */
[----:B----4-:R-:W-:Y:S02]  /*10f8a0*/  IMAD.X R29, R7, 0x1, R11, P0 ;  /* 0x00000001071d7824 */ /* 0x010fe400000e060b */
        /* <DEDUP_REMOVED lines=42> */
[----:B---3--:R-:W-:Y:S02]  /*10fb50*/  IMAD.X R5, R6, 0x1, R11, P0 ;  /* 0x0000000106057824 */ /* 0x008fe400000e060b */
[----:B------:R-:W3:Y:S04]  /*10fb60*/  LDL R6, [R1+0xd90] ;  /* 0x000d900001067983 */ /* 0x000ee80000100800 */
[----:B------:R4:W-:Y:S04]  /*10fb70*/  STL.64 [R1+0x45a0], R4 ;  /* 0x0045a00401007387 */ /* 0x0009e80000100a00 */
[----:B------:R-:W3:Y:S01]  /*10fb80*/  LDL R3, [R1+0x26f0] ;  /* 0x0026f00001037983 */ /* 0x000ee20000100800 */
[----:B----4-:R-:W-:-:S03]  /*10fb90*/  IADD3 R4, P0, R7, R10, RZ ;  /* 0x0000000a07047210 */ /* 0x010fc60007f1e0ff */
[----:B------:R-:W4:Y:S02]  /*10fba0*/  LDL R7, [R1+0xd94] ;  /* 0x000d940001077983 */ /* 0x000f240000100800 */
[----:B------:R-:W-:Y:S02]  /*10fbb0*/  IMAD.X R5, R9, 0x1, R11, P0 ;  /* 0x0000000109057824 */ /* 0x000fe400000e060b */
        /* <DEDUP_REMOVED lines=18> */
[----:B------:R-:W2:Y:S01]  /*10fce0*/  LDL R17, [R1+0x1108] ;  /* 0x0011080001117983 */ /* 0x000ea20000100800 */
[----:B0-----:R-:W-:-:S03]  /*10fcf0*/  IADD3 R4, P0, R8, R10, RZ ;  /* 0x0000000a08047210 */ /* 0x001fc60007f1e0ff */
[----:B------:R-:W2:Y:S04]  /*10fd00*/  LDL R14, [R1+0x26d0] ;  /* 0x0026d000010e7983 */ /* 0x000ea80000100800 */
[----:B------:R-:W2:Y:S04]  /*10fd10*/  LDL R15, [R1+0x110c] ;  /* 0x00110c00010f7983 */ /* 0x000ea80000100800 */
[----:B------:R-:W2:Y:S04]  /*10fd20*/  LDL R2, [R1+0x26cc] ;  /* 0x0026cc0001027983 */ /* 0x000ea80000100800 */
[----:B------:R-:W2:Y:S01]  /*10fd30*/  LDL R12, [R1+0x1130] ;  /* 0x00113000010c7983 */ /* 0x000ea20000100800 */
[----:B------:R-:W-:Y:S01]  /*10fd40*/  IMAD.X R5, R13, 0x1, R11, P0 ;  /* 0x000000010d057824 */ /* 0x000fe200000e060b */
[----:B---3--:R-:W-:-:S05]  /*10fd50*/  IADD3 R28, P0, R6, R10, RZ ;  /* 0x0000000a061c7210 */ /* 0x008fca0007f1e0ff */
[----:B------:R-:W-:Y:S01]  /*10fd60*/  IMAD.X R29, R3, 0x1, R11, P0 ;  /* 0x00000001031d7824 */ /* 0x000fe200000e060b */
[----:B------:R0:W-:Y:S04]  /*10fd70*/  STL.64 [R1+0x4508], R4 ;  /* 0x0045080401007387 */ /* 0x0001e80000100a00 */
[----:B------:R-:W3:Y:S04]  /*10fd80*/  LDL R8, [R1+0x1134] ;  /* 0x0011340001087983 */ /* 0x000ee80000100800 */
[----:B------:R-:W3:Y:S04]  /*10fd90*/  LDL R13, [R1+0x26c4] ;  /* 0x0026c400010d7983 */ /* 0x000ee80000100800 */
[----:B------:R-:W3:Y:S04]  /*10fda0*/  LDL R6, [R1+0x1138] ;  /* 0x0011380001067983 */ /* 0x000ee80000100800 */
[----:B0-----:R-:W3:Y:S04]  /*10fdb0*/  LDL R4, [R1+0x26c8] ;  /* 0x0026c80001047983 */ /* 0x001ee80000100800 */
[----:B------:R4:W-:Y:S02]  /*10fdc0*/  STL.64 [R1+0x44c8], R28 ;  /* 0x0044c81c01007387 */ /* 0x0009e40000100a00 */
[----:B----4-:R-:W-:-:S02]  /*10fdd0*/  IADD3 R28, P0, R7, R10, RZ ;  /* 0x0000000a071c7210 */ /* 0x010fc40007f1e0ff */
        /* <DEDUP_REMOVED lines=33> */
[----:B------:R-:W2:Y:S02]  /*10fff0*/  LDL R12, [R1+0x1164] ;  /* 0x00116400010c7983 */ /* 0x000ea40000100800 */
[----:B---3--:R-:W-:-:S05]  /*110000*/  IMAD.X R15, R4, 0x1, R11, P0 ;  /* 0x00000001040f7824 */ /* 0x008fca00000e060b */
[----:B------:R0:W-:Y:S02]  /*110010*/  STL.64 [R1+0x4258], R14 ;  /* 0x0042580e01007387 */ /* 0x0001e40000100a00 */
[----:B0-----:R-:W-:-:S05]  /*110020*/  IADD3 R14, P0, R8, R10, RZ ;  /* 0x0000000a080e7210 */ /* 0x001fca0007f1e0ff */
[----:B------:R-:W-:Y:S02]  /*110030*/  IMAD.X R15, R13, 0x1, R11, P0 ;  /* 0x000000010d0f7824 */ /* 0x000fe400000e060b */
[----:B------:R-:W3:Y:S04]  /*110040*/  LDL R13, [R1+0x26b4] ;  /* 0x0026b400010d7983 */ /* 0x000ee80000100800 */
[----:B------:R0:W-:Y:S04]  /*110050*/  STL.64 [R1+0x41d0], R14 ;  /* 0x0041d00e01007387 */ /* 0x0001e80000100a00 */
[----:B------:R-:W3:Y:S01]  /*110060*/  LDL R8, [R1+0x1168] ;  /* 0x0011680001087983 */ /* 0x000ee20000100800 */
[----:B0-----:R-:W-:-:S03]  /*110070*/  IADD3 R14, P0, R6, R10, RZ ;  /* 0x0000000a060e7210 */ /* 0x001fc60007f1e0ff */
[----:B------:R-:W3:Y:S02]  /*110080*/  LDL R6, [R1+0x26b0] ;  /* 0x0026b00001067983 */ /* 0x000ee40000100800 */
[--C-:B----4-:R-:W-:Y:S01]  /*110090*/  IMAD.X R15, R7, 0x1, R11.reuse, P0 ;  /* 0x00000001070f7824 */ /* 0x110fe200000e060b */
        /* <DEDUP_REMOVED lines=27> */
[----:B0-----:R-:W-:-:S03]  /*110250*/  IADD3 R28, P0, R12, R10, RZ ;  /* 0x0000000a0c1c7210 */ /* 0x001fc60007f1e0ff */
[----:B------:R-:W2:Y:S02]  /*110260*/  LDL R12, [R1+0x2684] ;  /* 0x00268400010c7983 */ /* 0x000ea40000100800 */
[----:B---3--:R-:W-:Y:S02]  /*110270*/  IMAD.X R29, R13, 0x1, R11, P0 ;  /* 0x000000010d1d7824 */ /* 0x008fe400000e060b */
[----:B------:R-:W3:Y:S04]  /*110280*/  LDL R13, [R1+0x11b8] ;  /* 0x0011b800010d7983 */ /* 0x000ee80000100800 */
[----:B------:R0:W-:Y:S02]  /*110290*/  STL.64 [R1+0x3f60], R28 ;  /* 0x003f601c01007387 */ /* 0x0001e40000100a00 */
[----:B0-----:R-:W-:-:S05]  /*1102a0*/  IADD3 R28, P0, R8, R10, RZ ;  /* 0x0000000a081c7210 */ /* 0x001fca0007f1e0ff */
[----:B------:R-:W-:Y:S02]  /*1102b0*/  IMAD.X R29, R6, 0x1, R11, P0 ;  /* 0x00000001061d7824 */ /* 0x000fe400000e060b */
[----:B------:R-:W3:Y:S04]  /*1102c0*/  LDL R6, [R1+0x2680] ;  /* 0x0026800001067983 */ /* 0x000ee80000100800 */
[----:B------:R0:W-:Y:S04]  /*1102d0*/  STL.64 [R1+0x3eb0], R28 ;  /* 0x003eb01c01007387 */ /* 0x0001e80000100a00 */
[----:B------:R-:W3:Y:S04]  /*1102e0*/  LDL R8, [R1+0x11bc] ;  /* 0x0011bc0001087983 */ /* 0x000ee80000100800 */
[----:B0-----:R-:W2:Y:S01]  /*1102f0*/  LDL R29, [R1+0x26ac] ;  /* 0x0026ac00011d7983 */ /* 0x001ea20000100800 */
[----:B----4-:R-:W-:-:S03]  /*110300*/  IADD3 R28, P0, R7, R10, RZ ;  /* 0x0000000a071c7210 */ /* 0x010fc60007f1e0ff */
        /* <DEDUP_REMOVED lines=39> */
[----:B------:R-:W-:Y:S02]  /*110580*/  IMAD.X R5, R6, 0x1, R11, P0 ;  /* 0x0000000106057824 */ /* 0x000fe400000e060b */
[----:B------:R-:W3:Y:S04]  /*110590*/  LDL R6, [R1+0x2670] ;  /* 0x0026700001067983 */ /* 0x000ee80000100800 */
[----:B------:R0:W-:Y:S04]  /*1105a0*/  STL.64 [R1+0x3888], R4 ;  /* 0x0038880401007387 */ /* 0x0001e80000100a00 */
[----:B------:R-:W2:Y:S01]  /*1105b0*/  LDL R29, [R1+0x11cc] ;  /* 0x0011cc00011d7983 */ /* 0x000ea20000100800 */
[----:B0-----:R-:W-:-:S05]  /*1105c0*/  IADD3 R4, P0, R8, R10, RZ ;  /* 0x0000000a08047210 */ /* 0x001fca0007f1e0ff */
[----:B----4-:R-:W-:Y:S01]  /*1105d0*/  IMAD.X R5, R7, 0x1, R11, P0 ;  /* 0x0000000107057824 */ /* 0x010fe200000e060b */
[----:B--2---:R-:W-:Y:S04]  /*1105e0*/  STL [R1+0x5c88], R29 ;  /* 0x005c881d01007387 */ /* 0x004fe80000100800 */
[----:B------:R-:W2:Y:S04]  /*1105f0*/  LDL R26, [R1+0x266c] ;  /* 0x00266c00011a7983 */ /* 0x000ea80000100800 */
        /* <DEDUP_REMOVED lines=11> */
[----:B------:R-:W4:Y:S01]  /*1106b0*/  LDL R17, [R1+0x11f4] ;  /* 0x0011f40001117983 */ /* 0x000f220000100800 */
[----:B0-----:R-:W-:-:S03]  /*1106c0*/  IADD3 R4, P0, R3, R10, RZ ;  /* 0x0000000a03047210 */ /* 0x001fc60007f1e0ff */
[----:B------:R-:W4:Y:S04]  /*1106d0*/  LDL R14, [R1+0x2654] ;  /* 0x00265400010e7983 */ /* 0x000f280000100800 */
[----:B------:R-:W4:Y:S04]  /*1106e0*/  LDL R15, [R1+0x11f8] ;  /* 0x0011f800010f7983 */ /* 0x000f280000100800 */
[----:B------:R-:W4:Y:S04]  /*1106f0*/  LDL R8, [R1+0x2650] ;  /* 0x0026500001087983 */ /* 0x000f280000100800 */
[----:B------:R-:W4:Y:S01]  /*110700*/  LDL R7, [R1+0x11fc] ;  /* 0x0011fc0001077983 */ /* 0x000f220000100800 */
[----:B------:R-:W-:Y:S01]  /*110710*/  IMAD.X R5, R9, 0x1, R11, P0 ;  /* 0x0000000109057824 */ /* 0x000fe200000e060b */
[----:B------:R-:W-:-:S05]  /*110720*/  IADD3 R28, P0, R12, R10, RZ ;  /* 0x0000000a0c1c7210 */ /* 0x000fca0007f1e0ff */
[----:B------:R-:W-:Y:S01]  /*110730*/  IMAD.X R29, R2, 0x1, R11, P0 ;  /* 0x00000001021d7824 */ /* 0x000fe200000e060b */
[----:B------:R0:W-:Y:S04]  /*110740*/  STL.64 [R1+0x3788], R4 ;  /* 0x0037880401007387 */ /* 0x0001e80000100a00 */
[----:B------:R-:W4:Y:S04]  /*110750*/  LDL R3, [R1+0x1230] ;  /* 0x0012300001037983 */ /* 0x000f280000100800 */
[----:B------:R-:W4:Y:S04]  /*110760*/  LDL R9, [R1+0x2648] ;  /* 0x0026480001097983 */ /* 0x000f280000100800 */
[----:B------:R-:W4:Y:S04]  /*110770*/  LDL R12, [R1+0x1234] ;  /* 0x00123400010c7983 */ /* 0x000f280000100800 */
[----:B0-----:R-:W4:Y:S04]  /*110780*/  LDL R4, [R1+0x264c] ;  /* 0x00264c0001047983 */ /* 0x001f280000100800 */
[----:B------:R3:W-:Y:S02]  /*110790*/  STL.64 [R1+0x3728], R28 ;  /* 0x0037281c01007387 */ /* 0x0007e40000100a00 */
[----:B---3--:R-:W-:-:S02]  /*1107a0*/  IADD3 R28, P0, R13, R10, RZ ;  /* 0x0000000a0d1c7210 */ /* 0x008fc40007f1e0ff */
[----:B------:R-:W3:Y:S03]  /*1107b0*/  LDL R13, [R1+0x2644] ;  /* 0x00264400010d7983 */ /* 0x000ee60000100800 */
[----:B------:R-:W-:-:S05]  /*1107c0*/  IMAD.X R29, R6, 0x1, R11, P0 ;  /* 0x00000001061d7824 */ /* 0x000fca00000e060b */
[----:B------:R0:W-:Y:S04]  /*1107d0*/  STL.64 [R1+0x36e0], R28 ;  /* 0x0036e01c01007387 */ /* 0x0001e80000100a00 */
[----:B0-----:R-:W2:Y:S04]  /*1107e0*/  LDL.LU R29, [R1+0x5c88] ;  /* 0x005c8800011d7983 */ /* 0x001ea80000300800 */
[----:B------:R-:W3:Y:S04]  /*1107f0*/  LDL R5, [R1+0x1238] ;  /* 0x0012380001057983 */ /* 0x000ee80000100800 */
[----:B------:R-:W3:Y:S04]  /*110800*/  LDL R2, [R1+0x2640] ;  /* 0x0026400001027983 */ /* 0x000ee80000100800 */
[----:B------:R-:W3:Y:S01]  /*110810*/  LDL R6, [R1+0x123c] ;  /* 0x00123c0001067983 */ /* 0x000ee20000100800 */
[----:B--2---:R-:W-:-:S05]  /*110820*/  IADD3 R28, P0, R29, R10, RZ ;  /* 0x0000000a1d1c7210 */ /* 0x004fca0007f1e0ff */
[----:B------:R-:W-:Y:S01]  /*110830*/  IMAD.X R29, R26, 0x1, R11, P0 ;  /* 0x000000011a1d7824 */ /* 0x000fe200000e060b */
[----:B----4-:R-:W-:-:S05]  /*110840*/  IADD3 R26, P0, R27, R10, RZ ;  /* 0x0000000a1b1a7210 */ /* 0x010fca0007f1e0ff */
        /* <DEDUP_REMOVED lines=131> */
[----:B------:R-:W3:Y:S01]  /*111080*/  LDL R17, [R1+0x1310] ;  /* 0x0013100001117983 */ /* 0x000ee20000100800 */
[----:B0-----:R-:W-:-:S03]  /*111090*/  IADD3 R4, P0, R2, R10, RZ ;  /* 0x0000000a02047210 */ /* 0x001fc60007f1e0ff */
[----:B------:R-:W3:Y:S04]  /*1110a0*/  LDL R14, [R1+0x25b8] ;  /* 0x0025b800010e7983 */ /* 0x000ee80000100800 */
[----:B------:R-:W3:Y:S04]  /*1110b0*/  LDL R15, [R1+0x1314] ;  /* 0x00131400010f7983 */ /* 0x000ee80000100800 */
[----:B------:R-:W3:Y:S04]  /*1110c0*/  LDL R3, [R1+0x25b4] ;  /* 0x0025b40001037983 */ /* 0x000ee80000100800 */
[----:B------:R-:W3:Y:S01]  /*1110d0*/  LDL R13, [R1+0x1318] ;  /* 0x00131800010d7983 */ /* 0x000ee20000100800 */
[----:B------:R-:W-:Y:S01]  /*1110e0*/  IMAD.X R5, R6, 0x1, R11, P0 ;  /* 0x0000000106057824 */ /* 0x000fe200000e060b */
[----:B----4-:R-:W-:-:S05]  /*1110f0*/  IADD3 R28, P0, R7, R10, RZ ;  /* 0x0000000a071c7210 */ /* 0x010fca0007f1e0ff */
[----:B------:R-:W-:Y:S01]  /*111100*/  IMAD.X R29, R8, 0x1, R11, P0 ;  /* 0x00000001081d7824 */ /* 0x000fe200000e060b */
[----:B------:R0:W-:Y:S04]  /*111110*/  STL.64 [R1+0x3370], R4 ;  /* 0x0033700401007387 */ /* 0x0001e80000100a00 */
[----:B------:R-:W4:Y:S04]  /*111120*/  LDL R2, [R1+0x131c] ;  /* 0x00131c0001027983 */ /* 0x000f280000100800 */
[----:B------:R-:W4:Y:S04]  /*111130*/  LDL R6, [R1+0x257c] ;  /* 0x00257c0001067983 */ /* 0x000f280000100800 */
[----:B------:R-:W4:Y:S04]  /*111140*/  LDL R7, [R1+0x1330] ;  /* 0x0013300001077983 */ /* 0x000f280000100800 */
[----:B0-----:R-:W4:Y:S04]  /*111150*/  LDL R4, [R1+0x25b0] ;  /* 0x0025b00001047983 */ /* 0x001f280000100800 */
[----:B------:R0:W-:Y:S04]  /*111160*/  STL.64 [R1+0x3388], R28 ;  /* 0x0033881c01007387 */ /* 0x0001e80000100a00 */
[----:B------:R-:W4:Y:S01]  /*111170*/  LDL R8, [R1+0x2578] ;  /* 0x0025780001087983 */ /* 0x000f220000100800 */
[----:B0-----:R-:W-:-:S05]  /*111180*/  IADD3 R28, P0, R9, R10, RZ ;  /* 0x0000000a091c7210 */ /* 0x001fca0007f1e0ff */
        /* <DEDUP_REMOVED lines=33> */
[----:B----4-:R-:W-:-:S05]  /*1113a0*/  IMAD.X R15, R4, 0x1, R11, P0 ;  /* 0x00000001040f7824 */ /* 0x010fca00000e060b */
        /* <DEDUP_REMOVED lines=90> */
[----:B------:R-:W3:Y:S01]  /*111950*/  LDL R29, [R1+0x13e4] ;  /* 0x0013e400011d7983 */ /* 0x000ee20000100800 */
[----:B0-----:R-:W-:-:S05]  /*111960*/  IADD3 R4, P0, R2, R10, RZ ;  /* 0x0000000a02047210 */ /* 0x001fca0007f1e0ff */
[--C-:B------:R-:W-:Y:S01]  /*111970*/  IMAD.X R5, R8, 0x1, R11.reuse, P0 ;  /* 0x0000000108057824 */ /* 0x100fe200000e060b */
[----:B--2---:R-:W-:Y:S01]  /*111980*/  IADD3 R28, P0, R9, R10, RZ ;  /* 0x0000000a091c7210 */ /* 0x004fe20007f1e0ff */
[----:B---3--:R0:W-:Y:S04]  /*111990*/  STL [R1+0x5c80], R29 ;  /* 0x005c801d01007387 */ /* 0x0081e80000100800 */
        /* <DEDUP_REMOVED lines=8> */
[----:B------:R-:W3:Y:S01]  /*111a20*/  LDL R21, [R1+0x13f4] ;  /* 0x0013f40001157983 */ /* 0x000ee20000100800 */
[----:B0-----:R-:W-:-:S03]  /*111a30*/  IMAD.X R29, R12, 0x1, R11, P0 ;  /* 0x000000010c1d7824 */ /* 0x001fc600000e060b */
[----:B------:R-:W3:Y:S04]  /*111a40*/  LDL R18, [R1+0x1734] ;  /* 0x0017340001127983 */ /* 0x000ee80000100800 */
[----:B------:R-:W3:Y:S04]  /*111a50*/  LDL R19, [R1+0x13f8] ;  /* 0x0013f80001137983 */ /* 0x000ee80000100800 */
[----:B------:R-:W3:Y:S04]  /*111a60*/  LDL R16, [R1+0x1730] ;  /* 0x0017300001107983 */ /* 0x000ee80000100800 */
[----:B------:R-:W3:Y:S04]  /*111a70*/  LDL R17, [R1+0x13fc] ;  /* 0x0013fc0001117983 */ /* 0x000ee80000100800 */
[----:B------:R-:W3:Y:S04]  /*111a80*/  LDL R14, [R1+0x172c] ;  /* 0x00172c00010e7983 */ /* 0x000ee80000100800 */
[----:B------:R-:W3:Y:S04]  /*111a90*/  LDL R15, [R1+0x1400] ;  /* 0x00140000010f7983 */ /* 0x000ee80000100800 */
[----:B-1----:R-:W3:Y:S04]  /*111aa0*/  LDL R4, [R1+0x1728] ;  /* 0x0017280001047983 */ /* 0x002ee80000100800 */
[----:B------:R-:W3:Y:S04]  /*111ab0*/  LDL R8, [R1+0x1404] ;  /* 0x0014040001087983 */ /* 0x000ee80000100800 */
[----:B------:R-:W3:Y:S04]  /*111ac0*/  LDL R2, [R1+0x1724] ;  /* 0x0017240001027983 */ /* 0x000ee80000100800 */
[----:B------:R-:W3:Y:S04]  /*111ad0*/  LDL R9, [R1+0x1408] ;  /* 0x0014080001097983 */ /* 0x000ee80000100800 */
[----:B------:R-:W3:Y:S04]  /*111ae0*/  LDL R12, [R1+0x1720] ;  /* 0x00172000010c7983 */ /* 0x000ee80000100800 */
[----:B------:R0:W-:Y:S02]  /*111af0*/  STL.64 [R1+0x2fa0], R28 ;  /* 0x002fa01c01007387 */ /* 0x0001e40000100a00 */
[----:B0-----:R-:W-:-:S02]  /*111b00*/  IADD3 R28, P0, R13, R10, RZ ;  /* 0x0000000a0d1c7210 */ /* 0x001fc40007f1e0ff */
[----:B------:R-:W3:Y:S03]  /*111b10*/  LDL R13, [R1+0x140c] ;  /* 0x00140c00010d7983 */ /* 0x000ee60000100800 */
[----:B------:R-:W-:-:S05]  /*111b20*/  IMAD.X R29, R3, 0x1, R11, P0 ;  /* 0x00000001031d7824 */ /* 0x000fca00000e060b */
[----:B------:R4:W-:Y:S02]  /*111b30*/  STL.64 [R1+0x2fb8], R28 ;  /* 0x002fb81c01007387 */ /* 0x0009e40000100a00 */
[----:B----4-:R-:W-:Y:S02]  /*111b40*/  IADD3 R28, P0, R6, R10, RZ ;  /* 0x0000000a061c7210 */ /* 0x010fe40007f1e0ff */
        /* <DEDUP_REMOVED lines=22> */
[----:B------:R0:W-:Y:S04]  /*111cb0*/  STL.64 [R1+0x2fe8], R28 ;  /* 0x002fe81c01007387 */ /* 0x0001e80000100a00 */
        /* <DEDUP_REMOVED lines=8> */
[----:B0-----:R-:W2:Y:S01]  /*111d40*/  LDL R29, [R1+0x1714] ;  /* 0x00171400011d7983 */ /* 0x001ea20000100800 */
[----:B-1----:R-:W-:-:S03]  /*111d50*/  IADD3 R14, P0, R8, R10, RZ ;  /* 0x0000000a080e7210 */ /* 0x002fc60007f1e0ff */
[----:B------:R-:W3:Y:S02]  /*111d60*/  LDL R8, [R1+0x1418] ;  /* 0x0014180001087983 */ /* 0x000ee40000100800 */
[----:B------:R-:W-:-:S05]  /*111d70*/  IMAD.X R15, R2, 0x1, R11, P0 ;  /* 0x00000001020f7824 */ /* 0x000fca00000e060b */
        /* <DEDUP_REMOVED lines=11> */
[----:B------:R-:W-:Y:S01]  /*111e30*/  IMAD.X R3, R5, 0x1, R11, P0 ;  /* 0x0000000105037824 */ /* 0x000fe200000e060b */
[----:B------:R-:W-:Y:S04]  /*111e40*/  STL.64 [R1+0x30d8], R14 ;  /* 0x0030d80e01007387 */ /* 0x000fe80000100a00 */
        /* <DEDUP_REMOVED lines=16> */
[----:B------:R-:W4:Y:S04]  /*111f50*/  LDL R5, [R1+0x1480] ;  /* 0x0014800001057983 */ /* 0x000f280000100800 */
[----:B------:R-:W4:Y:S04]  /*111f60*/  LDL R15, [R1+0x16d8] ;  /* 0x0016d800010f7983 */ /* 0x000f280000100800 */
[----:B------:R-:W4:Y:S01]  /*111f70*/  LDL R7, [R1+0x1484] ;  /* 0x0014840001077983 */ /* 0x000f220000100800 */
[----:B--2---:R-:W-:Y:S01]  /*111f80*/  IMAD.X R3, R29, 0x1, R11, P0 ;  /* 0x000000011d037824 */ /* 0x004fe200000e060b */
[----:B---3--:R-:W-:-:S04]  /*111f90*/  IADD3 R28, P0, R8, R10, RZ ;  /* 0x0000000a081c7210 */ /* 0x008fc80007f1e0ff */
[----:B------:R0:W-:Y:S04]  /*111fa0*/  STL.64 [R1+0x2d78], R2 ;  /* 0x002d780201007387 */ /* 0x0001e80000100a00 */
[----:B------:R-:W2:Y:S04]  /*111fb0*/  LDL R8, [R1+0x16d0] ;  /* 0x0016d00001087983 */ /* 0x000ea80000100800 */
[----:B0-----:R-:W3:Y:S04]  /*111fc0*/  LDL R2, [R1+0x16d4] ;  /* 0x0016d40001027983 */ /* 0x001ee80000100800 */
[----:B------:R-:W2:Y:S01]  /*111fd0*/  LDL R3, [R1+0x1488] ;  /* 0x0014880001037983 */ /* 0x000ea20000100800 */
[----:B------:R-:W-:-:S03]  /*111fe0*/  IMAD.X R29, R12, 0x1, R11, P0 ;  /* 0x000000010c1d7824 */ /* 0x000fc600000e060b */
[----:B------:R-:W2:Y:S04]  /*111ff0*/  LDL R12, [R1+0x148c] ;  /* 0x00148c00010c7983 */ /* 0x000ea80000100800 */
[----:B------:R0:W-:Y:S02]  /*112000*/  STL.64 [R1+0x2d90], R28 ;  /* 0x002d901c01007387 */ /* 0x0001e40000100a00 */
[----:B0-----:R-:W-:-:S05]  /*112010*/  IADD3 R28, P0, R9, R10, RZ ;  /* 0x0000000a091c7210 */ /* 0x001fca0007f1e0ff */
[----:B------:R-:W-:Y:S02]  /*112020*/  IMAD.X R29, R13, 0x1, R11, P0 ;  /* 0x000000010d1d7824 */ /* 0x000fe400000e060b */
[----:B------:R-:W2:Y:S04]  /*112030*/  LDL R13, [R1+0x16cc] ;  /* 0x0016cc00010d7983 */ /* 0x000ea80000100800 */
[----:B------:R0:W-:Y:S04]  /*112040*/  STL.64 [R1+0x2da8], R28 ;  /* 0x002da81c01007387 */ /* 0x0001e80000100a00 */
[----:B------:R-:W2:Y:S04]  /*112050*/  LDL R9, [R1+0x1490] ;  /* 0x0014900001097983 */ /* 0x000ea80000100800 */
[----:B0-----:R-:W3:Y:S01]  /*112060*/  LDL R29, [R1+0x16f8] ;  /* 0x0016f800011d7983 */ /* 0x001ee20000100800 */
[----:B----4-:R-:W-:-:S03]  /*112070*/  IADD3 R28, P0, R6, R10, RZ ;  /* 0x0000000a061c7210 */ /* 0x010fc60007f1e0ff */
[----:B------:R-:W4:Y:S02]  /*112080*/  LDL R6, [R1+0x16c8] ;  /* 0x0016c80001067983 */ /* 0x000f240000100800 */
[----:B---3--:R-:W-:-:S05]  /*112090*/  IMAD.X R29, R29, 0x1, R11, P0 ;  /* 0x000000011d1d7824 */ /* 0x008fca00000e060b */
        /* <DEDUP_REMOVED lines=18> */
[----:B------:R-:W-:Y:S01]  /*1121c0*/  STL.64 [R1+0x2e38], R20 ;  /* 0x002e381401007387 */ /* 0x000fe20000100a00 */
[----:B0-----:R-:W-:-:S05]  /*1121d0*/  IADD3 R16, P0, R14, R10, RZ ;  /* 0x0000000a0e107210 */ /* 0x001fca0007f1e0ff */
[----:B------:R-:W-:Y:S01]  /*1121e0*/  IMAD.X R17, R4, 0x1, R11, P0 ;  /* 0x0000000104117824 */ /* 0x000fe200000e060b */
[----:B------:R-:W-:-:S04]  /*1121f0*/  IADD3 R4, P0, R5, R10, RZ ;  /* 0x0000000a05047210 */ /* 0x000fc80007f1e0ff */
[----:B------:R-:W-:Y:S01]  /*112200*/  STL.64 [R1+0x2e68], R16 ;  /* 0x002e681001007387 */ /* 0x000fe20000100a00 */
[--C-:B------:R-:W-:Y:S01]  /*112210*/  IMAD.X R5, R15, 0x1, R11.reuse, P0 ;  /* 0x000000010f057824 */ /* 0x100fe200000e060b */
[-C--:B------:R-:W-:Y:S02]  /*112220*/  IADD3 R14, P0, R7, R10.reuse, RZ ;  /* 0x0000000a070e7210 */ /* 0x080fe40007f1e0ff */
[----:B------:R-:W3:Y:S04]  /*112230*/  LDL R7, [R1+0x1494] ;  /* 0x0014940001077983 */ /* 0x000ee80000100800 */
[----:B------:R0:W-:Y:S04]  /*112240*/  STL.64 [R1+0x2e80], R4 ;  /* 0x002e800401007387 */ /* 0x0001e80000100a00 */
[----:B------:R-:W3:Y:S04]  /*112250*/  LDL R29, [R1+0x1498] ;  /* 0x00149800011d7983 */ /* 0x000ee80000100800 */
[----:B0-----:R-:W3:Y:S01]  /*112260*/  LDL R4, [R1+0x16c4] ;  /* 0x0016c40001047983 */ /* 0x001ee20000100800 */
[----:B------:R-:W-:Y:S01]  /*112270*/  IMAD.X R15, R2, 0x1, R11, P0 ;  /* 0x00000001020f7824 */ /* 0x000fe200000e060b */
[----:B--2---:R-:W-:-:S05]  /*112280*/  IADD3 R2, P0, R3, R10, RZ ;  /* 0x0000000a03027210 */ /* 0x004fca0007f1e0ff */
[----:B------:R-:W-:Y:S01]  /*112290*/  IMAD.X R3, R8, 0x1, R11, P0 ;  /* 0x0000000108037824 */ /* 0x000fe200000e060b */
[----:B------:R-:W-:Y:S04]  /*1122a0*/  STL.64 [R1+0x2e98], R14 ;  /* 0x002e980e01007387 */ /* 0x000fe80000100a00 */
[----:B------:R0:W-:Y:S04]  /*1122b0*/  STL.64 [R1+0x2eb0], R2 ;  /* 0x002eb00201007387 */ /* 0x0001e80000100a00 */
[----:B------:R-:W2:Y:S01]  /*1122c0*/  LDL R5, [R1+0x149c] ;  /* 0x00149c0001057983 */ /* 0x000ea20000100800 */
[----:B0-----:R-:W-:-:S03]  /*1122d0*/  IADD3 R2, P0, R12, R10, RZ ;  /* 0x0000000a0c027210 */ /* 0x001fc60007f1e0ff */
[----:B------:R-:W2:Y:S02]  /*1122e0*/  LDL R12, [R1+0x16bc] ;  /* 0x0016bc00010c7983 */ /* 0x000ea40000100800 */
[----:B------:R-:W-:Y:S02]  /*1122f0*/  IMAD.X R3, R13, 0x1, R11, P0 ;  /* 0x000000010d037824 */ /* 0x000fe400000e060b */
[----:B------:R-:W2:Y:S04]  /*112300*/  LDL R13, [R1+0x14a0] ;  /* 0x0014a000010d7983 */ /* 0x000ea80000100800 */
[----:B------:R0:W-:Y:S04]  /*112310*/  STL.64 [R1+0x2ec8], R2 ;  /* 0x002ec80201007387 */ /* 0x0001e80000100a00 */
[----:B------:R-:W2:Y:S04]  /*112320*/  LDL R26, [R1+0x16b8] ;  /* 0x0016b800011a7983 */ /* 0x000ea80000100800 */
[----:B------:R-:W2:Y:S04]  /*112330*/  LDL R27, [R1+0x14a4] ;  /* 0x0014a400011b7983 */ /* 0x000ea80000100800 */
[----:B------:R-:W2:Y:S01]  /*112340*/  LDL R24, [R1+0x16b4] ;  /* 0x0016b40001187983 */ /* 0x000ea20000100800 */
[----:B0-----:R-:W-:-:S05]  /*112350*/  IADD3 R2, P0, R9, R10, RZ ;  /* 0x0000000a09027210 */ /* 0x001fca0007f1e0ff */
[----:B----4-:R-:W-:-:S05]  /*112360*/  IMAD.X R3, R6, 0x1, R11, P0 ;  /* 0x0000000106037824 */ /* 0x010fca00000e060b */
        /* <DEDUP_REMOVED lines=15> */
[----:B------:R-:W4:Y:S01]  /*112460*/  LDL R9, [R1+0x14c4] ;  /* 0x0014c40001097983 */ /* 0x000f220000100800 */
[----:B---3--:R-:W-:-:S05]  /*112470*/  IADD3 R6, P0, R7, R10, RZ ;  /* 0x0000000a07067210 */ /* 0x008fca0007f1e0ff */
[--C-:B------:R-:W-:Y:S01]  /*112480*/  IMAD.X R7, R4, 0x1, R11.reuse, P0 ;  /* 0x0000000104077824 */ /* 0x100fe200000e060b */
[----:B------:R-:W-:Y:S01]  /*112490*/  IADD3 R28, P0, R29, R10, RZ ;  /* 0x0000000a1d1c7210 */ /* 0x000fe20007f1e0ff */
[----:B------:R-:W3:Y:S04]  /*1124a0*/  LDL R4, [R1+0x1684] ;  /* 0x0016840001047983 */ /* 0x000ee80000100800 */
[----:B------:R0:W-:Y:S04]  /*1124b0*/  STL.64 [R1+0x2ef8], R6 ;  /* 0x002ef80601007387 */ /* 0x0001e80000100a00 */
[----:B------:R-:W2:Y:S04]  /*1124c0*/  LDL R29, [R1+0x16c0] ;  /* 0x0016c000011d7983 */ /* 0x000ea80000100800 */
[----:B0-----:R-:W3:Y:S04]  /*1124d0*/  LDL R6, [R1+0x14c8] ;  /* 0x0014c80001067983 */ /* 0x001ee80000100800 */
[----:B------:R-:W3:Y:S01]  /*1124e0*/  LDL R7, [R1+0x1680] ;  /* 0x0016800001077983 */ /* 0x000ee20000100800 */
[----:B--2---:R-:W-:-:S05]  /*1124f0*/  IMAD.X R29, R29, 0x1, R11, P0 ;  /* 0x000000011d1d7824 */ /* 0x004fca00000e060b */
[----:B------:R0:W-:Y:S02]  /*112500*/  STL.64 [R1+0x2f10], R28 ;  /* 0x002f101c01007387 */ /* 0x0001e40000100a00 */
[----:B0-----:R-:W-:-:S05]  /*112510*/  IADD3 R28, P0, R5, R10, RZ ;  /* 0x0000000a051c7210 */ /* 0x001fca0007f1e0ff */
[----:B------:R-:W-:Y:S02]  /*112520*/  IMAD.X R29, R12, 0x1, R11, P0 ;  /* 0x000000010c1d7824 */ /* 0x000fe400000e060b */
[----:B------:R-:W2:Y:S04]  /*112530*/  LDL R12, [R1+0x14cc] ;  /* 0x0014cc00010c7983 */ /* 0x000ea80000100800 */
[----:B------:R0:W-:Y:S04]  /*112540*/  STL.64 [R1+0x2b88], R28 ;  /* 0x002b881c01007387 */ /* 0x0001e80000100a00 */
[----:B------:R-:W2:Y:S01]  /*112550*/  LDL R5, [R1+0x165c] ;  /* 0x00165c0001057983 */ /* 0x000ea20000100800 */
[----:B0-----:R-:W-:-:S03]  /*112560*/  IADD3 R28, P0, R13, R10, RZ ;  /* 0x0000000a0d1c7210 */ /* 0x001fc60007f1e0ff */
[----:B------:R-:W2:Y:S02]  /*112570*/  LDL R13, [R1+0x14d0] ;  /* 0x0014d000010d7983 */ /* 0x000ea40000100800 */
[----:B------:R-:W-:Y:S01]  /*112580*/  IMAD.X R29, R26, 0x1, R11, P0 ;  /* 0x000000011a1d7824 */ /* 0x000fe200000e060b */
[----:B------:R-:W-:-:S05]  /*112590*/  IADD3 R26, P0, R27, R10, RZ ;  /* 0x0000000a1b1a7210 */ /* 0x000fca0007f1e0ff */
        /* <DEDUP_REMOVED lines=27> */
[----:B---3--:R-:W-:-:S05]  /*112750*/  IMAD.X R3, R4, 0x1, R11, P0 ;  /* 0x0000000104037824 */ /* 0x008fca00000e060b */
[----:B------:R0:W-:Y:S04]  /*112760*/  STL.64 [R1+0x2c78], R2 ;  /* 0x002c780201007387 */ /* 0x0001e80000100a00 */
[----:B------:R-:W3:Y:S01]  /*112770*/  LDL R29, [R1+0x14d8] ;  /* 0x0014d800011d7983 */ /* 0x000ee20000100800 */
[----:B0-----:R-:W-:-:S03]  /*112780*/  IADD3 R2, P0, R6, R10, RZ ;  /* 0x0000000a06027210 */ /* 0x001fc60007f1e0ff */
[----:B------:R-:W4:Y:S02]  /*112790*/  LDL R6, [R1+0x1654] ;  /* 0x0016540001067983 */ /* 0x000f240000100800 */
[----:B------:R-:W-:Y:S02]  /*1127a0*/  IMAD.X R3, R7, 0x1, R11, P0 ;  /* 0x0000000107037824 */ /* 0x000fe400000e060b */
[----:B---3--:R-:W-:Y:S04]  /*1127b0*/  STL [R1+0x5c7c], R29 ;  /* 0x005c7c1d01007387 */ /* 0x008fe80000100800 */
[----:B------:R2:W-:Y:S04]  /*1127c0*/  STL.64 [R1+0x2c90], R2 ;  /* 0x002c900201007387 */ /* 0x0005e80000100a00 */
[----:B------:R-:W3:Y:S04]  /*1127d0*/  LDL R7, [R1+0x1650] ;  /* 0x0016500001077983 */ /* 0x000ee80000100800 */
[----:B------:R-:W3:Y:S04]  /*1127e0*/  LDL R26, [R1+0x14e0] ;  /* 0x0014e000011a7983 */ /* 0x000ee80000100800 */
[----:B------:R-:W3:Y:S01]  /*1127f0*/  LDL R24, [R1+0x1638] ;  /* 0x0016380001187983 */ /* 0x000ee20000100800 */
[----:B--2---:R-:W-:-:S03]  /*112800*/  IADD3 R2, P0, R12, R10, RZ ;  /* 0x0000000a0c027210 */ /* 0x004fc60007f1e0ff */
[----:B------:R-:W2:Y:S02]  /*112810*/  LDL R12, [R1+0x14dc] ;  /* 0x0014dc00010c7983 */ /* 0x000ea40000100800 */
[----:B------:R-:W-:Y:S01]  /*112820*/  IMAD.X R3, R5, 0x1, R11, P0 ;  /* 0x0000000105037824 */ /* 0x000fe200000e060b */
[----:B------:R-:W-:-:S05]  /*112830*/  IADD3 R28, P0, R13, R10, RZ ;  /* 0x0000000a0d1c7210 */ /* 0x000fca0007f1e0ff */
[----:B----4-:R-:W-:Y:S01]  /*112840*/  IMAD.X R29, R8, 0x1, R11, P0 ;  /* 0x00000001081d7824 */ /* 0x010fe200000e060b */
        /* <DEDUP_REMOVED lines=17> */
[----:B------:R0:W-:Y:S04]  /*112960*/  STL.64 [R1+0x2cc0], R28 ;  /* 0x002cc01c01007387 */ /* 0x0001e80000100a00 */
[----:B------:R-:W4:Y:S04]  /*112970*/  LDL R3, [R1+0x1524] ;  /* 0x0015240001037983 */ /* 0x000f280000100800 */
[----:B------:R-:W4:Y:S01]  /*112980*/  LDL R8, [R1+0x1614] ;  /* 0x0016140001087983 */ /* 0x000f220000100800 */
[----:B0-----:R-:W-:-:S03]  /*112990*/  IADD3 R28, P0, R9, R10, RZ ;  /* 0x0000000a091c7210 */ /* 0x001fc60007f1e0ff */
[----:B------:R-:W4:Y:S02]  /*1129a0*/  LDL R9, [R1+0x1528] ;  /* 0x0015280001097983 */ /* 0x000f240000100800 */
[----:B------:R-:W-:-:S05]  /*1129b0*/  IMAD.X R29, R6, 0x1, R11, P0 ;  /* 0x00000001061d7824 */ /* 0x000fca00000e060b */
[----:B------:R0:W-:Y:S04]  /*1129c0*/  STL.64 [R1+0x2cd8], R28 ;  /* 0x002cd81c01007387 */ /* 0x0001e80000100a00 */
[----:B0-----:R-:W3:Y:S04]  /*1129d0*/  LDL.LU R29, [R1+0x5c7c] ;  /* 0x005c7c00011d7983 */ /* 0x001ee80000300800 */
[----:B------:R-:W4:Y:S01]  /*1129e0*/  LDL R6, [R1+0x1610] ;  /* 0x0016100001067983 */ /* 0x000f220000100800 */
[----:B---3--:R-:W-:-:S05]  /*1129f0*/  IADD3 R28, P0, R29, R10, RZ ;  /* 0x0000000a1d1c7210 */ /* 0x008fca0007f1e0ff */
[----:B------:R-:W-:Y:S02]  /*112a00*/  IMAD.X R29, R7, 0x1, R11, P0 ;  /* 0x00000001071d7824 */ /* 0x000fe400000e060b */
[----:B------:R-:W3:Y:S04]  /*112a10*/  LDL R7, [R1+0x152c] ;  /* 0x00152c0001077983 */ /* 0x000ee80000100800 */
[----:B------:R0:W-:Y:S04]  /*112a20*/  STL.64 [R1+0x2cf0], R28 ;  /* 0x002cf01c01007387 */ /* 0x0001e80000100a00 */
[----:B0-----:R-:W4:Y:S01]  /*112a30*/  LDL R29, [R1+0x163c] ;  /* 0x00163c00011d7983 */ /* 0x001f220000100800 */
[----:B--2---:R-:W-:-:S03]  /*112a40*/  IADD3 R28, P0, R12, R10, RZ ;  /* 0x0000000a0c1c7210 */ /* 0x004fc60007f1e0ff */
[----:B------:R-:W2:Y:S02]  /*112a50*/  LDL R12, [R1+0x160c] ;  /* 0x00160c00010c7983 */ /* 0x000ea40000100800 */
[----:B----4-:R-:W-:-:S05]  /*112a60*/  IMAD.X R29, R29, 0x1, R11, P0 ;  /* 0x000000011d1d7824 */ /* 0x010fca00000e060b */
        /* <DEDUP_REMOVED lines=27> */
[----:B------:R0:W-:Y:S04]  /*112c20*/  STL.64 [R1+0x2a20], R16 ;  /* 0x002a201001007387 */ /* 0x0001e80000100a00 */
[----:B------:R-:W4:Y:S01]  /*112c30*/  LDL R13, [R1+0x1608] ;  /* 0x00160800010d7983 */ /* 0x000f220000100800 */
[----:B------:R-:W-:-:S03]  /*112c40*/  IMAD.X R3, R8, 0x1, R11, P0 ;  /* 0x0000000108037824 */ /* 0x000fc600000e060b */
[----:B0-----:R-:W4:Y:S04]  /*112c50*/  LDL R17, [R1+0x1530] ;  /* 0x0015300001117983 */ /* 0x001f280000100800 */
[----:B------:R-:W-:Y:S04]  /*112c60*/  STL.64 [R1+0x2a50], R4 ;  /* 0x002a500401007387 */ /* 0x000fe80000100a00 */
[----:B------:R0:W-:Y:S04]  /*112c70*/  STL.64 [R1+0x2a68], R2 ;  /* 0x002a680201007387 */ /* 0x0001e80000100a00 */
[----:B------:R-:W3:Y:S04]  /*112c80*/  LDL R29, [R1+0x1538] ;  /* 0x00153800011d7983 */ /* 0x000ee80000100800 */
[----:B------:R-:W4:Y:S01]  /*112c90*/  LDL R14, [R1+0x1534] ;  /* 0x00153400010e7983 */ /* 0x000f220000100800 */
[----:B0-----:R-:W-:-:S05]  /*112ca0*/  IADD3 R2, P0, R9, R10, RZ ;  /* 0x0000000a09027210 */ /* 0x001fca0007f1e0ff */
[----:B------:R-:W-:Y:S01]  /*112cb0*/  IMAD.X R3, R6, 0x1, R11, P0 ;  /* 0x0000000106037824 */ /* 0x000fe200000e060b */
[----:B---3--:R-:W-:Y:S04]  /*112cc0*/  STL [R1+0x5c78], R29 ;  /* 0x005c781d01007387 */ /* 0x008fe80000100800 */
[----:B------:R0:W-:Y:S04]  /*112cd0*/  STL.64 [R1+0x2a80], R2 ;  /* 0x002a800201007387 */ /* 0x0001e80000100a00 */
[----:B------:R-:W3:Y:S04]  /*112ce0*/  LDL R15, [R1+0x153c] ;  /* 0x00153c00010f7983 */ /* 0x000ee80000100800 */
[----:B------:R-:W3:Y:S04]  /*112cf0*/  LDL R26, [R1+0x15fc] ;  /* 0x0015fc00011a7983 */ /* 0x000ee80000100800 */
[----:B------:R-:W3:Y:S04]  /*112d00*/  LDL R27, [R1+0x1540] ;  /* 0x00154000011b7983 */ /* 0x000ee80000100800 */
[----:B------:R-:W3:Y:S01]  /*112d10*/  LDL R24, [R1+0x15f8] ;  /* 0x0015f80001187983 */ /* 0x000ee20000100800 */
[----:B0-----:R-:W-:-:S05]  /*112d20*/  IADD3 R2, P0, R7, R10, RZ ;  /* 0x0000000a07027210 */ /* 0x001fca0007f1e0ff */
[----:B--2---:R-:W-:Y:S01]  /*112d30*/  IMAD.X R3, R12, 0x1, R11, P0 ;  /* 0x000000010c037824 */ /* 0x004fe200000e060b */
[----:B----4-:R-:W-:-:S05]  /*112d40*/  IADD3 R16, P0, R17, R10, RZ ;  /* 0x0000000a11107210 */ /* 0x010fca0007f1e0ff */
[----:B------:R-:W-:Y:S01]  /*112d50*/  IMAD.X R17, R13, 0x1, R11, P0 ;  /* 0x000000010d117824 */ /* 0x000fe200000e060b */
[----:B------:R0:W-:Y:S04]  /*112d60*/  STL.64 [R1+0x2a98], R2 ;  /* 0x002a980201007387 */ /* 0x0001e80000100a00 */
[----:B------:R-:W2:Y:S04]  /*112d70*/  LDL R25, [R1+0x1544] ;  /* 0x0015440001197983 */ /* 0x000ea80000100800 */
        /* <DEDUP_REMOVED lines=17> */
[----:B------:R-:W3:Y:S01]  /*112e90*/  LDL R29, [R1+0x1604] ;  /* 0x00160400011d7983 */ /* 0x000ee20000100800 */
[----:B------:R-:W-:-:S03]  /*112ea0*/  IADD3 R28, P0, R14, R10, RZ ;  /* 0x0000000a0e1c7210 */ /* 0x000fc60007f1e0ff */
[----:B------:R-:W4:Y:S04]  /*112eb0*/  LDL R14, [R1+0x156c] ;  /* 0x00156c00010e7983 */ /* 0x000f280000100800 */
[----:B0-----:R-:W4:Y:S04]  /*112ec0*/  LDL R16, [R1+0x15d4] ;  /* 0x0015d40001107983 */ /* 0x001f280000100800 */
[----:B------:R-:W4:Y:S01]  /*112ed0*/  LDL R17, [R1+0x1568] ;  /* 0x0015680001117983 */ /* 0x000f220000100800 */
[----:B---3--:R-:W-:-:S05]  /*112ee0*/  IMAD.X R29, R29, 0x1, R11, P0 ;  /* 0x000000011d1d7824 */ /* 0x008fca00000e060b */
[----:B------:R0:W-:Y:S04]  /*112ef0*/  STL.64 [R1+0x2ac8], R28 ;  /* 0x002ac81c01007387 */ /* 0x0001e80000100a00 */
[----:B0-----:R-:W3:Y:S02]  /*112f00*/  LDL.LU R29, [R1+0x5c78] ;  /* 0x005c7800011d7983 */ /* 0x001ee40000300800 */
[----:B---3--:R-:W-:Y:S02]  /*112f10*/  IADD3 R28, P0, R29, R10, RZ ;  /* 0x0000000a1d1c7210 */ /* 0x008fe40007f1e0ff */
[----:B------:R-:W3:Y:S03]  /*112f20*/  LDL R29, [R1+0x1600] ;  /* 0x00160000011d7983 */ /* 0x000ee60000100800 */
[----:B---3--:R-:W-:-:S05]  /*112f30*/  IMAD.X R29, R29, 0x1, R11, P0 ;  /* 0x000000011d1d7824 */ /* 0x008fca00000e060b */
[----:B------:R0:W-:Y:S02]  /*112f40*/  STL.64 [R1+0x2ae0], R28 ;  /* 0x002ae01c01007387 */ /* 0x0001e40000100a00 */
[-C--:B0-----:R-:W-:Y:S02]  /*112f50*/  IADD3 R28, P0, R15, R10.reuse, RZ ;  /* 0x0000000a0f1c7210 */ /* 0x081fe40007f1e0ff */
[----:B------:R-:W3:Y:S03]  /*112f60*/  LDL.LU R15, [R1+0x157c] ;  /* 0x00157c00010f7983 */ /* 0x000ee60000300800 */
[----:B------:R-:W-:Y:S01]  /*112f70*/  IMAD.X R29, R26, 0x1, R11, P0 ;  /* 0x000000011a1d7824 */ /* 0x000fe200000e060b */
[----:B------:R-:W-:-:S05]  /*112f80*/  IADD3 R26, P0, R27, R10, RZ ;  /* 0x0000000a1b1a7210 */ /* 0x000fca0007f1e0ff */
[----:B------:R-:W-:Y:S01]  /*112f90*/  IMAD.X R27, R24, 0x1, R11, P0 ;  /* 0x00000001181b7824 */ /* 0x000fe200000e060b */
[----:B--2---:R-:W-:-:S05]  /*112fa0*/  IADD3 R24, P0, R25, R10, RZ ;  /* 0x0000000a19187210 */ /* 0x004fca0007f1e0ff */
        /* <DEDUP_REMOVED lines=12> */
[-C--:B------:R-:W-:Y:S01]  /*113070*/  IADD3 R6, P0, R7, R10.reuse, RZ ;  /* 0x0000000a07067210 */ /* 0x080fe20007f1e0ff */
[----:B0-----:R-:W2:Y:S04]  /*113080*/  LDL.LU.64 R28, [R1+0x5c70] ;  /* 0x005c7000011c7983 */ /* 0x001ea80000300a00 */
[----:B------:R0:W-:Y:S01]  /*113090*/  STL.64 [R1+0x2b10], R26 ;  /* 0x002b101a01007387 */ /* 0x0001e20000100a00 */
[----:B------:R-:W-:Y:S01]  /*1130a0*/  IMAD.X R7, R2, 0x1, R11, P0 ;  /* 0x0000000102077824 */ /* 0x000fe200000e060b */
[----:B------:R-:W-:-:S02]  /*1130b0*/  IADD3 R2, P0, R3, R10, RZ ;  /* 0x0000000a03027210 */ /* 0x000fc40007f1e0ff */
[----:B0-----:R-:W4:Y:S04]  /*1130c0*/  LDL.LU.64 R26, [R1+0x5c68] ;  /* 0x005c6800011a7983 */ /* 0x001f280000300a00 */
[----:B------:R0:W-:Y:S01]  /*1130d0*/  STL.64 [R1+0x2b28], R24 ;  /* 0x002b281801007387 */ /* 0x0001e20000100a00 */
[--C-:B------:R-:W-:Y:S01]  /*1130e0*/  IMAD.X R3, R12, 0x1, R11.reuse, P0 ;  /* 0x000000010c037824 */ /* 0x100fe200000e060b */
[----:B------:R-:W-:Y:S02]  /*1130f0*/  IADD3 R12, P0, R13, R10, RZ ;  /* 0x0000000a0d0c7210 */ /* 0x000fe40007f1e0ff */
[----:B0-----:R-:W2:Y:S04]  /*113100*/  LDL.LU.64 R24, [R1+0x5c60] ;  /* 0x005c600001187983 */ /* 0x001ea80000300a00 */
[----:B------:R0:W-:Y:S01]  /*113110*/  STL.64 [R1+0x2b40], R22 ;  /* 0x002b401601007387 */ /* 0x0001e20000100a00 */
[----:B------:R-:W-:-:S03]  /*113120*/  IMAD.X R13, R16, 0x1, R11, P0 ;  /* 0x00000001100d7824 */ /* 0x000fc600000e060b */
[----:B0-----:R-:W4:Y:S04]  /*113130*/  LDL.LU.64 R22, [R1+0x5c58] ;  /* 0x005c580001167983 */ /* 0x001f280000300a00 */
[----:B------:R0:W-:Y:S04]  /*113140*/  STL.64 [R1+0x2b58], R20 ;  /* 0x002b581401007387 */ /* 0x0001e80000100a00 */
[----:B0-----:R-:W2:Y:S04]  /*113150*/  LDL.LU.64 R20, [R1+0x5c50] ;  /* 0x005c500001147983 */ /* 0x001ea80000300a00 */
[----:B------:R0:W-:Y:S01]  /*113160*/  STL.64 [R1+0x2b70], R18 ;  /* 0x002b701201007387 */ /* 0x0001e20000100a00 */
[----:B------:R-:W-:-:S03]  /*113170*/  IADD3 R16, P0, R17, R10, RZ ;  /* 0x0000000a11107210 */ /* 0x000fc60007f1e0ff */
[----:B0-----:R-:W4:Y:S04]  /*113180*/  LDL.LU.64 R18, [R1+0x5c48] ;  /* 0x005c480001127983 */ /* 0x001f280000300a00 */
[----:B------:R0:W-:Y:S04]  /*113190*/  STL.64 [R1+0x2900], R4 ;  /* 0x0029000401007387 */ /* 0x0001e80000100a00 */
[----:B0-----:R-:W3:Y:S04]  /*1131a0*/  LDL.LU.64 R4, [R1+0x5c40] ;  /* 0x005c400001047983 */ /* 0x001ee80000300a00 */
[----:B------:R0:W-:Y:S04]  /*1131b0*/  STL.64 [R1+0x2918], R8 ;  /* 0x0029180801007387 */ /* 0x0001e80000100a00 */
[----:B0-----:R-:W2:Y:S04]  /*1131c0*/  LDL.LU.64 R8, [R1+0x5c38] ;  /* 0x005c380001087983 */ /* 0x001ea80000300a00 */
[----:B------:R0:W-:Y:S04]  /*1131d0*/  STL.64 [R1+0x2930], R6 ;  /* 0x0029300601007387 */ /* 0x0001e80000100a00 */
[----:B0-----:R-:W4:Y:S04]  /*1131e0*/  LDL.LU.64 R6, [R1+0x5c30] ;  /* 0x005c300001067983 */ /* 0x001f280000300a00 */
[----:B------:R0:W-:Y:S04]  /*1131f0*/  STL.64 [R1+0x2948], R2 ;  /* 0x0029480201007387 */ /* 0x0001e80000100a00 */
[----:B0-----:R-:W2:Y:S04]  /*113200*/  LDL.LU R2, [R1+0x28a0] ;  /* 0x0028a00001027983 */ /* 0x001ea80000300800 */
[----:B------:R-:W2:Y:S04]  /*113210*/  LDL.LU R3, [R1+0x1580] ;  /* 0x0015800001037983 */ /* 0x000ea80000300800 */
[----:B------:R0:W-:Y:S04]  /*113220*/  STL.64 [R1+0x2960], R12 ;  /* 0x0029600c01007387 */ /* 0x0001e80000100a00 */
[----:B0-----:R-:W3:Y:S04]  /*113230*/  LDL.LU.64 R12, [R1+0x5c28] ;  /* 0x005c2800010c7983 */ /* 0x001ee80000300a00 */
[----:B------:R-:W4:Y:S02]  /*113240*/  LDL R17, [R1+0x15d0] ;  /* 0x0015d00001117983 */ /* 0x000f240000100800 */
[----:B----4-:R-:W-:-:S05]  /*113250*/  IMAD.X R17, R17, 0x1, R11, P0 ;  /* 0x0000000111117824 */ /* 0x010fca00000e060b */
[----:B------:R0:W-:Y:S02]  /*113260*/  STL.64 [R1+0x2978], R16 ;  /* 0x0029781001007387 */ /* 0x0001e40000100a00 */
[----:B0-----:R-:W-:-:S05]  /*113270*/  IADD3 R16, P0, R14, R10, RZ ;  /* 0x0000000a0e107210 */ /* 0x001fca0007f1e0ff */
[--C-:B---3--:R-:W-:Y:S02]  /*113280*/  IMAD.X R17, R13, 0x1, R11.reuse, P0 ;  /* 0x000000010d117824 */ /* 0x108fe400000e060b */
[----:B------:R-:W3:Y:S04]  /*113290*/  LDL.LU R13, [R1+0x5c24] ;  /* 0x005c2400010d7983 */ /* 0x000ee80000300800 */
[----:B------:R0:W-:Y:S02]  /*1132a0*/  STL.64 [R1+0x2990], R16 ;  /* 0x0029901001007387 */ /* 0x0001e40000100a00 */
[----:B0-----:R-:W-:Y:S02]  /*1132b0*/  IADD3 R16, P0, R12, R10, RZ ;  /* 0x0000000a0c107210 */ /* 0x001fe40007f1e0ff */
[----:B------:R-:W4:Y:S03]  /*1132c0*/  LDL.LU R12, [R1+0x5c20] ;  /* 0x005c2000010c7983 */ /* 0x000f260000300800 */
[----:B------:R-:W-:-:S02]  /*1132d0*/  IMAD.X R17, R5, 0x1, R11, P0 ;  /* 0x0000000105117824 */ /* 0x000fc400000e060b */
[----:B------:R-:W-:Y:S01]  /*1132e0*/  VIADD R5, R15, UR6 ;  /* 0x000000060f057c36 */ /* 0x000fe20008000000 */
[----:B------:R-:W-:Y:S02]  /*1132f0*/  ULDC UR6, c[0x0][0x248] ;  /* 0x0000920000067ab9 */ /* 0x000fe40000000800 */
[----:B------:R0:W-:Y:S02]  /*113300*/  STL.64 [R1+0x29a8], R16 ;  /* 0x0029a81001007387 */ /* 0x0001e40000100a00 */
[----:B------:R-:W-:Y:S02]  /*113310*/  SHF.R.S32.HI R14, RZ, 0x1f, R5 ;  /* 0x0000001fff0e7819 */ /* 0x000fe40000011405 */
[----:B------:R1:W-:Y:S01]  /*113320*/  STL.64 [R1+0x5b60], R6 ;  /* 0x005b600601007387 */ /* 0x0003e20000100a00 */
[----:B0-----:R-:W-:-:S03]  /*113330*/  IADD3 R16, P0, R5, R6, RZ ;  /* 0x0000000605107210 */ /* 0x001fc60007f1e0ff */
[----:B-1----:R-:W3:Y:S02]  /*113340*/  LDL.LU R6, [R1+0x2894] ;  /* 0x0028940001067983 */ /* 0x002ee40000300800 */
[----:B------:R-:W-:Y:S02]  /*113350*/  IMAD.X R17, R14, 0x1, R7, P0 ;  /* 0x000000010e117824 */ /* 0x000fe400000e0607 */
[----:B------:R-:W3:Y:S04]  /*113360*/  LDL.LU R7, [R1+0x158c] ;  /* 0x00158c0001077983 */ /* 0x000ee80000300800 */
[----:B------:R0:W-:Y:S04]  /*113370*/  STL.64 [R1+0x56b8], R16 ;  /* 0x0056b81001007387 */ /* 0x0001e80000100a00 */
[----:B--2---:R1:W-:Y:S01]  /*113380*/  STL.64 [R1+0x5b68], R8 ;  /* 0x005b680801007387 */ /* 0x0043e20000100a00 */
[----:B0-----:R-:W-:-:S03]  /*113390*/  IADD3 R16, P0, R5, R8, RZ ;  /* 0x0000000805107210 */ /* 0x001fc60007f1e0ff */
[----:B-1----:R-:W2:Y:S02]  /*1133a0*/  LDL.LU R8, [R1+0x1588] ;  /* 0x0015880001087983 */ /* 0x002ea40000300800 */
[----:B------:R-:W-:Y:S02]  /*1133b0*/  IMAD.X R17, R14, 0x1, R9, P0 ;  /* 0x000000010e117824 */ /* 0x000fe400000e0609 */
[----:B------:R-:W2:Y:S04]  /*1133c0*/  LDL.LU R9, [R1+0x2890] ;  /* 0x0028900001097983 */ /* 0x000ea80000300800 */
[----:B------:R0:W-:Y:S04]  /*1133d0*/  STL.64 [R1+0x56c0], R16 ;  /* 0x0056c01001007387 */ /* 0x0001e80000100a00 */
[----:B------:R1:W-:Y:S01]  /*1133e0*/  STL.64 [R1+0x5b70], R10 ;  /* 0x005b700a01007387 */ /* 0x0003e20000100a00 */
[----:B0-----:R-:W-:-:S03]  /*1133f0*/  IADD3 R16, P0, R5, R10, RZ ;  /* 0x0000000a05107210 */ /* 0x001fc60007f1e0ff */
[----:B-1----:R-:W2:Y:S02]  /*113400*/  LDL.LU R10, [R1+0x289c] ;  /* 0x00289c00010a7983 */ /* 0x002ea40000300800 */
[----:B------:R-:W-:Y:S02]  /*113410*/  IMAD.X R17, R14, 0x1, R11, P0 ;  /* 0x000000010e117824 */ /* 0x000fe400000e060b */
[----:B------:R-:W2:Y:S04]  /*113420*/  LDL.LU R11, [R1+0x1584] ;  /* 0x00158400010b7983 */ /* 0x000ea80000300800 */
[----:B------:R4:W-:Y:S02]  /*113430*/  STL.64 [R1+0x56c8], R16 ;  /* 0x0056c81001007387 */ /* 0x0009e40000100a00 */
[----:B----4-:R-:W-:-:S05]  /*113440*/  IADD3 R16, P0, R5, R12, RZ ;  /* 0x0000000c05107210 */ /* 0x010fca0007f1e0ff */
[----:B---3--:R-:W-:Y:S01]  /*113450*/  IMAD.X R17, R14, 0x1, R13, P0 ;  /* 0x000000010e117824 */ /* 0x008fe200000e060d */
[----:B------:R-:W-:-:S05]  /*113460*/  IADD3 R14, P0, R15, R12, RZ ;  /* 0x0000000c0f0e7210 */ /* 0x000fca0007f1e0ff */
[--C-:B------:R-:W-:Y:S01]  /*113470*/  IMAD.X R15, R2, 0x1, R13.reuse, P0 ;  /* 0x00000001020f7824 */ /* 0x100fe200000e060d */
[----:B------:R-:W-:Y:S01]  /*113480*/  IADD3 R2, P0, R3, R12, RZ ;  /* 0x0000000c03027210 */ /* 0x000fe20007f1e0ff */
[----:B------:R0:W-:Y:S04]  /*113490*/  STL.64 [R1+0x56d0], R16 ;  /* 0x0056d01001007387 */ /* 0x0001e80000100a00 */
[----:B0-----:R-:W3:Y:S04]  /*1134a0*/  LDL.LU.64 R16, [R1+0x5c18] ;  /* 0x005c180001107983 */ /* 0x001ee80000300a00 */
[----:B------:R0:W-:Y:S04]  /*1134b0*/  STL.64 [R1+0x56a0], R14 ;  /* 0x0056a00e01007387 */ /* 0x0001e80000100a00 */
[----:B0-----:R-:W4:Y:S01]  /*1134c0*/  LDL.LU.64 R14, [R1+0x5c10] ;  /* 0x005c1000010e7983 */ /* 0x001f220000300a00 */
[----:B--2---:R-:W-:-:S05]  /*1134d0*/  IMAD.X R3, R10, 0x1, R13, P0 ;  /* 0x000000010a037824 */ /* 0x004fca00000e060d */
[----:B------:R0:W-:Y:S01]  /*1134e0*/  STL.64 [R1+0x5678], R2 ;  /* 0x0056780201007387 */ /* 0x0001e20000100a00 */
[----:B------:R-:W-:-:S03]  /*1134f0*/  IADD3 R10, P0, R11, R12, RZ ;  /* 0x0000000c0b0a7210 */ /* 0x000fc60007f1e0ff */
[----:B0-----:R-:W2:Y:S04]  /*113500*/  LDL.LU.64 R2, [R1+0x5c08] ;  /* 0x005c080001027983 */ /* 0x001ea80000300a00 */
[----:B------:R-:W3:Y:S02]  /*113510*/  LDL.LU R11, [R1+0x2898] ;  /* 0x00289800010b7983 */ /* 0x000ee40000300800 */
[----:B---3--:R-:W-:-:S05]  /*113520*/  IMAD.X R11, R11, 0x1, R13, P0 ;  /* 0x000000010b0b7824 */ /* 0x008fca00000e060d */
[----:B------:R0:W-:Y:S02]  /*113530*/  STL.64 [R1+0x5648], R10 ;  /* 0x0056480a01007387 */ /* 0x0001e40000100a00 */
[----:B0-----:R-:W-:-:S05]  /*113540*/  IADD3 R10, P0, R8, R12, RZ ;  /* 0x0000000c080a7210 */ /* 0x001fca0007f1e0ff */
[----:B------:R-:W-:Y:S01]  /*113550*/  IMAD.X R11, R6, 0x1, R13, P0 ;  /* 0x00000001060b7824 */ /* 0x000fe200000e060d */
[----:B------:R-:W-:-:S05]  /*113560*/  IADD3 R6, P0, R7, R12, RZ ;  /* 0x0000000c07067210 */ /* 0x000fca0007f1e0ff */
[----:B------:R-:W-:Y:S01]  /*113570*/  IMAD.X R7, R9, 0x1, R13, P0 ;  /* 0x0000000109077824 */ /* 0x000fe200000e060d */
[----:B------:R-:W-:Y:S01]  /*113580*/  STL.64 [R1+0x5620], R10 ;  /* 0x0056200a01007387 */ /* 0x000fe20000100a00 */
[----:B------:R-:W-:-:S03]  /*113590*/  SHF.R.S32.HI R8, RZ, 0x1f, R0 ;  /* 0x0000001fff087819 */ /* 0x000fc60000011400 */
[----:B------:R0:W-:Y:S04]  /*1135a0*/  STL.64 [R1+0x55f8], R6 ;  /* 0x0055f80601007387 */ /* 0x0001e80000100a00 */
[----:B------:R-:W-:Y:S01]  /*1135b0*/  STL [R1+0x5b14], R0 ;  /* 0x005b140001007387 */ /* 0x000fe20000100800 */
[----:B0-----:R-:W-:-:S05]  /*1135c0*/  IADD3 R6, P0, R0, R12, RZ ;  /* 0x0000000c00067210 */ /* 0x001fca0007f1e0ff */
[----:B------:R-:W-:Y:S01]  /*1135d0*/  IMAD.X R7, R8, 0x1, R13, P0 ;  /* 0x0000000108077824 */ /* 0x000fe200000e060d */
[----:B--2---:R-:W-:-:S04]  /*1135e0*/  SHF.R.S32.HI R9, RZ, 0x1f, R2 ;  /* 0x0000001fff097819 */ /* 0x004fc80000011402 */
[----:B------:R0:W-:Y:S02]  /*1135f0*/  STL.64 [R1+0x55c8], R6 ;  /* 0x0055c80601007387 */ /* 0x0001e40000100a00 */
[----:B0-----:R-:W-:-:S05]  /*113600*/  IADD3 R6, P0, R2, R12, RZ ;  /* 0x0000000c02067210 */ /* 0x001fca0007f1e0ff */
[----:B------:R-:W-:Y:S01]  /*113610*/  IMAD.X R7, R9, 0x1, R13, P0 ;  /* 0x0000000109077824 */ /* 0x000fe200000e060d */
[----:B------:R-:W-:-:S04]  /*113620*/  IADD3 R8, P0, R3, R12, RZ ;  /* 0x0000000c03087210 */ /* 0x000fc80007f1e0ff */
[----:B------:R0:W-:Y:S04]  /*113630*/  STL.64 [R1+0x5598], R6 ;  /* 0x0055980601007387 */ /* 0x0001e80000100a00 */
[----:B------:R1:W-:Y:S01]  /*113640*/  STL.64 [R1+0x5b08], R2 ;  /* 0x005b080201007387 */ /* 0x0003e20000100a00 */
[----:B0-----:R-:W-:Y:S02]  /*113650*/  SHF.R.S32.HI R6, RZ, 0x1f, R3 ;  /* 0x0000001fff067819 */ /* 0x001fe40000011403 */
[----:B------:R-:W-:-:S03]  /*113660*/  SHF.R.S32.HI R7, RZ, 0x1f, R4 ;  /* 0x0000001fff077819 */ /* 0x000fc60000011404 */
[--C-:B------:R-:W-:Y:S01]  /*113670*/  IMAD.X R9, R6, 0x1, R13.reuse, P0 ;  /* 0x0000000106097824 */ /* 0x100fe200000e060d */
[----:B-1----:R-:W-:Y:S01]  /*113680*/  IADD3 R2, P0, R4, R12, RZ ;  /* 0x0000000c04027210 */ /* 0x002fe20007f1e0ff */
[----:B------:R-:W-:Y:S04]  /*113690*/  STL [R1+0x5b48], R4 ;  /* 0x005b480401007387 */ /* 0x000fe80000100800 */
[----:B------:R-:W-:Y:S01]  /*1136a0*/  IMAD.X R3, R7, 0x1, R13, P0 ;  /* 0x0000000107037824 */ /* 0x000fe200000e060d */
[----:B------:R-:W-:Y:S01]  /*1136b0*/  STL.64 [R1+0x5570], R8 ;  /* 0x0055700801007387 */ /* 0x000fe20000100a00 */
[----:B----4-:R-:W-:-:S03]  /*1136c0*/  SHF.R.S32.HI R7, RZ, 0x1f, R14 ;  /* 0x0000001fff077819 */ /* 0x010fc6000001140e */
[----:B------:R0:W-:Y:S04]  /*1136d0*/  STL.64 [R1+0x5540], R2 ;  /* 0x0055400201007387 */ /* 0x0001e80000100a00 */
[----:B------:R-:W-:Y:S01]  /*1136e0*/  STL [R1+0x5b28], R14 ;  /* 0x005b280e01007387 */ /* 0x000fe20000100800 */
[----:B0-----:R-:W-:-:S05]  /*1136f0*/  IADD3 R2, P0, R14, R12, RZ ;  /* 0x0000000c0e027210 */ /* 0x001fca0007f1e0ff */
[----:B------:R-:W-:Y:S01]  /*113700*/  IMAD.X R3, R7, 0x1, R13, P0 ;  /* 0x0000000107037824 */ /* 0x000fe200000e060d */
[----:B------:R-:W-:-:S04]  /*113710*/  SHF.R.S32.HI R6, RZ, 0x1f, R15 ;  /* 0x0000001fff067819 */ /* 0x000fc8000001140f */
        /* <DEDUP_REMOVED lines=20> */
[----:B------:R0:W-:Y:S04]  /*113860*/  STL.64 [R1+0x5438], R2 ;  /* 0x0054380201007387 */ /* 0x0001e80000100a00 */
[----:B------:R-:W2:Y:S04]  /*113870*/  LDL.LU R17, [R1] ;  /* 0x0000000001117983 */ /* 0x000ea80000300800 */
[----:B------:R-:W3:Y:S04]  /*113880*/  LDL.LU R15, [R1+0x283c] ;  /* 0x00283c00010f7983 */ /* 0x000ee80000300800 */
[----:B------:R-:W4:Y:S01]  /*113890*/  LDL.LU R14, [R1+0x4] ;  /* 0x00000400010e7983 */ /* 0x000f220000300800 */
[----:B0-----:R-:W-:-:S05]  /*1138a0*/  IADD3 R2, P0, R20, R12, RZ ;  /* 0x0000000c14027210 */ /* 0x001fca0007f1e0ff */
[----:B------:R-:W-:-:S05]  /*1138b0*/  IMAD.X R3, R7, 0x1, R13, P0 ;  /* 0x0000000107037824 */ /* 0x000fca00000e060d */
[----:B------:R0:W-:Y:S04]  /*1138c0*/  STL.64 [R1+0x5410], R2 ;  /* 0x0054100201007387 */ /* 0x0001e80000100a00 */
[----:B------:R-:W4:Y:S04]  /*1138d0*/  LDL.LU R16, [R1+0x2838] ;  /* 0x0028380001107983 */ /* 0x000f280000300800 */
[----:B0-----:R-:W4:Y:S04]  /*1138e0*/  LDL.LU R2, [R1+0x8] ;  /* 0x0000080001027983 */ /* 0x001f280000300800 */
[----:B------:R-:W4:Y:S04]  /*1138f0*/  LDL.LU R6, [R1+0x2834] ;  /* 0x0028340001067983 */ /* 0x000f280000300800 */
[----:B------:R-:W4:Y:S01]  /*113900*/  LDL.LU R3, [R1+0xc] ;  /* 0x00000c0001037983 */ /* 0x000f220000300800 */
[----:B------:R-:W-:-:S02]  /*113910*/  SHF.R.S32.HI R7, RZ, 0x1f, R21 ;  /* 0x0000001fff077819 */ /* 0x000fc40000011415 */
[----:B------:R-:W-:Y:S01]  /*113920*/  IADD3 R8, P0, R21, R12, RZ ;  /* 0x0000000c15087210 */ /* 0x000fe20007f1e0ff */
[----:B------:R-:W4:Y:S04]  /*113930*/  LDL.LU R4, [R1+0x2830] ;  /* 0x0028300001047983 */ /* 0x000f280000300800 */
[----:B------:R-:W4:Y:S01]  /*113940*/  LDL.LU R0, [R1+0x10] ;  /* 0x0000100001007983 */ /* 0x000f220000300800 */
[----:B------:R-:W-:-:S05]  /*113950*/  IMAD.X R9, R7, 0x1, R13, P0 ;  /* 0x0000000107097824 */ /* 0x000fca00000e060d */
[----:B------:R0:W-:Y:S04]  /*113960*/  STL.64 [R1+0x53e8], R8 ;  /* 0x0053e80801007387 */ /* 0x0001e80000100a00 */
[----:B------:R-:W4:Y:S01]  /*113970*/  LDL.LU R10, [R1+0x282c] ;  /* 0x00282c00010a7983 */ /* 0x000f220000300800 */
[----:B------:R-:W-:-:S03]  /*113980*/  IADD3 R18, P0, R22, R12, RZ ;  /* 0x0000000c16127210 */ /* 0x000fc60007f1e0ff */
[----:B------:R-:W4:Y:S01]  /*113990*/  LDL R11, [R1+0x14] ;  /* 0x00001400010b7983 */ /* 0x000f220000100800 */
[----:B0-----:R-:W-:-:S03]  /*1139a0*/  SHF.R.S32.HI R9, RZ, 0x1f, R22 ;  /* 0x0000001fff097819 */ /* 0x001fc60000011416 */
[----:B------:R-:W4:Y:S02]  /*1139b0*/  LDL.LU R8, [R1+0x2828] ;  /* 0x0028280001087983 */ /* 0x000f240000300800 */
[----:B------:R-:W-:Y:S01]  /*1139c0*/  IMAD.X R19, R9, 0x1, R13, P0 ;  /* 0x0000000109137824 */ /* 0x000fe200000e060d */
[----:B------:R-:W-:-:S04]  /*1139d0*/  SHF.R.S32.HI R7, RZ, 0x1f, R23 ;  /* 0x0000001fff077819 */ /* 0x000fc80000011417 */
[----:B------:R0:W-:Y:S01]  /*1139e0*/  STL.64 [R1+0x53b8], R18 ;  /* 0x0053b81201007387 */ /* 0x0001e20000100a00 */
[----:B------:R-:W-:Y:S02]  /*1139f0*/  SHF.R.S32.HI R20, RZ, 0x1f, R24 ;  /* 0x0000001fff147819 */ /* 0x000fe40000011418 */
[----:B0-----:R-:W-:-:S05]  /*113a00*/  IADD3 R18, P0, R23, R12, RZ ;  /* 0x0000000c17127210 */ /* 0x001fca0007f1e0ff */
[----:B------:R-:W-:Y:S02]  /*113a10*/  IMAD.X R19, R7, 0x1, R13, P0 ;  /* 0x0000000107137824 */ /* 0x000fe400000e060d */
[----:B------:R-:W4:Y:S04]  /*113a20*/  LDL R7, [R1+0x18] ;  /* 0x0000180001077983 */ /* 0x000f280000100800 */
        /* <DEDUP_REMOVED lines=15> */
[----:B------:R-:W-:Y:S02]  /*113b20*/  IMAD.X R19, R9, 0x1, R13, P0 ;  /* 0x0000000109137824 */ /* 0x000fe400000e060d */
[----:B------:R-:W4:Y:S04]  /*113b30*/  LDL.LU R9, [R1+0x2824] ;  /* 0x0028240001097983 */ /* 0x000f280000300800 */
[----:B------:R0:W-:Y:S01]  /*113b40*/  STL.64 [R1+0x52e0], R18 ;  /* 0x0052e01201007387 */ /* 0x0001e20000100a00 */
[----:B------:R-:W-:Y:S02]  /*113b50*/  SHF.R.S32.HI R20, RZ, 0x1f, R29 ;  /* 0x0000001fff147819 */ /* 0x000fe4000001141d */
[----:B0-----:R-:W-:-:S05]  /*113b60*/  IADD3 R18, P0, R28, R12, RZ ;  /* 0x0000000c1c127210 */ /* 0x001fca0007f1e0ff */
[----:B------:R-:W-:-:S05]  /*113b70*/  IMAD.X R19, R21, 0x1, R13, P0 ;  /* 0x0000000115137824 */ /* 0x000fca00000e060d */
[----:B------:R0:W-:Y:S02]  /*113b80*/  STL.64 [R1+0x52b0], R18 ;  /* 0x0052b01201007387 */ /* 0x0001e40000100a00 */
[----:B0-----:R-:W-:-:S05]  /*113b90*/  IADD3 R18, P0, R29, R12, RZ ;  /* 0x0000000c1d127210 */ /* 0x001fca0007f1e0ff */
[----:B------:R-:W-:-:S05]  /*113ba0*/  IMAD.X R19, R20, 0x1, R13, P0 ;  /* 0x0000000114137824 */ /* 0x000fca00000e060d */
[----:B------:R2:W-:Y:S02]  /*113bb0*/  STL.64 [R1+0x5280], R18 ;  /* 0x0052801201007387 */ /* 0x0005e40000100a00 */
[----:B--2---:R-:W-:-:S05]  /*113bc0*/  IADD3 R18, P0, R17, R12, RZ ;  /* 0x0000000c11127210 */ /* 0x004fca0007f1e0ff */
[----:B---3--:R-:W-:Y:S01]  /*113bd0*/  IMAD.X R19, R15, 0x1, R13, P0 ;  /* 0x000000010f137824 */ /* 0x008fe200000e060d */
[----:B----4-:R-:W-:-:S05]  /*113be0*/  IADD3 R14, P0, R14, R12, RZ ;  /* 0x0000000c0e0e7210 */ /* 0x010fca0007f1e0ff */
[----:B------:R-:W-:-:S05]  /*113bf0*/  IMAD.X R15, R16, 0x1, R13, P0 ;  /* 0x00000001100f7824 */ /* 0x000fca00000e060d */
[----:B------:R0:W-:Y:S02]  /*113c00*/  STL.64 [R1+0x5228], R14 ;  /* 0x0052280e01007387 */ /* 0x0001e40000100a00 */
[----:B0-----:R-:W-:-:S05]  /*113c10*/  IADD3 R14, P0, R2, R12, RZ ;  /* 0x0000000c020e7210 */ /* 0x001fca0007f1e0ff */
[--C-:B------:R-:W-:Y:S01]  /*113c20*/  IMAD.X R15, R6, 0x1, R13.reuse, P0 ;  /* 0x00000001060f7824 */ /* 0x100fe200000e060d */
[----:B------:R-:W-:Y:S01]  /*113c30*/  IADD3 R2, P0, R3, R12, RZ ;  /* 0x0000000c03027210 */ /* 0x000fe20007f1e0ff */
[----:B------:R-:W-:Y:S04]  /*113c40*/  STL.64 [R1+0x5258], R18 ;  /* 0x0052581201007387 */ /* 0x000fe80000100a00 */
[----:B------:R-:W2:Y:S01]  /*113c50*/  LDL R6, [R1+0x1c] ;  /* 0x00001c0001067983 */ /* 0x000ea20000100800 */
[----:B------:R-:W-:-:S03]  /*113c60*/  IMAD.X R3, R4, 0x1, R13, P0 ;  /* 0x0000000104037824 */ /* 0x000fc600000e060d */
[----:B------:R-:W-:Y:S04]  /*113c70*/  STL.64 [R1+0x5200], R14 ;  /* 0x0052000e01007387 */ /* 0x000fe80000100a00 */
[----:B------:R0:W-:Y:S02]  /*113c80*/  STL.64 [R1+0x51d0], R2 ;  /* 0x0051d00201007387 */ /* 0x0001e40000100a00 */
[----:B0-----:R-:W-:-:S05]  /*113c90*/  IADD3 R2, P0, R0, R12, RZ ;  /* 0x0000000c00027210 */ /* 0x001fca0007f1e0ff */
[----:B------:R-:W-:-:S05]  /*113ca0*/  IMAD.X R3, R10, 0x1, R13, P0 ;  /* 0x000000010a037824 */ /* 0x000fca00000e060d */
[----:B------:R0:W-:Y:S04]  /*113cb0*/  STL.64 [R1+0x51a8], R2 ;  /* 0x0051a80201007387 */ /* 0x0001e80000100a00 */
[----:B------:R-:W3:Y:S04]  /*113cc0*/  LDL.LU R29, [R1+0x20] ;  /* 0x00002000011d7983 */ /* 0x000ee80000300800 */
[----:B------:R-:W4:Y:S01]  /*113cd0*/  LDL.LU R28, [R1+0x24] ;  /* 0x00002400011c7983 */ /* 0x000f220000300800 */
[----:B0-----:R-:W-:-:S05]  /*113ce0*/  IADD3 R2, P0, R11, R12, RZ ;  /* 0x0000000c0b027210 */ /* 0x001fca0007f1e0ff */
[----:B------:R-:W-:Y:S01]  /*113cf0*/  IMAD.X R3, R8, 0x1, R13, P0 ;  /* 0x0000000108037824 */ /* 0x000fe200000e060d */
[----:B----4-:R-:W-:Y:S04]  /*113d00*/  STL [R1+0x5bfc], R28 ;  /* 0x005bfc1c01007387 */ /* 0x010fe80000100800 */
[----:B------:R0:W-:Y:S04]  /*113d10*/  STL.64 [R1+0x5160], R2 ;  /* 0x0051600201007387 */ /* 0x0001e80000100a00 */
[----:B---3--:R-:W-:Y:S04]  /*113d20*/  STL [R1+0x5c00], R29 ;  /* 0x005c001d01007387 */ /* 0x008fe80000100800 */
[----:B------:R-:W3:Y:S04]  /*113d30*/  LDL.LU R27, [R1+0x28] ;  /* 0x00002800011b7983 */ /* 0x000ee80000300800 */
[----:B------:R-:W4:Y:S04]  /*113d40*/  LDL.LU R25, [R1+0x2814] ;  /* 0x0028140001197983 */ /* 0x000f280000300800 */
[----:B------:R-:W4:Y:S04]  /*113d50*/  LDL.LU R24, [R1+0x2c] ;  /* 0x00002c0001187983 */ /* 0x000f280000300800 */
[----:B------:R-:W4:Y:S04]  /*113d60*/  LDL.LU R26, [R1+0x2810] ;  /* 0x00281000011a7983 */ /* 0x000f280000300800 */
[----:B------:R-:W4:Y:S04]  /*113d70*/  LDL.LU R23, [R1+0x30] ;  /* 0x0000300001177983 */ /* 0x000f280000300800 */
[----:B------:R-:W4:Y:S04]  /*113d80*/  LDL.LU R21, [R1+0x280c] ;  /* 0x00280c0001157983 */ /* 0x000f280000300800 */
[----:B------:R-:W4:Y:S04]  /*113d90*/  LDL.LU R20, [R1+0x34] ;  /* 0x0000340001147983 */ /* 0x000f280000300800 */
[----:B------:R-:W4:Y:S01]  /*113da0*/  LDL.LU R22, [R1+0x2808] ;  /* 0x0028080001167983 */ /* 0x000f220000300800 */
[----:B0-----:R-:W-:-:S03]  /*113db0*/  IADD3 R2, P0, R7, R12, RZ ;  /* 0x0000000c07027210 */ /* 0x001fc60007f1e0ff */
[----:B------:R-:W4:Y:S04]  /*113dc0*/  LDL.LU R7, [R1+0x38] ;  /* 0x0000380001077983 */ /* 0x000f280000300800 */
[----:B------:R-:W4:Y:S01]  /*113dd0*/  LDL.LU R19, [R1+0x2804] ;  /* 0x0028040001137983 */ /* 0x000f220000300800 */
[----:B------:R-:W-:-:S03]  /*113de0*/  IMAD.X R3, R9, 0x1, R13, P0 ;  /* 0x0000000109037824 */ /* 0x000fc600000e060d */
[----:B------:R-:W4:Y:S04]  /*113df0*/  LDL.LU R18, [R1+0x3c] ;  /* 0x00003c0001127983 */ /* 0x000f280000300800 */
[----:B------:R-:W4:Y:S04]  /*113e00*/  LDL.LU R17, [R1+0x2800] ;  /* 0x0028000001117983 */ /* 0x000f280000300800 */
[----:B------:R0:W-:Y:S04]  /*113e10*/  STL.64 [R1+0x5110], R2 ;  /* 0x0051100201007387 */ /* 0x0001e80000100a00 */
[----:B------:R-:W4:Y:S04]  /*113e20*/  LDL.LU R16, [R1+0x40] ;  /* 0x0000400001107983 */ /* 0x000f280000300800 */
[----:B------:R-:W4:Y:S04]  /*113e30*/  LDL.LU R15, [R1+0x27fc] ;  /* 0x0027fc00010f7983 */ /* 0x000f280000300800 */
[----:B------:R-:W4:Y:S04]  /*113e40*/  LDL.LU R14, [R1+0x44] ;  /* 0x00004400010e7983 */ /* 0x000f280000300800 */
[----:B------:R-:W4:Y:S04]  /*113e50*/  LDL.LU R4, [R1+0x27f8] ;  /* 0x0027f80001047983 */ /* 0x000f280000300800 */
[----:B0-----:R-:W4:Y:S04]  /*113e60*/  LDL.LU R2, [R1+0x48] ;  /* 0x0000480001027983 */ /* 0x001f280000300800 */
[----:B------:R-:W4:Y:S04]  /*113e70*/  LDL.LU R8, [R1+0x27f4] ;  /* 0x0027f40001087983 */ /* 0x000f280000300800 */
[----:B------:R-:W3:Y:S01]  /*113e80*/  LDL.LU R29, [R1+0x2820] ;  /* 0x00282000011d7983 */ /* 0x000ee20000300800 */
[----:B--2---:R-:W-:-:S03]  /*113e90*/  IADD3 R28, P0, R6, R12, RZ ;  /* 0x0000000c061c7210 */ /* 0x004fc60007f1e0ff */
[----:B------:R-:W2:Y:S04]  /*113ea0*/  LDL.LU R3, [R1+0x4c] ;  /* 0x00004c0001037983 */ /* 0x000ea80000300800 */
[----:B------:R-:W2:Y:S04]  /*113eb0*/  LDL.LU R0, [R1+0x27f0] ;  /* 0x0027f00001007983 */ /* 0x000ea80000300800 */
[----:B------:R-:W2:Y:S04]  /*113ec0*/  LDL.LU R10, [R1+0x50] ;  /* 0x00005000010a7983 */ /* 0x000ea80000300800 */
[----:B------:R-:W2:Y:S04]  /*113ed0*/  LDL.LU R11, [R1+0x27ec] ;  /* 0x0027ec00010b7983 */ /* 0x000ea80000300800 */
[----:B------:R-:W2:Y:S04]  /*113ee0*/  LDL.LU R9, [R1+0x54] ;  /* 0x0000540001097983 */ /* 0x000ea80000300800 */
[----:B------:R-:W2:Y:S01]  /*113ef0*/  LDL.LU R6, [R1+0x27e8] ;  /* 0x0027e80001067983 */ /* 0x000ea20000300800 */
[----:B---3--:R-:W-:-:S05]  /*113f00*/  IMAD.X R29, R29, 0x1, R13, P0 ;  /* 0x000000011d1d7824 */ /* 0x008fca00000e060d */
[----:B------:R0:W-:Y:S04]  /*113f10*/  STL.64 [R1+0x50c8], R28 ;  /* 0x0050c81c01007387 */ /* 0x0001e80000100a00 */
[----:B0-----:R-:W3:Y:S02]  /*113f20*/  LDL.LU R29, [R1+0x5c00] ;  /* 0x005c0000011d7983 */ /* 0x001ee40000300800 */
[----:B---3--:R-:W-:Y:S02]  /*113f30*/  IADD3 R28, P0, R29, R12, RZ ;  /* 0x0000000c1d1c7210 */ /* 0x008fe40007f1e0ff */
[----:B------:R-:W3:Y:S03]  /*113f40*/  LDL.LU R29, [R1+0x281c] ;  /* 0x00281c00011d7983 */ /* 0x000ee60000300800 */
[----:B---3--:R-:W-:-:S05]  /*113f50*/  IMAD.X R29, R29, 0x1, R13, P0 ;  /* 0x000000011d1d7824 */ /* 0x008fca00000e060d */
[----:B------:R0:W-:Y:S04]  /*113f60*/  STL.64 [R1+0x5078], R28 ;  /* 0x0050781c01007387 */ /* 0x0001e80000100a00 */
[----:B0-----:R-:W3:Y:S04]  /*113f70*/  LDL.LU R28, [R1+0x5bfc] ;  /* 0x005bfc00011c7983 */ /* 0x001ee80000300800 */
[----:B------:R-:W4:Y:S01]  /*113f80*/  LDL.LU R29, [R1+0x2818] ;  /* 0x00281800011d7983 */ /* 0x000f220000300800 */
[----:B---3--:R-:W-:-:S05]  /*113f90*/  IADD3 R28, P0, R28, R12, RZ ;  /* 0x0000000c1c1c7210 */ /* 0x008fca0007f1e0ff */
        /* <DEDUP_REMOVED lines=16> */
[----:B------:R-:W-:Y:S01]  /*1140a0*/  IMAD.X R19, R17, 0x1, R13, P0 ;  /* 0x0000000111137824 */ /* 0x000fe200000e060d */
[----:B------:R-:W-:-:S05]  /*1140b0*/  IADD3 R16, P0, R16, R12, RZ ;  /* 0x0000000c10107210 */ /* 0x000fca0007f1e0ff */
[--C-:B------:R-:W-:Y:S01]  /*1140c0*/  IMAD.X R17, R15, 0x1, R13.reuse, P0 ;  /* 0x000000010f117824 */ /* 0x100fe200000e060d */
[----:B------:R-:W-:Y:S01]  /*1140d0*/  IADD3 R14, P0, R14, R12, RZ ;  /* 0x0000000c0e0e7210 */ /* 0x000fe20007f1e0ff */
[----:B------:R-:W-:Y:S04]  /*1140e0*/  STL.64 [R1+0x4f48], R24 ;  /* 0x004f481801007387 */ /* 0x000fe80000100a00 */
[----:B------:R-:W3:Y:S01]  /*1140f0*/  LDL.LU R7, [R1+0x58] ;  /* 0x0000580001077983 */ /* 0x000ee20000300800 */
[----:B------:R-:W-:-:S03]  /*114100*/  IMAD.X R15, R4, 0x1, R13, P0 ;  /* 0x00000001040f7824 */ /* 0x000fc600000e060d */
[----:B------:R-:W-:Y:S04]  /*114110*/  STL.64 [R1+0x4eb0], R20 ;  /* 0x004eb01401007387 */ /* 0x000fe80000100a00 */
[----:B------:R-:W-:Y:S04]  /*114120*/  STL.64 [R1+0x4e68], R18 ;  /* 0x004e681201007387 */ /* 0x000fe80000100a00 */
[----:B------:R0:W-:Y:S02]  /*114130*/  STL.64 [R1+0x4dd8], R14 ;  /* 0x004dd80e01007387 */ /* 0x0001e40000100a00 */
[----:B0-----:R-:W-:-:S05]  /*114140*/  IADD3 R14, P0, R2, R12, RZ ;  /* 0x0000000c020e7210 */ /* 0x001fca0007f1e0ff */
[--C-:B------:R-:W-:Y:S01]  /*114150*/  IMAD.X R15, R8, 0x1, R13.reuse, P0 ;  /* 0x00000001080f7824 */ /* 0x100fe200000e060d */
[----:B--2---:R-:W-:Y:S01]  /*114160*/  IADD3 R2, P0, R3, R12, RZ ;  /* 0x0000000c03027210 */ /* 0x004fe20007f1e0ff */
[----:B------:R-:W-:Y:S04]  /*114170*/  STL.64 [R1+0x4e18], R16 ;  /* 0x004e181001007387 */ /* 0x000fe80000100a00 */
[----:B------:R-:W2:Y:S01]  /*114180*/  LDL.LU R8, [R1+0x27e4] ;  /* 0x0027e40001087983 */ /* 0x000ea20000300800 */
[----:B------:R-:W-:-:S03]  /*114190*/  IMAD.X R3, R0, 0x1, R13, P0 ;  /* 0x0000000100037824 */ /* 0x000fc600000e060d */
[----:B------:R-:W-:Y:S04]  /*1141a0*/  STL.64 [R1+0x4d80], R14 ;  /* 0x004d800e01007387 */ /* 0x000fe80000100a00 */
[----:B------:R0:W-:Y:S02]  /*1141b0*/  STL.64 [R1+0x4d38], R2 ;  /* 0x004d380201007387 */ /* 0x0001e40000100a00 */
[----:B0-----:R-:W-:-:S05]  /*1141c0*/  IADD3 R2, P0, R10, R12, RZ ;  /* 0x0000000c0a027210 */ /* 0x001fca0007f1e0ff */
[----:B------:R-:W-:-:S05]  /*1141d0*/  IMAD.X R3, R11, 0x1, R13, P0 ;  /* 0x000000010b037824 */ /* 0x000fca00000e060d */
[----:B------:R0:W-:Y:S04]  /*1141e0*/  STL.64 [R1+0x4ce8], R2 ;  /* 0x004ce80201007387 */ /* 0x0001e80000100a00 */
[----:B------:R-:W4:Y:S01]  /*1141f0*/  LDL.LU R29, [R1+0x60] ;  /* 0x00006000011d7983 */ /* 0x000f220000300800 */
[----:B0-----:R-:W-:-:S05]  /*114200*/  IADD3 R2, P0, R9, R12, RZ ;  /* 0x0000000c09027210 */ /* 0x001fca0007f1e0ff */
[----:B------:R-:W-:Y:S02]  /*114210*/  IMAD.X R3, R6, 0x1, R13, P0 ;  /* 0x0000000106037824 */ /* 0x000fe400000e060d */
[----:B------:R-:W4:Y:S04]  /*114220*/  LDL.LU R6, [R1+0x27dc] ;  /* 0x0027dc0001067983 */ /* 0x000f280000300800 */
[----:B------:R-:W4:Y:S04]  /*114230*/  LDL.LU R28, [R1+0x64] ;  /* 0x00006400011c7983 */ /* 0x000f280000300800 */
[----:B------:R-:W-:Y:S01]  /*114240*/  STL.64 [R1+0x4ca0], R2 ;  /* 0x004ca00201007387 */ /* 0x000fe20000100a00 */
[----:B---3--:R-:W-:-:S05]  /*114250*/  IADD3 R10, P0, R7, R12, RZ ;  /* 0x0000000c070a7210 */ /* 0x008fca0007f1e0ff */
[----:B--2---:R-:W-:Y:S01]  /*114260*/  IMAD.X R11, R8, 0x1, R13, P0 ;  /* 0x00000001080b7824 */ /* 0x004fe200000e060d */
[----:B----4-:R0:W-:Y:S04]  /*114270*/  STL [R1+0x5bf4], R28 ;  /* 0x005bf41c01007387 */ /* 0x0101e80000100800 */
[----:B0-----:R-:W2:Y:S04]  /*114280*/  LDL.LU R28, [R1+0x5c] ;  /* 0x00005c00011c7983 */ /* 0x001ea80000300800 */
[----:B------:R-:W-:Y:S04]  /*114290*/  STL [R1+0x5bf8], R29 ;  /* 0x005bf81d01007387 */ /* 0x000fe80000100800 */
        /* <DEDUP_REMOVED lines=20> */
[----:B------:R0:W-:Y:S04]  /*1143e0*/  STL.64 [R1+0x4c50], R10 ;  /* 0x004c500a01007387 */ /* 0x0001e80000100a00 */
[----:B0-----:R-:W4:Y:S04]  /*1143f0*/  LDL.LU R10, [R1+0x27b0] ;  /* 0x0027b000010a7983 */ /* 0x001f280000300800 */
[----:B------:R-:W4:Y:S04]  /*114400*/  LDL.LU R11, [R1+0x90] ;  /* 0x00009000010b7983 */ /* 0x000f280000300800 */
[----:B------:R-:W4:Y:S04]  /*114410*/  LDL.LU R8, [R1+0x27ac] ;  /* 0x0027ac0001087983 */ /* 0x000f280000300800 */
[----:B------:R-:W3:Y:S01]  /*114420*/  LDL.LU R29, [R1+0x27e0] ;  /* 0x0027e000011d7983 */ /* 0x000ee20000300800 */
[----:B--2---:R-:W-:-:S05]  /*114430*/  IADD3 R28, P0, R28, R12, RZ ;  /* 0x0000000c1c1c7210 */ /* 0x004fca0007f1e0ff */
[----:B---3--:R-:W-:-:S05]  /*114440*/  IMAD.X R29, R29, 0x1, R13, P0 ;  /* 0x000000011d1d7824 */ /* 0x008fca00000e060d */
[----:B------:R0:W-:Y:S04]  /*114450*/  STL.64 [R1+0x4c08], R28 ;  /* 0x004c081c01007387 */ /* 0x0001e80000100a00 */
[----:B0-----:R-:W2:Y:S02]  /*114460*/  LDL.LU R29, [R1+0x5bf8] ;  /* 0x005bf800011d7983 */ /* 0x001ea40000300800 */
[----:B--2---:R-:W-:-:S05]  /*114470*/  IADD3 R28, P0, R29, R12, RZ ;  /* 0x0000000c1d1c7210 */ /* 0x004fca0007f1e0ff */
[----:B------:R-:W-:-:S05]  /*114480*/  IMAD.X R29, R6, 0x1, R13, P0 ;  /* 0x00000001061d7824 */ /* 0x000fca00000e060d */
[----:B------:R0:W-:Y:S04]  /*114490*/  STL.64 [R1+0x4bb8], R28 ;  /* 0x004bb81c01007387 */ /* 0x0001e80000100a00 */
[----:B0-----:R-:W2:Y:S04]  /*1144a0*/  LDL.LU R28, [R1+0x5bf4] ;  /* 0x005bf400011c7983 */ /* 0x001ea80000300800 */
[----:B------:R-:W3:Y:S01]  /*1144b0*/  LDL.LU R6, [R1+0x94] ;  /* 0x0000940001067983 */ /* 0x000ee20000300800 */
[----:B--2---:R-:W-:-:S05]  /*1144c0*/  IADD3 R28, P0, R28, R12, RZ ;  /* 0x0000000c1c1c7210 */ /* 0x004fca0007f1e0ff */
[----:B------:R-:W-:Y:S01]  /*1144d0*/  IMAD.X R29, R27, 0x1, R13, P0 ;  /* 0x000000011b1d7824 */ /* 0x000fe200000e060d */
[----:B----4-:R-:W-:-:S05]  /*1144e0*/  IADD3 R26, P0, R26, R12, RZ ;  /* 0x0000000c1a1a7210 */ /* 0x010fca0007f1e0ff */
[----:B------:R-:W-:Y:S01]  /*1144f0*/  IMAD.X R27, R25, 0x1, R13, P0 ;  /* 0x00000001191b7824 */ /* 0x000fe200000e060d */
[----:B------:R-:W-:-:S05]  /*114500*/  IADD3 R24, P0, R24, R12, RZ ;  /* 0x0000000c18187210 */ /* 0x000fca0007f1e0ff */
[--C-:B------:R-:W-:Y:S01]  /*114510*/  IMAD.X R25, R23, 0x1, R13.reuse, P0 ;  /* 0x0000000117197824 */ /* 0x100fe200000e060d */
[-C--:B------:R-:W-:Y:S01]  /*114520*/  IADD3 R22, P0, R22, R12.reuse, RZ ;  /* 0x0000000c16167210 */ /* 0x080fe20007f1e0ff */
[----:B------:R-:W-:Y:S04]  /*114530*/  STL.64 [R1+0x4b70], R28 ;  /* 0x004b701c01007387 */ /* 0x000fe80000100a00 */
[----:B------:R-:W-:Y:S01]  /*114540*/  IMAD.X R23, R21, 0x1, R13, P0 ;  /* 0x0000000115177824 */ /* 0x000fe200000e060d */
[----:B------:R-:W-:Y:S04]  /*114550*/  STL.64 [R1+0x4b20], R26 ;  /* 0x004b201a01007387 */ /* 0x000fe80000100a00 */
[----:B------:R0:W-:Y:S02]  /*114560*/  STL.64 [R1+0x4a88], R22 ;  /* 0x004a881601007387 */ /* 0x0001e40000100a00 */
[----:B0-----:R-:W-:-:S05]  /*114570*/  IADD3 R22, P0, R9, R12, RZ ;  /* 0x0000000c09167210 */ /* 0x001fca0007f1e0ff */
[--C-:B------:R-:W-:Y:S01]  /*114580*/  IMAD.X R23, R19, 0x1, R13.reuse, P0 ;  /* 0x0000000113177824 */ /* 0x100fe200000e060d */
[----:B------:R-:W-:Y:S01]  /*114590*/  IADD3 R18, P0, R18, R12, RZ ;  /* 0x0000000c12127210 */ /* 0x000fe20007f1e0ff */
[----:B------:R-:W-:Y:S04]  /*1145a0*/  STL.64 [R1+0x4ad8], R24 ;  /* 0x004ad81801007387 */ /* 0x000fe80000100a00 */
[----:B------:R-:W2:Y:S01]  /*1145b0*/  LDL.LU R9, [R1+0x27a8] ;  /* 0x0027a80001097983 */ /* 0x000ea20000300800 */
        /* <DEDUP_REMOVED lines=12> */
[----:B------:R-:W4:Y:S01]  /*114680*/  LDL.LU R7, [R1+0x98] ;  /* 0x0000980001077983 */ /* 0x000f220000300800 */
[----:B------:R-:W-:-:S03]  /*114690*/  IMAD.X R3, R4, 0x1, R13, P0 ;  /* 0x0000000104037824 */ /* 0x000fc600000e060d */
[----:B------:R-:W-:Y:S04]  /*1146a0*/  STL.64 [R1+0x4910], R14 ;  /* 0x0049100e01007387 */ /* 0x000fe80000100a00 */
[----:B------:R0:W-:Y:S02]  /*1146b0*/  STL.64 [R1+0x48c0], R2 ;  /* 0x0048c00201007387 */ /* 0x0001e40000100a00 */
[----:B0-----:R-:W-:-:S05]  /*1146c0*/  IADD3 R2, P0, R0, R12, RZ ;  /* 0x0000000c00027210 */ /* 0x001fca0007f1e0ff */
[----:B------:R-:W-:-:S05]  /*1146d0*/  IMAD.X R3, R10, 0x1, R13, P0 ;  /* 0x000000010a037824 */ /* 0x000fca00000e060d */
[----:B------:R0:W-:Y:S04]  /*1146e0*/  STL.64 [R1+0x4878], R2 ;  /* 0x0048780201007387 */ /* 0x0001e80000100a00 */
[----:B------:R-:W3:Y:S04]  /*1146f0*/  LDL.LU R29, [R1+0x9c] ;  /* 0x00009c00011d7983 */ /* 0x000ee80000300800 */
[----:B------:R-:W2:Y:S01]  /*114700*/  LDL.LU R28, [R1+0xa0] ;  /* 0x0000a000011c7983 */ /* 0x000ea20000300800 */
[----:B0-----:R-:W-:-:S05]  /*114710*/  IADD3 R2, P0, R11, R12, RZ ;  /* 0x0000000c0b027210 */ /* 0x001fca0007f1e0ff */
[----:B------:R-:W-:Y:S01]  /*114720*/  IMAD.X R3, R8, 0x1, R13, P0 ;  /* 0x0000000108037824 */ /* 0x000fe200000e060d */
[----:B--2---:R-:W-:Y:S04]  /*114730*/  STL [R1+0x5bec], R28 ;  /* 0x005bec1c01007387 */ /* 0x004fe80000100800 */
[----:B------:R0:W-:Y:S04]  /*114740*/  STL.64 [R1+0x4828], R2 ;  /* 0x0048280201007387 */ /* 0x0001e80000100a00 */
[----:B---3--:R-:W-:Y:S04]  /*114750*/  STL [R1+0x5bf0], R29 ;  /* 0x005bf01d01007387 */ /* 0x008fe80000100800 */
[----:B------:R-:W2:Y:S04]  /*114760*/  LDL.LU R27, [R1+0xa4] ;  /* 0x0000a400011b7983 */ /* 0x000ea80000300800 */
[----:B------:R-:W3:Y:S04]  /*114770*/  LDL.LU R25, [R1+0x2798] ;  /* 0x0027980001197983 */ /* 0x000ee80000300800 */
[----:B------:R-:W3:Y:S04]  /*114780*/  LDL.LU R24, [R1+0xa8] ;  /* 0x0000a80001187983 */ /* 0x000ee80000300800 */
[----:B------:R-:W3:Y:S04]  /*114790*/  LDL.LU R26, [R1+0x2794] ;  /* 0x00279400011a7983 */ /* 0x000ee80000300800 */
[----:B------:R-:W3:Y:S04]  /*1147a0*/  LDL.LU R23, [R1+0xac] ;  /* 0x0000ac0001177983 */ /* 0x000ee80000300800 */
[----:B------:R-:W3:Y:S04]  /*1147b0*/  LDL.LU R21, [R1+0x2790] ;  /* 0x0027900001157983 */ /* 0x000ee80000300800 */
[----:B------:R-:W3:Y:S04]  /*1147c0*/  LDL R20, [R1+0xb0] ;  /* 0x0000b00001147983 */ /* 0x000ee80000100800 */
[----:B------:R-:W3:Y:S01]  /*1147d0*/  LDL.LU R22, [R1+0x278c] ;  /* 0x00278c0001167983 */ /* 0x000ee20000300800 */
[----:B0-----:R-:W-:-:S03]  /*1147e0*/  IADD3 R2, P0, R6, R12, RZ ;  /* 0x0000000c06027210 */ /* 0x001fc60007f1e0ff */
[----:B------:R-:W3:Y:S04]  /*1147f0*/  LDL R6, [R1+0xb4] ;  /* 0x0000b40001067983 */ /* 0x000ee80000100800 */
[----:B------:R-:W3:Y:S01]  /*114800*/  LDL.LU R19, [R1+0x2788] ;  /* 0x0027880001137983 */ /* 0x000ee20000300800 */
[----:B------:R-:W-:-:S03]  /*114810*/  IMAD.X R3, R9, 0x1, R13, P0 ;  /* 0x0000000109037824 */ /* 0x000fc600000e060d */
[----:B------:R-:W3:Y:S04]  /*114820*/  LDL R18, [R1+0xbc] ;  /* 0x0000bc0001127983 */ /* 0x000ee80000100800 */
[----:B------:R-:W3:Y:S04]  /*114830*/  LDL.LU R17, [R1+0x2784] ;  /* 0x0027840001117983 */ /* 0x000ee80000300800 */
[----:B------:R0:W-:Y:S04]  /*114840*/  STL.64 [R1+0x47d0], R2 ;  /* 0x0047d00201007387 */ /* 0x0001e80000100a00 */
[----:B------:R-:W3:Y:S04]  /*114850*/  LDL.LU R16, [R1+0xd0] ;  /* 0x0000d00001107983 */ /* 0x000ee80000300800 */
[----:B------:R-:W3:Y:S04]  /*114860*/  LDL.LU R15, [R1+0x2780] ;  /* 0x00278000010f7983 */ /* 0x000ee80000300800 */
[----:B------:R-:W3:Y:S04]  /*114870*/  LDL.LU R14, [R1+0xd4] ;  /* 0x0000d400010e7983 */ /* 0x000ee80000300800 */
[----:B------:R-:W3:Y:S04]  /*114880*/  LDL.LU R4, [R1+0x277c] ;  /* 0x00277c0001047983 */ /* 0x000ee80000300800 */
[----:B0-----:R-:W3:Y:S04]  /*114890*/  LDL.LU R2, [R1+0xd8] ;  /* 0x0000d80001027983 */ /* 0x001ee80000300800 */
[----:B------:R-:W3:Y:S04]  /*1148a0*/  LDL.LU R8, [R1+0x2778] ;  /* 0x0027780001087983 */ /* 0x000ee80000300800 */
[----:B------:R-:W2:Y:S01]  /*1148b0*/  LDL.LU R29, [R1+0x27a4] ;  /* 0x0027a400011d7983 */ /* 0x000ea20000300800 */
[----:B----4-:R-:W-:-:S03]  /*1148c0*/  IADD3 R28, P0, R7, R12, RZ ;  /* 0x0000000c071c7210 */ /* 0x010fc60007f1e0ff */
[----:B------:R-:W4:Y:S04]  /*1148d0*/  LDL.LU R3, [R1+0xdc] ;  /* 0x0000dc0001037983 */ /* 0x000f280000300800 */
[----:B------:R-:W4:Y:S04]  /*1148e0*/  LDL.LU R0, [R1+0x2774] ;  /* 0x0027740001007983 */ /* 0x000f280000300800 */
[----:B------:R-:W4:Y:S04]  /*1148f0*/  LDL.LU R10, [R1+0x100] ;  /* 0x00010000010a7983 */ /* 0x000f280000300800 */
[----:B------:R-:W4:Y:S04]  /*114900*/  LDL.LU R11, [R1+0x2770] ;  /* 0x00277000010b7983 */ /* 0x000f280000300800 */
[----:B------:R-:W4:Y:S04]  /*114910*/  LDL.LU R9, [R1+0x104] ;  /* 0x0001040001097983 */ /* 0x000f280000300800 */
[----:B------:R-:W4:Y:S01]  /*114920*/  LDL.LU R7, [R1+0x276c] ;  /* 0x00276c0001077983 */ /* 0x000f220000300800 */
[----:B--2---:R-:W-:-:S05]  /*114930*/  IMAD.X R29, R29, 0x1, R13, P0 ;  /* 0x000000011d1d7824 */ /* 0x004fca00000e060d */
[----:B------:R0:W-:Y:S04]  /*114940*/  STL.64 [R1+0x4780], R28 ;  /* 0x0047801c01007387 */ /* 0x0001e80000100a00 */
[----:B0-----:R-:W2:Y:S02]  /*114950*/  LDL.LU R29, [R1+0x5bf0] ;  /* 0x005bf000011d7983 */ /* 0x001ea40000300800 */
[----:B--2---:R-:W-:Y:S02]  /*114960*/  IADD3 R28, P0, R29, R12, RZ ;  /* 0x0000000c1d1c7210 */ /* 0x004fe40007f1e0ff */
[----:B------:R-:W2:Y:S03]  /*114970*/  LDL.LU R29, [R1+0x27a0] ;  /* 0x0027a000011d7983 */ /* 0x000ea60000300800 */
[----:B--2---:R-:W-:-:S05]  /*114980*/  IMAD.X R29, R29, 0x1, R13, P0 ;  /* 0x000000011d1d7824 */ /* 0x004fca00000e060d */
[----:B------:R0:W-:Y:S04]  /*114990*/  STL.64 [R1+0x4738], R28 ;  /* 0x0047381c01007387 */ /* 0x0001e80000100a00 */
[----:B0-----:R-:W2:Y:S04]  /*1149a0*/  LDL.LU R28, [R1+0x5bec] ;  /* 0x005bec00011c7983 */ /* 0x001ea80000300800 */
[----:B------:R-:W3:Y:S01]  /*1149b0*/  LDL.LU R29, [R1+0x279c] ;  /* 0x00279c00011d7983 */ /* 0x000ee20000300800 */
[----:B--2---:R-:W-:-:S05]  /*1149c0*/  IADD3 R28, P0, R28, R12, RZ ;  /* 0x0000000c1c1c7210 */ /* 0x004fca0007f1e0ff */
        /* <DEDUP_REMOVED lines=21> */
[----:B------:R-:W2:Y:S01]  /*114b20*/  LDL.LU R6, [R1+0x108] ;  /* 0x0001080001067983 */ /* 0x000ea20000300800 */
[----:B------:R-:W-:-:S03]  /*114b30*/  IMAD.X R15, R4, 0x1, R13, P0 ;  /* 0x00000001040f7824 */ /* 0x000fc600000e060d */
[----:B------:R-:W-:Y:S04]  /*114b40*/  STL.64 [R1+0x4578], R20 ;  /* 0x0045781401007387 */ /* 0x000fe80000100a00 */
[----:B------:R-:W-:Y:S04]  /*114b50*/  STL.64 [R1+0x4528], R18 ;  /* 0x0045281201007387 */ /* 0x000fe80000100a00 */
[----:B------:R0:W-:Y:S02]  /*114b60*/  STL.64 [R1+0x4490], R14 ;  /* 0x0044900e01007387 */ /* 0x0001e40000100a00 */
[----:B0-----:R-:W-:-:S05]  /*114b70*/  IADD3 R14, P0, R2, R12, RZ ;  /* 0x0000000c020e7210 */ /* 0x001fca0007f1e0ff */
[--C-:B------:R-:W-:Y:S01]  /*114b80*/  IMAD.X R15, R8, 0x1, R13.reuse, P0 ;  /* 0x00000001080f7824 */ /* 0x100fe200000e060d */
[----:B----4-:R-:W-:Y:S01]  /*114b90*/  IADD3 R2, P0, R3, R12, RZ ;  /* 0x0000000c03027210 */ /* 0x010fe20007f1e0ff */
[----:B------:R-:W-:Y:S04]  /*114ba0*/  STL.64 [R1+0x44e0], R16 ;  /* 0x0044e01001007387 */ /* 0x000fe80000100a00 */
[----:B------:R-:W3:Y:S01]  /*114bb0*/  LDL.LU R8, [R1+0x2768] ;  /* 0x0027680001087983 */ /* 0x000ee20000300800 */
        /* <DEDUP_REMOVED lines=12> */
[----:B--2---:R-:W-:-:S05]  /*114c80*/  IADD3 R10, P0, R6, R12, RZ ;  /* 0x0000000c060a7210 */ /* 0x004fca0007f1e0ff */
[----:B---3--:R-:W-:Y:S01]  /*114c90*/  IMAD.X R11, R8, 0x1, R13, P0 ;  /* 0x00000001080b7824 */ /* 0x008fe200000e060d */
        /* <DEDUP_REMOVED lines=25> */
[----:B------:R-:W4:Y:S04]  /*114e30*/  LDL R11, [R1+0xc70] ;  /* 0x000c7000010b7983 */ /* 0x000f280000100800 */
        /* <DEDUP_REMOVED lines=10> */
[----:B------:R-:W3:Y:S01]  /*114ee0*/  LDL R7, [R1+0xc74] ;  /* 0x000c740001077983 */ /* 0x000ee20000100800 */
        /* <DEDUP_REMOVED lines=28> */
[----:B------:R-:W4:Y:S01]  /*1150b0*/  LDL R6, [R1+0xc78] ;  /* 0x000c780001067983 */ /* 0x000f220000100800 */
[----:B------:R-:W-:-:S03]  /*1150c0*/  IMAD.X R3, R4, 0x1, R13, P0 ;  /* 0x0000000104037824 */ /* 0x000fc600000e060d */
[----:B------:R-:W-:Y:S04]  /*1150d0*/  STL.64 [R1+0x39c0], R14 ;  /* 0x0039c00e01007387 */ /* 0x000fe80000100a00 */
[----:B------:R0:W-:Y:S02]  /*1150e0*/  STL.64 [R1+0x3918], R2 ;  /* 0x0039180201007387 */ /* 0x0001e40000100a00 */
[----:B0-----:R-:W-:-:S05]  /*1150f0*/  IADD3 R2, P0, R0, R12, RZ ;  /* 0x0000000c00027210 */ /* 0x001fca0007f1e0ff */
[----:B------:R-:W-:-:S05]  /*115100*/  IMAD.X R3, R10, 0x1, R13, P0 ;  /* 0x000000010a037824 */ /* 0x000fca00000e060d */
[----:B------:R0:W-:Y:S04]  /*115110*/  STL.64 [R1+0x3868], R2 ;  /* 0x0038680201007387 */ /* 0x0001e80000100a00 */
[----:B------:R-:W3:Y:S04]  /*115120*/  LDL R28, [R1+0xca0] ;  /* 0x000ca000011c7983 */ /* 0x000ee80000100800 */
[----:B------:R-:W2:Y:S01]  /*115130*/  LDL R29, [R1+0xc7c] ;  /* 0x000c7c00011d7983 */ /* 0x000ea20000100800 */
[----:B0-----:R-:W-:-:S05]  /*115140*/  IADD3 R2, P0, R11, R12, RZ ;  /* 0x0000000c0b027210 */ /* 0x001fca0007f1e0ff */
[----:B------:R-:W-:Y:S01]  /*115150*/  IMAD.X R3, R8, 0x1, R13, P0 ;  /* 0x0000000108037824 */ /* 0x000fe200000e060d */
[----:B---3--:R-:W-:Y:S04]  /*115160*/  STL [R1+0x5bdc], R28 ;  /* 0x005bdc1c01007387 */ /* 0x008fe80000100800 */
[----:B------:R0:W-:Y:S04]  /*115170*/  STL.64 [R1+0x37c0], R2 ;  /* 0x0037c00201007387 */ /* 0x0001e80000100a00 */
[----:B--2---:R-:W-:Y:S04]  /*115180*/  STL [R1+0x5be0], R29 ;  /* 0x005be01d01007387 */ /* 0x004fe80000100800 */
[----:B------:R-:W2:Y:S04]  /*115190*/  LDL R27, [R1+0xca4] ;  /* 0x000ca400011b7983 */ /* 0x000ea80000100800 */
[----:B------:R-:W3:Y:S04]  /*1151a0*/  LDL.LU R25, [R1+0x271c] ;  /* 0x00271c0001197983 */ /* 0x000ee80000300800 */
[----:B------:R-:W3:Y:S04]  /*1151b0*/  LDL R24, [R1+0xca8] ;  /* 0x000ca80001187983 */ /* 0x000ee80000100800 */
[----:B------:R-:W3:Y:S04]  /*1151c0*/  LDL.LU R26, [R1+0x2718] ;  /* 0x00271800011a7983 */ /* 0x000ee80000300800 */
[----:B------:R-:W3:Y:S04]  /*1151d0*/  LDL R23, [R1+0xcac] ;  /* 0x000cac0001177983 */ /* 0x000ee80000100800 */
        /* <DEDUP_REMOVED lines=10> */
[----:B------:R-:W3:Y:S04]  /*115280*/  LDL R16, [R1+0xd0c] ;  /* 0x000d0c0001107983 */ /* 0x000ee80000100800 */
[----:B------:R-:W3:Y:S04]  /*115290*/  LDL.LU R15, [R1+0x2704] ;  /* 0x00270400010f7983 */ /* 0x000ee80000300800 */
[----:B------:R-:W3:Y:S04]  /*1152a0*/  LDL R14, [R1+0xd40] ;  /* 0x000d4000010e7983 */ /* 0x000ee80000100800 */
[----:B------:R-:W3:Y:S04]  /*1152b0*/  LDL.LU R4, [R1+0x2700] ;  /* 0x0027000001047983 */ /* 0x000ee80000300800 */
[----:B0-----:R-:W3:Y:S04]  /*1152c0*/  LDL R2, [R1+0xd44] ;  /* 0x000d440001027983 */ /* 0x001ee80000100800 */
[----:B------:R-:W3:Y:S04]  /*1152d0*/  LDL.LU R8, [R1+0x26fc] ;  /* 0x0026fc0001087983 */ /* 0x000ee80000300800 */
[----:B------:R-:W2:Y:S01]  /*1152e0*/  LDL.LU R29, [R1+0x2728] ;  /* 0x00272800011d7983 */ /* 0x000ea20000300800 */
[----:B----4-:R-:W-:-:S03]  /*1152f0*/  IADD3 R28, P0, R6, R12, RZ ;  /* 0x0000000c061c7210 */ /* 0x010fc60007f1e0ff */
[----:B------:R-:W4:Y:S04]  /*115300*/  LDL R3, [R1+0xd48] ;  /* 0x000d480001037983 */ /* 0x000f280000100800 */
[----:B------:R-:W4:Y:S04]  /*115310*/  LDL.LU R0, [R1+0x26f8] ;  /* 0x0026f80001007983 */ /* 0x000f280000300800 */
[----:B------:R-:W4:Y:S04]  /*115320*/  LDL R10, [R1+0xd4c] ;  /* 0x000d4c00010a7983 */ /* 0x000f280000100800 */
[----:B------:R-:W4:Y:S04]  /*115330*/  LDL.LU R11, [R1+0x26f4] ;  /* 0x0026f400010b7983 */ /* 0x000f280000300800 */
[----:B------:R-:W4:Y:S04]  /*115340*/  LDL R9, [R1+0xd90] ;  /* 0x000d900001097983 */ /* 0x000f280000100800 */
        /* <DEDUP_REMOVED lines=32> */
[----:B------:R-:W2:Y:S01]  /*115550*/  LDL R7, [R1+0xd94] ;  /* 0x000d940001077983 */ /* 0x000ea20000100800 */
        /* <DEDUP_REMOVED lines=15> */
[----:B------:R-:W4:Y:S01]  /*115650*/  LDL R29, [R1+0xd9c] ;  /* 0x000d9c00011d7983 */ /* 0x000f220000100800 */
[----:B0-----:R-:W-:-:S05]  /*115660*/  IADD3 R2, P0, R9, R12, RZ ;  /* 0x0000000c09027210 */ /* 0x001fca0007f1e0ff */
[----:B------:R-:W-:Y:S02]  /*115670*/  IMAD.X R3, R6, 0x1, R13, P0 ;  /* 0x0000000106037824 */ /* 0x000fe400000e060d */
[----:B------:R-:W4:Y:S04]  /*115680*/  LDL.LU R6, [R1+0x26e4] ;  /* 0x0026e40001067983 */ /* 0x000f280000300800 */
[----:B------:R-:W4:Y:S04]  /*115690*/  LDL R28, [R1+0x10f8] ;  /* 0x0010f800011c7983 */ /* 0x000f280000100800 */
[----:B------:R-:W-:Y:S01]  /*1156a0*/  STL.64 [R1+0x32b8], R2 ;  /* 0x0032b80201007387 */ /* 0x000fe20000100a00 */
[----:B--2---:R-:W-:-:S05]  /*1156b0*/  IADD3 R10, P0, R7, R12, RZ ;  /* 0x0000000c070a7210 */ /* 0x004fca0007f1e0ff */
[----:B---3--:R-:W-:Y:S01]  /*1156c0*/  IMAD.X R11, R8, 0x1, R13, P0 ;  /* 0x00000001080b7824 */ /* 0x008fe200000e060d */
[----:B----4-:R0:W-:Y:S04]  /*1156d0*/  STL [R1+0x5bd4], R28 ;  /* 0x005bd41c01007387 */ /* 0x0101e80000100800 */
[----:B0-----:R-:W2:Y:S04]  /*1156e0*/  LDL R28, [R1+0xd98] ;  /* 0x000d9800011c7983 */ /* 0x001ea80000100800 */
        /* <DEDUP_REMOVED lines=85> */
[----:B0-----:R-:W-:-:S03]  /*115c40*/  IADD3 R2, P0, R6, R12, RZ ;  /* 0x0000000c06027210 */ /* 0x001fc60007f1e0ff */
[----:B------:R-:W3:Y:S04]  /*115c50*/  LDL.LU R6, [R1+0x1198] ;  /* 0x0011980001067983 */ /* 0x000ee80000300800 */
[----:B------:R-:W3:Y:S01]  /*115c60*/  LDL.LU R19, [R1+0x2690] ;  /* 0x0026900001137983 */ /* 0x000ee20000300800 */
[----:B------:R-:W-:-:S03]  /*115c70*/  IMAD.X R3, R9, 0x1, R13, P0 ;  /* 0x0000000109037824 */ /* 0x000fc600000e060d */
[----:B------:R-:W3:Y:S04]  /*115c80*/  LDL.LU R18, [R1+0x119c] ;  /* 0x00119c0001127983 */ /* 0x000ee80000300800 */
        /* <DEDUP_REMOVED lines=227> */
[----:B0-----:R-:W-:-:S03]  /*116ac0*/  IADD3 R2, P0, R9, R12, RZ ;  /* 0x0000000c09027210 */ /* 0x001fc60007f1e0ff */
[----:B------:R-:W4:Y:S04]  /*116ad0*/  LDL.LU R9, [R1+0x25ec] ;  /* 0x0025ec0001097983 */ /* 0x000f280000300800 */
[----:B------:R-:W4:Y:S01]  /*116ae0*/  LDL.LU R28, [R1+0x12f0] ;  /* 0x0012f000011c7983 */ /* 0x000f220000300800 */
[----:B------:R-:W-:-:S05]  /*116af0*/  IMAD.X R3, R6, 0x1, R13, P0 ;  /* 0x0000000106037824 */ /* 0x000fca00000e060d */
        /* <DEDUP_REMOVED lines=158> */
[----:B------:R-:W4:Y:S04]  /*1174e0*/  LDL.LU R29, [R1+0x13e8] ;  /* 0x0013e800011d7983 */ /* 0x000f280000300800 */
[----:B------:R-:W4:Y:S01]  /*1174f0*/  LDL.LU R28, [R1+0x13ec] ;  /* 0x0013ec00011c7983 */ /* 0x000f220000300800 */
[----:B0-----:R-:W-:-:S05]  /*117500*/  IADD3 R2, P0, R8, R12, RZ ;  /* 0x0000000c08027210 */ /* 0x001fca0007f1e0ff */
[----:B------:R-:W-:Y:S01]  /*117510*/  IMAD.X R3, R7, 0x1, R13, P0 ;  /* 0x0000000107037824 */ /* 0x000fe200000e060d */
[----:B--2---:R-:W-:-:S05]  /*117520*/  IADD3 R10, P0, R9, R12, RZ ;  /* 0x0000000c090a7210 */ /* 0x004fca0007f1e0ff */
[----:B---3--:R-:W-:Y:S01]  /*117530*/  IMAD.X R11, R6, 0x1, R13, P0 ;  /* 0x00000001060b7824 */ /* 0x008fe200000e060d */
[----:B----4-:R0:W-:Y:S04]  /*117540*/  STL [R1+0x5ba4], R28 ;  /* 0x005ba41c01007387 */ /* 0x0101e80000100800 */
[----:B------:R1:W-:Y:S04]  /*117550*/  STL.64 [R1+0x2610], R2 ;  /* 0x0026100201007387 */ /* 0x0003e80000100a00 */
        /* <DEDUP_REMOVED lines=16> */
[----:B-1----:R-:W4:Y:S04]  /*117660*/  LDL.LU R2, [R1+0x1720] ;  /* 0x0017200001027983 */ /* 0x002f280000300800 */
        /* <DEDUP_REMOVED lines=9> */
[----:B------:R-:W4:Y:S04]  /*117700*/  LDL.LU R6, [R1+0x141c] ;  /* 0x00141c0001067983 */ /* 0x000f280000300800 */
[----:B------:R-:W3:Y:S01]  /*117710*/  LDL.LU R29, [R1+0x1744] ;  /* 0x00174400011d7983 */ /* 0x000ee20000300800 */
[----:B--2---:R-:W-:-:S05]  /*117720*/  IADD3 R28, P0, R28, R12, RZ ;  /* 0x0000000c1c1c7210 */ /* 0x004fca0007f1e0ff */
[----:B---3--:R-:W-:-:S05]  /*117730*/  IMAD.X R29, R29, 0x1, R13, P0 ;  /* 0x000000011d1d7824 */ /* 0x008fca00000e060d */
[----:B------:R0:W-:Y:S04]  /*117740*/  STL.64 [R1+0x2600], R28 ;  /* 0x0026001c01007387 */ /* 0x0001e80000100a00 */
[----:B0-----:R-:W2:Y:S02]  /*117750*/  LDL.LU R29, [R1+0x5ba8] ;  /* 0x005ba800011d7983 */ /* 0x001ea40000300800 */
[----:B--2---:R-:W-:Y:S02]  /*117760*/  IADD3 R28, P0, R29, R12, RZ ;  /* 0x0000000c1d1c7210 */ /* 0x004fe40007f1e0ff */
[----:B------:R-:W2:Y:S03]  /*117770*/  LDL.LU R29, [R1+0x1740] ;  /* 0x00174000011d7983 */ /* 0x000ea60000300800 */
[----:B--2---:R-:W-:-:S05]  /*117780*/  IMAD.X R29, R29, 0x1, R13, P0 ;  /* 0x000000011d1d7824 */ /* 0x004fca00000e060d */
[----:B------:R0:W-:Y:S04]  /*117790*/  STL.64 [R1+0x25f8], R28 ;  /* 0x0025f81c01007387 */ /* 0x0001e80000100a00 */
[----:B0-----:R-:W2:Y:S02]  /*1177a0*/  LDL.LU R28, [R1+0x5ba4] ;  /* 0x005ba400011c7983 */ /* 0x001ea40000300800 */
[----:B--2---:R-:W-:-:S05]  /*1177b0*/  IADD3 R28, P0, R28, R12, RZ ;  /* 0x0000000c1c1c7210 */ /* 0x004fca0007f1e0ff */
[----:B------:R-:W-:Y:S01]  /*1177c0*/  IMAD.X R29, R27, 0x1, R13, P0 ;  /* 0x000000011b1d7824 */ /* 0x000fe200000e060d */
[----:B----4-:R-:W-:-:S05]  /*1177d0*/  IADD3 R26, P0, R26, R12, RZ ;  /* 0x0000000c1a1a7210 */ /* 0x010fca0007f1e0ff */
        /* <DEDUP_REMOVED lines=10> */
[----:B------:R-:W2:Y:S04]  /*117880*/  LDL.LU R7, [R1+0x16fc] ;  /* 0x0016fc0001077983 */ /* 0x000ea80000300800 */
[----:B------:R-:W-:Y:S04]  /*117890*/  STL.64 [R1+0x25b8], R22 ;  /* 0x0025b81601007387 */ /* 0x000fe80000100a00 */
        /* <DEDUP_REMOVED lines=13> */
[----:B0-----:R-:W-:-:S03]  /*117970*/  IADD3 R2, P0, R9, R12, RZ ;  /* 0x0000000c09027210 */ /* 0x001fc60007f1e0ff */
[----:B------:R-:W3:Y:S02]  /*117980*/  LDL.LU R9, [R1+0x1440] ;  /* 0x0014400001097983 */ /* 0x000ee40000300800 */
[----:B------:R-:W-:-:S05]  /*117990*/  IMAD.X R3, R4, 0x1, R13, P0 ;  /* 0x0000000104037824 */ /* 0x000fca00000e060d */
[----:B------:R0:W-:Y:S02]  /*1179a0*/  STL.64 [R1+0x1778], R2 ;  /* 0x0017780201007387 */ /* 0x0001e40000100a00 */
[----:B0-----:R-:W-:-:S05]  /*1179b0*/  IADD3 R2, P0, R0, R12, RZ ;  /* 0x0000000c00027210 */ /* 0x001fca0007f1e0ff */
[----:B------:R-:W-:-:S05]  /*1179c0*/  IMAD.X R3, R10, 0x1, R13, P0 ;  /* 0x000000010a037824 */ /* 0x000fca00000e060d */
[----:B------:R0:W-:Y:S02]  /*1179d0*/  STL.64 [R1+0x1770], R2 ;  /* 0x0017700201007387 */ /* 0x0001e40000100a00 */
[----:B0-----:R-:W-:-:S05]  /*1179e0*/  IADD3 R2, P0, R11, R12, RZ ;  /* 0x0000000c0b027210 */ /* 0x001fca0007f1e0ff */
[----:B------:R-:W-:-:S05]  /*1179f0*/  IMAD.X R3, R8, 0x1, R13, P0 ;  /* 0x0000000108037824 */ /* 0x000fca00000e060d */
[----:B------:R-:W-:Y:S04]  /*117a00*/  STL.64 [R1+0x1768], R2 ;  /* 0x0017680201007387 */ /* 0x000fe80000100a00 */
[----:B------:R-:W4:Y:S04]  /*117a10*/  LDL.LU R27, [R1+0x1448] ;  /* 0x00144800011b7983 */ /* 0x000f280000300800 */
[----:B------:R-:W3:Y:S04]  /*117a20*/  LDL.LU R29, [R1+0x16f0] ;  /* 0x0016f000011d7983 */ /* 0x000ee80000300800 */
[----:B------:R-:W2:Y:S04]  /*117a30*/  LDL.LU R26, [R1+0x144c] ;  /* 0x00144c00011a7983 */ /* 0x000ea80000300800 */
[----:B--2---:R0:W-:Y:S04]  /*117a40*/  STL [R1+0x5b98], R26 ;  /* 0x005b981a01007387 */ /* 0x0041e80000100800 */
[----:B0-----:R-:W2:Y:S04]  /*117a50*/  LDL.LU R26, [R1+0x1444] ;  /* 0x00144400011a7983 */ /* 0x001ea80000300800 */
[----:B----4-:R0:W-:Y:S01]  /*117a60*/  STL [R1+0x5b9c], R27 ;  /* 0x005b9c1b01007387 */ /* 0x0101e20000100800 */
[----:B------:R-:W-:-:S05]  /*117a70*/  IADD3 R2, P0, R6, R12, RZ ;  /* 0x0000000c06027210 */ /* 0x000fca0007f1e0ff */
[----:B------:R-:W-:Y:S01]  /*117a80*/  IMAD.X R3, R7, 0x1, R13, P0 ;  /* 0x0000000107037824 */ /* 0x000fe200000e060d */
[----:B--2---:R3:W-:Y:S04]  /*117a90*/  STL [R1+0x5ba0], R26 ;  /* 0x005ba01a01007387 */ /* 0x0047e80000100800 */
        /* <DEDUP_REMOVED lines=11> */
[----:B------:R-:W4:Y:S04]  /*117b50*/  LDL.LU R17, [R1+0x16d8] ;  /* 0x0016d80001117983 */ /* 0x000f280000300800 */
[----:B------:R-:W4:Y:S04]  /*117b60*/  LDL.LU R16, [R1+0x1484] ;  /* 0x0014840001107983 */ /* 0x000f280000300800 */
[----:B------:R-:W4:Y:S04]  /*117b70*/  LDL.LU R15, [R1+0x16d4] ;  /* 0x0016d400010f7983 */ /* 0x000f280000300800 */
[----:B------:R-:W4:Y:S04]  /*117b80*/  LDL.LU R14, [R1+0x1488] ;  /* 0x00148800010e7983 */ /* 0x000f280000300800 */
[----:B------:R-:W4:Y:S04]  /*117b90*/  LDL.LU R4, [R1+0x16d0] ;  /* 0x0016d00001047983 */ /* 0x000f280000300800 */
[----:B------:R-:W4:Y:S04]  /*117ba0*/  LDL.LU R7, [R1+0x148c] ;  /* 0x00148c0001077983 */ /* 0x000f280000300800 */
[----:B0-----:R-:W2:Y:S01]  /*117bb0*/  LDL.LU R27, [R1+0x16f8] ;  /* 0x0016f800011b7983 */ /* 0x001ea20000300800 */
[----:B---3--:R-:W-:-:S03]  /*117bc0*/  IADD3 R26, P0, R9, R12, RZ ;  /* 0x0000000c091a7210 */ /* 0x008fc60007f1e0ff */
[----:B-1----:R-:W3:Y:S04]  /*117bd0*/  LDL.LU R2, [R1+0x16cc] ;  /* 0x0016cc0001027983 */ /* 0x002ee80000300800 */
[----:B------:R-:W3:Y:S04]  /*117be0*/  LDL.LU R3, [R1+0x1490] ;  /* 0x0014900001037983 */ /* 0x000ee80000300800 */
[----:B------:R-:W3:Y:S04]  /*117bf0*/  LDL.LU R0, [R1+0x16c8] ;  /* 0x0016c80001007983 */ /* 0x000ee80000300800 */
[----:B------:R-:W3:Y:S04]  /*117c00*/  LDL.LU R10, [R1+0x1494] ;  /* 0x00149400010a7983 */ /* 0x000ee80000300800 */
[----:B------:R-:W3:Y:S04]  /*117c10*/  LDL.LU R11, [R1+0x16c4] ;  /* 0x0016c400010b7983 */ /* 0x000ee80000300800 */
[----:B------:R-:W3:Y:S04]  /*117c20*/  LDL.LU R8, [R1+0x1498] ;  /* 0x0014980001087983 */ /* 0x000ee80000300800 */
[----:B------:R-:W3:Y:S01]  /*117c30*/  LDL.LU R9, [R1+0x16c0] ;  /* 0x0016c00001097983 */ /* 0x000ee20000300800 */
[----:B--2---:R-:W-:-:S05]  /*117c40*/  IMAD.X R27, R27, 0x1, R13, P0 ;  /* 0x000000011b1b7824 */ /* 0x004fca00000e060d */
[----:B------:R0:W-:Y:S04]  /*117c50*/  STL.64 [R1+0x1758], R26 ;  /* 0x0017581a01007387 */ /* 0x0001e80000100a00 */
[----:B0-----:R-:W2:Y:S04]  /*117c60*/  LDL.LU R26, [R1+0x5ba0] ;  /* 0x005ba000011a7983 */ /* 0x001ea80000300800 */
[----:B------:R-:W4:Y:S01]  /*117c70*/  LDL.LU R27, [R1+0x16f4] ;  /* 0x0016f400011b7983 */ /* 0x000f220000300800 */
[----:B--2---:R-:W-:-:S05]  /*117c80*/  IADD3 R26, P0, R26, R12, RZ ;  /* 0x0000000c1a1a7210 */ /* 0x004fca0007f1e0ff */
[----:B----4-:R-:W-:-:S05]  /*117c90*/  IMAD.X R27, R27, 0x1, R13, P0 ;  /* 0x000000011b1b7824 */ /* 0x010fca00000e060d */
[----:B------:R0:W-:Y:S04]  /*117ca0*/  STL.64 [R1+0x1750], R26 ;  /* 0x0017501a01007387 */ /* 0x0001e80000100a00 */
[----:B0-----:R-:W2:Y:S02]  /*117cb0*/  LDL.LU R27, [R1+0x5b9c] ;  /* 0x005b9c00011b7983 */ /* 0x001ea40000300800 */
[----:B--2---:R-:W-:-:S05]  /*117cc0*/  IADD3 R26, P0, R27, R12, RZ ;  /* 0x0000000c1b1a7210 */ /* 0x004fca0007f1e0ff */
[----:B------:R-:W-:-:S05]  /*117cd0*/  IMAD.X R27, R29, 0x1, R13, P0 ;  /* 0x000000011d1b7824 */ /* 0x000fca00000e060d */
[----:B------:R0:W-:Y:S04]  /*117ce0*/  STL.64 [R1+0x1748], R26 ;  /* 0x0017481a01007387 */ /* 0x0001e80000100a00 */
[----:B0-----:R-:W2:Y:S02]  /*117cf0*/  LDL.LU R26, [R1+0x5b98] ;  /* 0x005b9800011a7983 */ /* 0x001ea40000300800 */
[----:B--2---:R-:W-:-:S05]  /*117d00*/  IADD3 R26, P0, R26, R12, RZ ;  /* 0x0000000c1a1a7210 */ /* 0x004fca0007f1e0ff */
[----:B------:R-:W-:-:S05]  /*117d10*/  IMAD.X R27, R28, 0x1, R13, P0 ;  /* 0x000000011c1b7824 */ /* 0x000fca00000e060d */
[----:B------:R0:W-:Y:S02]  /*117d20*/  STL.64 [R1+0x1740], R26 ;  /* 0x0017401a01007387 */ /* 0x0001e40000100a00 */
[----:B0-----:R-:W-:-:S05]  /*117d30*/  IADD3 R26, P0, R25, R12, RZ ;  /* 0x0000000c191a7210 */ /* 0x001fca0007f1e0ff */
[----:B------:R-:W-:Y:S01]  /*117d40*/  IMAD.X R27, R23, 0x1, R13, P0 ;  /* 0x00000001171b7824 */ /* 0x000fe200000e060d */
[----:B------:R-:W-:-:S05]  /*117d50*/  IADD3 R22, P0, R22, R12, RZ ;  /* 0x0000000c16167210 */ /* 0x000fca0007f1e0ff */
[----:B------:R-:W-:-:S05]  /*117d60*/  IMAD.X R23, R24, 0x1, R13, P0 ;  /* 0x0000000118177824 */ /* 0x000fca00000e060d */
[----:B------:R0:W-:Y:S02]  /*117d70*/  STL.64 [R1+0x1730], R22 ;  /* 0x0017301601007387 */ /* 0x0001e40000100a00 */
[----:B0-----:R-:W-:-:S05]  /*117d80*/  IADD3 R22, P0, R21, R12, RZ ;  /* 0x0000000c15167210 */ /* 0x001fca0007f1e0ff */
        /* <DEDUP_REMOVED lines=13> */
[----:B------:R-:W-:Y:S04]  /*117e60*/  STL.64 [R1+0x1718], R18 ;  /* 0x0017181201007387 */ /* 0x000fe80000100a00 */
[----:B------:R0:W-:Y:S02]  /*117e70*/  STL.64 [R1+0x16f8], R14 ;  /* 0x0016f80e01007387 */ /* 0x0001e40000100a00 */
[----:B0-----:R-:W-:-:S05]  /*117e80*/  IADD3 R14, P0, R7, R12, RZ ;  /* 0x0000000c070e7210 */ /* 0x001fca0007f1e0ff */
[--C-:B---3--:R-:W-:Y:S01]  /*117e90*/  IMAD.X R15, R2, 0x1, R13.reuse, P0 ;  /* 0x00000001020f7824 */ /* 0x108fe200000e060d */
[----:B------:R-:W-:Y:S01]  /*117ea0*/  IADD3 R2, P0, R3, R12, RZ ;  /* 0x0000000c03027210 */ /* 0x000fe20007f1e0ff */
[----:B------:R-:W-:Y:S04]  /*117eb0*/  STL.64 [R1+0x1710], R16 ;  /* 0x0017101001007387 */ /* 0x000fe80000100a00 */
[----:B------:R-:W3:Y:S01]  /*117ec0*/  LDL.LU R7, [R1+0x16bc] ;  /* 0x0016bc0001077983 */ /* 0x000ee20000300800 */
[----:B------:R-:W-:-:S05]  /*117ed0*/  IMAD.X R3, R0, 0x1, R13, P0 ;  /* 0x0000000100037824 */ /* 0x000fca00000e060d */
[----:B------:R0:W-:Y:S04]  /*117ee0*/  STL.64 [R1+0x16e8], R2 ;  /* 0x0016e80201007387 */ /* 0x0001e80000100a00 */
[----:B------:R-:W-:Y:S01]  /*117ef0*/  STL.64 [R1+0x16f0], R14 ;  /* 0x0016f00e01007387 */ /* 0x000fe20000100a00 */
        /* <DEDUP_REMOVED lines=76> */
[----:B------:R-:W3:Y:S01]  /*1183c0*/  LDL.LU R6, [R1+0x14dc] ;  /* 0x0014dc0001067983 */ /* 0x000ee20000300800 */
[----:B------:R-:W-:-:S03]  /*1183d0*/  IMAD.X R3, R4, 0x1, R13, P0 ;  /* 0x0000000104037824 */ /* 0x000fc600000e060d */
[----:B------:R-:W-:Y:S04]  /*1183e0*/  STL.64 [R1+0x1490], R14 ;  /* 0x0014900e01007387 */ /* 0x000fe80000100a00 */
        /* <DEDUP_REMOVED lines=12> */
[----:B----4-:R-:W-:Y:S01]  /*1184b0*/  STL [R1+0x5b88], R27 ;  /* 0x005b881b01007387 */ /* 0x010fe20000100800 */
[----:B------:R-:W-:-:S05]  /*1184c0*/  IADD3 R2, P0, R7, R12, RZ ;  /* 0x0000000c07027210 */ /* 0x000fca0007f1e0ff */
[----:B------:R-:W-:Y:S01]  /*1184d0*/  IMAD.X R3, R9, 0x1, R13, P0 ;  /* 0x0000000109037824 */ /* 0x000fe200000e060d */
[----:B--2---:R-:W-:Y:S04]  /*1184e0*/  STL [R1+0x5b8c], R26 ;  /* 0x005b8c1a01007387 */ /* 0x004fe80000100800 */
        /* <DEDUP_REMOVED lines=15> */
[----:B0-----:R-:W4:Y:S04]  /*1185e0*/  LDL.LU R2, [R1+0x1614] ;  /* 0x0016140001027983 */ /* 0x001f280000300800 */
[----:B------:R-:W2:Y:S01]  /*1185f0*/  LDL.LU R27, [R1+0x163c] ;  /* 0x00163c00011b7983 */ /* 0x000ea20000300800 */
[----:B---3--:R-:W-:-:S03]  /*118600*/  IADD3 R26, P0, R6, R12, RZ ;  /* 0x0000000c061a7210 */ /* 0x008fc60007f1e0ff */
        /* <DEDUP_REMOVED lines=38> */
[----:B------:R-:W2:Y:S01]  /*118870*/  LDL.LU R7, [R1+0x1538] ;  /* 0x0015380001077983 */ /* 0x000ea20000300800 */
[--C-:B------:R-:W-:Y:S01]  /*118880*/  IMAD.X R15, R2, 0x1, R13.reuse, P0 ;  /* 0x00000001020f7824 */ /* 0x100fe200000e060d */
[----:B---3--:R-:W-:Y:S02]  /*118890*/  IADD3 R2, P0, R3, R12, RZ ;  /* 0x0000000c03027210 */ /* 0x008fe40007f1e0ff */
[----:B------:R-:W-:Y:S04]  /*1188a0*/  STL.64 [R1+0x13f8], R22 ;  /* 0x0013f81601007387 */ /* 0x000fe80000100a00 */
[----:B------:R-:W-:Y:S01]  /*1188b0*/  STL.64 [R1+0x13f0], R20 ;  /* 0x0013f01401007387 */ /* 0x000fe20000100a00 */
[----:B------:R-:W-:-:S03]  /*1188c0*/  IMAD.X R3, R4, 0x1, R13, P0 ;  /* 0x0000000104037824 */ /* 0x000fc600000e060d */
[----:B------:R-:W-:Y:S04]  /*1188d0*/  STL.64 [R1+0x13e8], R18 ;  /* 0x0013e81201007387 */ /* 0x000fe80000100a00 */
[----:B------:R0:W-:Y:S04]  /*1188e0*/  STL.64 [R1+0x13d8], R14 ;  /* 0x0013d80e01007387 */ /* 0x0001e80000100a00 */
[----:B------:R-:W-:Y:S04]  /*1188f0*/  STL.64 [R1+0x13e0], R16 ;  /* 0x0013e01001007387 */ /* 0x000fe80000100a00 */
[----:B0-----:R-:W3:Y:S04]  /*118900*/  LDL.LU R15, [R1+0x1600] ;  /* 0x00160000010f7983 */ /* 0x001ee80000300800 */
[----:B------:R0:W-:Y:S02]  /*118910*/  STL.64 [R1+0x13d0], R2 ;  /* 0x0013d00201007387 */ /* 0x0001e40000100a00 */
[----:B0-----:R-:W-:-:S05]  /*118920*/  IADD3 R2, P0, R0, R12, RZ ;  /* 0x0000000c00027210 */ /* 0x001fca0007f1e0ff */
[----:B------:R-:W-:-:S05]  /*118930*/  IMAD.X R3, R10, 0x1, R13, P0 ;  /* 0x000000010a037824 */ /* 0x000fca00000e060d */
[----:B------:R0:W-:Y:S02]  /*118940*/  STL.64 [R1+0x13a8], R2 ;  /* 0x0013a80201007387 */ /* 0x0001e40000100a00 */
[----:B0-----:R-:W-:-:S05]  /*118950*/  IADD3 R2, P0, R11, R12, RZ ;  /* 0x0000000c0b027210 */ /* 0x001fca0007f1e0ff */
[----:B------:R-:W-:-:S05]  /*118960*/  IMAD.X R3, R8, 0x1, R13, P0 ;  /* 0x0000000108037824 */ /* 0x000fca00000e060d */
[----:B------:R0:W-:Y:S04]  /*118970*/  STL.64 [R1+0x13a0], R2 ;  /* 0x0013a00201007387 */ /* 0x0001e80000100a00 */
[----:B------:R-:W4:Y:S04]  /*118980*/  LDL.LU R0, [R1+0x153c] ;  /* 0x00153c0001007983 */ /* 0x000f280000300800 */
[----:B------:R-:W4:Y:S04]  /*118990*/  LDL.LU R29, [R1+0x15f8] ;  /* 0x0015f800011d7983 */ /* 0x000f280000300800 */
[----:B------:R-:W2:Y:S01]  /*1189a0*/  LDL.LU R10, [R1+0x1544] ;  /* 0x00154400010a7983 */ /* 0x000ea20000300800 */
[----:B0-----:R-:W-:-:S05]  /*1189b0*/  IADD3 R2, P0, R9, R12, RZ ;  /* 0x0000000c09027210 */ /* 0x001fca0007f1e0ff */
[----:B------:R-:W-:-:S05]  /*1189c0*/  IMAD.X R3, R6, 0x1, R13, P0 ;  /* 0x0000000106037824 */ /* 0x000fca00000e060d */
[----:B------:R-:W-:Y:S04]  /*1189d0*/  STL.64 [R1+0x1378], R2 ;  /* 0x0013780201007387 */ /* 0x000fe80000100a00 */
[----:B------:R-:W4:Y:S04]  /*1189e0*/  LDL.LU R14, [R1+0x15f4] ;  /* 0x0015f400010e7983 */ /* 0x000f280000300800 */
[----:B------:R-:W3:Y:S04]  /*1189f0*/  LDL.LU R11, [R1+0x1548] ;  /* 0x00154800010b7983 */ /* 0x000ee80000300800 */
[----:B---3--:R0:W-:Y:S04]  /*118a00*/  STL [R1+0x5b78], R11 ;  /* 0x005b780b01007387 */ /* 0x0081e80000100800 */
[----:B0-----:R-:W3:Y:S04]  /*118a10*/  LDL.LU R11, [R1+0x1540] ;  /* 0x00154000010b7983 */ /* 0x001ee80000300800 */
[----:B--2---:R-:W-:Y:S01]  /*118a20*/  STL [R1+0x5b7c], R10 ;  /* 0x005b7c0a01007387 */ /* 0x004fe20000100800 */
[----:B------:R-:W-:-:S05]  /*118a30*/  IADD3 R2, P0, R7, R12, RZ ;  /* 0x0000000c07027210 */ /* 0x000fca0007f1e0ff */
[----:B------:R-:W-:Y:S01]  /*118a40*/  IMAD.X R3, R15, 0x1, R13, P0 ;  /* 0x000000010f037824 */ /* 0x000fe200000e060d */
        /* <DEDUP_REMOVED lines=22> */
[----:B------:R-:W2:Y:S01]  /*118bb0*/  LDL.LU R11, [R1+0x15fc] ;  /* 0x0015fc00010b7983 */ /* 0x000ea20000300800 */
[----:B----4-:R-:W-:-:S03]  /*118bc0*/  IADD3 R10, P0, R0, R12, RZ ;  /* 0x0000000c000a7210 */ /* 0x010fc60007f1e0ff */
[----:B------:R-:W4:Y:S04]  /*118bd0*/  LDL.LU R3, [R1+0x15a8] ;  /* 0x0015a80001037983 */ /* 0x000f280000300800 */
[----:B------:R-:W4:Y:S01]  /*118be0*/  LDL.LU R0, [R1+0x1574] ;  /* 0x0015740001007983 */ /* 0x000f220000300800 */
[----:B--2---:R-:W-:-:S05]  /*118bf0*/  IMAD.X R11, R11, 0x1, R13, P0 ;  /* 0x000000010b0b7824 */ /* 0x004fca00000e060d */
        /* <DEDUP_REMOVED lines=8> */
[----:B------:R0:W-:Y:S04]  /*118c80*/  STL.64 [R1+0x1338], R10 ;  /* 0x0013380a01007387 */ /* 0x0001e80000100a00 */
[----:B0-----:R-:W2:Y:S02]  /*118c90*/  LDL.LU R11, [R1+0x5b78] ;  /* 0x005b7800010b7983 */ /* 0x001ea40000300800 */
[----:B--2---:R-:W-:-:S05]  /*118ca0*/  IADD3 R10, P0, R11, R12, RZ ;  /* 0x0000000c0b0a7210 */ /* 0x004fca0007f1e0ff */
[----:B------:R-:W-:Y:S01]  /*118cb0*/  IMAD.X R11, R8, 0x1, R13, P0 ;  /* 0x00000001080b7824 */ /* 0x000fe200000e060d */
[----:B---3--:R-:W-:-:S05]  /*118cc0*/  IADD3 R8, P0, R9, R12, RZ ;  /* 0x0000000c09087210 */ /* 0x008fca0007f1e0ff */
[--C-:B------:R-:W-:Y:S01]  /*118cd0*/  IMAD.X R9, R6, 0x1, R13.reuse, P0 ;  /* 0x0000000106097824 */ /* 0x100fe200000e060d */
[-C--:B------:R-:W-:Y:S01]  /*118ce0*/  IADD3 R6, P0, R7, R12.reuse, RZ ;  /* 0x0000000c07067210 */ /* 0x080fe20007f1e0ff */
[----:B------:R0:W-:Y:S04]  /*118cf0*/  STL.64 [R1+0x1330], R10 ;  /* 0x0013300a01007387 */ /* 0x0001e80000100a00 */
[----:B------:R-:W-:Y:S01]  /*118d00*/  IMAD.X R7, R27, 0x1, R13, P0 ;  /* 0x000000011b077824 */ /* 0x000fe200000e060d */
[----:B0-----:R-:W2:Y:S04]  /*118d10*/  LDL.LU.64 R10, [R1+0x5b70] ;  /* 0x005b7000010a7983 */ /* 0x001ea80000300a00 */
[----:B------:R0:W-:Y:S04]  /*118d20*/  STL.64 [R1+0x1318], R8 ;  /* 0x0013180801007387 */ /* 0x0001e80000100a00 */
[----:B0-----:R-:W3:Y:S04]  /*118d30*/  LDL.LU.64 R8, [R1+0x5b68] ;  /* 0x005b680001087983 */ /* 0x001ee80000300a00 */
[----:B------:R-:W2:Y:S04]  /*118d40*/  LDL.LU R14, [R1+0x15a0] ;  /* 0x0015a000010e7983 */ /* 0x000ea80000300800 */
[----:B------:R0:W-:Y:S04]  /*118d50*/  STL.64 [R1+0x1310], R6 ;  /* 0x0013100601007387 */ /* 0x0001e80000100a00 */
[----:B0-----:R-:W3:Y:S01]  /*118d60*/  LDL.LU.64 R6, [R1+0x5b60] ;  /* 0x005b600001067983 */ /* 0x001ee20000300a00 */
[----:B------:R-:W-:-:S05]  /*118d70*/  IADD3 R26, P0, R26, R12, RZ ;  /* 0x0000000c1a1a7210 */ /* 0x000fca0007f1e0ff */
[----:B------:R-:W-:-:S05]  /*118d80*/  IMAD.X R27, R28, 0x1, R13, P0 ;  /* 0x000000011c1b7824 */ /* 0x000fca00000e060d */
[----:B------:R0:W-:Y:S02]  /*118d90*/  STL.64 [R1+0x12f8], R26 ;  /* 0x0012f81a01007387 */ /* 0x0001e40000100a00 */
[----:B0-----:R-:W-:-:S05]  /*118da0*/  IADD3 R26, P0, R25, R12, RZ ;  /* 0x0000000c191a7210 */ /* 0x001fca0007f1e0ff */
[----:B------:R-:W-:Y:S01]  /*118db0*/  IMAD.X R27, R23, 0x1, R13, P0 ;  /* 0x00000001171b7824 */ /* 0x000fe200000e060d */
[----:B------:R-:W-:-:S05]  /*118dc0*/  IADD3 R22, P0, R22, R12, RZ ;  /* 0x0000000c16167210 */ /* 0x000fca0007f1e0ff */
[----:B------:R-:W-:-:S05]  /*118dd0*/  IMAD.X R23, R24, 0x1, R13, P0 ;  /* 0x0000000118177824 */ /* 0x000fca00000e060d */
[----:B------:R0:W-:Y:S04]  /*118de0*/  STL.64 [R1+0x12e8], R22 ;  /* 0x0012e81601007387 */ /* 0x0001e80000100a00 */
[----:B------:R-:W-:Y:S01]  /*118df0*/  STL.64 [R1+0x12f0], R26 ;  /* 0x0012f01a01007387 */ /* 0x000fe20000100a00 */
[----:B0-----:R-:W-:-:S03]  /*118e00*/  IADD3 R22, P0, R4, R12, RZ ;  /* 0x0000000c04167210 */ /* 0x001fc60007f1e0ff */
[----:B------:R-:W2:Y:S02]  /*118e10*/  LDL.LU R4, [R1+0x15a4] ;  /* 0x0015a40001047983 */ /* 0x000ea40000300800 */
        /* <DEDUP_REMOVED lines=9> */
[----:B------:R0:W-:Y:S04]  /*118eb0*/  STL.64 [R1+0x12b8], R16 ;  /* 0x0012b81001007387 */ /* 0x0001e80000100a00 */
[----:B------:R-:W-:Y:S01]  /*118ec0*/  STL.64 [R1+0x12d0], R18 ;  /* 0x0012d01201007387 */ /* 0x000fe20000100a00 */
[----:B0-----:R-:W-:-:S03]  /*118ed0*/  IADD3 R16, P0, R2, R12, RZ ;  /* 0x0000000c02107210 */ /* 0x001fc60007f1e0ff */
[----:B------:R-:W2:Y:S02]  /*118ee0*/  LDL.LU R2, [R1+0x28a8] ;  /* 0x0028a80001027983 */ /* 0x000ea40000300800 */
[----:B----4-:R-:W-:Y:S01]  /*118ef0*/  IMAD.X R17, R3, 0x1, R13, P0 ;  /* 0x0000000103117824 */ /* 0x010fe200000e060d */
[----:B------:R-:W-:-:S04]  /*118f00*/  SHF.R.S32.HI R15, RZ, 0x1f, R0 ;  /* 0x0000001fff0f7819 */ /* 0x000fc80000011400 */
[----:B------:R3:W-:Y:S02]  /*118f10*/  STL.64 [R1+0x12b0], R16 ;  /* 0x0012b01001007387 */ /* 0x0007e40000100a00 */
[----:B---3--:R-:W-:-:S05]  /*118f20*/  IADD3 R16, P0, R0, R6, RZ ;  /* 0x0000000600107210 */ /* 0x008fca0007f1e0ff */
[----:B------:R-:W-:-:S05]  /*118f30*/  IMAD.X R17, R15, 0x1, R7, P0 ;  /* 0x000000010f117824 */ /* 0x000fca00000e0607 */
[----:B------:R0:W-:Y:S02]  /*118f40*/  STL.64 [R1+0x1258], R16 ;  /* 0x0012581001007387 */ /* 0x0001e40000100a00 */
[----:B0-----:R-:W-:-:S05]  /*118f50*/  IADD3 R16, P0, R0, R8, RZ ;  /* 0x0000000800107210 */ /* 0x001fca0007f1e0ff */
[----:B------:R-:W-:-:S05]  /*118f60*/  IMAD.X R17, R15, 0x1, R9, P0 ;  /* 0x000000010f117824 */ /* 0x000fca00000e0609 */
[----:B------:R2:W-:Y:S04]  /*118f70*/  STL.64 [R1+0x1250], R16 ;  /* 0x0012501001007387 */ /* 0x0005e80000100a00 */
[----:B------:R-:W3:Y:S01]  /*118f80*/  LDL.LU R3, [R1+0x28ac] ;  /* 0x0028ac0001037983 */ /* 0x000ee20000300800 */
        /* <DEDUP_REMOVED lines=9> */
[----:B------:R0:W-:Y:S04]  /*119020*/  STL.64 [R1+0x1238], R16 ;  /* 0x0012381001007387 */ /* 0x0001e80000100a00 */
[----:B------:R-:W2:Y:S01]  /*119030*/  LDL.LU R0, [R1+0x3618] ;  /* 0x0036180001007983 */ /* 0x000ea20000300800 */
[----:B0-----:R-:W-:-:S05]  /*119040*/  IADD3 R16, P0, R14, R8, RZ ;  /* 0x000000080e107210 */ /* 0x001fca0007f1e0ff */
[----:B------:R-:W-:-:S05]  /*119050*/  IMAD.X R17, R15, 0x1, R9, P0 ;  /* 0x000000010f117824 */ /* 0x000fca00000e0609 */
[----:B------:R0:W-:Y:S02]  /*119060*/  STL.64 [R1+0x1230], R16 ;  /* 0x0012301001007387 */ /* 0x0001e40000100a00 */
[----:B0-----:R-:W-:-:S05]  /*119070*/  IADD3 R16, P0, R14, R10, RZ ;  /* 0x0000000a0e107210 */ /* 0x001fca0007f1e0ff */
        /* <DEDUP_REMOVED lines=30> */
[----:B---3--:R-:W-:-:S04]  /*119260*/  SHF.R.S32.HI R15, RZ, 0x1f, R3 ;  /* 0x0000001fff0f7819 */ /* 0x008fc80000011403 */
        /* <DEDUP_REMOVED lines=9> */
[----:B------:R-:W-:-:S05]  /*119300*/  IADD3 R2, P0, R3, R12, RZ ;  /* 0x0000000c03027210 */ /* 0x000fca0007f1e0ff */
[----:B------:R-:W-:Y:S01]  /*119310*/  IMAD.X R3, R15, 0x1, R13, P0 ;  /* 0x000000010f037824 */ /* 0x000fe200000e060d */
[----:B------:R-:W-:Y:S01]  /*119320*/  STL.64 [R1+0x1168], R16 ;  /* 0x0011681001007387 */ /* 0x000fe20000100a00 */
[----:B--2---:R-:W-:-:S03]  /*119330*/  SHF.R.S32.HI R15, RZ, 0x1f, R0 ;  /* 0x0000001fff0f7819 */ /* 0x004fc60000011400 */
        /* <DEDUP_REMOVED lines=11> */
[----:B------:R-:W-:Y:S02]  /*1193f0*/  IMAD.X R3, R15, 0x1, R13, P0 ;  /* 0x000000010f037824 */ /* 0x000fe400000e060d */
[----:B------:R-:W-:Y:S01]  /*119400*/  VIADD R15, R5, UR6 ;  /* 0x00000006050f7c36 */ /* 0x000fe20008000000 */
[----:B------:R-:W-:Y:S01]  /*119410*/  ULDC UR6, c[0x0][0x248] ;  /* 0x0000920000067ab9 */ /* 0x000fe20000000800 */
[----:B------:R-:W2:Y:S04]  /*119420*/  LDL.LU R5, [R1+0x5b58] ;  /* 0x005b580001057983 */ /* 0x000ea80000300800 */
        /* <DEDUP_REMOVED lines=11> */
[C---:B0-----:R-:W-:Y:S01]  /*1194e0*/  IADD3 R2, P0, R15.reuse, R12, RZ ;  /* 0x0000000c0f027210 */ /* 0x041fe20007f1e0ff */
[----:B------:R-:W-:Y:S01]  /*1194f0*/  VIADD R15, R15, UR6 ;  /* 0x000000060f0f7c36 */ /* 0x000fe20008000000 */
[----:B------:R-:W-:-:S03]  /*119500*/  ULDC UR6, c[0x0][0x248] ;  /* 0x0000920000067ab9 */ /* 0x000fc60000000800 */
        /* <DEDUP_REMOVED lines=508> */
[----:B------:R-:W-:Y:S02]  /*11b4d0*/  VIADD R15, R15, UR6 ;  /* 0x000000060f0f7c36 */ /* 0x000fe40008000000 */
[----:B--2---:R-:W-:Y:S01]  /*11b4e0*/  IMAD.MOV.U32 R17, RZ, RZ, R5 ;  /* 0x000000ffff117224 */ /* 0x004fe200078e0005 */
[----:B------:R-:W-:Y:S01]  /*11b4f0*/  ULDC UR6, c[0x0][0x248] ;  /* 0x0000920000067ab9 */ /* 0x000fe20000000800 */
[----:B------:R-:W-:Y:S01]  /*11b500*/  IMAD.X R3, R16, 0x1, R13, P0 ;  /* 0x0000000110037824 */ /* 0x000fe200000e060d */
[----:B------:R-:W-:-:S04]  /*11b510*/  SHF.R.S32.HI R16, RZ, 0x1f, R15 ;  /* 0x0000001fff107819 */ /* 0x000fc8000001140f */
[----:B------:R0:W-:Y:S04]  /*11b520*/  STL.64 [R1+0x4080], R2 ;  /* 0x0040800201007387 */ /* 0x0001e80000100a00 */
[----:B------:R-:W2:Y:S04]  /*11b530*/  LDL.LU R19, [R1+0xc0] ;  /* 0x0000c00001137983 */ /* 0x000ea80000300800 */
[----:B------:R-:W2:Y:S01]  /*11b540*/  LDL.LU R18, [R1+0xc4] ;  /* 0x0000c40001127983 */ /* 0x000ea20000300800 */
[----:B0-----:R-:W-:-:S05]  /*11b550*/  IADD3 R2, P0, R15, R6, RZ ;  /* 0x000000060f027210 */ /* 0x001fca0007f1e0ff */
[----:B------:R-:W-:-:S05]  /*11b560*/  IMAD.X R3, R16, 0x1, R7, P0 ;  /* 0x0000000110037824 */ /* 0x000fca00000e0607 */
[----:B------:R0:W-:Y:S04]  /*11b570*/  STL.64 [R1+0x4058], R2 ;  /* 0x0040580201007387 */ /* 0x0001e80000100a00 */
[----:B------:R-:W3:Y:S04]  /*11b580*/  LDL.LU R14, [R1+0xc8] ;  /* 0x0000c800010e7983 */ /* 0x000ee80000300800 */
[----:B------:R-:W3:Y:S01]  /*11b590*/  LDL.LU R0, [R1+0xcc] ;  /* 0x0000cc0001007983 */ /* 0x000ee20000300800 */
[----:B0-----:R-:W-:-:S05]  /*11b5a0*/  IADD3 R2, P0, R15, R8, RZ ;  /* 0x000000080f027210 */ /* 0x001fca0007f1e0ff */
[----:B------:R-:W-:-:S05]  /*11b5b0*/  IMAD.X R3, R16, 0x1, R9, P0 ;  /* 0x0000000110037824 */ /* 0x000fca00000e0609 */
[----:B------:R0:W-:Y:S02]  /*11b5c0*/  STL.64 [R1+0x4078], R2 ;  /* 0x0040780201007387 */ /* 0x0001e40000100a00 */
[----:B0-----:R-:W-:-:S05]  /*11b5d0*/  IADD3 R2, P0, R15, R10, RZ ;  /* 0x0000000a0f027210 */ /* 0x001fca0007f1e0ff */
[----:B------:R-:W-:-:S05]  /*11b5e0*/  IMAD.X R3, R16, 0x1, R11, P0 ;  /* 0x0000000110037824 */ /* 0x000fca00000e060b */
[----:B------:R0:W-:Y:S04]  /*11b5f0*/  STL.64 [R1+0x40b8], R2 ;  /* 0x0040b80201007387 */ /* 0x0001e80000100a00 */
[----:B------:R-:W4:Y:S04]  /*11b600*/  LDL.LU R4, [R1+0xec] ;  /* 0x0000ec0001047983 */ /* 0x000f280000300800 */
[----:B------:R-:W2:Y:S01]  /*11b610*/  LDL.LU R5, [R1+0xf0] ;  /* 0x0000f00001057983 */ /* 0x000ea20000300800 */
[----:B0-----:R-:W-:-:S05]  /*11b620*/  IADD3 R2, P0, R15, R12, RZ ;  /* 0x0000000c0f027210 */ /* 0x001fca0007f1e0ff */
[----:B------:R-:W-:Y:S01]  /*11b630*/  IMAD.X R3, R16, 0x1, R13, P0 ;  /* 0x0000000110037824 */ /* 0x000fe200000e060d */
[----:B--2---:R0:W-:Y:S04]  /*11b640*/  STL [R1+0x5b4c], R5 ;  /* 0x005b4c0501007387 */ /* 0x0041e80000100800 */
[----:B------:R1:W-:Y:S04]  /*11b650*/  STL.64 [R1+0x40e8], R2 ;  /* 0x0040e80201007387 */ /* 0x0003e80000100a00 */
[----:B0-----:R-:W4:Y:S01]  /*11b660*/  LDL.LU R5, [R1+0xe8] ;  /* 0x0000e80001057983 */ /* 0x001f220000300800 */
[----:B------:R-:W-:Y:S01]  /*11b670*/  VIADD R15, R15, UR6 ;  /* 0x000000060f0f7c36 */ /* 0x000fe20008000000 */
[----:B------:R-:W-:-:S02]  /*11b680*/  F2FP.SATFINITE.E4M3.F32.PACK_AB_MERGE_C R18, R18, R19, RZ ;  /* 0x000000131212723e */ /* 0x000fc400048070ff */
[----:B---3--:R-:W-:Y:S01]  /*11b690*/  F2FP.SATFINITE.E4M3.F32.PACK_AB_MERGE_C R0, R0, R14, RZ ;  /* 0x0000000e0000723e */ /* 0x008fe200048070ff */
[----:B------:R-:W-:Y:S01]  /*11b6a0*/  ULDC UR6, c[0x0][0x248] ;  /* 0x0000920000067ab9 */ /* 0x000fe20000000800 */
[----:B------:R-:W-:Y:S02]  /*11b6b0*/  SHF.R.S32.HI R16, RZ, 0x1f, R15 ;  /* 0x0000001fff107819 */ /* 0x000fe4000001140f */
[----:B-1----:R-:W-:-:S05]  /*11b6c0*/  IADD3 R2, P0, R15, R6, RZ ;  /* 0x000000060f027210 */ /* 0x002fca0007f1e0ff */
[----:B------:R-:W-:Y:S01]  /*11b6d0*/  IMAD.X R3, R16, 0x1, R7, P0 ;  /* 0x0000000110037824 */ /* 0x000fe200000e0607 */
[----:B----4-:R0:W-:Y:S04]  /*11b6e0*/  STL.64 [R1+0x5b50], R4 ;  /* 0x005b500401007387 */ /* 0x0101e80000100a00 */
        /* <DEDUP_REMOVED lines=8> */
[----:B------:R0:W-:Y:S02]  /*11b770*/  STL.64 [R1+0x40b0], R2 ;  /* 0x0040b00201007387 */ /* 0x0001e40000100a00 */
[----:B0-----:R-:W-:-:S05]  /*11b780*/  IADD3 R2, P0, R15, R8, RZ ;  /* 0x000000080f027210 */ /* 0x001fca0007f1e0ff */
[----:B------:R-:W-:-:S05]  /*11b790*/  IMAD.X R3, R16, 0x1, R9, P0 ;  /* 0x0000000110037824 */ /* 0x000fca00000e0609 */
[----:B------:R0:W-:Y:S04]  /*11b7a0*/  STL.64 [R1+0x40e0], R2 ;  /* 0x0040e00201007387 */ /* 0x0001e80000100a00 */
[----:B0-----:R-:W4:Y:S04]  /*11b7b0*/  LDL.LU R2, [R1+0x140] ;  /* 0x0001400001027983 */ /* 0x001f280000300800 */
[----:B------:R-:W4:Y:S04]  /*11b7c0*/  LDL.LU R3, [R1+0x144] ;  /* 0x0001440001037983 */ /* 0x000f280000300800 */
[----:B------:R-:W4:Y:S04]  /*11b7d0*/  LDL.LU R23, [R1+0x148] ;  /* 0x0001480001177983 */ /* 0x000f280000300800 */
[----:B------:R-:W4:Y:S04]  /*11b7e0*/  LDL.LU R22, [R1+0x14c] ;  /* 0x00014c0001167983 */ /* 0x000f280000300800 */
[----:B------:R0:W-:Y:S04]  /*11b7f0*/  STL [R1+0x5a48], R18 ;  /* 0x005a481201007387 */ /* 0x0001e80000100800 */
[----:B------:R-:W4:Y:S04]  /*11b800*/  LDL.LU R21, [R1+0x150] ;  /* 0x0001500001157983 */ /* 0x000f280000300800 */
[----:B------:R-:W4:Y:S01]  /*11b810*/  LDL.LU R20, [R1+0x154] ;  /* 0x0001540001147983 */ /* 0x000f220000300800 */
[----:B0-----:R-:W-:-:S03]  /*11b820*/  IADD3 R18, P0, R15, R10, RZ ;  /* 0x0000000a0f127210 */ /* 0x001fc60007f1e0ff */
[----:B------:R-:W-:Y:S02]  /*11b830*/  STL [R1+0x5a50], R0 ;  /* 0x005a500001007387 */ /* 0x000fe40000100800 */
[----:B------:R-:W-:-:S05]  /*11b840*/  IMAD.X R19, R16, 0x1, R11, P0 ;  /* 0x0000000110137824 */ /* 0x000fca00000e060b */
[----:B------:R0:W-:Y:S04]  /*11b850*/  STL.64 [R1+0x40a8], R18 ;  /* 0x0040a81201007387 */ /* 0x0001e80000100a00 */
[----:B0-----:R-:W4:Y:S04]  /*11b860*/  LDL.LU R19, [R1+0x158] ;  /* 0x0001580001137983 */ /* 0x001f280000300800 */
[----:B------:R-:W4:Y:S04]  /*11b870*/  LDL.LU R18, [R1+0x15c] ;  /* 0x00015c0001127983 */ /* 0x000f280000300800 */
[----:B------:R-:W4:Y:S04]  /*11b880*/  LDL.LU R14, [R1+0x170] ;  /* 0x00017000010e7983 */ /* 0x000f280000300800 */
[----:B------:R-:W4:Y:S01]  /*11b890*/  LDL.LU R0, [R1+0x174] ;  /* 0x0001740001007983 */ /* 0x000f220000300800 */
[----:B--2---:R-:W-:-:S02]  /*11b8a0*/  F2FP.SATFINITE.E4M3.F32.PACK_AB_MERGE_C R5, R5, R4, RZ ;  /* 0x000000040505723e */ /* 0x004fc400048070ff */
[----:B------:R-:W-:-:S03]  /*11b8b0*/  IADD3 R4, P0, R15, R12, RZ ;  /* 0x0000000c0f047210 */ /* 0x000fc60007f1e0ff */
[----:B------:R0:W-:Y:S02]  /*11b8c0*/  STL [R1+0x5a30], R5 ;  /* 0x005a300501007387 */ /* 0x0001e40000100800 */
[----:B0-----:R-:W-:-:S05]  /*11b8d0*/  IMAD.X R5, R16, 0x1, R13, P0 ;  /* 0x0000000110057824 */ /* 0x001fca00000e060d */
[----:B------:R0:W-:Y:S04]  /*11b8e0*/  STL.64 [R1+0x40a0], R4 ;  /* 0x0040a00401007387 */ /* 0x0001e80000100a00 */
[----:B0-----:R-:W2:Y:S04]  /*11b8f0*/  LDL.LU.64 R4, [R1+0x5b50] ;  /* 0x005b500001047983 */ /* 0x001ea80000300a00 */
[----:B------:R-:W4:Y:S01]  /*11b900*/  LDL.LU R16, [R1+0xf4] ;  /* 0x0000f40001107983 */ /* 0x000f220000300800 */
[----:B--2---:R-:W-:-:S03]  /*11b910*/  F2FP.SATFINITE.E4M3.F32.PACK_AB_MERGE_C R4, R4, R5, RZ ;  /* 0x000000050404723e */ /* 0x004fc600048070ff */
[----:B------:R-:W2:Y:S04]  /*11b920*/  LDL.LU R5, [R1+0x5b4c] ;  /* 0x005b4c0001057983 */ /* 0x000ea80000300800 */
[----:B------:R0:W-:Y:S04]  /*11b930*/  STL [R1+0x5a38], R4 ;  /* 0x005a380401007387 */ /* 0x0001e80000100800 */
[----:B0-----:R-:W2:Y:S01]  /*11b940*/  LDL.LU R4, [R1+0x5b48] ;  /* 0x005b480001047983 */ /* 0x001ea20000300800 */
[----:B------:R-:W-:Y:S01]  /*11b950*/  VIADD R15, R15, UR6 ;  /* 0x000000060f0f7c36 */ /* 0x000fe20008000000 */
[----:B---3--:R-:W-:-:S02]  /*11b960*/  F2FP.SATFINITE.E4M3.F32.PACK_AB_MERGE_C R29, R28, R29, RZ ;  /* 0x0000001d1c1d723e */ /* 0x008fc400048070ff */
[----:B----4-:R-:W-:Y:S02]  /*11b970*/  F2FP.SATFINITE.E4M3.F32.PACK_AB_MERGE_C R27, R26, R27, RZ ;  /* 0x0000001b1a1b723e */ /* 0x010fe400048070ff */
[----:B------:R-:W-:Y:S02]  /*11b980*/  F2FP.SATFINITE.E4M3.F32.PACK_AB_MERGE_C R22, R22, R23, RZ ;  /* 0x000000171616723e */ /* 0x000fe400048070ff */
[----:B------:R-:W-:Y:S02]  /*11b990*/  F2FP.SATFINITE.E4M3.F32.PACK_AB_MERGE_C R0, R0, R14, RZ ;  /* 0x0000000e0000723e */ /* 0x000fe400048070ff */
[----:B------:R-:W-:Y:S02]  /*11b9a0*/  IADD3 R28, P0, R15, R6, RZ ;  /* 0x000000060f1c7210 */ /* 0x000fe40007f1e0ff */
[----:B------:R-:W-:Y:S01]  /*11b9b0*/  F2FP.SATFINITE.E4M3.F32.PACK_AB_MERGE_C R26, R24, R25, RZ ;  /* 0x00000019181a723e */ /* 0x000fe200048070ff */
[----:B------:R-:W-:Y:S01]  /*11b9c0*/  ULDC UR6, c[0x0][0x248] ;  /* 0x0000920000067ab9 */ /* 0x000fe20000000800 */
[----:B--2---:R-:W-:-:S02]  /*11b9d0*/  F2FP.SATFINITE.E4M3.F32.PACK_AB_MERGE_C R16, R16, R5, RZ ;  /* 0x000000051010723e */ /* 0x004fc400048070ff */
[----:B------:R-:W2:Y:S04]  /*11b9e0*/  LDL.LU R5, [R1+0x5b44] ;  /* 0x005b440001057983 */ /* 0x000ea80000300800 */
[----:B------:R0:W-:Y:S04]  /*11b9f0*/  STL [R1+0x5a10], R16 ;  /* 0x005a101001007387 */ /* 0x0001e80000100800 */
[----:B------:R1:W-:Y:S01]  /*11ba00*/  STL [R1+0x5a18], R29 ;  /* 0x005a181d01007387 */ /* 0x0003e20000100800 */
[----:B0-----:R-:W-:-:S05]  /*11ba10*/  SHF.R.S32.HI R16, RZ, 0x1f, R15 ;  /* 0x0000001fff107819 */ /* 0x001fca000001140f */
[----:B-1----:R-:W-:Y:S01]  /*11ba20*/  IMAD.X R29, R16, 0x1, R7, P0 ;  /* 0x00000001101d7824 */ /* 0x002fe200000e0607 */
[----:B------:R-:W-:-:S04]  /*11ba30*/  IADD3 R24, P0, R15, R8, RZ ;  /* 0x000000080f187210 */ /* 0x000fc80007f1e0ff */
[----:B------:R-:W-:Y:S04]  /*11ba40*/  STL.64 [R1+0x3ff0], R28 ;  /* 0x003ff01c01007387 */ /* 0x000fe80000100a00 */
[----:B------:R-:W-:Y:S01]  /*11ba50*/  STL [R1+0x59b8], R27 ;  /* 0x0059b81b01007387 */ /* 0x000fe20000100800 */
[----:B------:R-:W-:-:S03]  /*11ba60*/  IMAD.X R25, R16, 0x1, R9, P0 ;  /* 0x0000000110197824 */ /* 0x000fc600000e0609 */
[----:B------:R0:W-:Y:S04]  /*11ba70*/  STL [R1+0x5b38], R8 ;  /* 0x005b380801007387 */ /* 0x0001e80000100800 */
[----:B------:R-:W-:Y:S04]  /*11ba80*/  STL [R1+0x59bc], R26 ;  /* 0x0059bc1a01007387 */ /* 0x000fe80000100800 */
[----:B------:R-:W-:Y:S01]  /*11ba90*/  STL [R1+0x5b3c], R9 ;  /* 0x005b3c0901007387 */ /* 0x000fe20000100800 */
[----:B0-----:R-:W-:-:S03]  /*11baa0*/  F2FP.SATFINITE.E4M3.F32.PACK_AB_MERGE_C R8, R3, R2, RZ ;  /* 0x000000020308723e */ /* 0x001fc600048070ff */
[----:B------:R-:W3:Y:S04]  /*11bab0*/  LDL.LU R2, [R1+0x178] ;  /* 0x0001780001027983 */ /* 0x000ee80000300800 */
[----:B------:R-:W-:Y:S04]  /*11bac0*/  STL.64 [R1+0x3fb0], R24 ;  /* 0x003fb01801007387 */ /* 0x000fe80000100a00 */
[----:B------:R-:W3:Y:S04]  /*11bad0*/  LDL.LU R3, [R1+0x17c] ;  /* 0x00017c0001037983 */ /* 0x000ee80000300800 */
[----:B------:R0:W-:Y:S04]  /*11bae0*/  STL [R1+0x5980], R8 ;  /* 0x0059800801007387 */ /* 0x0001e80000100800 */
[----:B------:R-:W-:Y:S01]  /*11baf0*/  STL [R1+0x5988], R22 ;  /* 0x0059881601007387 */ /* 0x000fe20000100800 */
[----:B0-----:R-:W-:-:S03]  /*11bb00*/  IADD3 R8, P0, R15, R10, RZ ;  /* 0x0000000a0f087210 */ /* 0x001fc60007f1e0ff */
[----:B------:R0:W-:Y:S02]  /*11bb10*/  STL [R1+0x5b2c], R10 ;  /* 0x005b2c0a01007387 */ /* 0x0001e40000100800 */
[----:B------:R-:W-:-:S05]  /*11bb20*/  IMAD.X R9, R16, 0x1, R11, P0 ;  /* 0x0000000110097824 */ /* 0x000fca00000e060b */
[----:B------:R1:W-:Y:S01]  /*11bb30*/  STL.64 [R1+0x3f80], R8 ;  /* 0x003f800801007387 */ /* 0x0003e20000100a00 */
[----:B0-----:R-:W-:Y:S02]  /*11bb40*/  F2FP.SATFINITE.E4M3.F32.PACK_AB_MERGE_C R10, R20, R21, RZ ;  /* 0x00000015140a723e */ /* 0x001fe400048070ff */
[----:B-1----:R-:W-:-:S03]  /*11bb50*/  IADD3 R8, P0, R15, R12, RZ ;  /* 0x0000000c0f087210 */ /* 0x002fc60007f1e0ff */
[----:B------:R-:W-:Y:S02]  /*11bb60*/  STL [R1+0x594c], R10 ;  /* 0x00594c0a01007387 */ /* 0x000fe40000100800 */
[----:B------:R-:W-:Y:S02]  /*11bb70*/  IMAD.X R9, R16, 0x1, R13, P0 ;  /* 0x0000000110097824 */ /* 0x000fe400000e060d */
[----:B------:R-:W-:Y:S04]  /*11bb80*/  STL.64 [R1+0x5b20], R12 ;  /* 0x005b200c01007387 */ /* 0x000fe80000100a00 */
[----:B------:R0:W-:Y:S02]  /*11bb90*/  STL.64 [R1+0x3f78], R8 ;  /* 0x003f780801007387 */ /* 0x0001e40000100a00 */
[----:B0-----:R-:W-:-:S05]  /*11bba0*/  F2FP.SATFINITE.E4M3.F32.PACK_AB_MERGE_C R8, R18, R19, RZ ;  /* 0x000000131208723e */ /* 0x001fca00048070ff */
[----:B------:R0:W-:Y:S01]  /*11bbb0*/  STL [R1+0x5954], R8 ;  /* 0x0059540801007387 */ /* 0x0001e20000100800 */
[----:B--2---:R-:W-:-:S05]  /*11bbc0*/  IMAD.MOV.U32 R18, RZ, RZ, R5 ;  /* 0x000000ffff127224 */ /* 0x004fca00078e0005 */
[----:B------:R-:W-:Y:S04]  /*11bbd0*/  STL [R1+0x5b40], R18 ;  /* 0x005b401201007387 */ /* 0x000fe80000100800 */
[----:B------:R-:W-:Y:S04]  /*11bbe0*/  STL [R1+0x5914], R0 ;  /* 0x0059140001007387 */ /* 0x000fe80000100800 */
[----:B------:R-:W2:Y:S04]  /*11bbf0*/  LDL.LU R9, [R1+0x180] ;  /* 0x0001800001097983 */ /* 0x000ea80000300800 */
[----:B0-----:R-:W2:Y:S04]  /*11bc00*/  LDL.LU R8, [R1+0x184] ;  /* 0x0001840001087983 */ /* 0x001ea80000300800 */
[----:B------:R-:W4:Y:S04]  /*11bc10*/  LDL.LU R10, [R1+0x190] ;  /* 0x00019000010a7983 */ /* 0x000f280000300800 */
[----:B----4-:R0:W-:Y:S04]  /*11bc20*/  STL.64 [R1+0x5b30], R10 ;  /* 0x005b300a01007387 */ /* 0x0101e80000100a00 */
[----:B0-----:R-:W4:Y:S04]  /*11bc30*/  LDL.LU R10, [R1+0x188] ;  /* 0x00018800010a7983 */ /* 0x001f280000300800 */
[----:B------:R-:W4:Y:S04]  /*11bc40*/  LDL.LU R11, [R1+0x18c] ;  /* 0x00018c00010b7983 */ /* 0x000f280000300800 */
[----:B------:R-:W4:Y:S04]  /*11bc50*/  LDL.LU R14, [R1+0x194] ;  /* 0x00019400010e7983 */ /* 0x000f280000300800 */
[----:B------:R-:W4:Y:S04]  /*11bc60*/  LDL.LU R12, [R1+0x198] ;  /* 0x00019800010c7983 */ /* 0x000f280000300800 */
[----:B------:R-:W4:Y:S04]  /*11bc70*/  LDL.LU R13, [R1+0x19c] ;  /* 0x00019c00010d7983 */ /* 0x000f280000300800 */
[----:B------:R-:W4:Y:S04]  /*11bc80*/  LDL.LU R0, [R1+0x1a8] ;  /* 0x0001a80001007983 */ /* 0x000f280000300800 */
[----:B------:R-:W4:Y:S01]  /*11bc90*/  LDL.LU R5, [R1+0x1ac] ;  /* 0x0001ac0001057983 */ /* 0x000f220000300800 */
[----:B---3--:R-:W-:Y:S01]  /*11bca0*/  F2FP.SATFINITE.E4M3.F32.PACK_AB_MERGE_C R16, R3, R2, RZ ;  /* 0x000000020310723e */ /* 0x008fe200048070ff */
[----:B------:R-:W-:Y:S01]  /*11bcb0*/  VIADD R15, R15, UR6 ;  /* 0x000000060f0f7c36 */ /* 0x000fe20008000000 */
[----:B--2---:R-:W-:Y:S01]  /*11bcc0*/  F2FP.SATFINITE.E4M3.F32.PACK_AB_MERGE_C R8, R8, R9, RZ ;  /* 0x000000090808723e */ /* 0x004fe200048070ff */
[----:B------:R-:W-:-:S03]  /*11bcd0*/  ULDC UR6, c[0x0][0x248] ;  /* 0x0000920000067ab9 */ /* 0x000fc60000000800 */
[----:B------:R-:W-:Y:S01]  /*11bce0*/  IADD3 R18, P0, R15, R6, RZ ;  /* 0x000000060f127210 */ /* 0x000fe20007f1e0ff */
[----:B----4-:R0:W-:Y:S04]  /*11bcf0*/  STL.64 [R1+0x5b18], R4 ;  /* 0x005b180401007387 */ /* 0x0101e80000100a00 */
[----:B0-----:R-:W2:Y:S04]  /*11bd00*/  LDL.LU R4, [R1+0x1a0] ;  /* 0x0001a00001047983 */ /* 0x001ea80000300800 */
[----:B------:R-:W2:Y:S04]  /*11bd10*/  LDL.LU R5, [R1+0x1a4] ;  /* 0x0001a40001057983 */ /* 0x000ea80000300800 */
[----:B------:R-:W3:Y:S04]  /*11bd20*/  LDL.LU R29, [R1+0x1b4] ;  /* 0x0001b400011d7983 */ /* 0x000ee80000300800 */
[----:B------:R-:W4:Y:S04]  /*11bd30*/  LDL.LU R2, [R1+0x1b8] ;  /* 0x0001b80001027983 */ /* 0x000f280000300800 */
[----:B------:R-:W4:Y:S04]  /*11bd40*/  LDL.LU R3, [R1+0x1bc] ;  /* 0x0001bc0001037983 */ /* 0x000f280000300800 */
[----:B------:R0:W-:Y:S04]  /*11bd50*/  STL [R1+0x5910], R16 ;  /* 0x0059101001007387 */ /* 0x0001e80000100800 */
[----:B------:R-:W3:Y:S04]  /*11bd60*/  LDL.LU R28, [R1+0x1c0] ;  /* 0x0001c000011c7983 */ /* 0x000ee80000300800 */
[----:B------:R-:W3:Y:S04]  /*11bd70*/  LDL.LU R27, [R1+0x1c4] ;  /* 0x0001c400011b7983 */ /* 0x000ee80000300800 */
[----:B------:R-:W4:Y:S04]  /*11bd80*/  LDL.LU R26, [R1+0x1c8] ;  /* 0x0001c800011a7983 */ /* 0x000f280000300800 */
[----:B------:R-:W4:Y:S04]  /*11bd90*/  LDL.LU R25, [R1+0x1cc] ;  /* 0x0001cc0001197983 */ /* 0x000f280000300800 */
[----:B------:R-:W3:Y:S04]  /*11bda0*/  LDL.LU R24, [R1+0x1d0] ;  /* 0x0001d00001187983 */ /* 0x000ee80000300800 */
[----:B------:R-:W3:Y:S04]  /*11bdb0*/  LDL.LU R23, [R1+0x1d4] ;  /* 0x0001d40001177983 */ /* 0x000ee80000300800 */
[----:B------:R-:W3:Y:S04]  /*11bdc0*/  LDL.LU R22, [R1+0x1d8] ;  /* 0x0001d80001167983 */ /* 0x000ee80000300800 */
[----:B------:R-:W3:Y:S01]  /*11bdd0*/  LDL.LU R21, [R1+0x1dc] ;  /* 0x0001dc0001157983 */ /* 0x000ee20000300800 */
[----:B0-----:R-:W-:-:S05]  /*11bde0*/  SHF.R.S32.HI R16, RZ, 0x1f, R15 ;  /* 0x0000001fff107819 */ /* 0x001fca000001140f */
[----:B------:R-:W-:-:S05]  /*11bdf0*/  IMAD.X R19, R16, 0x1, R7, P0 ;  /* 0x0000000110137824 */ /* 0x000fca00000e0607 */
[----:B------:R0:W-:Y:S04]  /*11be00*/  STL.64 [R1+0x3ed8], R18 ;  /* 0x003ed81201007387 */ /* 0x0001e80000100a00 */
[----:B0-----:R-:W3:Y:S04]  /*11be10*/  LDL.LU R18, [R1+0x5b40] ;  /* 0x005b400001127983 */ /* 0x001ee80000300800 */
[----:B------:R-:W3:Y:S04]  /*11be20*/  LDL.LU R20, [R1+0x1e0] ;  /* 0x0001e00001147983 */ /* 0x000ee80000300800 */
[----:B------:R-:W3:Y:S04]  /*11be30*/  LDL.LU R19, [R1+0x1e4] ;  /* 0x0001e40001137983 */ /* 0x000ee80000300800 */
[----:B------:R-:W2:Y:S04]  /*11be40*/  LDL.LU R9, [R1+0x5b3c] ;  /* 0x005b3c0001097983 */ /* 0x000ea80000300800 */
[----:B------:R0:W-:Y:S04]  /*11be50*/  STL [R1+0x58c8], R8 ;  /* 0x0058c80801007387 */ /* 0x0001e80000100800 */
[----:B0-----:R-:W4:Y:S01]  /*11be60*/  LDL.LU R8, [R1+0x5b38] ;  /* 0x005b380001087983 */ /* 0x001f220000300800 */
[----:B------:R-:W-:-:S05]  /*11be70*/  F2FP.SATFINITE.E4M3.F32.PACK_AB_MERGE_C R11, R11, R10, RZ ;  /* 0x0000000a0b0b723e */ /* 0x000fca00048070ff */
[----:B------:R2:W-:Y:S01]  /*11be80*/  STL [R1+0x58cc], R11 ;  /* 0x0058cc0b01007387 */ /* 0x0005e20000100800 */
[----:B----4-:R-:W-:-:S05]  /*11be90*/  IADD3 R10, P0, R15, R8, RZ ;  /* 0x000000080f0a7210 */ /* 0x010fca0007f1e0ff */
[----:B--2---:R-:W-:-:S05]  /*11bea0*/  IMAD.X R11, R16, 0x1, R9, P0 ;  /* 0x00000001100b7824 */ /* 0x004fca00000e0609 */
[----:B------:R0:W-:Y:S04]  /*11beb0*/  STL.64 [R1+0x3e98], R10 ;  /* 0x003e980a01007387 */ /* 0x0001e80000100a00 */
[----:B0-----:R-:W2:Y:S02]  /*11bec0*/  LDL.LU.64 R10, [R1+0x5b30] ;  /* 0x005b3000010a7983 */ /* 0x001ea40000300a00 */
[----:B--2---:R-:W-:Y:S02]  /*11bed0*/  F2FP.SATFINITE.E4M3.F32.PACK_AB_MERGE_C R14, R14, R10, RZ ;  /* 0x0000000a0e0e723e */ /* 0x004fe400048070ff */
[----:B------:R-:W2:Y:S01]  /*11bee0*/  LDL.LU R10, [R1+0x5b2c] ;  /* 0x005b2c00010a7983 */ /* 0x000ea20000300800 */
[----:B------:R-:W-:-:S03]  /*11bef0*/  F2FP.SATFINITE.E4M3.F32.PACK_AB_MERGE_C R13, R13, R12, RZ ;  /* 0x0000000c0d0d723e */ /* 0x000fc600048070ff */
[----:B------:R0:W-:Y:S04]  /*11bf00*/  STL [R1+0x5888], R14 ;  /* 0x0058880e01007387 */ /* 0x0001e80000100800 */
[----:B0-----:R-:W4:Y:S04]  /*11bf10*/  LDL.LU R14, [R1+0x5b28] ;  /* 0x005b2800010e7983 */ /* 0x001f280000300800 */
[----:B------:R0:W-:Y:S01]  /*11bf20*/  STL [R1+0x588c], R13 ;  /* 0x00588c0d01007387 */ /* 0x0001e20000100800 */
[----:B--2---:R-:W-:-:S05]  /*11bf30*/  IADD3 R12, P0, R15, R10, RZ ;  /* 0x0000000a0f0c7210 */ /* 0x004fca0007f1e0ff */
[----:B0-----:R-:W-:-:S05]  /*11bf40*/  IMAD.X R13, R16, 0x1, R11, P0 ;  /* 0x00000001100d7824 */ /* 0x001fca00000e060b */
[----:B------:R0:W-:Y:S04]  /*11bf50*/  STL.64 [R1+0x3e60], R12 ;  /* 0x003e600c01007387 */ /* 0x0001e80000100a00 */
[----:B0-----:R-:W2:Y:S01]  /*11bf60*/  LDL.LU.64 R12, [R1+0x5b20] ;  /* 0x005b2000010c7983 */ /* 0x001ea20000300a00 */
[----:B------:R-:W-:-:S05]  /*11bf70*/  F2FP.SATFINITE.E4M3.F32.PACK_AB_MERGE_C R5, R5, R4, RZ ;  /* 0x000000040505723e */ /* 0x000fca00048070ff */
[----:B------:R0:W-:Y:S01]  /*11bf80*/  STL [R1+0x5834], R5 ;  /* 0x0058340501007387 */ /* 0x0001e20000100800 */
[----:B--2---:R-:W-:-:S05]  /*11bf90*/  IADD3 R4, P0, R15, R12, RZ ;  /* 0x0000000c0f047210 */ /* 0x004fca0007f1e0ff */
[----:B0-----:R-:W-:-:S05]  /*11bfa0*/  IMAD.X R5, R16, 0x1, R13, P0 ;  /* 0x0000000110057824 */ /* 0x001fca00000e060d */
[----:B------:R0:W-:Y:S04]  /*11bfb0*/  STL.64 [R1+0x3e58], R4 ;  /* 0x003e580401007387 */ /* 0x0001e80000100a00 */
[----:B0-----:R-:W2:Y:S04]  /*11bfc0*/  LDL.LU.64 R4, [R1+0x5b18] ;  /* 0x005b180001047983 */ /* 0x001ea80000300a00 */
[----:B------:R-:W4:Y:S01]  /*11bfd0*/  LDL.LU R16, [R1+0x1b0] ;  /* 0x0001b00001107983 */ /* 0x000f220000300800 */
[----:B------:R-:W-:Y:S01]  /*11bfe0*/  VIADD R15, R15, UR6 ;  /* 0x000000060f0f7c36 */ /* 0x000fe20008000000 */
[----:B------:R-:W-:-:S02]  /*11bff0*/  F2FP.SATFINITE.E4M3.F32.PACK_AB_MERGE_C R25, R25, R26, RZ ;  /* 0x0000001a1919723e */ /* 0x000fc400048070ff */
[----:B---3--:R-:W-:Y:S02]  /*11c000*/  F2FP.SATFINITE.E4M3.F32.PACK_AB_MERGE_C R28, R27, R28, RZ ;  /* 0x0000001c1b1c723e */ /* 0x008fe400048070ff */
[----:B------:R-:W-:Y:S02]  /*11c010*/  F2FP.SATFINITE.E4M3.F32.PACK_AB_MERGE_C R21, R21, R22, RZ ;  /* 0x000000161515723e */ /* 0x000fe400048070ff */
[----:B------:R-:W-:Y:S01]  /*11c020*/  F2FP.SATFINITE.E4M3.F32.PACK_AB_MERGE_C R24, R23, R24, RZ ;  /* 0x000000181718723e */ /* 0x000fe200048070ff */
[----:B------:R-:W-:Y:S01]  /*11c030*/  ULDC UR6, c[0x0][0x248] ;  /* 0x0000920000067ab9 */ /* 0x000fe20000000800 */
[----:B--2---:R-:W-:Y:S02]  /*11c040*/  F2FP.SATFINITE.E4M3.F32.PACK_AB_MERGE_C R5, R5, R0, RZ ;  /* 0x000000000505723e */ /* 0x004fe400048070ff */
[----:B----4-:R-:W-:Y:S01]  /*11c050*/  F2FP.SATFINITE.E4M3.F32.PACK_AB_MERGE_C R16, R29, R16, RZ ;  /* 0x000000101d10723e */ /* 0x010fe200048070ff */
[----:B------:R-:W2:Y:S04]  /*11c060*/  LDL.LU R0, [R1+0x5b14] ;  /* 0x005b140001007983 */ /* 0x000ea80000300800 */
[----:B------:R0:W-:Y:S01]  /*11c070*/  STL [R1+0x583c], R5 ;  /* 0x00583c0501007387 */ /* 0x0001e20000100800 */
[----:B------:R-:W-:-:S02]  /*11c080*/  F2FP.SATFINITE.E4M3.F32.PACK_AB_MERGE_C R29, R3, R2, RZ ;  /* 0x00000002031d723e */ /* 0x000fc400048070ff */
[----:B------:R-:W-:Y:S01]  /*11c090*/  IADD3 R2, P0, R15, R6, RZ ;  /* 0x000000060f027210 */ /* 0x000fe20007f1e0ff */
[----:B0-----:R-:W3:Y:S04]  /*11c0a0*/  LDL.LU R5, [R1+0x5b10] ;  /* 0x005b100001057983 */ /* 0x001ee80000300800 */
[----:B------:R0:W-:Y:S02]  /*11c0b0*/  STL [R1+0x57e0], R16 ;  /* 0x0057e01001007387 */ /* 0x0001e40000100800 */
[----:B0-----:R-:W-:-:S05]  /*11c0c0*/  SHF.R.S32.HI R16, RZ, 0x1f, R15 ;  /* 0x0000001fff107819 */ /* 0x001fca000001140f */
[C---:B------:R-:W-:Y:S01]  /*11c0d0*/  IMAD.X R3, R16.reuse, 0x1, R7, P0 ;  /* 0x0000000110037824 */ /* 0x040fe200000e0607 */
[C---:B------:R-:W-:Y:S01]  /*11c0e0*/  IADD3 R26, P0, R15.reuse, R8, RZ ;  /* 0x000000080f1a7210 */ /* 0x040fe20007f1e0ff */
[----:B------:R-:W-:Y:S04]  /*11c0f0*/  STL [R1+0x57e8], R29 ;  /* 0x0057e81d01007387 */ /* 0x000fe80000100800 */
[C---:B------:R-:W-:Y:S01]  /*11c100*/  IMAD.X R27, R16.reuse, 0x1, R9, P0 ;  /* 0x00000001101b7824 */ /* 0x040fe200000e0609 */
[----:B------:R-:W-:Y:S01]  /*11c110*/  IADD3 R22, P0, R15, R10, RZ ;  /* 0x0000000a0f167210 */ /* 0x000fe20007f1e0ff */
[----:B------:R0:W-:Y:S04]  /*11c120*/  STL.64 [R1+0x3da8], R2 ;  /* 0x003da80201007387 */ /* 0x0001e80000100a00 */
[----:B------:R-:W-:Y:S01]  /*11c130*/  IMAD.X R23, R16, 0x1, R11, P0 ;  /* 0x0000000110177824 */ /* 0x000fe200000e060b */
[----:B0-----:R-:W4:Y:S04]  /*11c140*/  LDL.LU.64 R2, [R1+0x5b08] ;  /* 0x005b080001027983 */ /* 0x001f280000300a00 */
[----:B------:R-:W-:Y:S04]  /*11c150*/  STL [R1+0x57a4], R28 ;  /* 0x0057a41c01007387 */ /* 0x000fe80000100800 */
[----:B------:R-:W-:Y:S04]  /*11c160*/  STL [R1+0x57ac], R25 ;  /* 0x0057ac1901007387 */ /* 0x000fe80000100800 */
[----:B------:R-:W-:Y:S04]  /*11c170*/  STL.64 [R1+0x3d68], R26 ;  /* 0x003d681a01007387 */ /* 0x000fe80000100a00 */
[----:B------:R-:W-:Y:S04]  /*11c180*/  STL [R1+0x5774], R24 ;  /* 0x0057741801007387 */ /* 0x000fe80000100800 */
[----:B------:R0:W-:Y:S04]  /*11c190*/  STL [R1+0x5778], R21 ;  /* 0x0057781501007387 */ /* 0x0001e80000100800 */
[----:B------:R1:W-:Y:S01]  /*11c1a0*/  STL.64 [R1+0x3d38], R22 ;  /* 0x003d381601007387 */ /* 0x0003e20000100a00 */
[----:B0-----:R-:W-:-:S03]  /*11c1b0*/  F2FP.SATFINITE.E4M3.F32.PACK_AB_MERGE_C R21, R19, R20, RZ ;  /* 0x000000141315723e */ /* 0x001fc600048070ff */
[----:B-1----:R-:W2:Y:S04]  /*11c1c0*/  LDL.LU R23, [R1+0x4f60] ;  /* 0x004f600001177983 */ /* 0x002ea80000300800 */
[----:B------:R-:W3:Y:S04]  /*11c1d0*/  LDL.LU R20, [R1+0x4f64] ;  /* 0x004f640001147983 */ /* 0x000ee80000300800 */
[----:B------:R-:W4:Y:S04]  /*11c1e0*/  LDL.LU R19, [R1+0x4f68] ;  /* 0x004f680001137983 */ /* 0x000f280000300800 */
[----:B------:R0:W-:Y:S04]  /*11c1f0*/  STL [R1+0x575c], R21 ;  /* 0x00575c1501007387 */ /* 0x0001e80000100800 */
[----:B------:R-:W2:Y:S04]  /*11c200*/  LDL.LU R22, [R1+0x4f6c] ;  /* 0x004f6c0001167983 */ /* 0x000ea80000300800 */
[----:B0-----:R-:W2:Y:S01]  /*11c210*/  LDL.LU R21, [R1+0x4f78] ;  /* 0x004f780001157983 */ /* 0x001ea20000300800 */
[----:B------:R-:W-:-:S05]  /*11c220*/  IADD3 R24, P0, R15, R12, RZ ;  /* 0x0000000c0f187210 */ /* 0x000fca0007f1e0ff */
[----:B------:R-:W-:-:S05]  /*11c230*/  IMAD.X R25, R16, 0x1, R13, P0 ;  /* 0x0000000110197824 */ /* 0x000fca00000e060d */
[----:B------:R0:W-:Y:S01]  /*11c240*/  STL.64 [R1+0x3d30], R24 ;  /* 0x003d301801007387 */ /* 0x0001e20000100a00 */
[----:B------:R-:W-:Y:S01]  /*11c250*/  VIADD R15, R15, UR6 ;  /* 0x000000060f0f7c36 */ /* 0x000fe20008000000 */
[----:B------:R-:W-:Y:S02]  /*11c260*/  ULDC.64 UR6, c[0x0][0x228] ;  /* 0x00008a0000067ab9 */ /* 0x000fe40000000a00 */
[----:B------:R-:W-:Y:S02]  /*11c270*/  UMOV UR4, UR7 ;  /* 0x0000000700047c82 */ /* 0x000fe40008000000 */
[----:B------:R-:W-:Y:S01]  /*11c280*/  SHF.R.S32.HI R16, RZ, 0x1f, R15 ;  /* 0x0000001fff107819 */ /* 0x000fe2000001140f */
[----:B------:R-:W-:Y:S01]  /*11c290*/  UMOV UR60, UR6 ;  /* 0x00000006003c7c82 */ /* 0x000fe20008000000 */
[----:B------:R-:W-:Y:S01]  /*11c2a0*/  ULDC.64 UR6, c[0x0][0x228] ;  /* 0x00008a0000067ab9 */ /* 0x000fe20000000a00 */
[----:B---3--:R-:W-:Y:S02]  /*11c2b0*/  ISETP.GE.AND P2, PT, R20, UR5, PT ;  /* 0x0000000514007c0c */ /* 0x008fe4000bf46270 */
[----:B------:R-:W3:Y:S01]  /*11c2c0*/  LDL.LU R20, [R1+0x4f7c] ;  /* 0x004f7c0001147983 */ /* 0x000ee20000300800 */
[----:B----4-:R-:W-:-:S03]  /*11c2d0*/  ISETP.GE.AND P1, PT, R19, UR4, PT ;  /* 0x0000000413007c0c */ /* 0x010fc6000bf26270 */
[----:B------:R-:W4:Y:S01]  /*11c2e0*/  LDL.LU R19, [R1+0x4f80] ;  /* 0x004f800001137983 */ /* 0x000f220000300800 */
[----:B--2---:R-:W-:Y:S02]  /*11c2f0*/  ISETP.GE.AND P0, PT, R23, UR21, PT ;  /* 0x0000001517007c0c */ /* 0x004fe4000bf06270 */
[----:B------:R-:W-:-:S11]  /*11c300*/  LOP3.LUT R5, R5, 0xfeffffff, RZ, 0xc0, !PT ;  /* 0xfeffffff05057812 */ /* 0x000fd600078ec0ff */
[----:B------:R-:W-:Y:S02]  /*11c310*/  @P0 LOP3.LUT R5, R5, 0x1000000, RZ, 0xfc, !PT ;  /* 0x0100000005050812 */ /* 0x000fe400078efcff */
[----:B0-----:R-:W-:Y:S02]  /*11c320*/  IADD3 R24, P0, R15, R6, RZ ;  /* 0x000000060f187210 */ /* 0x001fe40007f1e0ff */
[----:B------:R-:W-:-:S04]  /*11c330*/  LOP3.LUT R5, R5, 0xff7fffff, RZ, 0xc0, !PT ;  /* 0xff7fffff05057812 */ /* 0x000fc800078ec0ff */
[----:B------:R-:W-:Y:S01]  /*11c340*/  @P2 LOP3.LUT R5, R5, 0x800000, RZ, 0xfc, !PT ;  /* 0x0080000005052812 */ /* 0x000fe200078efcff */
[----:B------:R-:W-:Y:S01]  /*11c350*/  IMAD.X R25, R16, 0x1, R7, P0 ;  /* 0x0000000110197824 */ /* 0x000fe200000e0607 */
[----:B------:R-:W-:Y:S01]  /*11c360*/  UMOV UR5, UR7 ;  /* 0x0000000700057c82 */ /* 0x000fe20008000000 */
[----:B------:R-:W-:Y:S01]  /*11c370*/  UMOV UR61, UR6 ;  /* 0x00000006003d7c82 */ /* 0x000fe20008000000 */
[----:B------:R-:W-:Y:S01]  /*11c380*/  LOP3.LUT R5, R5, 0xffbfffff, RZ, 0xc0, !PT ;  /* 0xffbfffff05057812 */ /* 0x000fe200078ec0ff */
[----:B------:R-:W-:Y:S02]  /*11c390*/  ULDC.64 UR6, c[0x0][0x228] ;  /* 0x00008a0000067ab9 */ /* 0x000fe40000000a00 */
[----:B------:R-:W-:Y:S01]  /*11c3a0*/  UMOV UR4, UR7 ;  /* 0x0000000700047c82 */ /* 0x000fe20008000000 */
[----:B------:R-:W-:Y:S01]  /*11c3b0*/  @P1 LOP3.LUT R5, R5, 0x400000, RZ, 0xfc, !PT ;  /* 0x0040000005051812 */ /* 0x000fe200078efcff */
[----:B------:R-:W-:Y:S01]  /*11c3c0*/  STL.64 [R1+0x3d08], R24 ;  /* 0x003d081801007387 */ /* 0x000fe20000100a00 */
[----:B------:R-:W-:-:S02]  /*11c3d0*/  ISETP.GE.AND P1, PT, R21, UR4, PT ;  /* 0x0000000415007c0c */ /* 0x000fc4000bf26270 */
[----:B------:R-:W-:Y:S01]  /*11c3e0*/  ISETP.GE.AND P2, PT, R22, UR5, PT ;  /* 0x0000000516007c0c */ /* 0x000fe2000bf46270 */
[----:B------:R-:W2:Y:S01]  /*11c3f0*/  LDL.LU R21, [R1+0x4f84] ;  /* 0x004f840001157983 */ /* 0x000ea20000300800 */
[----:B------:R-:W-:-:S05]  /*11c400*/  IADD3 R22, P0, R15, R8, RZ ;  /* 0x000000080f167210 */ /* 0x000fca0007f1e0ff */
[----:B------:R-:W-:-:S05]  /*11c410*/  IMAD.X R23, R16, 0x1, R9, P0 ;  /* 0x0000000110177824 */ /* 0x000fca00000e0609 */
[----:B------:R0:W-:Y:S01]  /*11c420*/  STL.64 [R1+0x3d28], R22 ;  /* 0x003d281601007387 */ /* 0x0001e20000100a00 */
[----:B------:R-:W-:Y:S01]  /*11c430*/  UMOV UR45, UR6 ;  /* 0x00000006002d7c82 */ /* 0x000fe20008000000 */
[----:B------:R-:W-:Y:S01]  /*11c440*/  LOP3.LUT R5, R5, 0xffdfffff, RZ, 0xc0, !PT ;  /* 0xffdfffff05057812 */ /* 0x000fe200078ec0ff */
[----:B------:R-:W-:Y:S01]  /*11c450*/  ULDC.64 UR6, c[0x0][0x228] ;  /* 0x00008a0000067ab9 */ /* 0x000fe20000000a00 */
[----:B0-----:R-:W-:Y:S01]  /*11c460*/  IADD3 R22, P0, R15, R10, RZ ;  /* 0x0000000a0f167210 */ /* 0x001fe20007f1e0ff */
[----:B------:R-:W-:-:S04]  /*11c470*/  UMOV UR5, UR7 ;  /* 0x0000000700057c82 */ /* 0x000fc80008000000 */
[----:B------:R-:W-:Y:S01]  /*11c480*/  IMAD.X R23, R16, 0x1, R11, P0 ;  /* 0x0000000110177824 */ /* 0x000fe200000e060b */
[----:B------:R-:W-:-:S04]  /*11c490*/  @P2 LOP3.LUT R5, R5, 0x200000, RZ, 0xfc, !PT ;  /* 0x0020000005052812 */ /* 0x000fc800078efcff */
[----:B------:R0:W-:Y:S04]  /*11c4a0*/  STL.64 [R1+0x3d60], R22 ;  /* 0x003d601601007387 */ /* 0x0001e80000100a00 */
[----:B0-----:R-:W2:Y:S01]  /*11c4b0*/  LDL.LU R23, [R1+0x4fa8] ;  /* 0x004fa80001177983 */ /* 0x001ea20000300800 */
[----:B------:R-:W-:Y:S01]  /*11c4c0*/  LOP3.LUT R5, R5, 0xffefffff, RZ, 0xc0, !PT ;  /* 0xffefffff05057812 */ /* 0x000fe200078ec0ff */
[----:B------:R-:W-:Y:S01]  /*11c4d0*/  UMOV UR44, UR6 ;  /* 0x00000006002c7c82 */ /* 0x000fe20008000000 */
[----:B------:R-:W-:Y:S02]  /*11c4e0*/  ULDC.64 UR6, c[0x0][0x228] ;  /* 0x00008a0000067ab9 */ /* 0x000fe40000000a00 */
[----:B------:R-:W-:Y:S01]  /*11c4f0*/  UMOV UR4, UR7 ;  /* 0x0000000700047c82 */ /* 0x000fe20008000000 */
[----:B------:R-:W-:-:S02]  /*11c500*/  @P1 LOP3.LUT R5, R5, 0x100000, RZ, 0xfc, !PT ;  /* 0x0010000005051812 */ /* 0x000fc400078efcff */
[----:B---3--:R-:W-:Y:S02]  /*11c510*/  ISETP.GE.AND P2, PT, R20, UR5, PT ;  /* 0x0000000514007c0c */ /* 0x008fe4000bf46270 */
[----:B------:R-:W3:Y:S01]  /*11c520*/  LDL.LU R20, [R1+0x4fac] ;  /* 0x004fac0001147983 */ /* 0x000ee20000300800 */
[----:B----4-:R-:W-:-:S03]  /*11c530*/  ISETP.GE.AND P1, PT, R19, UR4, PT ;  /* 0x0000000413007c0c */ /* 0x010fc6000bf26270 */
[----:B------:R-:W4:Y:S01]  /*11c540*/  LDL.LU R19, [R1+0x4fb0] ;  /* 0x004fb00001137983 */ /* 0x000f220000300800 */
[----:B------:R-:W-:Y:S01]  /*11c550*/  LOP3.LUT R5, R5, 0xfff7ffff, RZ, 0xc0, !PT ;  /* 0xfff7ffff05057812 */ /* 0x000fe200078ec0ff */
[----:B------:R-:W-:Y:S01]  /*11c560*/  UMOV UR43, UR6 ;  /* 0x00000006002b7c82 */ /* 0x000fe20008000000 */
[----:B------:R-:W-:Y:S01]  /*11c570*/  ULDC.64 UR6, c[0x0][0x228] ;  /* 0x00008a0000067ab9 */ /* 0x000fe20000000a00 */
[----:B------:R-:W4:Y:S03]  /*11c580*/  LDL.LU R22, [R1+0x4fb4] ;  /* 0x004fb40001167983 */ /* 0x000f260000300800 */
[----:B------:R-:W-:Y:S01]  /*11c590*/  @P2 LOP3.LUT R5, R5, 0x80000, RZ, 0xfc, !PT ;  /* 0x0008000005052812 */ /* 0x000fe200078efcff */
[----:B------:R-:W-:-:S03]  /*11c5a0*/  UMOV UR4, UR7 ;  /* 0x0000000700047c82 */ /* 0x000fc60008000000 */
[----:B------:R-:W-:-:S04]  /*11c5b0*/  LOP3.LUT R5, R5, 0xfffbffff, RZ, 0xc0, !PT ;  /* 0xfffbffff05057812 */ /* 0x000fc800078ec0ff */
[----:B------:R-:W-:Y:S02]  /*11c5c0*/  @P1 LOP3.LUT R5, R5, 0x40000, RZ, 0xfc, !PT ;  /* 0x0004000005051812 */ /* 0x000fe400078efcff */
[----:B------:R-:W-:Y:S02]  /*11c5d0*/  IADD3 R24, P0, R15, R12, RZ ;  /* 0x0000000c0f187210 */ /* 0x000fe40007f1e0ff */
[----:B--2---:R-:W-:-:S03]  /*11c5e0*/  ISETP.GE.AND P1, PT, R21, UR4, PT ;  /* 0x0000000415007c0c */ /* 0x004fc6000bf26270 */
[----:B------:R-:W-:Y:S01]  /*11c5f0*/  IMAD.X R25, R16, 0x1, R13, P0 ;  /* 0x0000000110197824 */ /* 0x000fe200000e060d */
[----:B------:R-:W2:Y:S01]  /*11c600*/  LDL.LU R21, [R1+0x4fc0] ;  /* 0x004fc00001157983 */ /* 0x000ea20000300800 */
[----:B------:R-:W-:Y:S02]  /*11c610*/  ULDC.64 UR4, c[0x0][0x228] ;  /* 0x00008a0000047ab9 */ /* 0x000fe40000000a00 */
[----:B------:R-:W-:Y:S01]  /*11c620*/  UMOV UR7, UR5 ;  /* 0x0000000500077c82 */ /* 0x000fe20008000000 */
[----:B------:R-:W-:Y:S01]  /*11c630*/  UMOV UR5, UR9 ;  /* 0x0000000900057c82 */ /* 0x000fe20008000000 */
[----:B------:R0:W-:Y:S01]  /*11c640*/  STL.64 [R1+0x3da0], R24 ;  /* 0x003da01801007387 */ /* 0x0001e20000100a00 */
[----:B------:R-:W-:Y:S01]  /*11c650*/  LOP3.LUT R5, R5, 0xfffdffff, RZ, 0xc0, !PT ;  /* 0xfffdffff05057812 */ /* 0x000fe200078ec0ff */
[----:B------:R-:W-:Y:S01]  /*11c660*/  UMOV UR40, UR8 ;  /* 0x0000000800287c82 */ /* 0x000fe20008000000 */
[----:B------:R-:W-:Y:S01]  /*11c670*/  ULDC.64 UR8, c[0x0][0x228] ;  /* 0x00008a0000087ab9 */ /* 0x000fe20000000a00 */
[----:B------:R-:W-:Y:S01]  /*11c680*/  UMOV UR48, UR4 ;  /* 0x0000000400307c82 */ /* 0x000fe20008000000 */
[----:B------:R-:W-:Y:S01]  /*11c690*/  UMOV UR4, UR9 ;  /* 0x0000000900047c82 */ /* 0x000fe20008000000 */
[----:B------:R-:W-:-:S02]  /*11c6a0*/  @P1 LOP3.LUT R5, R5, 0x20000, RZ, 0xfc, !PT ;  /* 0x0002000005051812 */ /* 0x000fc400078efcff */
[----:B---3--:R-:W-:Y:S02]  /*11c6b0*/  ISETP.GE.AND P2, PT, R20, UR5, PT ;  /* 0x0000000514007c0c */ /* 0x008fe4000bf46270 */
[----:B------:R-:W3:Y:S01]  /*11c6c0*/  LDL.LU R20, [R1+0x4fc4] ;  /* 0x004fc40001147983 */ /* 0x000ee20000300800 */
[----:B----4-:R-:W-:-:S03]  /*11c6d0*/  ISETP.GE.AND P1, PT, R19, UR4, PT ;  /* 0x0000000413007c0c */ /* 0x010fc6000bf26270 */
[----:B------:R-:W4:Y:S01]  /*11c6e0*/  LDL.LU R19, [R1+0x4fd0] ;  /* 0x004fd00001137983 */ /* 0x000f220000300800 */
[----:B------:R-:W-:Y:S02]  /*11c6f0*/  ISETP.GE.AND P0, PT, R23, UR7, PT ;  /* 0x0000000717007c0c */ /* 0x000fe4000bf06270 */
[----:B------:R-:W-:Y:S01]  /*11c700*/  LOP3.LUT R5, R5, 0xfffeffff, RZ, 0xc0, !PT ;  /* 0xfffeffff05057812 */ /* 0x000fe200078ec0ff */
[----:B------:R-:W-:Y:S01]  /*11c710*/  UMOV UR52, UR6 ;  /* 0x0000000600347c82 */ /* 0x000fe20008000000 */
[----:B------:R-:W-:Y:S02]  /*11c720*/  ULDC UR6, c[0x0][0x248] ;  /* 0x0000920000067ab9 */ /* 0x000fe40000000800 */
[----:B------:R-:W-:Y:S01]  /*11c730*/  VIADD R15, R15, UR6 ;  /* 0x000000060f0f7c36 */ /* 0x000fe20008000000 */
[----:B------:R-:W-:-:S06]  /*11c740*/  ULDC.64 UR6, c[0x0][0x228] ;  /* 0x00008a0000067ab9 */ /* 0x000fcc0000000a00 */
[----:B------:R-:W-:Y:S02]  /*11c750*/  @P0 LOP3.LUT R5, R5, 0x10000, RZ, 0xfc, !PT ;  /* 0x0001000005050812 */ /* 0x000fe400078efcff */
[----:B------:R-:W-:Y:S02]  /*11c760*/  SHF.R.S32.HI R16, RZ, 0x1f, R15 ;  /* 0x0000001fff107819 */ /* 0x000fe4000001140f */
[----:B------:R-:W-:Y:S02]  /*11c770*/  LOP3.LUT R5, R5, 0xffff7fff, RZ, 0xc0, !PT ;  /* 0xffff7fff05057812 */ /* 0x000fe400078ec0ff */
[----:B0-----:R-:W-:Y:S02]  /*11c780*/  IADD3 R24, P0, R15, R6, RZ ;  /* 0x000000060f187210 */ /* 0x001fe40007f1e0ff */
[----:B------:R-:W-:Y:S01]  /*11c790*/  @P2 LOP3.LUT R5, R5, 0x8000, RZ, 0xfc, !PT ;  /* 0x0000800005052812 */ /* 0x000fe200078efcff */
[----:B------:R-:W-:Y:S02]  /*11c7a0*/  UMOV UR5, UR7 ;  /* 0x0000000700057c82 */ /* 0x000fe40008000000 */
[----:B------:R-:W-:Y:S01]  /*11c7b0*/  IMAD.X R25, R16, 0x1, R7, P0 ;  /* 0x0000000110197824 */ /* 0x000fe200000e0607 */
[----:B------:R-:W-:Y:S01]  /*11c7c0*/  UMOV UR49, UR6 ;  /* 0x0000000600317c82 */ /* 0x000fe20008000000 */
[----:B------:R-:W-:Y:S01]  /*11c7d0*/  LOP3.LUT R5, R5, 0xffffbfff, RZ, 0xc0, !PT ;  /* 0xffffbfff05057812 */ /* 0x000fe200078ec0ff */
[----:B------:R-:W-:-:S02]  /*11c7e0*/  ULDC.64 UR6, c[0x0][0x228] ;  /* 0x00008a0000067ab9 */ /* 0x000fc40000000a00 */
[----:B------:R-:W-:Y:S01]  /*11c7f0*/  UMOV UR4, UR7 ;  /* 0x0000000700047c82 */ /* 0x000fe20008000000 */
[----:B------:R-:W-:Y:S01]  /*11c800*/  @P1 LOP3.LUT R5, R5, 0x4000, RZ, 0xfc, !PT ;  /* 0x0000400005051812 */ /* 0x000fe200078efcff */
[----:B------:R-:W-:Y:S01]  /*11c810*/  STL.64 [R1+0x3d58], R24 ;  /* 0x003d581801007387 */ /* 0x000fe20000100a00 */
[----:B--2---:R-:W-:Y:S02]  /*11c820*/  ISETP.GE.AND P1, PT, R21, UR4, PT ;  /* 0x0000000415007c0c */ /* 0x004fe4000bf26270 */
        /* <DEDUP_REMOVED lines=23> */
[----:B------:R-:W-:-:S03]  /*11c9a0*/  LOP3.LUT R5, R5, 0xfffff7ff, RZ, 0xc0, !PT ;  /* 0xfffff7ff05057812 */ /* 0x000fc600078ec0ff */
[----:B------:R-:W4:Y:S01]  /*11c9b0*/  LDL.LU R22, [R1+0x5004] ;  /* 0x0050040001167983 */ /* 0x000f220000300800 */
[----:B------:R-:W-:Y:S01]  /*11c9c0*/  UMOV UR58, UR6 ;  /* 0x00000006003a7c82 */ /* 0x000fe20008000000 */
[----:B------:R-:W-:Y:S01]  /*11c9d0*/  ULDC.64 UR6, c[0x0][0x228] ;  /* 0x00008a0000067ab9 */ /* 0x000fe20000000a00 */
[----:B------:R-:W-:Y:S01]  /*11c9e0*/  @P2 LOP3.LUT R5, R5, 0x800, RZ, 0xfc, !PT ;  /* 0x0000080005052812 */ /* 0x000fe200078efcff */
[----:B------:R-:W-:-:S03]  /*11c9f0*/  UMOV UR4, UR7 ;  /* 0x0000000700047c82 */ /* 0x000fc60008000000 */
[----:B------:R-:W-:-:S04]  /*11ca00*/  LOP3.LUT R5, R5, 0xfffffbff, RZ, 0xc0, !PT ;  /* 0xfffffbff05057812 */ /* 0x000fc800078ec0ff */
[----:B------:R-:W-:Y:S02]  /*11ca10*/  @P1 LOP3.LUT R5, R5, 0x400, RZ, 0xfc, !PT ;  /* 0x0000040005051812 */ /* 0x000fe400078efcff */
[----:B------:R-:W-:Y:S02]  /*11ca20*/  IADD3 R24, P0, R15, R12, RZ ;  /* 0x0000000c0f187210 */ /* 0x000fe40007f1e0ff */
[----:B--2---:R-:W-:Y:S01]  /*11ca30*/  ISETP.GE.AND P1, PT, R21, UR4, PT ;  /* 0x0000000415007c0c */ /* 0x004fe2000bf26270 */
[----:B------:R-:W-:Y:S01]  /*11ca40*/  UMOV UR53, UR8 ;  /* 0x0000000800357c82 */ /* 0x000fe20008000000 */
[----:B------:R-:W2:Y:S01]  /*11ca50*/  LDL.LU R21, [R1+0x5010] ;  /* 0x0050100001157983 */ /* 0x000ea20000300800 */
[----:B------:R-:W-:Y:S01]  /*11ca60*/  IMAD.X R25, R16, 0x1, R13, P0 ;  /* 0x0000000110197824 */ /* 0x000fe200000e060d */
[----:B------:R-:W-:Y:S01]  /*11ca70*/  ULDC.64 UR4, c[0x0][0x228] ;  /* 0x00008a0000047ab9 */ /* 0x000fe20000000a00 */
[----:B------:R-:W-:Y:S01]  /*11ca80*/  ULDC.64 UR8, c[0x0][0x228] ;  /* 0x00008a0000087ab9 */ /* 0x000fe20000000a00 */
        /* <DEDUP_REMOVED lines=8> */
[----:B------:R-:W-:Y:S01]  /*11cb10*/  @P1 LOP3.LUT R5, R5, 0x200, RZ, 0xfc, !PT ;  /* 0x0000020005051812 */ /* 0x000fe200078efcff */
[----:B------:R-:W-:Y:S01]  /*11cb20*/  UMOV UR57, UR6 ;  /* 0x0000000600397c82 */ /* 0x000fe20008000000 */
[----:B------:R-:W-:Y:S01]  /*11cb30*/  ULDC UR6, c[0x0][0x248] ;  /* 0x0000920000067ab9 */ /* 0x000fe20000000800 */
[----:B---3--:R-:W-:-:S02]  /*11cb40*/  ISETP.GE.AND P2, PT, R20, UR5, PT ;  /* 0x0000000514007c0c */ /* 0x008fc4000bf46270 */
[----:B------:R-:W3:Y:S01]  /*11cb50*/  LDL.LU R20, [R1+0x5014] ;  /* 0x0050140001147983 */ /* 0x000ee20000300800 */
[----:B----4-:R-:W-:-:S03]  /*11cb60*/  ISETP.GE.AND P1, PT, R19, UR4, PT ;  /* 0x0000000413007c0c */ /* 0x010fc6000bf26270 */
[----:B------:R-:W4:Y:S01]  /*11cb70*/  LDL.LU R19, [R1+0x5018] ;  /* 0x0050180001137983 */ /* 0x000f220000300800 */
[----:B------:R-:W-:Y:S01]  /*11cb80*/  ISETP.GE.AND P0, PT, R23, UR7, PT ;  /* 0x0000000717007c0c */ /* 0x000fe2000bf06270 */
[----:B------:R-:W-:Y:S01]  /*11cb90*/  VIADD R15, R15, UR6 ;  /* 0x000000060f0f7c36 */ /* 0x000fe20008000000 */
[----:B------:R-:W-:Y:S01]  /*11cba0*/  LOP3.LUT R5, R5, 0xfffffeff, RZ, 0xc0, !PT ;  /* 0xfffffeff05057812 */ /* 0x000fe200078ec0ff */
[----:B------:R-:W-:-:S03]  /*11cbb0*/  ULDC.64 UR6, c[0x0][0x228] ;  /* 0x00008a0000067ab9 */ /* 0x000fc60000000a00 */
[----:B------:R-:W-:-:S07]  /*11cbc0*/  SHF.R.S32.HI R16, RZ, 0x1f, R15 ;  /* 0x0000001fff107819 */ /* 0x000fce000001140f */
[----:B------:R-:W-:Y:S02]  /*11cbd0*/  @P0 LOP3.LUT R5, R5, 0x100, RZ, 0xfc, !PT ;  /* 0x0000010005050812 */ /* 0x000fe400078efcff */
[----:B0-----:R-:W-:Y:S02]  /*11cbe0*/  IADD3 R24, P0, R15, R6, RZ ;  /* 0x000000060f187210 */ /* 0x001fe40007f1e0ff */
[----:B------:R-:W-:-:S03]  /*11cbf0*/  LOP3.LUT R5, R5, 0xffffff7f, RZ, 0xc0, !PT ;  /* 0xffffff7f05057812 */ /* 0x000fc600078ec0ff */
[----:B------:R-:W-:Y:S01]  /*11cc00*/  IMAD.X R25, R16, 0x1, R7, P0 ;  /* 0x0000000110197824 */ /* 0x000fe200000e0607 */
[----:B------:R-:W-:Y:S01]  /*11cc10*/  UMOV UR5, UR7 ;  /* 0x0000000700057c82 */ /* 0x000fe20008000000 */
[----:B------:R-:W-:Y:S02]  /*11cc20*/  @P2 LOP3.LUT R5, R5, 0x80, RZ, 0xfc, !PT ;  /* 0x0000008005052812 */ /* 0x000fe400078efcff */
[----:B------:R-:W-:Y:S01]  /*11cc30*/  ISETP.GE.AND P2, PT, R22, UR5, PT ;  /* 0x0000000516007c0c */ /* 0x000fe2000bf46270 */
[----:B------:R0:W-:Y:S04]  /*11cc40*/  STL.64 [R1+0x3dd0], R24 ;  /* 0x003dd01801007387 */ /* 0x0001e80000100a00 */
[----:B------:R-:W4:Y:S01]  /*11cc50*/  LDL.LU R22, [R1+0x501c] ;  /* 0x00501c0001167983 */ /* 0x000f220000300800 */
[----:B------:R-:W-:Y:S01]  /*11cc60*/  LOP3.LUT R5, R5, 0xffffffbf, RZ, 0xc0, !PT ;  /* 0xffffffbf05057812 */ /* 0x000fe200078ec0ff */
[----:B------:R-:W-:Y:S01]  /*11cc70*/  UMOV UR42, UR6 ;  /* 0x00000006002a7c82 */ /* 0x000fe20008000000 */
[----:B------:R-:W-:Y:S01]  /*11cc80*/  ULDC.64 UR6, c[0x0][0x228] ;  /* 0x00008a0000067ab9 */ /* 0x000fe20000000a00 */
[----:B0-----:R-:W-:Y:S01]  /*11cc90*/  IADD3 R24, P0, R15, R8, RZ ;  /* 0x000000080f187210 */ /* 0x001fe20007f1e0ff */
[----:B------:R-:W-:-:S04]  /*11cca0*/  UMOV UR4, UR7 ;  /* 0x0000000700047c82 */ /* 0x000fc80008000000 */
[----:B------:R-:W-:Y:S01]  /*11ccb0*/  IMAD.X R25, R16, 0x1, R9, P0 ;  /* 0x0000000110197824 */ /* 0x000fe200000e0609 */
[----:B------:R-:W-:Y:S02]  /*11ccc0*/  @P1 LOP3.LUT R5, R5, 0x40, RZ, 0xfc, !PT ;  /* 0x0000004005051812 */ /* 0x000fe400078efcff */
[----:B--2---:R-:W-:Y:S02]  /*11ccd0*/  ISETP.GE.AND P1, PT, R21, UR4, PT ;  /* 0x0000000415007c0c */ /* 0x004fe4000bf26270 */
[----:B------:R0:W-:Y:S04]  /*11cce0*/  STL.64 [R1+0x3e00], R24 ;  /* 0x003e001801007387 */ /* 0x0001e80000100a00 */
[----:B------:R-:W2:Y:S01]  /*11ccf0*/  LDL.LU R21, [R1+0x5040] ;  /* 0x0050400001157983 */ /* 0x000ea20000300800 */
[----:B------:R-:W-:Y:S01]  /*11cd00*/  UMOV UR50, UR6 ;  /* 0x0000000600327c82 */ /* 0x000fe20008000000 */
[----:B------:R-:W-:Y:S01]  /*11cd10*/  LOP3.LUT R5, R5, 0xffffffdf, RZ, 0xc0, !PT ;  /* 0xffffffdf05057812 */ /* 0x000fe200078ec0ff */
[----:B------:R-:W-:-:S02]  /*11cd20*/  ULDC.64 UR6, c[0x0][0x228] ;  /* 0x00008a0000067ab9 */ /* 0x000fc40000000a00 */
[----:B------:R-:W-:Y:S01]  /*11cd30*/  UMOV UR5, UR7 ;  /* 0x0000000700057c82 */ /* 0x000fe20008000000 */
[----:B------:R-:W-:Y:S01]  /*11cd40*/  @P2 LOP3.LUT R5, R5, 0x20, RZ, 0xfc, !PT ;  /* 0x0000002005052812 */ /* 0x000fe200078efcff */
[----:B------:R-:W-:Y:S01]  /*11cd50*/  UMOV UR24, UR6 ;  /* 0x0000000600187c82 */ /* 0x000fe20008000000 */
[----:B------:R-:W-:Y:S02]  /*11cd60*/  ULDC.64 UR6, c[0x0][0x228] ;  /* 0x00008a0000067ab9 */ /* 0x000fe40000000a00 */
[----:B------:R-:W-:Y:S01]  /*11cd70*/  LOP3.LUT R5, R5, 0xffffffef, RZ, 0xc0, !PT ;  /* 0xffffffef05057812 */ /* 0x000fe200078ec0ff */
[----:B------:R-:W-:-:S03]  /*11cd80*/  UMOV UR4, UR7 ;  /* 0x0000000700047c82 */ /* 0x000fc60008000000 */
[----:B------:R-:W-:Y:S02]  /*11cd90*/  @P1 LOP3.LUT R5, R5, 0x10, RZ, 0xfc, !PT ;  /* 0x0000001005051812 */ /* 0x000fe400078efcff */
[----:B---3--:R-:W-:Y:S02]  /*11cda0*/  ISETP.GE.AND P2, PT, R20, UR5, PT ;  /* 0x0000000514007c0c */ /* 0x008fe4000bf46270 */
[----:B------:R-:W3:Y:S01]  /*11cdb0*/  LDL.LU R20, [R1+0x5044] ;  /* 0x0050440001147983 */ /* 0x000ee20000300800 */
[----:B----4-:R-:W-:-:S03]  /*11cdc0*/  ISETP.GE.AND P1, PT, R19, UR4, PT ;  /* 0x0000000413007c0c */ /* 0x010fc6000bf26270 */
[----:B------:R-:W4:Y:S01]  /*11cdd0*/  LDL.LU R19, [R1+0x5048] ;  /* 0x0050480001137983 */ /* 0x000f220000300800 */
[----:B------:R-:W-:Y:S01]  /*11cde0*/  LOP3.LUT R5, R5, 0xfffffff7, RZ, 0xc0, !PT ;  /* 0xfffffff705057812 */ /* 0x000fe200078ec0ff */
[----:B------:R-:W-:Y:S01]  /*11cdf0*/  UMOV UR47, UR6 ;  /* 0x00000006002f7c82 */ /* 0x000fe20008000000 */
[----:B0-----:R-:W-:Y:S01]  /*11ce00*/  IADD3 R24, P0, R15, R10, RZ ;  /* 0x0000000a0f187210 */ /* 0x001fe20007f1e0ff */
[----:B------:R-:W-:-:S03]  /*11ce10*/  ULDC.64 UR6, c[0x0][0x228] ;  /* 0x00008a0000067ab9 */ /* 0x000fc60000000a00 */
[----:B------:R-:W-:Y:S01]  /*11ce20*/  @P2 LOP3.LUT R5, R5, 0x8, RZ, 0xfc, !PT ;  /* 0x0000000805052812 */ /* 0x000fe200078efcff */
[----:B------:R-:W-:-:S03]  /*11ce30*/  UMOV UR4, UR7 ;  /* 0x0000000700047c82 */ /* 0x000fc60008000000 */
[----:B------:R-:W-:Y:S01]  /*11ce40*/  LOP3.LUT R5, R5, 0xfffffffb, RZ, 0xc0, !PT ;  /* 0xfffffffb05057812 */ /* 0x000fe200078ec0ff */
[----:B------:R-:W-:Y:S01]  /*11ce50*/  IMAD.X R25, R16, 0x1, R11, P0 ;  /* 0x0000000110197824 */ /* 0x000fe200000e060b */
[----:B------:R-:W-:Y:S01]  /*11ce60*/  UMOV UR46, UR8 ;  /* 0x00000008002e7c82 */ /* 0x000fe20008000000 */
[----:B------:R-:W-:Y:S01]  /*11ce70*/  ULDC.64 UR8, c[0x0][0x228] ;  /* 0x00008a0000087ab9 */ /* 0x000fe20000000a00 */
[----:B------:R-:W-:Y:S01]  /*11ce80*/  @P1 LOP3.LUT R5, R5, 0x4, RZ, 0xfc, !PT ;  /* 0x0000000405051812 */ /* 0x000fe200078efcff */
[----:B------:R-:W-:Y:S01]  /*11ce90*/  UMOV UR21, UR8 ;  /* 0x0000000800157c82 */ /* 0x000fe20008000000 */
[----:B------:R-:W-:Y:S02]  /*11cea0*/  ISETP.GE.AND P1, PT, R22, UR4, PT ;  /* 0x0000000416007c0c */ /* 0x000fe4000bf26270 */
[----:B------:R-:W-:Y:S01]  /*11ceb0*/  IADD3 R22, P0, R15, R12, RZ ;  /* 0x0000000c0f167210 */ /* 0x000fe20007f1e0ff */
[----:B------:R-:W-:Y:S02]  /*11cec0*/  ULDC.64 UR4, c[0x0][0x228] ;  /* 0x00008a0000047ab9 */ /* 0x000fe40000000a00 */
[----:B------:R-:W-:Y:S01]  /*11ced0*/  UMOV UR7, UR5 ;  /* 0x0000000500077c82 */ /* 0x000fe20008000000 */
[----:B------:R-:W-:Y:S01]  /*11cee0*/  UMOV UR5, UR9 ;  /* 0x0000000900057c82 */ /* 0x000fe20008000000 */
[----:B------:R-:W-:Y:S01]  /*11cef0*/  ULDC.64 UR8, c[0x0][0x228] ;  /* 0x00008a0000087ab9 */ /* 0x000fe20000000a00 */
[----:B------:R-:W-:-:S02]  /*11cf00*/  IMAD.X R23, R16, 0x1, R13, P0 ;  /* 0x0000000110177824 */ /* 0x000fc400000e060d */
[----:B------:R-:W-:Y:S01]  /*11cf10*/  IMAD.U32 R16, RZ, RZ, UR8 ;  /* 0x00000008ff107e24 */ /* 0x000fe2000f8e00ff */
[----:B------:R-:W-:Y:S04]  /*11cf20*/  STL.64 [R1+0x3e28], R24 ;  /* 0x003e281801007387 */ /* 0x000fe80000100a00 */
[----:B------:R0:W-:Y:S01]  /*11cf30*/  STL.64 [R1+0x3e50], R22 ;  /* 0x003e501601007387 */ /* 0x0001e20000100a00 */
[----:B------:R-:W-:-:S03]  /*11cf40*/  LOP3.LUT R5, R5, 0xfffffffd, RZ, 0xc0, !PT ;  /* 0xfffffffd05057812 */ /* 0x000fc600078ec0ff */
[----:B------:R1:W-:Y:S01]  /*11cf50*/  STL [R1+0x184], R16 ;  /* 0x0001841001007387 */ /* 0x0003e20000100800 */
[----:B------:R-:W-:Y:S01]  /*11cf60*/  UMOV UR56, UR6 ;  /* 0x0000000600387c82 */ /* 0x000fe20008000000 */
[----:B------:R-:W-:Y:S01]  /*11cf70*/  @P1 LOP3.LUT R5, R5, 0x2, RZ, 0xfc, !PT ;  /* 0x0000000205051812 */ /* 0x000fe200078efcff */
[----:B------:R-:W-:Y:S01]  /*11cf80*/  ULDC UR6, c[0x0][0x248] ;  /* 0x0000920000067ab9 */ /* 0x000fe20000000800 */
[----:B--2---:R-:W-:Y:S01]  /*11cf90*/  ISETP.GE.AND P0, PT, R21, UR7, PT ;  /* 0x0000000715007c0c */ /* 0x004fe2000bf06270 */
[----:B0-----:R-:W2:Y:S04]  /*11cfa0*/  LDL.LU R22, [R1+0x504c] ;  /* 0x00504c0001167983 */ /* 0x001ea80000300800 */
[----:B------:R-:W2:Y:S01]  /*11cfb0*/  LDL.LU R21, [R1+0x5058] ;  /* 0x0050580001157983 */ /* 0x000ea20000300800 */
[----:B------:R-:W-:Y:S01]  /*11cfc0*/  VIADD R15, R15, UR6 ;  /* 0x000000060f0f7c36 */ /* 0x000fe20008000000 */
[----:B------:R-:W-:Y:S01]  /*11cfd0*/  LOP3.LUT R5, R5, 0xfffffffe, RZ, 0xc0, !PT ;  /* 0xfffffffe05057812 */ /* 0x000fe200078ec0ff */
[----:B------:R-:W-:Y:S01]  /*11cfe0*/  UMOV UR55, UR4 ;  /* 0x0000000400377c82 */ /* 0x000fe20008000000 */
[----:B------:R-:W-:Y:S01]  /*11cff0*/  LOP3.LUT R4, R4, 0x7fffffff, RZ, 0xc0, !PT ;  /* 0x7fffffff04047812 */ /* 0x000fe200078ec0ff */
[----:B------:R-:W-:Y:S01]  /*11d000*/  ULDC.64 UR6, c[0x0][0x228] ;  /* 0x00008a0000067ab9 */ /* 0x000fe20000000a00 */
[----:B-1----:R-:W-:-:S02]  /*11d010*/  SHF.R.S32.HI R16, RZ, 0x1f, R15 ;  /* 0x0000001fff107819 */ /* 0x002fc4000001140f */
[----:B------:R-:W-:Y:S02]  /*11d020*/  @P0 LOP3.LUT R5, R5, 0x1, RZ, 0xfc, !PT ;  /* 0x0000000105050812 */ /* 0x000fe400078efcff */
[----:B------:R-:W-:-:S05]  /*11d030*/  IADD3 R24, P0, R15, R6, RZ ;  /* 0x000000060f187210 */ /* 0x000fca0007f1e0ff */
[----:B------:R-:W-:-:S05]  /*11d040*/  IMAD.X R25, R16, 0x1, R7, P0 ;  /* 0x0000000110197824 */ /* 0x000fca00000e0607 */
[----:B------:R-:W-:Y:S01]  /*11d050*/  STL.64 [R1+0x3e20], R24 ;  /* 0x003e201801007387 */ /* 0x000fe20000100a00 */
[----:B------:R-:W-:Y:S01]  /*11d060*/  UMOV UR4, UR9 ;  /* 0x0000000900047c82 */ /* 0x000fe20008000000 */
[----:B------:R-:W-:Y:S01]  /*11d070*/  ULDC.64 UR8, c[0x0][0x228] ;  /* 0x00008a0000087ab9 */ /* 0x000fe20000000a00 */
[----:B---3--:R-:W-:Y:S02]  /*11d080*/  ISETP.GE.AND P2, PT, R20, UR5, PT ;  /* 0x0000000514007c0c */ /* 0x008fe4000bf46270 */
[----:B------:R-:W3:Y:S01]  /*11d090*/  LDL.LU R20, [R1+0x505c] ;  /* 0x00505c0001147983 */ /* 0x000ee20000300800 */
[----:B----4-:R-:W-:-:S03]  /*11d0a0*/  ISETP.GE.AND P1, PT, R19, UR4, PT ;  /* 0x0000000413007c0c */ /* 0x010fc6000bf26270 */
[----:B------:R-:W4:Y:S01]  /*11d0b0*/  LDL.LU R19, [R1+0x5068] ;  /* 0x0050680001137983 */ /* 0x000f220000300800 */
[----:B------:R-:W-:Y:S02]  /*11d0c0*/  ULDC.64 UR4, c[0x0][0x228] ;  /* 0x00008a0000047ab9 */ /* 0x000fe40000000a00 */
[----:B------:R-:W-:-:S04]  /*11d0d0*/  IMAD.U32 R23, RZ, RZ, UR4 ;  /* 0x00000004ff177e24 */ /* 0x000fc8000f8e00ff */
[----:B------:R-:W-:Y:S01]  /*11d0e0*/  @P2 LOP3.LUT R4, R4, 0x80000000, RZ, 0xfc, !PT ;  /* 0x8000000004042812 */ /* 0x000fe200078efcff */
[----:B------:R0:W-:Y:S03]  /*11d0f0*/  STL [R1+0x180], R23 ;  /* 0x0001801701007387 */ /* 0x0001e60000100800 */
[----:B------:R-:W-:Y:S01]  /*11d100*/  LOP3.LUT R4, R4, 0xbfffffff, RZ, 0xc0, !PT ;  /* 0xbfffffff04047812 */ /* 0x000fe200078ec0ff */
[----:B------:R-:W-:-:S03]  /*11d110*/  UMOV UR4, UR7 ;  /* 0x0000000700047c82 */ /* 0x000fc60008000000 */
[----:B------:R-:W-:Y:S01]  /*11d120*/  @P1 LOP3.LUT R4, R4, 0x40000000, RZ, 0xfc, !PT ;  /* 0x4000000004041812 */ /* 0x000fe200078efcff */
[----:B0-----:R-:W-:-:S03]  /*11d130*/  IMAD.U32 R23, RZ, RZ, UR6 ;  /* 0x00000006ff177e24 */ /* 0x001fc6000f8e00ff */
[----:B------:R-:W-:Y:S01]  /*11d140*/  LOP3.LUT R4, R4, 0xdfffffff, RZ, 0xc0, !PT ;  /* 0xdfffffff04047812 */ /* 0x000fe200078ec0ff */
[----:B------:R-:W-:Y:S01]  /*11d150*/  ULDC.64 UR6, c[0x0][0x228] ;  /* 0x00008a0000067ab9 */ /* 0x000fe20000000a00 */
[----:B------:R0:W-:Y:S01]  /*11d160*/  STL [R1+0x17c], R23 ;  /* 0x00017c1701007387 */ /* 0x0001e20000100800 */
[----:B--2---:R-:W-:Y:S02]  /*11d170*/  ISETP.GE.AND P2, PT, R22, UR5, PT ;  /* 0x0000000516007c0c */ /* 0x004fe4000bf46270 */
[----:B------:R-:W-:Y:S02]  /*11d180*/  IADD3 R22, P0, R15, R8, RZ ;  /* 0x000000080f167210 */ /* 0x000fe40007f1e0ff */
[----:B------:R-:W-:Y:S01]  /*11d190*/  ISETP.GE.AND P1, PT, R21, UR4, PT ;  /* 0x0000000415007c0c */ /* 0x000fe2000bf26270 */
[----:B------:R-:W-:Y:S02]  /*11d1a0*/  ULDC.64 UR4, c[0x0][0x228] ;  /* 0x00008a0000047ab9 */ /* 0x000fe40000000a00 */
[----:B------:R-:W-:-:S02]  /*11d1b0*/  IMAD.U32 R21, RZ, RZ, UR4 ;  /* 0x00000004ff157e24 */ /* 0x000fc4000f8e00ff */
[----:B0-----:R-:W-:-:S05]  /*11d1c0*/  IMAD.X R23, R16, 0x1, R9, P0 ;  /* 0x0000000110177824 */ /* 0x001fca00000e0609 */
[----:B------:R0:W-:Y:S04]  /*11d1d0*/  STL.64 [R1+0x3e48], R22 ;  /* 0x003e481601007387 */ /* 0x0001e80000100a00 */
[----:B------:R1:W-:Y:S04]  /*11d1e0*/  STL [R1+0x178], R21 ;  /* 0x0001781501007387 */ /* 0x0003e80000100800 */
[----:B0-----:R-:W2:Y:S01]  /*11d1f0*/  LDL.LU R22, [R1+0x506c] ;  /* 0x00506c0001167983 */ /* 0x001ea20000300800 */
[----:B------:R-:W-:Y:S01]  /*11d200*/  @P2 LOP3.LUT R4, R4, 0x20000000, RZ, 0xfc, !PT ;  /* 0x2000000004042812 */ /* 0x000fe200078efcff */
[----:B-1----:R-:W-:Y:S01]  /*11d210*/  IMAD.U32 R21, RZ, RZ, UR6 ;  /* 0x00000006ff157e24 */ /* 0x002fe2000f8e00ff */
[----:B------:R-:W-:Y:S01]  /*11d220*/  UMOV UR4, UR7 ;  /* 0x0000000700047c82 */ /* 0x000fe20008000000 */
[----:B------:R-:W-:-:S03]  /*11d230*/  ULDC UR6, c[0x0][0x248] ;  /* 0x0000920000067ab9 */ /* 0x000fc60000000800 */
[----:B------:R0:W-:Y:S01]  /*11d240*/  STL [R1+0x174], R21 ;  /* 0x0001741501007387 */ /* 0x0001e20000100800 */
[----:B------:R-:W-:-:S04]  /*11d250*/  LOP3.LUT R4, R4, 0xefffffff, RZ, 0xc0, !PT ;  /* 0xefffffff04047812 */ /* 0x000fc800078ec0ff */
[----:B------:R-:W-:Y:S02]  /*11d260*/  @P1 LOP3.LUT R4, R4, 0x10000000, RZ, 0xfc, !PT ;  /* 0x1000000004041812 */ /* 0x000fe400078efcff */
[----:B---3--:R-:W-:Y:S02]  /*11d270*/  ISETP.GE.AND P2, PT, R20, UR5, PT ;  /* 0x0000000514007c0c */ /* 0x008fe4000bf46270 */
[----:B------:R-:W-:-:S05]  /*11d280*/  IADD3 R20, P0, R15, R10, RZ ;  /* 0x0000000a0f147210 */ /* 0x000fca0007f1e0ff */
[----:B0-----:R-:W-:-:S05]  /*11d290*/  IMAD.X R21, R16, 0x1, R11, P0 ;  /* 0x0000000110157824 */ /* 0x001fca00000e060b */
[----:B------:R0:W-:Y:S04]  /*11d2a0*/  STL.64 [R1+0x3e90], R20 ;  /* 0x003e901401007387 */ /* 0x0001e80000100a00 */
[----:B0-----:R-:W3:Y:S04]  /*11d2b0*/  LDL.LU R21, [R1+0x5090] ;  /* 0x0050900001157983 */ /* 0x001ee80000300800 */
[----:B------:R-:W3:Y:S01]  /*11d2c0*/  LDL.LU R20, [R1+0x5094] ;  /* 0x0050940001147983 */ /* 0x000ee20000300800 */
[----:B----4-:R-:W-:Y:S02]  /*11d2d0*/  ISETP.GE.AND P1, PT, R19, UR4, PT ;  /* 0x0000000413007c0c */ /* 0x010fe4000bf26270 */
[----:B------:R-:W-:Y:S01]  /*11d2e0*/  LOP3.LUT R4, R4, 0xf7ffffff, RZ, 0xc0, !PT ;  /* 0xf7ffffff04047812 */ /* 0x000fe200078ec0ff */
[----:B------:R-:W4:Y:S01]  /*11d2f0*/  LDL.LU R19, [R1+0x5098] ;  /* 0x0050980001137983 */ /* 0x000f220000300800 */
[----:B------:R-:W-:-:S02]  /*11d300*/  ULDC.64 UR4, c[0x0][0x228] ;  /* 0x00008a0000047ab9 */ /* 0x000fc40000000a00 */
[----:B------:R-:W-:Y:S01]  /*11d310*/  @P2 LOP3.LUT R4, R4, 0x8000000, RZ, 0xfc, !PT ;  /* 0x0800000004042812 */ /* 0x000fe200078efcff */
[----:B------:R-:W-:-:S03]  /*11d320*/  IMAD.U32 R23, RZ, RZ, UR4 ;  /* 0x00000004ff177e24 */ /* 0x000fc6000f8e00ff */
[----:B------:R-:W-:Y:S01]  /*11d330*/  LOP3.LUT R4, R4, 0xfbffffff, RZ, 0xc0, !PT ;  /* 0xfbffffff04047812 */ /* 0x000fe200078ec0ff */
[----:B------:R-:W-:-:S03]  /*11d340*/  UMOV UR4, UR5 ;  /* 0x0000000500047c82 */ /* 0x000fc60008000000 */
[----:B------:R-:W-:Y:S01]  /*11d350*/  @P1 LOP3.LUT R4, R4, 0x4000000, RZ, 0xfc, !PT ;  /* 0x0400000004041812 */ /* 0x000fe200078efcff */
[----:B------:R0:W-:Y:S01]  /*11d360*/  STL [R1+0x170], R23 ;  /* 0x0001701701007387 */ /* 0x0001e20000100800 */
[----:B--2---:R-:W-:Y:S02]  /*11d370*/  ISETP.GE.AND P1, PT, R22, UR4, PT ;  /* 0x0000000416007c0c */ /* 0x004fe4000bf26270 */
[----:B------:R-:W-:Y:S01]  /*11d380*/  IADD3 R22, P0, R15, R12, RZ ;  /* 0x0000000c0f167210 */ /* 0x000fe20007f1e0ff */
[----:B------:R-:W-:-:S04]  /*11d390*/  ULDC.64 UR4, c[0x0][0x228] ;  /* 0x00008a0000047ab9 */ /* 0x000fc80000000a00 */
[----:B0-----:R-:W-:Y:S02]  /*11d3a0*/  IMAD.X R23, R16, 0x1, R13, P0 ;  /* 0x0000000110177824 */ /* 0x001fe400000e060d */
[----:B------:R-:W-:Y:S01]  /*11d3b0*/  IMAD.U32 R16, RZ, RZ, UR4 ;  /* 0x00000004ff107e24 */ /* 0x000fe2000f8e00ff */
[----:B------:R-:W-:Y:S01]  /*11d3c0*/  UMOV UR7, UR5 ;  /* 0x0000000500077c82 */ /* 0x000fe20008000000 */
[----:B------:R-:W-:Y:S01]  /*11d3d0*/  ULDC.64 UR4, c[0x0][0x228] ;  /* 0x00008a0000047ab9 */ /* 0x000fe20000000a00 */
[----:B------:R-:W-:Y:S04]  /*11d3e0*/  STL.64 [R1+0x3ed0], R22 ;  /* 0x003ed01601007387 */ /* 0x000fe80000100a00 */
[----:B------:R0:W-:Y:S02]  /*11d3f0*/  STL [R1+0x16c], R16 ;  /* 0x00016c1001007387 */ /* 0x0001e40000100800 */
[----:B0-----:R-:W-:-:S05]  /*11d400*/  IMAD.U32 R16, RZ, RZ, UR4 ;  /* 0x00000004ff107e24 */ /* 0x001fca000f8e00ff */
[----:B------:R0:W-:Y:S02]  /*11d410*/  STL [R1+0x168], R16 ;  /* 0x0001681001007387 */ /* 0x0001e40000100800 */
[----:B0-----:R-:W-:-:S05]  /*11d420*/  IMAD.U32 R16, RZ, RZ, UR8 ;  /* 0x00000008ff107e24 */ /* 0x001fca000f8e00ff */
[----:B------:R0:W-:Y:S04]  /*11d430*/  STL [R1+0x164], R16 ;  /* 0x0001641001007387 */ /* 0x0001e80000100800 */
[----:B------:R-:W2:Y:S01]  /*11d440*/  LDL.LU R22, [R1+0x509c] ;  /* 0x00509c0001167983 */ /* 0x000ea20000300800 */
[----:B------:R-:W-:-:S04]  /*11d450*/  LOP3.LUT R4, R4, 0xfdffffff, RZ, 0xc0, !PT ;  /* 0xfdffffff04047812 */ /* 0x000fc800078ec0ff */
[----:B------:R-:W-:Y:S01]  /*11d460*/  @P1 LOP3.LUT R4, R4, 0x2000000, RZ, 0xfc, !PT ;  /* 0x0200000004041812 */ /* 0x000fe200078efcff */
[----:B------:R-:W-:-:S03]  /*11d470*/  VIADD R15, R15, UR6 ;  /* 0x000000060f0f7c36 */ /* 0x000fc60008000000 */
[----:B------:R-:W-:Y:S02]  /*11d480*/  LOP3.LUT R4, R4, 0xfeffffff, RZ, 0xc0, !PT ;  /* 0xfeffffff04047812 */ /* 0x000fe400078ec0ff */
[----:B0-----:R-:W-:Y:S01]  /*11d490*/  SHF.R.S32.HI R16, RZ, 0x1f, R15 ;  /* 0x0000001fff107819 */ /* 0x001fe2000001140f */
[----:B------:R-:W-:Y:S01]  /*11d4a0*/  UMOV UR4, UR9 ;  /* 0x0000000900047c82 */ /* 0x000fe20008000000 */
[----:B------:R-:W-:Y:S01]  /*11d4b0*/  ULDC.64 UR8, c[0x0][0x228] ;  /* 0x00008a0000087ab9 */ /* 0x000fe20000000a00 */
[----:B---3--:R-:W-:Y:S02]  /*11d4c0*/  ISETP.GE.AND P2, PT, R20, UR5, PT ;  /* 0x0000000514007c0c */ /* 0x008fe4000bf46270 */
[----:B------:R-:W3:Y:S01]  /*11d4d0*/  LDL.LU R20, [R1+0x50a8] ;  /* 0x0050a80001147983 */ /* 0x000ee20000300800 */
[----:B------:R-:W-:-:S03]  /*11d4e0*/  ISETP.GE.AND P0, PT, R21, UR7, PT ;  /* 0x0000000715007c0c */ /* 0x000fc6000bf06270 */
[----:B------:R-:W3:Y:S01]  /*11d4f0*/  LDL.LU R21, [R1+0x50ac] ;  /* 0x0050ac0001157983 */ /* 0x000ee20000300800 */
[----:B----4-:R-:W-:Y:S01]  /*11d500*/  ISETP.GE.AND P1, PT, R19, UR4, PT ;  /* 0x0000000413007c0c */ /* 0x010fe2000bf26270 */
[----:B------:R-:W-:Y:S01]  /*11d510*/  ULDC.64 UR4, c[0x0][0x228] ;  /* 0x00008a0000047ab9 */ /* 0x000fe20000000a00 */
[----:B------:R-:W-:-:S07]  /*11d520*/  ULDC.64 UR6, c[0x0][0x228] ;  /* 0x00008a0000067ab9 */ /* 0x000fce0000000a00 */
[----:B------:R-:W-:Y:S02]  /*11d530*/  @P0 LOP3.LUT R4, R4, 0x1000000, RZ, 0xfc, !PT ;  /* 0x0100000004040812 */ /* 0x000fe400078efcff */
[----:B------:R-:W-:-:S05]  /*11d540*/  IADD3 R24, P0, R15, R6, RZ ;  /* 0x000000060f187210 */ /* 0x000fca0007f1e0ff */
[----:B------:R-:W-:-:S05]  /*11d550*/  IMAD.X R25, R16, 0x1, R7, P0 ;  /* 0x0000000110197824 */ /* 0x000fca00000e0607 */
[----:B------:R-:W-:Y:S04]  /*11d560*/  STL.64 [R1+0x3e88], R24 ;  /* 0x003e881801007387 */ /* 0x000fe80000100a00 */
[----:B------:R-:W4:Y:S01]  /*11d570*/  LDL.LU R19, [R1+0x50b0] ;  /* 0x0050b00001137983 */ /* 0x000f220000300800 */
[----:B------:R-:W-:Y:S01]  /*11d580*/  LOP3.LUT R4, R4, 0xff7fffff, RZ, 0xc0, !PT ;  /* 0xff7fffff04047812 */ /* 0x000fe200078ec0ff */
[----:B------:R-:W-:-:S03]  /*11d590*/  IMAD.U32 R23, RZ, RZ, UR4 ;  /* 0x00000004ff177e24 */ /* 0x000fc6000f8e00ff */
[----:B------:R-:W-:Y:S02]  /*11d5a0*/  @P2 LOP3.LUT R4, R4, 0x800000, RZ, 0xfc, !PT ;  /* 0x0080000004042812 */ /* 0x000fe400078efcff */
[----:B------:R0:W-:Y:S02]  /*11d5b0*/  STL [R1+0x160], R23 ;  /* 0x0001601701007387 */ /* 0x0001e40000100800 */
        /* <DEDUP_REMOVED lines=8> */
[----:B------:R-:W-:-:S05]  /*11d640*/  IADD3 R22, P0, R15, R8, RZ ;  /* 0x000000080f167210 */ /* 0x000fca0007f1e0ff */
[----:B0-----:R-:W-:-:S06]  /*11d650*/  IMAD.X R23, R16, 0x1, R9, P0 ;  /* 0x0000000110177824 */ /* 0x001fcc00000e0609 */
[----:B------:R-:W-:-:S04]  /*11d660*/  @P2 LOP3.LUT R4, R4, 0x200000, RZ, 0xfc, !PT ;  /* 0x0020000004042812 */ /* 0x000fc800078efcff */
[----:B------:R-:W-:Y:S02]  /*11d670*/  LOP3.LUT R4, R4, 0xffefffff, RZ, 0xc0, !PT ;  /* 0xffefffff04047812 */ /* 0x000fe400078ec0ff */
[----:B---3--:R-:W-:Y:S01]  /*11d680*/  ISETP.GE.AND P1, PT, R20, UR4, PT ;  /* 0x0000000414007c0c */ /* 0x008fe2000bf26270 */
[----:B------:R-:W-:Y:S01]  /*11d690*/  ULDC.64 UR4, c[0x0][0x228] ;  /* 0x00008a0000047ab9 */ /* 0x000fe20000000a00 */
[----:B------:R-:W2:Y:S04]  /*11d6a0*/  LDL.LU R20, [R1+0x50b4] ;  /* 0x0050b40001147983 */ /* 0x000ea80000300800 */
[----:B------:R0:W-:Y:S02]  /*11d6b0*/  STL.64 [R1+0x3ec8], R22 ;  /* 0x003ec81601007387 */ /* 0x0001e40000100a00 */
[----:B0-----:R-:W-:Y:S01]  /*11d6c0*/  IMAD.U32 R22, RZ, RZ, UR4 ;  /* 0x00000004ff167e24 */ /* 0x001fe2000f8e00ff */
[----:B------:R-:W-:-:S04]  /*11d6d0*/  UMOV UR4, UR7 ;  /* 0x0000000700047c82 */ /* 0x000fc80008000000 */
[----:B------:R0:W-:Y:S01]  /*11d6e0*/  STL [R1+0x158], R22 ;  /* 0x0001581601007387 */ /* 0x0001e20000100800 */
[----:B------:R-:W-:Y:S01]  /*11d6f0*/  @P1 LOP3.LUT R4, R4, 0x100000, RZ, 0xfc, !PT ;  /* 0x0010000004041812 */ /* 0x000fe200078efcff */
[----:B0-----:R-:W-:Y:S01]  /*11d700*/  IMAD.U32 R22, RZ, RZ, UR6 ;  /* 0x00000006ff167e24 */ /* 0x001fe2000f8e00ff */
[----:B----4-:R-:W-:Y:S02]  /*11d710*/  ISETP.GE.AND P1, PT, R19, UR4, PT ;  /* 0x0000000413007c0c */ /* 0x010fe4000bf26270 */
[----:B------:R-:W-:Y:S02]  /*11d720*/  ISETP.GE.AND P2, PT, R21, UR5, PT ;  /* 0x0000000515007c0c */ /* 0x000fe4000bf46270 */
[----:B------:R-:W-:Y:S01]  /*11d730*/  LOP3.LUT R4, R4, 0xfff7ffff, RZ, 0xc0, !PT ;  /* 0xfff7ffff04047812 */ /* 0x000fe200078ec0ff */
[----:B------:R-:W-:Y:S01]  /*11d740*/  ULDC.64 UR4, c[0x0][0x228] ;  /* 0x00008a0000047ab9 */ /* 0x000fe20000000a00 */
[----:B------:R0:W-:Y:S04]  /*11d750*/  STL [R1+0x154], R22 ;  /* 0x0001541601007387 */ /* 0x0001e80000100800 */
[----:B------:R-:W3:Y:S01]  /*11d760*/  LDL.LU R19, [R1+0x50d8] ;  /* 0x0050d80001137983 */ /* 0x000ee20000300800 */
[----:B------:R-:W-:Y:S01]  /*11d770*/  IMAD.U32 R21, RZ, RZ, UR4 ;  /* 0x00000004ff157e24 */ /* 0x000fe2000f8e00ff */
[----:B------:R-:W-:Y:S01]  /*11d780*/  ULDC UR6, c[0x0][0x248] ;  /* 0x0000920000067ab9 */ /* 0x000fe20000000800 */
[----:B0-----:R-:W-:-:S02]  /*11d790*/  IADD3 R22, P0, R15, R10, RZ ;  /* 0x0000000a0f167210 */ /* 0x001fc40007f1e0ff */
[----:B------:R-:W-:-:S03]  /*11d7a0*/  @P2 LOP3.LUT R4, R4, 0x80000, RZ, 0xfc, !PT ;  /* 0x0008000004042812 */ /* 0x000fc600078efcff */
[----:B------:R-:W-:Y:S01]  /*11d7b0*/  IMAD.X R23, R16, 0x1, R11, P0 ;  /* 0x0000000110177824 */ /* 0x000fe200000e060b */
[----:B------:R-:W-:Y:S01]  /*11d7c0*/  LOP3.LUT R4, R4, 0xfffbffff, RZ, 0xc0, !PT ;  /* 0xfffbffff04047812 */ /* 0x000fe200078ec0ff */
[----:B------:R-:W-:-:S03]  /*11d7d0*/  UMOV UR4, UR5 ;  /* 0x0000000500047c82 */ /* 0x000fc60008000000 */
[----:B------:R-:W-:Y:S01]  /*11d7e0*/  STL.64 [R1+0x3f00], R22 ;  /* 0x003f001601007387 */ /* 0x000fe20000100a00 */
[----:B------:R-:W-:-:S03]  /*11d7f0*/  @P1 LOP3.LUT R4, R4, 0x40000, RZ, 0xfc, !PT ;  /* 0x0004000004041812 */ /* 0x000fc600078efcff */
[----:B------:R0:W-:Y:S04]  /*11d800*/  STL [R1+0x150], R21 ;  /* 0x0001501501007387 */ /* 0x0001e80000100800 */
[----:B0-----:R-:W4:Y:S01]  /*11d810*/  LDL.LU R21, [R1+0x50dc] ;  /* 0x0050dc0001157983 */ /* 0x001f220000300800 */
[----:B------:R-:W-:-:S05]  /*11d820*/  IADD3 R22, P0, R15, R12, RZ ;  /* 0x0000000c0f167210 */ /* 0x000fca0007f1e0ff */
[----:B------:R-:W-:Y:S01]  /*11d830*/  IMAD.X R23, R16, 0x1, R13, P0 ;  /* 0x0000000110177824 */ /* 0x000fe200000e060d */
[----:B--2---:R-:W-:Y:S01]  /*11d840*/  ISETP.GE.AND P1, PT, R20, UR4, PT ;  /* 0x0000000414007c0c */ /* 0x004fe2000bf26270 */
[----:B------:R-:W-:Y:S01]  /*11d850*/  ULDC.64 UR4, c[0x0][0x228] ;  /* 0x00008a0000047ab9 */ /* 0x000fe20000000a00 */
[----:B------:R-:W2:Y:S01]  /*11d860*/  LDL.LU R20, [R1+0x50e0] ;  /* 0x0050e00001147983 */ /* 0x000ea20000300800 */
[----:B------:R-:W-:Y:S01]  /*11d870*/  IMAD.U32 R16, RZ, RZ, UR4 ;  /* 0x00000004ff107e24 */ /* 0x000fe2000f8e00ff */
[----:B------:R-:W-:Y:S02]  /*11d880*/  UMOV UR7, UR5 ;  /* 0x0000000500077c82 */ /* 0x000fe40008000000 */
[----:B------:R-:W-:Y:S01]  /*11d890*/  STL.64 [R1+0x3f28], R22 ;  /* 0x003f281601007387 */ /* 0x000fe20000100a00 */
[----:B------:R-:W-:-:S03]  /*11d8a0*/  ULDC.64 UR4, c[0x0][0x228] ;  /* 0x00008a0000047ab9 */ /* 0x000fc60000000a00 */
[----:B------:R0:W-:Y:S02]  /*11d8b0*/  STL [R1+0x14c], R16 ;  /* 0x00014c1001007387 */ /* 0x0001e40000100800 */
[----:B0-----:R-:W-:-:S05]  /*11d8c0*/  IMAD.U32 R16, RZ, RZ, UR4 ;  /* 0x00000004ff107e24 */ /* 0x001fca000f8e00ff */
[----:B------:R0:W-:Y:S02]  /*11d8d0*/  STL [R1+0x148], R16 ;  /* 0x0001481001007387 */ /* 0x0001e40000100800 */
[----:B0-----:R-:W-:Y:S01]  /*11d8e0*/  IMAD.U32 R16, RZ, RZ, UR8 ;  /* 0x00000008ff107e24 */ /* 0x001fe2000f8e00ff */
[----:B---3--:R-:W-:-:S04]  /*11d8f0*/  ISETP.GE.AND P0, PT, R19, UR7, PT ;  /* 0x0000000713007c0c */ /* 0x008fc8000bf06270 */
[----:B------:R0:W-:Y:S04]  /*11d900*/  STL [R1+0x144], R16 ;  /* 0x0001441001007387 */ /* 0x0001e80000100800 */
[----:B------:R-:W3:Y:S04]  /*11d910*/  LDL.LU R22, [R1+0x50e4] ;  /* 0x0050e40001167983 */ /* 0x000ee80000300800 */
[----:B------:R-:W3:Y:S01]  /*11d920*/  LDL.LU R19, [R1+0x50f0] ;  /* 0x0050f00001137983 */ /* 0x000ee20000300800 */
[----:B------:R-:W-:-:S04]  /*11d930*/  LOP3.LUT R4, R4, 0xfffdffff, RZ, 0xc0, !PT ;  /* 0xfffdffff04047812 */ /* 0x000fc800078ec0ff */
[----:B------:R-:W-:Y:S01]  /*11d940*/  @P1 LOP3.LUT R4, R4, 0x20000, RZ, 0xfc, !PT ;  /* 0x0002000004041812 */ /* 0x000fe200078efcff */
[----:B------:R-:W-:Y:S01]  /*11d950*/  VIADD R15, R15, UR6 ;  /* 0x000000060f0f7c36 */ /* 0x000fe20008000000 */
[----:B------:R-:W-:Y:S01]  /*11d960*/  UMOV UR4, UR9 ;  /* 0x0000000900047c82 */ /* 0x000fe20008000000 */
[----:B------:R-:W-:Y:S01]  /*11d970*/  ULDC.64 UR6, c[0x0][0x228] ;  /* 0x00008a0000067ab9 */ /* 0x000fe20000000a00 */
[----:B------:R-:W-:Y:S01]  /*11d980*/  LOP3.LUT R4, R4, 0xfffeffff, RZ, 0xc0, !PT ;  /* 0xfffeffff04047812 */ /* 0x000fe200078ec0ff */
[----:B------:R-:W-:Y:S01]  /*11d990*/  ULDC.64 UR8, c[0x0][0x228] ;  /* 0x00008a0000087ab9 */ /* 0x000fe20000000a00 */
[----:B0-----:R-:W-:Y:S02]  /*11d9a0*/  SHF.R.S32.HI R16, RZ, 0x1f, R15 ;  /* 0x0000001fff107819 */ /* 0x001fe4000001140f */
[----:B------:R-:W-:Y:S02]  /*11d9b0*/  @P0 LOP3.LUT R4, R4, 0x10000, RZ, 0xfc, !PT ;  /* 0x0001000004040812 */ /* 0x000fe400078efcff */
[----:B----4-:R-:W-:-:S02]  /*11d9c0*/  ISETP.GE.AND P2, PT, R21, UR5, PT ;  /* 0x0000000515007c0c */ /* 0x010fc4000bf46270 */
[----:B------:R-:W-:-:S11]  /*11d9d0*/  LOP3.LUT R4, R4, 0xffff7fff, RZ, 0xc0, !PT ;  /* 0xffff7fff04047812 */ /* 0x000fd600078ec0ff */
[----:B------:R-:W-:-:S04]  /*11d9e0*/  @P2 LOP3.LUT R4, R4, 0x8000, RZ, 0xfc, !PT ;  /* 0x0000800004042812 */ /* 0x000fc800078efcff */
[----:B------:R-:W-:Y:S02]  /*11d9f0*/  LOP3.LUT R4, R4, 0xffffbfff, RZ, 0xc0, !PT ;  /* 0xffffbfff04047812 */ /* 0x000fe400078ec0ff */
[----:B--2---:R-:W-:Y:S02]  /*11da00*/  ISETP.GE.AND P1, PT, R20, UR4, PT ;  /* 0x0000000414007c0c */ /* 0x004fe4000bf26270 */
[----:B------:R-:W-:Y:S01]  /*11da10*/  IADD3 R20, P0, R15, R6, RZ ;  /* 0x000000060f147210 */ /* 0x000fe20007f1e0ff */
[----:B------:R-:W-:-:S04]  /*11da20*/  ULDC.64 UR4, c[0x0][0x228] ;  /* 0x00008a0000047ab9 */ /* 0x000fc80000000a00 */
[----:B------:R-:W-:-:S05]  /*11da30*/  IMAD.X R21, R16, 0x1, R7, P0 ;  /* 0x0000000110157824 */ /* 0x000fca00000e0607 */
[----:B------:R0:W-:Y:S04]  /*11da40*/  STL.64 [R1+0x3ef8], R20 ;  /* 0x003ef81401007387 */ /* 0x0001e80000100a00 */
[----:B0-----:R-:W2:Y:S04]  /*11da50*/  LDL.LU R21, [R1+0x50f4] ;  /* 0x0050f40001157983 */ /* 0x001ea80000300800 */
[----:B------:R-:W4:Y:S01]  /*11da60*/  LDL.LU R20, [R1+0x5100] ;  /* 0x0051000001147983 */ /* 0x000f220000300800 */
[----:B------:R-:W-:Y:S01]  /*11da70*/  IMAD.U32 R23, RZ, RZ, UR4 ;  /* 0x00000004ff177e24 */ /* 0x000fe2000f8e00ff */
[----:B------:R-:W-:-:S04]  /*11da80*/  UMOV UR4, UR7 ;  /* 0x0000000700047c82 */ /* 0x000fc80008000000 */
[----:B------:R0:W-:Y:S01]  /*11da90*/  STL [R1+0x140], R23 ;  /* 0x0001401701007387 */ /* 0x0001e20000100800 */
[----:B------:R-:W-:Y:S01]  /*11daa0*/  @P1 LOP3.LUT R4, R4, 0x4000, RZ, 0xfc, !PT ;  /* 0x0000400004041812 */ /* 0x000fe200078efcff */
[----:B0-----:R-:W-:Y:S01]  /*11dab0*/  IMAD.U32 R23, RZ, RZ, UR6 ;  /* 0x00000006ff177e24 */ /* 0x001fe2000f8e00ff */
[----:B---3--:R-:W-:Y:S02]  /*11dac0*/  ISETP.GE.AND P1, PT, R19, UR4, PT ;  /* 0x0000000413007c0c */ /* 0x008fe4000bf26270 */
[----:B------:R-:W-:Y:S02]  /*11dad0*/  ISETP.GE.AND P2, PT, R22, UR5, PT ;  /* 0x0000000516007c0c */ /* 0x000fe4000bf46270 */
[----:B------:R-:W-:Y:S01]  /*11dae0*/  LOP3.LUT R4, R4, 0xffffdfff, RZ, 0xc0, !PT ;  /* 0xffffdfff04047812 */ /* 0x000fe200078ec0ff */
[----:B------:R-:W-:Y:S01]  /*11daf0*/  ULDC.64 UR6, c[0x0][0x228] ;  /* 0x00008a0000067ab9 */ /* 0x000fe20000000a00 */
[----:B------:R0:W-:Y:S04]  /*11db00*/  STL [R1+0x13c], R23 ;  /* 0x00013c1701007387 */ /* 0x0001e80000100800 */
[----:B------:R-:W3:Y:S01]  /*11db10*/  LDL.LU R19, [R1+0x5104] ;  /* 0x0051040001137983 */ /* 0x000ee20000300800 */
[----:B------:R-:W-:Y:S01]  /*11db20*/  IADD3 R22, P0, R15, R8, RZ ;  /* 0x000000080f167210 */ /* 0x000fe20007f1e0ff */
[----:B------:R-:W-:-:S03]  /*11db30*/  ULDC.64 UR4, c[0x0][0x228] ;  /* 0x00008a0000047ab9 */ /* 0x000fc60000000a00 */
[----:B------:R-:W-:Y:S01]  /*11db40*/  @P2 LOP3.LUT R4, R4, 0x2000, RZ, 0xfc, !PT ;  /* 0x0000200004042812 */ /* 0x000fe200078efcff */
[----:B0-----:R-:W-:-:S03]  /*11db50*/  IMAD.X R23, R16, 0x1, R9, P0 ;  /* 0x0000000110177824 */ /* 0x001fc600000e0609 */
[----:B------:R-:W-:Y:S02]  /*11db60*/  LOP3.LUT R4, R4, 0xffffefff, RZ, 0xc0, !PT ;  /* 0xffffefff04047812 */ /* 0x000fe400078ec0ff */
[----:B------:R0:W-:Y:S02]  /*11db70*/  STL.64 [R1+0x3f20], R22 ;  /* 0x003f201601007387 */ /* 0x0001e40000100a00 */
[----:B------:R-:W-:Y:S01]  /*11db80*/  @P1 LOP3.LUT R4, R4, 0x1000, RZ, 0xfc, !PT ;  /* 0x0000100004041812 */ /* 0x000fe200078efcff */
[----:B0-----:R-:W-:Y:S01]  /*11db90*/  IMAD.U32 R22, RZ, RZ, UR4 ;  /* 0x00000004ff167e24 */ /* 0x001fe2000f8e00ff */
[----:B------:R-:W-:-:S04]  /*11dba0*/  UMOV UR4, UR7 ;  /* 0x0000000700047c82 */ /* 0x000fc80008000000 */
[----:B------:R0:W-:Y:S02]  /*11dbb0*/  STL [R1+0x138], R22 ;  /* 0x0001381601007387 */ /* 0x0001e40000100800 */
[----:B0-----:R-:W-:Y:S01]  /*11dbc0*/  IMAD.U32 R22, RZ, RZ, UR6 ;  /* 0x00000006ff167e24 */ /* 0x001fe2000f8e00ff */
[----:B------:R-:W-:Y:S01]  /*11dbd0*/  LOP3.LUT R4, R4, 0xfffff7ff, RZ, 0xc0, !PT ;  /* 0xfffff7ff04047812 */ /* 0x000fe200078ec0ff */
[----:B------:R-:W-:-:S03]  /*11dbe0*/  ULDC UR6, c[0x0][0x248] ;  /* 0x0000920000067ab9 */ /* 0x000fc60000000800 */
[----:B------:R0:W-:Y:S01]  /*11dbf0*/  STL [R1+0x134], R22 ;  /* 0x0001341601007387 */ /* 0x0001e20000100800 */
[----:B----4-:R-:W-:Y:S02]  /*11dc00*/  ISETP.GE.AND P1, PT, R20, UR4, PT ;  /* 0x0000000414007c0c */ /* 0x010fe4000bf26270 */
[----:B------:R-:W-:Y:S02]  /*11dc10*/  IADD3 R20, P0, R15, R10, RZ ;  /* 0x0000000a0f147210 */ /* 0x000fe40007f1e0ff */
[----:B--2---:R-:W-:Y:S01]  /*11dc20*/  ISETP.GE.AND P2, PT, R21, UR5, PT ;  /* 0x0000000515007c0c */ /* 0x004fe2000bf46270 */
[----:B------:R-:W-:Y:S02]  /*11dc30*/  ULDC.64 UR4, c[0x0][0x228] ;  /* 0x00008a0000047ab9 */ /* 0x000fe40000000a00 */
[----:B------:R-:W-:Y:S01]  /*11dc40*/  IMAD.X R21, R16, 0x1, R11, P0 ;  /* 0x0000000110157824 */ /* 0x000fe200000e060b */
[----:B0-----:R-:W-:-:S04]  /*11dc50*/  IADD3 R22, P0, R15, R12, RZ ;  /* 0x0000000c0f167210 */ /* 0x001fc80007f1e0ff */
[----:B------:R0:W-:Y:S01]  /*11dc60*/  STL.64 [R1+0x3f50], R20 ;  /* 0x003f501401007387 */ /* 0x0001e20000100a00 */
[----:B------:R-:W-:-:S04]  /*11dc70*/  IMAD.X R23, R16, 0x1, R13, P0 ;  /* 0x0000000110177824 */ /* 0x000fc800000e060d */
[----:B------:R-:W-:Y:S01]  /*11dc80*/  @P2 LOP3.LUT R4, R4, 0x800, RZ, 0xfc, !PT ;  /* 0x0000080004042812 */ /* 0x000fe200078efcff */
[----:B0-----:R-:W2:Y:S01]  /*11dc90*/  LDL.LU R20, [R1+0x5128] ;  /* 0x0051280001147983 */ /* 0x001ea20000300800 */
[----:B------:R-:W-:Y:S02]  /*11dca0*/  IMAD.U32 R21, RZ, RZ, UR4 ;  /* 0x00000004ff157e24 */ /* 0x000fe4000f8e00ff */
[----:B------:R-:W-:Y:S01]  /*11dcb0*/  LOP3.LUT R4, R4, 0xfffffbff, RZ, 0xc0, !PT ;  /* 0xfffffbff04047812 */ /* 0x000fe200078ec0ff */
[----:B------:R-:W-:Y:S02]  /*11dcc0*/  UMOV UR4, UR5 ;  /* 0x0000000500047c82 */ /* 0x000fe40008000000 */
[----:B------:R-:W-:Y:S04]  /*11dcd0*/  STL [R1+0x130], R21 ;  /* 0x0001301501007387 */ /* 0x000fe80000100800 */
[----:B------:R0:W-:Y:S01]  /*11dce0*/  STL.64 [R1+0x3f70], R22 ;  /* 0x003f701601007387 */ /* 0x0001e20000100a00 */
[----:B------:R-:W-:-:S02]  /*11dcf0*/  @P1 LOP3.LUT R4, R4, 0x400, RZ, 0xfc, !PT ;  /* 0x0000040004041812 */ /* 0x000fc400078efcff */
[----:B---3--:R-:W-:Y:S01]  /*11dd00*/  ISETP.GE.AND P1, PT, R19, UR4, PT ;  /* 0x0000000413007c0c */ /* 0x008fe2000bf26270 */
[----:B------:R-:W-:Y:S01]  /*11dd10*/  ULDC.64 UR4, c[0x0][0x228] ;  /* 0x00008a0000047ab9 */ /* 0x000fe20000000a00 */
[----:B0-----:R-:W3:Y:S04]  /*11dd20*/  LDL.LU R22, [R1+0x512c] ;  /* 0x00512c0001167983 */ /* 0x001ee80000300800 */
[----:B------:R-:W4:Y:S01]  /*11dd30*/  LDL.LU R19, [R1+0x5130] ;  /* 0x0051300001137983 */ /* 0x000f220000300800 */
[----:B------:R-:W-:Y:S01]  /*11dd40*/  IMAD.U32 R16, RZ, RZ, UR4 ;  /* 0x00000004ff107e24 */ /* 0x000fe2000f8e00ff */
[----:B------:R-:W-:Y:S01]  /*11dd50*/  UMOV UR7, UR5 ;  /* 0x0000000500077c82 */ /* 0x000fe20008000000 */
[----:B------:R-:W-:-:S03]  /*11dd60*/  ULDC.64 UR4, c[0x0][0x228] ;  /* 0x00008a0000047ab9 */ /* 0x000fc60000000a00 */
[----:B------:R0:W-:Y:S01]  /*11dd70*/  STL [R1+0x12c], R16 ;  /* 0x00012c1001007387 */ /* 0x0001e20000100800 */
[----:B------:R-:W-:Y:S01]  /*11dd80*/  LOP3.LUT R4, R4, 0xfffffdff, RZ, 0xc0, !PT ;  /* 0xfffffdff04047812 */ /* 0x000fe200078ec0ff */
[----:B0-----:R-:W-:-:S03]  /*11dd90*/  IMAD.U32 R16, RZ, RZ, UR4 ;  /* 0x00000004ff107e24 */ /* 0x001fc6000f8e00ff */
[----:B------:R-:W-:Y:S02]  /*11dda0*/  @P1 LOP3.LUT R4, R4, 0x200, RZ, 0xfc, !PT ;  /* 0x0000020004041812 */ /* 0x000fe400078efcff */
[----:B------:R0:W-:Y:S04]  /*11ddb0*/  STL [R1+0x128], R16 ;  /* 0x0001281001007387 */ /* 0x0001e80000100800 */
[----:B------:R-:W4:Y:S01]  /*11ddc0*/  LDL.LU R21, [R1+0x5134] ;  /* 0x0051340001157983 */ /* 0x000f220000300800 */
[----:B------:R-:W-:Y:S01]  /*11ddd0*/  VIADD R15, R15, UR6 ;  /* 0x000000060f0f7c36 */ /* 0x000fe20008000000 */
[----:B------:R-:W-:Y:S01]  /*11dde0*/  LOP3.LUT R4, R4, 0xfffffeff, RZ, 0xc0, !PT ;  /* 0xfffffeff04047812 */ /* 0x000fe200078ec0ff */
[----:B0-----:R-:W-:Y:S01]  /*11ddf0*/  IMAD.U32 R16, RZ, RZ, UR8 ;  /* 0x00000008ff107e24 */ /* 0x001fe2000f8e00ff */
[----:B------:R-:W-:Y:S01]  /*11de00*/  UMOV UR4, UR9 ;  /* 0x0000000900047c82 */ /* 0x000fe20008000000 */
[----:B------:R-:W-:-:S02]  /*11de10*/  LOP3.LUT R0, R0, 0x7fffffff, RZ, 0xc0, !PT ;  /* 0x7fffffff00007812 */ /* 0x000fc400078ec0ff */
[----:B------:R-:W-:Y:S02]  /*11de20*/  LOP3.LUT R3, R3, 0x7fffffff, RZ, 0xc0, !PT ;  /* 0x7fffffff03037812 */ /* 0x000fe400078ec0ff */
[----:B------:R-:W-:Y:S01]  /*11de30*/  LOP3.LUT R2, R2, 0x7fffffff, RZ, 0xc0, !PT ;  /* 0x7fffffff02027812 */ /* 0x000fe200078ec0ff */
[----:B------:R0:W-:Y:S01]  /*11de40*/  STL [R1+0x124], R16 ;  /* 0x0001241001007387 */ /* 0x0001e20000100800 */
[----:B------:R-:W-:Y:S01]  /*11de50*/  ULDC.64 UR8, c[0x0][0x228] ;  /* 0x00008a0000087ab9 */ /* 0x000fe20000000a00 */
[----:B0-----:R-:W-:Y:S02]  /*11de60*/  SHF.R.S32.HI R16, RZ, 0x1f, R15 ;  /* 0x0000001fff107819 */ /* 0x001fe4000001140f */
[----:B--2---:R-:W-:Y:S01]  /*11de70*/  ISETP.GE.AND P0, PT, R20, UR7, PT ;  /* 0x0000000714007c0c */ /* 0x004fe2000bf06270 */
[----:B------:R-:W-:Y:S01]  /*11de80*/  ULDC.64 UR6, c[0x0][0x228] ;  /* 0x00008a0000067ab9 */ /* 0x000fe20000000a00 */
[----:B------:R-:W2:Y:S11]  /*11de90*/  LDL.LU R20, [R1+0x5140] ;  /* 0x0051400001147983 */ /* 0x000eb60000300800 */
[----:B------:R-:W-:-:S02]  /*11dea0*/  @P0 LOP3.LUT R4, R4, 0x100, RZ, 0xfc, !PT ;  /* 0x0000010004040812 */ /* 0x000fc400078efcff */
[----:B---3--:R-:W-:Y:S02]  /*11deb0*/  ISETP.GE.AND P2, PT, R22, UR5, PT ;  /* 0x0000000516007c0c */ /* 0x008fe4000bf46270 */
[----:B------:R-:W-:Y:S02]  /*11dec0*/  IADD3 R22, P0, R15, R6, RZ ;  /* 0x000000060f167210 */ /* 0x000fe40007f1e0ff */
[----:B----4-:R-:W-:Y:S01]  /*11ded0*/  ISETP.GE.AND P1, PT, R19, UR4, PT ;  /* 0x0000000413007c0c */ /* 0x010fe2000bf26270 */
[----:B------:R-:W-:Y:S02]  /*11dee0*/  ULDC.64 UR4, c[0x0][0x228] ;  /* 0x00008a0000047ab9 */ /* 0x000fe40000000a00 */
[----:B------:R-:W-:Y:S02]  /*11def0*/  IMAD.U32 R19, RZ, RZ, UR4 ;  /* 0x00000004ff137e24 */ /* 0x000fe4000f8e00ff */
[----:B------:R-:W-:-:S05]  /*11df00*/  IMAD.X R23, R16, 0x1, R7, P0 ;  /* 0x0000000110177824 */ /* 0x000fca00000e0607 */
[----:B------:R-:W-:Y:S04]  /*11df10*/  STL.64 [R1+0x3f48], R22 ;  /* 0x003f481601007387 */ /* 0x000fe80000100a00 */
[----:B------:R0:W-:Y:S04]  /*11df20*/  STL [R1+0x120], R19 ;  /* 0x0001201301007387 */ /* 0x0001e80000100800 */
[----:B0-----:R-:W3:Y:S01]  /*11df30*/  LDL.LU R19, [R1+0x5144] ;  /* 0x0051440001137983 */ /* 0x001ee20000300800 */
[----:B------:R-:W-:Y:S01]  /*11df40*/  LOP3.LUT R4, R4, 0xffffff7f, RZ, 0xc0, !PT ;  /* 0xffffff7f04047812 */ /* 0x000fe200078ec0ff */
[----:B------:R-:W-:-:S03]  /*11df50*/  IMAD.U32 R22, RZ, RZ, UR6 ;  /* 0x00000006ff167e24 */ /* 0x000fc6000f8e00ff */
[----:B------:R-:W-:Y:S02]  /*11df60*/  @P2 LOP3.LUT R4, R4, 0x80, RZ, 0xfc, !PT ;  /* 0x0000008004042812 */ /* 0x000fe400078efcff */
[----:B------:R-:W-:Y:S01]  /*11df70*/  ISETP.GE.AND P2, PT, R21, UR5, PT ;  /* 0x0000000515007c0c */ /* 0x000fe2000bf46270 */
[----:B------:R0:W-:Y:S04]  /*11df80*/  STL [R1+0x11c], R22 ;  /* 0x00011c1601007387 */ /* 0x0001e80000100800 */
[----:B------:R-:W4:Y:S01]  /*11df90*/  LDL.LU R21, [R1+0x5148] ;  /* 0x0051480001157983 */ /* 0x000f220000300800 */
[----:B------:R-:W-:Y:S01]  /*11dfa0*/  LOP3.LUT R4, R4, 0xffffffbf, RZ, 0xc0, !PT ;  /* 0xffffffbf04047812 */ /* 0x000fe200078ec0ff */
[----:B------:R-:W-:Y:S01]  /*11dfb0*/  UMOV UR4, UR7 ;  /* 0x0000000700047c82 */ /* 0x000fe20008000000 */
[----:B------:R-:W-:Y:S01]  /*11dfc0*/  ULDC.64 UR6, c[0x0][0x228] ;  /* 0x00008a0000067ab9 */ /* 0x000fe20000000a00 */
[----:B0-----:R-:W-:-:S02]  /*11dfd0*/  IADD3 R22, P0, R15, R8, RZ ;  /* 0x000000080f167210 */ /* 0x001fc40007f1e0ff */
[----:B------:R-:W-:-:S03]  /*11dfe0*/  @P1 LOP3.LUT R4, R4, 0x40, RZ, 0xfc, !PT ;  /* 0x0000004004041812 */ /* 0x000fc600078efcff */
[----:B------:R-:W-:Y:S01]  /*11dff0*/  IMAD.X R23, R16, 0x1, R9, P0 ;  /* 0x0000000110177824 */ /* 0x000fe200000e0609 */
[----:B------:R-:W-:-:S04]  /*11e000*/  LOP3.LUT R4, R4, 0xffffffdf, RZ, 0xc0, !PT ;  /* 0xffffffdf04047812 */ /* 0x000fc800078ec0ff */
[----:B------:R-:W-:Y:S02]  /*11e010*/  @P2 LOP3.LUT R4, R4, 0x20, RZ, 0xfc, !PT ;  /* 0x0000002004042812 */ /* 0x000fe400078efcff */
[----:B--2---:R-:W-:Y:S01]  /*11e020*/  ISETP.GE.AND P1, PT, R20, UR4, PT ;  /* 0x0000000414007c0c */ /* 0x004fe2000bf26270 */
[----:B------:R-:W-:Y:S01]  /*11e030*/  ULDC.64 UR4, c[0x0][0x228] ;  /* 0x00008a0000047ab9 */ /* 0x000fe20000000a00 */
[----:B------:R-:W2:Y:S04]  /*11e040*/  LDL.LU R20, [R1+0x514c] ;  /* 0x00514c0001147983 */ /* 0x000ea80000300800 */
[----:B------:R0:W-:Y:S02]  /*11e050*/  STL.64 [R1+0x3f68], R22 ;  /* 0x003f681601007387 */ /* 0x0001e40000100a00 */
[----:B0-----:R-:W-:-:S05]  /*11e060*/  IMAD.U32 R22, RZ, RZ, UR4 ;  /* 0x00000004ff167e24 */ /* 0x001fca000f8e00ff */
[----:B------:R0:W-:Y:S02]  /*11e070*/  STL [R1+0x118], R22 ;  /* 0x0001181601007387 */ /* 0x0001e40000100800 */
[----:B0-----:R-:W-:Y:S01]  /*11e080*/  IMAD.U32 R22, RZ, RZ, UR6 ;  /* 0x00000006ff167e24 */ /* 0x001fe2000f8e00ff */
[----:B---3--:R-:W-:-:S04]  /*11e090*/  ISETP.GE.AND P2, PT, R19, UR5, PT ;  /* 0x0000000513007c0c */ /* 0x008fc8000bf46270 */
[----:B------:R0:W-:Y:S04]  /*11e0a0*/  STL [R1+0x114], R22 ;  /* 0x0001141601007387 */ /* 0x0001e80000100800 */
[----:B------:R-:W3:Y:S01]  /*11e0b0*/  LDL.LU R19, [R1+0x5170] ;  /* 0x0051700001137983 */ /* 0x000ee20000300800 */
[----:B------:R-:W-:Y:S01]  /*11e0c0*/  LOP3.LUT R4, R4, 0xffffffef, RZ, 0xc0, !PT ;  /* 0xffffffef04047812 */ /* 0x000fe200078ec0ff */
[----:B------:R-:W-:Y:S01]  /*11e0d0*/  UMOV UR4, UR7 ;  /* 0x0000000700047c82 */ /* 0x000fe20008000000 */
[----:B------:R-:W-:Y:S02]  /*11e0e0*/  ULDC UR6, c[0x0][0x248] ;  /* 0x0000920000067ab9 */ /* 0x000fe40000000800 */
[----:B------:R-:W-:Y:S02]  /*11e0f0*/  @P1 LOP3.LUT R4, R4, 0x10, RZ, 0xfc, !PT ;  /* 0x0000001004041812 */ /* 0x000fe400078efcff */
[----:B----4-:R-:W-:Y:S01]  /*11e100*/  ISETP.GE.AND P1, PT, R21, UR4, PT ;  /* 0x0000000415007c0c */ /* 0x010fe2000bf26270 */
[----:B------:R-:W-:Y:S01]  /*11e110*/  ULDC.64 UR4, c[0x0][0x228] ;  /* 0x00008a0000047ab9 */ /* 0x000fe20000000a00 */
[----:B------:R-:W-:-:S02]  /*11e120*/  LOP3.LUT R4, R4, 0xfffffff7, RZ, 0xc0, !PT ;  /* 0xfffffff704047812 */ /* 0x000fc400078ec0ff */
[----:B0-----:R-:W-:Y:S02]  /*11e130*/  IADD3 R22, P0, R15, R10, RZ ;  /* 0x0000000a0f167210 */ /* 0x001fe40007f1e0ff */
[----:B------:R-:W-:Y:S01]  /*11e140*/  @P2 LOP3.LUT R4, R4, 0x8, RZ, 0xfc, !PT ;  /* 0x0000000804042812 */ /* 0x000fe200078efcff */
[----:B------:R-:W-:-:S03]  /*11e150*/  IMAD.U32 R21, RZ, RZ, UR4 ;  /* 0x00000004ff157e24 */ /* 0x000fc6000f8e00ff */
[----:B------:R-:W-:Y:S01]  /*11e160*/  LOP3.LUT R4, R4, 0xfffffffb, RZ, 0xc0, !PT ;  /* 0xfffffffb04047812 */ /* 0x000fe200078ec0ff */
[----:B------:R-:W-:Y:S01]  /*11e170*/  UMOV UR4, UR5 ;  /* 0x0000000500047c82 */ /* 0x000fe20008000000 */
[----:B------:R-:W-:Y:S02]  /*11e180*/  IMAD.X R23, R16, 0x1, R11, P0 ;  /* 0x0000000110177824 */ /* 0x000fe400000e060b */
[----:B------:R-:W-:-:S03]  /*11e190*/  @P1 LOP3.LUT R4, R4, 0x4, RZ, 0xfc, !PT ;  /* 0x0000000404041812 */ /* 0x000fc600078efcff */
[----:B------:R0:W-:Y:S04]  /*11e1a0*/  STL.64 [R1+0x3fa8], R22 ;  /* 0x003fa81601007387 */ /* 0x0001e80000100a00 */
[----:B------:R1:W-:Y:S01]  /*11e1b0*/  STL [R1+0x110], R21 ;  /* 0x0001101501007387 */ /* 0x0003e20000100800 */
[----:B------:R-:W-:-:S03]  /*11e1c0*/  LOP3.LUT R4, R4, 0xfffffffd, RZ, 0xc0, !PT ;  /* 0xfffffffd04047812 */ /* 0x000fc600078ec0ff */
[----:B0-----:R-:W4:Y:S01]  /*11e1d0*/  LDL.LU R22, [R1+0x5174] ;  /* 0x0051740001167983 */ /* 0x001f220000300800 */
[----:B--2---:R-:W-:Y:S02]  /*11e1e0*/  ISETP.GE.AND P1, PT, R20, UR4, PT ;  /* 0x0000000414007c0c */ /* 0x004fe4000bf26270 */
[----:B------:R-:W-:Y:S01]  /*11e1f0*/  IADD3 R20, P0, R15, R12, RZ ;  /* 0x0000000c0f147210 */ /* 0x000fe20007f1e0ff */
[----:B------:R-:W-:-:S04]  /*11e200*/  ULDC.64 UR4, c[0x0][0x228] ;  /* 0x00008a0000047ab9 */ /* 0x000fc80000000a00 */
[----:B-1----:R-:W-:Y:S02]  /*11e210*/  IMAD.X R21, R16, 0x1, R13, P0 ;  /* 0x0000000110157824 */ /* 0x002fe400000e060d */
[----:B------:R-:W-:Y:S01]  /*11e220*/  IMAD.U32 R16, RZ, RZ, UR4 ;  /* 0x00000004ff107e24 */ /* 0x000fe2000f8e00ff */
[----:B------:R-:W-:-:S03]  /*11e230*/  UMOV UR4, UR5 ;  /* 0x0000000500047c82 */ /* 0x000fc60008000000 */
[----:B------:R-:W-:Y:S01]  /*11e240*/  @P1 LOP3.LUT R4, R4, 0x2, RZ, 0xfc, !PT ;  /* 0x0000000204041812 */ /* 0x000fe200078efcff */
[----:B------:R0:W-:Y:S03]  /*11e250*/  STL.64 [R1+0x3fe8], R20 ;  /* 0x003fe81401007387 */ /* 0x0001e60000100a00 */
[----:B------:R-:W-:Y:S01]  /*11e260*/  LOP3.LUT R4, R4, 0xfffffffe, RZ, 0xc0, !PT ;  /* 0xfffffffe04047812 */ /* 0x000fe200078ec0ff */
[----:B0-----:R-:W2:Y:S01]  /*11e270*/  LDL.LU R21, [R1+0x5178] ;  /* 0x0051780001157983 */ /* 0x001ea20000300800 */
[----:B---3--:R-:W-:-:S03]  /*11e280*/  ISETP.GE.AND P0, PT, R19, UR4, PT ;  /* 0x0000000413007c0c */ /* 0x008fc6000bf06270 */
[----:B------:R-:W-:Y:S04]  /*11e290*/  STL [R1+0x10c], R16 ;  /* 0x00010c1001007387 */ /* 0x000fe80000100800 */
[----:B------:R-:W3:Y:S04]  /*11e2a0*/  LDL.LU R20, [R1+0x517c] ;  /* 0x00517c0001147983 */ /* 0x000ee80000300800 */
[----:B------:R-:W3:Y:S01]  /*11e2b0*/  LDL.LU R19, [R1+0x5188] ;  /* 0x0051880001137983 */ /* 0x000ee20000300800 */
[----:B------:R-:W-:Y:S01]  /*11e2c0*/  ULDC.64 UR4, c[0x0][0x228] ;  /* 0x00008a0000047ab9 */ /* 0x000fe20000000a00 */
[----:B------:R-:W-:Y:S01]  /*11e2d0*/  @P0 LOP3.LUT R4, R4, 0x1, RZ, 0xfc, !PT ;  /* 0x0000000104040812 */ /* 0x000fe200078efcff */
[----:B------:R-:W-:Y:S01]  /*11e2e0*/  VIADD R15, R15, UR6 ;  /* 0x000000060f0f7c36 */ /* 0x000fe20008000000 */
[----:B------:R-:W-:-:S03]  /*11e2f0*/  ULDC.64 UR6, c[0x0][0x228] ;  /* 0x00008a0000067ab9 */ /* 0x000fc60000000a00 */
[----:B------:R0:W-:Y:S02]  /*11e300*/  STL.64 [R1+0x5ae0], R4 ;  /* 0x005ae00401007387 */ /* 0x0001e40000100a00 */
[----:B0-----:R-:W-:-:S05]  /*11e310*/  IMAD.U32 R4, RZ, RZ, UR4 ;  /* 0x00000004ff047e24 */ /* 0x001fca000f8e00ff */
[----:B------:R0:W-:Y:S01]  /*11e320*/  STL [R1+0x108], R4 ;  /* 0x0001080401007387 */ /* 0x0001e20000100800 */
[----:B------:R-:W-:Y:S01]  /*11e330*/  SHF.R.S32.HI R16, RZ, 0x1f, R15 ;  /* 0x0000001fff107819 */ /* 0x000fe2000001140f */
[----:B0-----:R-:W-:-:S05]  /*11e340*/  IMAD.U32 R4, RZ, RZ, UR6 ;  /* 0x00000006ff047e24 */ /* 0x001fca000f8e00ff */
[----:B------:R0:W-:Y:S02]  /*11e350*/  STL [R1+0x104], R4 ;  /* 0x0001040401007387 */ /* 0x0001e40000100800 */
[----:B0-----:R-:W-:-:S05]  /*11e360*/  IADD3 R4, P0, R15, R6, RZ ;  /* 0x000000060f047210 */ /* 0x001fca0007f1e0ff */
[----:B------:R-:W-:-:S05]  /*11e370*/  IMAD.X R5, R16, 0x1, R7, P0 ;  /* 0x0000000110057824 */ /* 0x000fca00000e0607 */
[----:B------:R0:W-:Y:S04]  /*11e380*/  STL.64 [R1+0x3fa0], R4 ;  /* 0x003fa00401007387 */ /* 0x0001e80000100a00 */
[----:B0-----:R-:W3:Y:S04]  /*11e390*/  LDL.LU R5, [R1+0x518c] ;  /* 0x00518c0001057983 */ /* 0x001ee80000300800 */
[----:B------:R-:W3:Y:S01]  /*11e3a0*/  LDL.LU R4, [R1+0x5198] ;  /* 0x0051980001047983 */ /* 0x000ee20000300800 */
[----:B----4-:R-:W-:Y:S01]  /*11e3b0*/  ISETP.GE.AND P2, PT, R22, UR5, PT ;  /* 0x0000000516007c0c */ /* 0x010fe2000bf46270 */
[----:B------:R-:W-:Y:S01]  /*11e3c0*/  UMOV UR4, UR7 ;  /* 0x0000000700047c82 */ /* 0x000fe20008000000 */
[----:B------:R-:W-:-:S11]  /*11e3d0*/  ULDC.64 UR6, c[0x0][0x228] ;  /* 0x00008a0000067ab9 */ /* 0x000fd60000000a00 */
[----:B------:R-:W-:-:S04]  /*11e3e0*/  @P2 LOP3.LUT R0, R0, 0x80000000, RZ, 0xfc, !PT ;  /* 0x8000000000002812 */ /* 0x000fc800078efcff */
[----:B------:R-:W-:Y:S02]  /*11e3f0*/  LOP3.LUT R0, R0, 0xbfffffff, RZ, 0xc0, !PT ;  /* 0xbfffffff00007812 */ /* 0x000fe400078ec0ff */
[----:B--2---:R-:W-:Y:S01]  /*11e400*/  ISETP.GE.AND P1, PT, R21, UR4, PT ;  /* 0x0000000415007c0c */ /* 0x004fe2000bf26270 */
[----:B------:R-:W-:Y:S02]  /*11e410*/  ULDC.64 UR4, c[0x0][0x228] ;  /* 0x00008a0000047ab9 */ /* 0x000fe40000000a00 */
[----:B------:R-:W-:-:S05]  /*11e420*/  IMAD.U32 R21, RZ, RZ, UR4 ;  /* 0x00000004ff157e24 */ /* 0x000fca000f8e00ff */
[----:B------:R0:W-:Y:S01]  /*11e430*/  STL [R1+0x100], R21 ;  /* 0x0001001501007387 */ /* 0x0001e20000100800 */
[----:B---3--:R-:W-:Y:S02]  /*11e440*/  ISETP.GE.AND P2, PT, R20, UR5, PT ;  /* 0x0000000514007c0c */ /* 0x008fe4000bf46270 */
[----:B------:R-:W-:Y:S01]  /*11e450*/  IADD3 R20, P0, R15, R8, RZ ;  /* 0x000000080f147210 */ /* 0x000fe20007f1e0ff */
[----:B0-----:R-:W-:Y:S01]  /*11e460*/  IMAD.U32 R21, RZ, RZ, UR6 ;  /* 0x00000006ff157e24 */ /* 0x001fe2000f8e00ff */
[----:B------:R-:W-:Y:S01]  /*11e470*/  @P1 LOP3.LUT R0, R0, 0x40000000, RZ, 0xfc, !PT ;  /* 0x4000000000001812 */ /* 0x000fe200078efcff */
[----:B------:R-:W-:Y:S01]  /*11e480*/  UMOV UR4, UR7 ;  /* 0x0000000700047c82 */ /* 0x000fe20008000000 */
[----:B------:R-:W-:Y:S02]  /*11e490*/  ULDC.64 UR6, c[0x0][0x228] ;  /* 0x00008a0000067ab9 */ /* 0x000fe40000000a00 */
[----:B------:R0:W-:Y:S01]  /*11e4a0*/  STL [R1+0xfc], R21 ;  /* 0x0000fc1501007387 */ /* 0x0001e20000100800 */
[----:B------:R-:W-:-:S03]  /*11e4b0*/  ISETP.GE.AND P1, PT, R19, UR4, PT ;  /* 0x0000000413007c0c */ /* 0x000fc6000bf26270 */
[----:B------:R-:W2:Y:S01]  /*11e4c0*/  LDL.LU R19, [R1+0x519c] ;  /* 0x00519c0001137983 */ /* 0x000ea20000300800 */
[----:B------:R-:W-:Y:S01]  /*11e4d0*/  ULDC.64 UR4, c[0x0][0x228] ;  /* 0x00008a0000047ab9 */ /* 0x000fe20000000a00 */
[----:B------:R-:W-:Y:S01]  /*11e4e0*/  LOP3.LUT R0, R0, 0xdfffffff, RZ, 0xc0, !PT ;  /* 0xdfffffff00007812 */ /* 0x000fe200078ec0ff */
[----:B0-----:R-:W-:-:S03]  /*11e4f0*/  IMAD.X R21, R16, 0x1, R9, P0 ;  /* 0x0000000110157824 */ /* 0x001fc600000e0609 */
[----:B------:R-:W-:Y:S02]  /*11e500*/  @P2 LOP3.LUT R0, R0, 0x20000000, RZ, 0xfc, !PT ;  /* 0x2000000000002812 */ /* 0x000fe400078efcff */
[----:B------:R0:W-:Y:S02]  /*11e510*/  STL.64 [R1+0x3fe0], R20 ;  /* 0x003fe01401007387 */ /* 0x0001e40000100a00 */
[----:B------:R-:W-:Y:S01]  /*11e520*/  LOP3.LUT R0, R0, 0xefffffff, RZ, 0xc0, !PT ;  /* 0xefffffff00007812 */ /* 0x000fe200078ec0ff */
[----:B0-----:R-:W-:-:S05]  /*11e530*/  IMAD.U32 R20, RZ, RZ, UR4 ;  /* 0x00000004ff147e24 */ /* 0x001fca000f8e00ff */
[----:B------:R0:W-:Y:S01]  /*11e540*/  STL [R1+0xf8], R20 ;  /* 0x0000f81401007387 */ /* 0x0001e20000100800 */
[----:B------:R-:W-:Y:S01]  /*11e550*/  UMOV UR4, UR7 ;  /* 0x0000000700047c82 */ /* 0x000fe20008000000 */
[----:B------:R-:W-:Y:S01]  /*11e560*/  @P1 LOP3.LUT R0, R0, 0x10000000, RZ, 0xfc, !PT ;  /* 0x1000000000001812 */ /* 0x000fe200078efcff */
[----:B0-----:R-:W-:Y:S01]  /*11e570*/  IMAD.U32 R20, RZ, RZ, UR6 ;  /* 0x00000006ff147e24 */ /* 0x001fe2000f8e00ff */
[----:B------:R-:W-:-:S04]  /*11e580*/  ISETP.GE.AND P1, PT, R4, UR4, PT ;  /* 0x0000000404007c0c */ /* 0x000fc8000bf26270 */
[----:B------:R-:W-:Y:S04]  /*11e590*/  STL [R1+0xf4], R20 ;  /* 0x0000f41401007387 */ /* 0x000fe80000100800 */
[----:B------:R-:W3:Y:S01]  /*11e5a0*/  LDL.LU R21, [R1+0x56d8] ;  /* 0x0056d80001157983 */ /* 0x000ee20000300800 */
[----:B------:R-:W-:Y:S02]  /*11e5b0*/  IADD3 R4, P0, R15, R10, RZ ;  /* 0x0000000a0f047210 */ /* 0x000fe40007f1e0ff */
[----:B------:R-:W-:Y:S02]  /*11e5c0*/  ISETP.GE.AND P2, PT, R5, UR5, PT ;  /* 0x0000000505007c0c */ /* 0x000fe4000bf46270 */
[----:B------:R-:W-:Y:S01]  /*11e5d0*/  LOP3.LUT R0, R0, 0xf7ffffff, RZ, 0xc0, !PT ;  /* 0xf7ffffff00007812 */ /* 0x000fe200078ec0ff */
[----:B------:R-:W-:Y:S01]  /*11e5e0*/  ULDC.64 UR4, c[0x0][0x228] ;  /* 0x00008a0000047ab9 */ /* 0x000fe20000000a00 */
[----:B------:R-:W-:Y:S01]  /*11e5f0*/  ULDC UR6, c[0x0][0x248] ;  /* 0x0000920000067ab9 */ /* 0x000fe20000000800 */
[----:B------:R-:W-:-:S05]  /*11e600*/  IMAD.X R5, R16, 0x1, R11, P0 ;  /* 0x0000000110057824 */ /* 0x000fca00000e060b */
[----:B------:R0:W-:Y:S04]  /*11e610*/  STL.64 [R1+0x4020], R4 ;  /* 0x0040200401007387 */ /* 0x0001e80000100a00 */
[----:B0-----:R-:W4:Y:S04]  /*11e620*/  LDL.LU R5, [R1+0x56dc] ;  /* 0x0056dc0001057983 */ /* 0x001f280000300800 */
[----:B------:R-:W4:Y:S01]  /*11e630*/  LDL.LU R4, [R1+0x56e0] ;  /* 0x0056e00001047983 */ /* 0x000f220000300800 */
[----:B------:R-:W-:Y:S01]  /*11e640*/  @P2 LOP3.LUT R0, R0, 0x8000000, RZ, 0xfc, !PT ;  /* 0x0800000000002812 */ /* 0x000fe200078efcff */
[----:B------:R-:W-:-:S03]  /*11e650*/  IMAD.U32 R20, RZ, RZ, UR4 ;  /* 0x00000004ff147e24 */ /* 0x000fc6000f8e00ff */
[----:B------:R-:W-:Y:S01]  /*11e660*/  LOP3.LUT R0, R0, 0xfbffffff, RZ, 0xc0, !PT ;  /* 0xfbffffff00007812 */ /* 0x000fe200078ec0ff */
[----:B------:R-:W-:Y:S01]  /*11e670*/  UMOV UR4, UR5 ;  /* 0x0000000500047c82 */ /* 0x000fe20008000000 */
[----:B------:R-:W-:Y:S02]  /*11e680*/  IADD3 R22, P0, R15, R12, RZ ;  /* 0x0000000c0f167210 */ /* 0x000fe40007f1e0ff */
[----:B------:R-:W-:-:S03]  /*11e690*/  @P1 LOP3.LUT R0, R0, 0x4000000, RZ, 0xfc, !PT ;  /* 0x0400000000001812 */ /* 0x000fc600078efcff */
[----:B------:R-:W-:Y:S01]  /*11e6a0*/  IMAD.X R23, R16, 0x1, R13, P0 ;  /* 0x0000000110177824 */ /* 0x000fe200000e060d */
[----:B------:R0:W-:Y:S01]  /*11e6b0*/  STL [R1+0xf0], R20 ;  /* 0x0000f01401007387 */ /* 0x0001e20000100800 */
[----:B------:R-:W-:-:S03]  /*11e6c0*/  LOP3.LUT R0, R0, 0xfdffffff, RZ, 0xc0, !PT ;  /* 0xfdffffff00007812 */ /* 0x000fc600078ec0ff */
[----:B------:R-:W-:Y:S01]  /*11e6d0*/  STL.64 [R1+0x4050], R22 ;  /* 0x0040501601007387 */ /* 0x000fe20000100a00 */
[----:B------:R-:W-:Y:S01]  /*11e6e0*/  VIADD R15, R15, UR6 ;  /* 0x000000060f0f7c36 */ /* 0x000fe20008000000 */
[----:B------:R-:W-:Y:S01]  /*11e6f0*/  ULDC.64 UR6, c[0x0][0x228] ;  /* 0x00008a0000067ab9 */ /* 0x000fe20000000a00 */
[----:B--2---:R-:W-:Y:S01]  /*11e700*/  ISETP.GE.AND P1, PT, R19, UR4, PT ;  /* 0x0000000413007c0c */ /* 0x004fe2000bf26270 */
[----:B------:R-:W-:Y:S02]  /*11e710*/  ULDC.64 UR4, c[0x0][0x228] ;  /* 0x00008a0000047ab9 */ /* 0x000fe40000000a00 */
[----:B------:R-:W-:Y:S01]  /*11e720*/  IMAD.U32 R16, RZ, RZ, UR4 ;  /* 0x00000004ff107e24 */ /* 0x000fe2000f8e00ff */
[----:B------:R-:W-:-:S04]  /*11e730*/  UMOV UR4, UR5 ;  /* 0x0000000500047c82 */ /* 0x000fc80008000000 */
[----:B------:R1:W-:Y:S04]  /*11e740*/  STL [R1+0xec], R16 ;  /* 0x0000ec1001007387 */ /* 0x0003e80000100800 */
[----:B0-----:R-:W2:Y:S04]  /*11e750*/  LDL.LU R20, [R1+0x56e4] ;  /* 0x0056e40001147983 */ /* 0x001ea80000300800 */
[----:B------:R-:W2:Y:S01]  /*11e760*/  LDL.LU R19, [R1+0x56e8] ;  /* 0x0056e80001137983 */ /* 0x000ea20000300800 */
[----:B------:R-:W-:-:S04]  /*11e770*/  @P1 LOP3.LUT R0, R0, 0x2000000, RZ, 0xfc, !PT ;  /* 0x0200000000001812 */ /* 0x000fc800078efcff */
[----:B------:R-:W-:Y:S02]  /*11e780*/  LOP3.LUT R0, R0, 0xfeffffff, RZ, 0xc0, !PT ;  /* 0xfeffffff00007812 */ /* 0x000fe400078ec0ff */
[----:B-1----:R-:W-:Y:S02]  /*11e790*/  SHF.R.S32.HI R16, RZ, 0x1f, R15 ;  /* 0x0000001fff107819 */ /* 0x002fe4000001140f */
[----:B---3--:R-:W-:Y:S01]  /*11e7a0*/  ISETP.GE.AND P0, PT, R21, UR4, PT ;  /* 0x0000000415007c0c */ /* 0x008fe2000bf06270 */
[----:B------:R-:W-:Y:S02]  /*11e7b0*/  ULDC.64 UR4, c[0x0][0x228] ;  /* 0x00008a0000047ab9 */ /* 0x000fe40000000a00 */
[----:B------:R-:W-:Y:S01]  /*11e7c0*/  IMAD.U32 R21, RZ, RZ, UR4 ;  /* 0x00000004ff157e24 */ /* 0x000fe2000f8e00ff */
[----:B------:R-:W-:-:S04]  /*11e7d0*/  UMOV UR4, UR7 ;  /* 0x0000000700047c82 */ /* 0x000fc80008000000 */
[----:B------:R0:W-:Y:S05]  /*11e7e0*/  STL [R1+0xe8], R21 ;  /* 0x0000e81501007387 */ /* 0x0001ea0000100800 */
[----:B------:R-:W-:Y:S01]  /*11e7f0*/  @P0 LOP3.LUT R0, R0, 0x1000000, RZ, 0xfc, !PT ;  /* 0x0100000000000812 */ /* 0x000fe200078efcff */
[----:B0-----:R-:W-:Y:S01]  /*11e800*/  IMAD.U32 R21, RZ, RZ, UR6 ;  /* 0x00000006ff157e24 */ /* 0x001fe2000f8e00ff */
[----:B----4-:R-:W-:Y:S02]  /*11e810*/  ISETP.GE.AND P1, PT, R4, UR4, PT ;  /* 0x0000000404007c0c */ /* 0x010fe4000bf26270 */
[----:B------:R-:W-:Y:S02]  /*11e820*/  IADD3 R4, P0, R15, R6, RZ ;  /* 0x000000060f047210 */ /* 0x000fe40007f1e0ff */
[----:B------:R-:W-:Y:S01]  /*11e830*/  ISETP.GE.AND P2, PT, R5, UR5, PT ;  /* 0x0000000505007c0c */ /* 0x000fe2000bf46270 */
[----:B------:R-:W-:Y:S01]  /*11e840*/  STL [R1+0xe4], R21 ;  /* 0x0000e41501007387 */ /* 0x000fe20000100800 */
[----:B------:R-:W-:Y:S01]  /*11e850*/  LOP3.LUT R0, R0, 0xff7fffff, RZ, 0xc0, !PT ;  /* 0xff7fffff00007812 */ /* 0x000fe200078ec0ff */
[----:B------:R-:W-:Y:S01]  /*11e860*/  ULDC.64 UR4, c[0x0][0x228] ;  /* 0x00008a0000047ab9 */ /* 0x000fe20000000a00 */
[----:B------:R-:W-:Y:S01]  /*11e870*/  IMAD.X R5, R16, 0x1, R7, P0 ;  /* 0x0000000110057824 */ /* 0x000fe200000e0607 */
[----:B------:R-:W-:-:S04]  /*11e880*/  ULDC.64 UR6, c[0x0][0x228] ;  /* 0x00008a0000067ab9 */ /* 0x000fc80000000a00 */
[----:B------:R0:W-:Y:S04]  /*11e890*/  STL.64 [R1+0x4018], R4 ;  /* 0x0040180401007387 */ /* 0x0001e80000100a00 */
[----:B0-----:R-:W3:Y:S04]  /*11e8a0*/  LDL.LU R5, [R1+0x56ec] ;  /* 0x0056ec0001057983 */ /* 0x001ee80000300800 */
[----:B------:R-:W4:Y:S01]  /*11e8b0*/  LDL.LU R4, [R1+0x56f0] ;  /* 0x0056f00001047983 */ /* 0x000f220000300800 */
[----:B------:R-:W-:Y:S01]  /*11e8c0*/  @P2 LOP3.LUT R0, R0, 0x800000, RZ, 0xfc, !PT ;  /* 0x0080000000002812 */ /* 0x000fe200078efcff */
[----:B------:R-:W-:-:S03]  /*11e8d0*/  IMAD.U32 R21, RZ, RZ, UR4 ;  /* 0x00000004ff157e24 */ /* 0x000fc6000f8e00ff */
[----:B------:R-:W-:Y:S02]  /*11e8e0*/  LOP3.LUT R0, R0, 0xffbfffff, RZ, 0xc0, !PT ;  /* 0xffbfffff00007812 */ /* 0x000fe400078ec0ff */
[----:B------:R-:W-:Y:S01]  /*11e8f0*/  IADD3 R22, P0, R15, R8, RZ ;  /* 0x000000080f167210 */ /* 0x000fe20007f1e0ff */
[----:B------:R0:W-:Y:S01]  /*11e900*/  STL [R1+0xe0], R21 ;  /* 0x0000e01501007387 */ /* 0x0001e20000100800 */
[----:B------:R-:W-:Y:S01]  /*11e910*/  UMOV UR4, UR7 ;  /* 0x0000000700047c82 */ /* 0x000fe20008000000 */
[----:B------:R-:W-:Y:S02]  /*11e920*/  @P1 LOP3.LUT R0, R0, 0x400000, RZ, 0xfc, !PT ;  /* 0x0040000000001812 */ /* 0x000fe400078efcff */
[----:B------:R-:W-:Y:S02]  /*11e930*/  IMAD.X R23, R16, 0x1, R9, P0 ;  /* 0x0000000110177824 */ /* 0x000fe400000e0609 */
[----:B------:R-:W-:Y:S01]  /*11e940*/  LOP3.LUT R0, R0, 0xffdfffff, RZ, 0xc0, !PT ;  /* 0xffdfffff00007812 */ /* 0x000fe200078ec0ff */
[----:B0-----:R-:W-:Y:S01]  /*11e950*/  IMAD.U32 R21, RZ, RZ, UR6 ;  /* 0x00000006ff157e24 */ /* 0x001fe2000f8e00ff */
[----:B------:R-:W-:-:S04]  /*11e960*/  ULDC.64 UR6, c[0x0][0x228] ;  /* 0x00008a0000067ab9 */ /* 0x000fc80000000a00 */
[----:B------:R-:W-:Y:S01]  /*11e970*/  STL [R1+0xdc], R21 ;  /* 0x0000dc1501007387 */ /* 0x000fe20000100800 */
[----:B--2---:R-:W-:Y:S02]  /*11e980*/  ISETP.GE.AND P2, PT, R20, UR5, PT ;  /* 0x0000000514007c0c */ /* 0x004fe4000bf46270 */
[----:B------:R-:W-:Y:S01]  /*11e990*/  ISETP.GE.AND P1, PT, R19, UR4, PT ;  /* 0x0000000413007c0c */ /* 0x000fe2000bf26270 */
[----:B------:R-:W-:Y:S01]  /*11e9a0*/  ULDC.64 UR4, c[0x0][0x228] ;  /* 0x00008a0000047ab9 */ /* 0x000fe20000000a00 */
[----:B------:R-:W2:Y:S01]  /*11e9b0*/  LDL.LU R20, [R1+0x56f4] ;  /* 0x0056f40001147983 */ /* 0x000ea20000300800 */
[----:B------:R-:W-:-:S03]  /*11e9c0*/  IMAD.U32 R19, RZ, RZ, UR4 ;  /* 0x00000004ff137e24 */ /* 0x000fc6000f8e00ff */
[----:B------:R-:W-:Y:S04]  /*11e9d0*/  STL.64 [R1+0x4048], R22 ;  /* 0x0040481601007387 */ /* 0x000fe80000100a00 */
[----:B------:R0:W-:Y:S01]  /*11e9e0*/  STL [R1+0xd8], R19 ;  /* 0x0000d81301007387 */ /* 0x0001e20000100800 */
[----:B------:R-:W-:Y:S01]  /*11e9f0*/  @P2 LOP3.LUT R0, R0, 0x200000, RZ, 0xfc, !PT ;  /* 0x0020000000002812 */ /* 0x000fe200078efcff */
[----:B------:R-:W-:-:S03]  /*11ea00*/  UMOV UR4, UR7 ;  /* 0x0000000700047c82 */ /* 0x000fc60008000000 */
[----:B------:R-:W-:Y:S01]  /*11ea10*/  LOP3.LUT R0, R0, 0xffefffff, RZ, 0xc0, !PT ;  /* 0xffefffff00007812 */ /* 0x000fe200078ec0ff */
[----:B0-----:R-:W-:Y:S01]  /*11ea20*/  IMAD.U32 R19, RZ, RZ, UR6 ;  /* 0x00000006ff137e24 */ /* 0x001fe2000f8e00ff */
[----:B------:R-:W-:Y:S02]  /*11ea30*/  ULDC UR6, c[0x0][0x248] ;  /* 0x0000920000067ab9 */ /* 0x000fe40000000800 */
[----:B------:R-:W-:Y:S02]  /*11ea40*/  @P1 LOP3.LUT R0, R0, 0x100000, RZ, 0xfc, !PT ;  /* 0x0010000000001812 */ /* 0x000fe400078efcff */
[----:B------:R0:W-:Y:S04]  /*11ea50*/  STL [R1+0xd4], R19 ;  /* 0x0000d41301007387 */ /* 0x0001e80000100800 */
[----:B0-----:R-:W2:Y:S01]  /*11ea60*/  LDL.LU R19, [R1+0x56f8] ;  /* 0x0056f80001137983 */ /* 0x001ea20000300800 */
[----:B----4-:R-:W-:-:S02]  /*11ea70*/  ISETP.GE.AND P1, PT, R4, UR4, PT ;  /* 0x0000000404007c0c */ /* 0x010fc4000bf26270 */
[----:B------:R-:W-:Y:S02]  /*11ea80*/  IADD3 R4, P0, R15, R10, RZ ;  /* 0x0000000a0f047210 */ /* 0x000fe40007f1e0ff */
[----:B---3--:R-:W-:Y:S02]  /*11ea90*/  ISETP.GE.AND P2, PT, R5, UR5, PT ;  /* 0x0000000505007c0c */ /* 0x008fe4000bf46270 */
[----:B------:R-:W-:Y:S01]  /*11eaa0*/  LOP3.LUT R0, R0, 0xfff7ffff, RZ, 0xc0, !PT ;  /* 0xfff7ffff00007812 */ /* 0x000fe200078ec0ff */
[----:B------:R-:W-:Y:S01]  /*11eab0*/  ULDC.64 UR4, c[0x0][0x228] ;  /* 0x00008a0000047ab9 */ /* 0x000fe20000000a00 */
[----:B------:R-:W-:-:S05]  /*11eac0*/  IMAD.X R5, R16, 0x1, R11, P0 ;  /* 0x0000000110057824 */ /* 0x000fca00000e060b */
[----:B------:R0:W-:Y:S04]  /*11ead0*/  STL.64 [R1+0x4070], R4 ;  /* 0x0040700401007387 */ /* 0x0001e80000100a00 */
[----:B0-----:R-:W3:Y:S04]  /*11eae0*/  LDL.LU R5, [R1+0x56fc] ;  /* 0x0056fc0001057983 */ /* 0x001ee80000300800 */
[----:B------:R-:W4:Y:S01]  /*11eaf0*/  LDL.LU R4, [R1+0x5700] ;  /* 0x0057000001047983 */ /* 0x000f220000300800 */
[----:B------:R-:W-:Y:S01]  /*11eb00*/  @P2 LOP3.LUT R0, R0, 0x80000, RZ, 0xfc, !PT ;  /* 0x0008000000002812 */ /* 0x000fe200078efcff */
[----:B------:R-:W-:-:S03]  /*11eb10*/  IMAD.U32 R21, RZ, RZ, UR4 ;  /* 0x00000004ff157e24 */ /* 0x000fc6000f8e00ff */
[----:B------:R-:W-:Y:S01]  /*11eb20*/  LOP3.LUT R0, R0, 0xfffbffff, RZ, 0xc0, !PT ;  /* 0xfffbffff00007812 */ /* 0x000fe200078ec0ff */
[----:B------:R-:W-:-:S03]  /*11eb30*/  UMOV UR4, UR5 ;  /* 0x0000000500047c82 */ /* 0x000fc60008000000 */
[----:B------:R-:W-:Y:S01]  /*11eb40*/  @P1 LOP3.LUT R0, R0, 0x40000, RZ, 0xfc, !PT ;  /* 0x0004000000001812 */ /* 0x000fe200078efcff */
[----:B------:R0:W-:Y:S03]  /*11eb50*/  STL [R1+0xd0], R21 ;  /* 0x0000d01501007387 */ /* 0x0001e60000100800 */
[----:B------:R-:W-:Y:S02]  /*11eb60*/  LOP3.LUT R0, R0, 0xfffdffff, RZ, 0xc0, !PT ;  /* 0xfffdffff00007812 */ /* 0x000fe400078ec0ff */
[----:B--2---:R-:W-:Y:S02]  /*11eb70*/  ISETP.GE.AND P1, PT, R20, UR4, PT ;  /* 0x0000000414007c0c */ /* 0x004fe4000bf26270 */
[----:B------:R-:W-:Y:S01]  /*11eb80*/  IADD3 R20, P0, R15, R12, RZ ;  /* 0x0000000c0f147210 */ /* 0x000fe20007f1e0ff */
[----:B------:R-:W-:-:S04]  /*11eb90*/  ULDC.64 UR4, c[0x0][0x228] ;  /* 0x00008a0000047ab9 */ /* 0x000fc80000000a00 */
[----:B0-----:R-:W-:Y:S02]  /*11eba0*/  IMAD.X R21, R16, 0x1, R13, P0 ;  /* 0x0000000110157824 */ /* 0x001fe400000e060d */
[----:B------:R-:W-:Y:S01]  /*11ebb0*/  IMAD.U32 R16, RZ, RZ, UR4 ;  /* 0x00000004ff107e24 */ /* 0x000fe2000f8e00ff */
[----:B------:R-:W-:Y:S02]  /*11ebc0*/  UMOV UR4, UR5 ;  /* 0x0000000500047c82 */ /* 0x000fe40008000000 */
[----:B------:R0:W-:Y:S04]  /*11ebd0*/  STL.64 [R1+0x4098], R20 ;  /* 0x0040981401007387 */ /* 0x0001e80000100a00 */
[----:B------:R1:W-:Y:S01]  /*11ebe0*/  STL [R1+0xcc], R16 ;  /* 0x0000cc1001007387 */ /* 0x0003e20000100800 */
[----:B------:R-:W-:Y:S01]  /*11ebf0*/  @P1 LOP3.LUT R0, R0, 0x20000, RZ, 0xfc, !PT ;  /* 0x0002000000001812 */ /* 0x000fe200078efcff */
[----:B------:R-:W-:Y:S01]  /*11ec00*/  VIADD R15, R15, UR6 ;  /* 0x000000060f0f7c36 */ /* 0x000fe20008000000 */
[----:B------:R-:W-:-:S02]  /*11ec10*/  ULDC.64 UR6, c[0x0][0x228] ;  /* 0x00008a0000067ab9 */ /* 0x000fc40000000a00 */
[----:B------:R-:W-:Y:S01]  /*11ec20*/  LOP3.LUT R0, R0, 0xfffeffff, RZ, 0xc0, !PT ;  /* 0xfffeffff00007812 */ /* 0x000fe200078ec0ff */
[----:B0-----:R-:W2:Y:S01]  /*11ec30*/  LDL.LU R20, [R1+0x5704] ;  /* 0x0057040001147983 */ /* 0x001ea20000300800 */
[----:B------:R-:W-:Y:S01]  /*11ec40*/  ISETP.GE.AND P0, PT, R19, UR4, PT ;  /* 0x0000000413007c0c */ /* 0x000fe2000bf06270 */
[----:B------:R-:W-:Y:S02]  /*11ec50*/  ULDC.64 UR4, c[0x0][0x228] ;  /* 0x00008a0000047ab9 */ /* 0x000fe40000000a00 */
[----:B------:R-:W2:Y:S01]  /*11ec60*/  LDL.LU R19, [R1+0x5708] ;  /* 0x0057080001137983 */ /* 0x000ea20000300800 */
[----:B------:R-:W-:Y:S01]  /*11ec70*/  IMAD.U32 R21, RZ, RZ, UR4 ;  /* 0x00000004ff157e24 */ /* 0x000fe2000f8e00ff */
[----:B------:R-:W-:Y:S01]  /*11ec80*/  UMOV UR4, UR7 ;  /* 0x0000000700047c82 */ /* 0x000fe20008000000 */
[----:B-1----:R-:W-:-:S03]  /*11ec90*/  SHF.R.S32.HI R16, RZ, 0x1f, R15 ;  /* 0x0000001fff107819 */ /* 0x002fc6000001140f */
[----:B------:R0:W-:Y:S04]  /*11eca0*/  STL [R1+0xc8], R21 ;  /* 0x0000c81501007387 */ /* 0x0001e80000100800 */
[----:B------:R-:W-:Y:S01]  /*11ecb0*/  @P0 LOP3.LUT R0, R0, 0x10000, RZ, 0xfc, !PT ;  /* 0x0001000000000812 */ /* 0x000fe200078efcff */
[----:B0-----:R-:W-:Y:S01]  /*11ecc0*/  IMAD.U32 R21, RZ, RZ, UR6 ;  /* 0x00000006ff157e24 */ /* 0x001fe2000f8e00ff */
[----:B----4-:R-:W-:Y:S02]  /*11ecd0*/  ISETP.GE.AND P1, PT, R4, UR4, PT ;  /* 0x0000000404007c0c */ /* 0x010fe4000bf26270 */
[----:B------:R-:W-:Y:S02]  /*11ece0*/  IADD3 R4, P0, R15, R6, RZ ;  /* 0x000000060f047210 */ /* 0x000fe40007f1e0ff */
[----:B---3--:R-:W-:Y:S01]  /*11ecf0*/  ISETP.GE.AND P2, PT, R5, UR5, PT ;  /* 0x0000000505007c0c */ /* 0x008fe2000bf46270 */
[----:B------:R-:W-:Y:S01]  /*11ed00*/  STL [R1+0xc4], R21 ;  /* 0x0000c41501007387 */ /* 0x000fe20000100800 */
[----:B------:R-:W-:Y:S01]  /*11ed10*/  ULDC.64 UR4, c[0x0][0x228] ;  /* 0x00008a0000047ab9 */ /* 0x000fe20000000a00 */
[----:B------:R-:W-:Y:S01]  /*11ed20*/  LOP3.LUT R0, R0, 0xffff7fff, RZ, 0xc0, !PT ;  /* 0xffff7fff00007812 */ /* 0x000fe200078ec0ff */
[----:B------:R-:W-:Y:S01]  /*11ed30*/  IMAD.X R5, R16, 0x1, R7, P0 ;  /* 0x0000000110057824 */ /* 0x000fe200000e0607 */
[----:B------:R-:W-:-:S04]  /*11ed40*/  ULDC.64 UR6, c[0x0][0x228] ;  /* 0x00008a0000067ab9 */ /* 0x000fc80000000a00 */
[----:B------:R0:W-:Y:S04]  /*11ed50*/  STL.64 [R1+0x4068], R4 ;  /* 0x0040680401007387 */ /* 0x0001e80000100a00 */
[----:B0-----:R-:W3:Y:S04]  /*11ed60*/  LDL.LU R5, [R1+0x570c] ;  /* 0x00570c0001057983 */ /* 0x001ee80000300800 */
[----:B------:R-:W4:Y:S01]  /*11ed70*/  LDL.LU R4, [R1+0x5710] ;  /* 0x0057100001047983 */ /* 0x000f220000300800 */
[----:B------:R-:W-:Y:S01]  /*11ed80*/  IMAD.U32 R21, RZ, RZ, UR4 ;  /* 0x00000004ff157e24 */ /* 0x000fe2000f8e00ff */
[----:B------:R-:W-:-:S04]  /*11ed90*/  @P2 LOP3.LUT R0, R0, 0x8000, RZ, 0xfc, !PT ;  /* 0x0000800000002812 */ /* 0x000fc800078efcff */
[----:B------:R0:W-:Y:S01]  /*11eda0*/  STL [R1+0xc0], R21 ;  /* 0x0000c01501007387 */ /* 0x0001e20000100800 */
[----:B------:R-:W-:Y:S02]  /*11edb0*/  LOP3.LUT R0, R0, 0xffffbfff, RZ, 0xc0, !PT ;  /* 0xffffbfff00007812 */ /* 0x000fe400078ec0ff */
[----:B------:R-:W-:Y:S01]  /*11edc0*/  IADD3 R22, P0, R15, R8, RZ ;  /* 0x000000080f167210 */ /* 0x000fe20007f1e0ff */
[----:B------:R-:W-:Y:S01]  /*11edd0*/  UMOV UR4, UR7 ;  /* 0x0000000700047c82 */ /* 0x000fe20008000000 */
[----:B------:R-:W-:Y:S01]  /*11ede0*/  @P1 LOP3.LUT R0, R0, 0x4000, RZ, 0xfc, !PT ;  /* 0x0000400000001812 */ /* 0x000fe200078efcff */
[----:B0-----:R-:W-:-:S03]  /*11edf0*/  IMAD.U32 R21, RZ, RZ, UR6 ;  /* 0x00000006ff157e24 */ /* 0x001fc6000f8e00ff */
[----:B------:R-:W-:Y:S01]  /*11ee00*/  LOP3.LUT R0, R0, 0xffffdfff, RZ, 0xc0, !PT ;  /* 0xffffdfff00007812 */ /* 0x000fe200078ec0ff */
[----:B------:R-:W-:Y:S01]  /*11ee10*/  IMAD.X R23, R16, 0x1, R9, P0 ;  /* 0x0000000110177824 */ /* 0x000fe200000e0609 */
[----:B------:R-:W-:Y:S01]  /*11ee20*/  ULDC.64 UR6, c[0x0][0x228] ;  /* 0x00008a0000067ab9 */ /* 0x000fe20000000a00 */
[----:B------:R-:W-:Y:S01]  /*11ee30*/  STL [R1+0xac], R21 ;  /* 0x0000ac1501007387 */ /* 0x000fe20000100800 */
[----:B--2---:R-:W-:-:S03]  /*11ee40*/  ISETP.GE.AND P2, PT, R20, UR5, PT ;  /* 0x0000000514007c0c */ /* 0x004fc6000bf46270 */
[----:B------:R-:W2:Y:S04]  /*11ee50*/  LDL.LU R20, [R1+0x5714] ;  /* 0x0057140001147983 */ /* 0x000ea80000300800 */
[----:B------:R-:W-:Y:S01]  /*11ee60*/  STL.64 [R1+0x4090], R22 ;  /* 0x0040901601007387 */ /* 0x000fe20000100a00 */
[----:B------:R-:W-:Y:S01]  /*11ee70*/  ISETP.GE.AND P1, PT, R19, UR4, PT ;  /* 0x0000000413007c0c */ /* 0x000fe2000bf26270 */
[----:B------:R-:W-:Y:S02]  /*11ee80*/  ULDC.64 UR4, c[0x0][0x228] ;  /* 0x00008a0000047ab9 */ /* 0x000fe40000000a00 */
[----:B------:R-:W-:Y:S02]  /*11ee90*/  IMAD.U32 R19, RZ, RZ, UR4 ;  /* 0x00000004ff137e24 */ /* 0x000fe4000f8e00ff */
[----:B------:R-:W-:-:S03]  /*11eea0*/  @P2 LOP3.LUT R0, R0, 0x2000, RZ, 0xfc, !PT ;  /* 0x0000200000002812 */ /* 0x000fc600078efcff */
[----:B------:R0:W-:Y:S01]  /*11eeb0*/  STL [R1+0xa8], R19 ;  /* 0x0000a81301007387 */ /* 0x0001e20000100800 */
[----:B------:R-:W-:Y:S01]  /*11eec0*/  LOP3.LUT R0, R0, 0xffffefff, RZ, 0xc0, !PT ;  /* 0xffffefff00007812 */ /* 0x000fe200078ec0ff */
[----:B------:R-:W-:-:S03]  /*11eed0*/  UMOV UR4, UR7 ;  /* 0x0000000700047c82 */ /* 0x000fc60008000000 */
[----:B------:R-:W-:Y:S01]  /*11eee0*/  @P1 LOP3.LUT R0, R0, 0x1000, RZ, 0xfc, !PT ;  /* 0x0000100000001812 */ /* 0x000fe200078efcff */
[----:B0-----:R-:W-:Y:S01]  /*11eef0*/  IMAD.U32 R19, RZ, RZ, UR6 ;  /* 0x00000006ff137e24 */ /* 0x001fe2000f8e00ff */
[----:B----4-:R-:W-:-:S04]  /*11ef00*/  ISETP.GE.AND P1, PT, R4, UR4, PT ;  /* 0x0000000404007c0c */ /* 0x010fc8000bf26270 */
[----:B------:R0:W-:Y:S01]  /*11ef10*/  STL [R1+0xa4], R19 ;  /* 0x0000a41301007387 */ /* 0x0001e20000100800 */
[----:B------:R-:W-:Y:S02]  /*11ef20*/  IADD3 R4, P0, R15, R10, RZ ;  /* 0x0000000a0f047210 */ /* 0x000fe40007f1e0ff */
[----:B---3--:R-:W-:Y:S02]  /*11ef30*/  ISETP.GE.AND P2, PT, R5, UR5, PT ;  /* 0x0000000505007c0c */ /* 0x008fe4000bf46270 */
[----:B------:R-:W-:Y:S01]  /*11ef40*/  LOP3.LUT R0, R0, 0xfffff7ff, RZ, 0xc0, !PT ;  /* 0xfffff7ff00007812 */ /* 0x000fe200078ec0ff */
[----:B------:R-:W-:Y:S01]  /*11ef50*/  ULDC.64 UR4, c[0x0][0x228] ;  /* 0x00008a0000047ab9 */ /* 0x000fe20000000a00 */
[----:B------:R-:W-:Y:S01]  /*11ef60*/  ULDC UR6, c[0x0][0x248] ;  /* 0x0000920000067ab9 */ /* 0x000fe20000000800 */
[----:B0-----:R-:W3:Y:S01]  /*11ef70*/  LDL.LU R19, [R1+0x5718] ;  /* 0x0057180001137983 */ /* 0x001ee20000300800 */
[----:B------:R-:W-:-:S05]  /*11ef80*/  IMAD.X R5, R16, 0x1, R11, P0 ;  /* 0x0000000110057824 */ /* 0x000fca00000e060b */
[----:B------:R0:W-:Y:S04]  /*11ef90*/  STL.64 [R1+0x40d8], R4 ;  /* 0x0040d80401007387 */ /* 0x0001e80000100a00 */
[----:B0-----:R-:W4:Y:S04]  /*11efa0*/  LDL.LU R5, [R1+0x571c] ;  /* 0x00571c0001057983 */ /* 0x001f280000300800 */
        /* <DEDUP_REMOVED lines=16> */
[----:B------:R-:W-:-:S03]  /*11f0b0*/  @P1 LOP3.LUT R0, R0, 0x200, RZ, 0xfc, !PT ;  /* 0x0000020000001812 */ /* 0x000fc600078efcff */
[----:B0-----:R-:W2:Y:S04]  /*11f0c0*/  LDL.LU R21, [R1+0x5724] ;  /* 0x0057240001157983 */ /* 0x001ea80000300800 */
[----:B------:R-:W2:Y:S01]  /*11f0d0*/  LDL.LU R20, [R1+0x5728] ;  /* 0x0057280001147983 */ /* 0x000ea20000300800 */
[----:B------:R-:W-:Y:S01]  /*11f0e0*/  VIADD R15, R15, UR6 ;  /* 0x000000060f0f7c36 */ /* 0x000fe20008000000 */
[----:B------:R-:W-:Y:S01]  /*11f0f0*/  LOP3.LUT R0, R0, 0xfffffeff, RZ, 0xc0, !PT ;  /* 0xfffffeff00007812 */ /* 0x000fe200078ec0ff */
[----:B------:R-:W-:-:S03]  /*11f100*/  ULDC.64 UR6, c[0x0][0x228] ;  /* 0x00008a0000067ab9 */ /* 0x000fc60000000a00 */
        /* <DEDUP_REMOVED lines=10> */
[----:B------:R-:W-:-:S02]  /*11f1b0*/  ISETP.GE.AND P2, PT, R5, UR5, PT ;  /* 0x0000000505007c0c */ /* 0x000fc4000bf46270 */
[----:B------:R-:W-:Y:S01]  /*11f1c0*/  LOP3.LUT R0, R0, 0xffffff7f, RZ, 0xc0, !PT ;  /* 0xffffff7f00007812 */ /* 0x000fe200078ec0ff */
[----:B------:R0:W-:Y:S01]  /*11f1d0*/  STL [R1+0x94], R19 ;  /* 0x0000941301007387 */ /* 0x0001e20000100800 */
[----:B------:R-:W-:Y:S01]  /*11f1e0*/  ULDC.64 UR4, c[0x0][0x228] ;  /* 0x00008a0000047ab9 */ /* 0x000fe20000000a00 */
[----:B------:R-:W-:Y:S01]  /*11f1f0*/  IMAD.X R5, R16, 0x1, R7, P0 ;  /* 0x0000000110057824 */ /* 0x000fe200000e0607 */
[----:B------:R-:W-:Y:S01]  /*11f200*/  ULDC.64 UR6, c[0x0][0x228] ;  /* 0x00008a0000067ab9 */ /* 0x000fe20000000a00 */
[----:B0-----:R-:W3:Y:S04]  /*11f210*/  LDL.LU R19, [R1+0x572c] ;  /* 0x00572c0001137983 */ /* 0x001ee80000300800 */
[----:B------:R0:W-:Y:S04]  /*11f220*/  STL.64 [R1+0x40d0], R4 ;  /* 0x0040d00401007387 */ /* 0x0001e80000100a00 */
[----:B0-----:R-:W4:Y:S01]  /*11f230*/  LDL.LU R5, [R1+0x5730] ;  /* 0x0057300001057983 */ /* 0x001f220000300800 */
[----:B------:R-:W-:Y:S01]  /*11f240*/  @P2 LOP3.LUT R0, R0, 0x80, RZ, 0xfc, !PT ;  /* 0x0000008000002812 */ /* 0x000fe200078efcff */
[----:B------:R-:W-:-:S03]  /*11f250*/  IMAD.U32 R4, RZ, RZ, UR4 ;  /* 0x00000004ff047e24 */ /* 0x000fc6000f8e00ff */
[----:B------:R-:W-:Y:S01]  /*11f260*/  LOP3.LUT R0, R0, 0xffffffbf, RZ, 0xc0, !PT ;  /* 0xffffffbf00007812 */ /* 0x000fe200078ec0ff */
[----:B------:R-:W-:-:S03]  /*11f270*/  UMOV UR4, UR7 ;  /* 0x0000000700047c82 */ /* 0x000fc60008000000 */
[----:B------:R-:W-:Y:S01]  /*11f280*/  @P1 LOP3.LUT R0, R0, 0x40, RZ, 0xfc, !PT ;  /* 0x0000004000001812 */ /* 0x000fe200078efcff */
[----:B------:R0:W-:Y:S01]  /*11f290*/  STL [R1+0x5b00], R4 ;  /* 0x005b000401007387 */ /* 0x0001e20000100800 */
[----:B------:R-:W-:Y:S01]  /*11f2a0*/  IMAD.U32 R22, RZ, RZ, UR6 ;  /* 0x00000006ff167e24 */ /* 0x000fe2000f8e00ff */
[----:B------:R-:W-:Y:S01]  /*11f2b0*/  ULDC.64 UR6, c[0x0][0x228] ;  /* 0x00008a0000067ab9 */ /* 0x000fe20000000a00 */
[----:B------:R-:W-:Y:S02]  /*11f2c0*/  LOP3.LUT R0, R0, 0xffffffdf, RZ, 0xc0, !PT ;  /* 0xffffffdf00007812 */ /* 0x000fe400078ec0ff */
[----:B--2---:R-:W-:Y:S02]  /*11f2d0*/  ISETP.GE.AND P1, PT, R20, UR4, PT ;  /* 0x0000000414007c0c */ /* 0x004fe4000bf26270 */
[----:B------:R-:W-:Y:S02]  /*11f2e0*/  IADD3 R20, P0, R15, R8, RZ ;  /* 0x000000080f147210 */ /* 0x000fe40007f1e0ff */
[----:B------:R-:W-:Y:S01]  /*11f2f0*/  ISETP.GE.AND P2, PT, R21, UR5, PT ;  /* 0x0000000515007c0c */ /* 0x000fe2000bf46270 */
[----:B------:R-:W-:-:S02]  /*11f300*/  ULDC.64 UR4, c[0x0][0x228] ;  /* 0x00008a0000047ab9 */ /* 0x000fc40000000a00 */
[----:B------:R-:W-:Y:S02]  /*11f310*/  IMAD.X R21, R16, 0x1, R9, P0 ;  /* 0x0000000110157824 */ /* 0x000fe400000e0609 */
[----:B0-----:R-:W-:-:S03]  /*11f320*/  IMAD.U32 R4, RZ, RZ, UR4 ;  /* 0x00000004ff047e24 */ /* 0x001fc6000f8e00ff */
[----:B------:R0:W-:Y:S05]  /*11f330*/  STL.64 [R1+0x4108], R20 ;  /* 0x0041081401007387 */ /* 0x0001ea0000100a00 */
[----:B------:R-:W-:Y:S01]  /*11f340*/  @P2 LOP3.LUT R0, R0, 0x20, RZ, 0xfc, !PT ;  /* 0x0000002000002812 */ /* 0x000fe200078efcff */
[----:B0-----:R-:W2:Y:S04]  /*11f350*/  LDL.LU R20, [R1+0x5734] ;  /* 0x0057340001147983 */ /* 0x001ea80000300800 */
[----:B------:R0:W-:Y:S01]  /*11f360*/  STL [R1+0x88], R4 ;  /* 0x0000880401007387 */ /* 0x0001e20000100800 */
[----:B------:R-:W-:Y:S01]  /*11f370*/  LOP3.LUT R0, R0, 0xffffffef, RZ, 0xc0, !PT ;  /* 0xffffffef00007812 */ /* 0x000fe200078ec0ff */
[----:B0-----:R-:W-:Y:S01]  /*11f380*/  IMAD.U32 R4, RZ, RZ, UR6 ;  /* 0x00000006ff047e24 */ /* 0x001fe2000f8e00ff */
[----:B------:R-:W-:-:S02]  /*11f390*/  UMOV UR4, UR7 ;  /* 0x0000000700047c82 */ /* 0x000fc40008000000 */
[----:B------:R-:W-:Y:S01]  /*11f3a0*/  @P1 LOP3.LUT R0, R0, 0x10, RZ, 0xfc, !PT ;  /* 0x0000001000001812 */ /* 0x000fe200078efcff */
[----:B------:R-:W-:Y:S01]  /*11f3b0*/  ULDC UR6, c[0x0][0x248] ;  /* 0x0000920000067ab9 */ /* 0x000fe20000000800 */
[----:B------:R0:W-:Y:S02]  /*11f3c0*/  STL [R1+0x84], R4 ;  /* 0x0000840401007387 */ /* 0x0001e40000100800 */
[----:B0-----:R-:W-:Y:S02]  /*11f3d0*/  IADD3 R4, P0, R15, R10, RZ ;  /* 0x0000000a0f047210 */ /* 0x001fe40007f1e0ff */
[----:B---3--:R-:W-:Y:S02]  /*11f3e0*/  ISETP.GE.AND P2, PT, R19, UR5, PT ;  /* 0x0000000513007c0c */ /* 0x008fe4000bf46270 */
[----:B------:R-:W3:Y:S01]  /*11f3f0*/  LDL.LU R19, [R1+0x5738] ;  /* 0x0057380001137983 */ /* 0x000ee20000300800 */
[----:B----4-:R-:W-:Y:S01]  /*11f400*/  ISETP.GE.AND P1, PT, R5, UR4, PT ;  /* 0x0000000405007c0c */ /* 0x010fe2000bf26270 */
[----:B------:R-:W-:Y:S01]  /*11f410*/  IMAD.X R5, R16, 0x1, R11, P0 ;  /* 0x0000000110057824 */ /* 0x000fe200000e060b */
[----:B------:R-:W-:-:S04]  /*11f420*/  ULDC.64 UR4, c[0x0][0x228] ;  /* 0x00008a0000047ab9 */ /* 0x000fc80000000a00 */
[----:B------:R0:W-:Y:S02]  /*11f430*/  STL.64 [R1+0x4120], R4 ;  /* 0x0041200401007387 */ /* 0x0001e40000100a00 */
[----:B0-----:R-:W-:Y:S02]  /*11f440*/  IMAD.U32 R4, RZ, RZ, UR4 ;  /* 0x00000004ff047e24 */ /* 0x001fe4000f8e00ff */
[----:B------:R-:W4:Y:S04]  /*11f450*/  LDL.LU R5, [R1+0x573c] ;  /* 0x00573c0001057983 */ /* 0x000f280000300800 */
[----:B------:R0:W-:Y:S04]  /*11f460*/  STL [R1+0x80], R4 ;  /* 0x0000800401007387 */ /* 0x0001e80000100800 */
[----:B0-----:R-:W4:Y:S01]  /*11f470*/  LDL.LU R4, [R1+0x5740] ;  /* 0x0057400001047983 */ /* 0x001f220000300800 */
[----:B------:R-:W-:-:S04]  /*11f480*/  LOP3.LUT R0, R0, 0xfffffff7, RZ, 0xc0, !PT ;  /* 0xfffffff700007812 */ /* 0x000fc800078ec0ff */
[----:B------:R-:W-:Y:S01]  /*11f490*/  @P2 LOP3.LUT R0, R0, 0x8, RZ, 0xfc, !PT ;  /* 0x0000000800002812 */ /* 0x000fe200078efcff */
[----:B------:R-:W-:-:S03]  /*11f4a0*/  UMOV UR4, UR5 ;  /* 0x0000000500047c82 */ /* 0x000fc60008000000 */
[----:B------:R-:W-:-:S04]  /*11f4b0*/  LOP3.LUT R0, R0, 0xfffffffb, RZ, 0xc0, !PT ;  /* 0xfffffffb00007812 */ /* 0x000fc800078ec0ff */
[----:B------:R-:W-:-:S04]  /*11f4c0*/  @P1 LOP3.LUT R0, R0, 0x4, RZ, 0xfc, !PT ;  /* 0x0000000400001812 */ /* 0x000fc800078efcff */
[----:B------:R-:W-:Y:S02]  /*11f4d0*/  LOP3.LUT R0, R0, 0xfffffffd, RZ, 0xc0, !PT ;  /* 0xfffffffd00007812 */ /* 0x000fe400078ec0ff */
[----:B--2---:R-:W-:Y:S02]  /*11f4e0*/  ISETP.GE.AND P1, PT, R20, UR4, PT ;  /* 0x0000000414007c0c */ /* 0x004fe4000bf26270 */
[----:B------:R-:W-:Y:S01]  /*11f4f0*/  IADD3 R20, P0, R15, R12, RZ ;  /* 0x0000000c0f147210 */ /* 0x000fe20007f1e0ff */
[----:B------:R-:W-:-:S04]  /*11f500*/  ULDC.64 UR4, c[0x0][0x228] ;  /* 0x00008a0000047ab9 */ /* 0x000fc80000000a00 */
[----:B------:R-:W-:Y:S02]  /*11f510*/  IMAD.X R21, R16, 0x1, R13, P0 ;  /* 0x0000000110157824 */ /* 0x000fe400000e060d */
[----:B------:R-:W-:Y:S01]  /*11f520*/  IMAD.U32 R16, RZ, RZ, UR4 ;  /* 0x00000004ff107e24 */ /* 0x000fe2000f8e00ff */
[----:B------:R-:W-:Y:S02]  /*11f530*/  UMOV UR4, UR5 ;  /* 0x0000000500047c82 */ /* 0x000fe40008000000 */
[----:B------:R-:W-:Y:S04]  /*11f540*/  STL.64 [R1+0x4140], R20 ;  /* 0x0041401401007387 */ /* 0x000fe80000100a00 */
[----:B------:R0:W-:Y:S01]  /*11f550*/  STL [R1+0x7c], R16 ;  /* 0x00007c1001007387 */ /* 0x0001e20000100800 */
[----:B------:R-:W-:Y:S01]  /*11f560*/  @P1 LOP3.LUT R0, R0, 0x2, RZ, 0xfc, !PT ;  /* 0x0000000200001812 */ /* 0x000fe200078efcff */
[----:B------:R-:W-:Y:S01]  /*11f570*/  VIADD R15, R15, UR6 ;  /* 0x000000060f0f7c36 */ /* 0x000fe20008000000 */
[----:B------:R-:W-:-:S02]  /*11f580*/  ULDC.64 UR6, c[0x0][0x228] ;  /* 0x00008a0000067ab9 */ /* 0x000fc40000000a00 */
[----:B------:R-:W-:Y:S02]  /*11f590*/  LOP3.LUT R0, R0, 0xfffffffe, RZ, 0xc0, !PT ;  /* 0xfffffffe00007812 */ /* 0x000fe400078ec0ff */
[----:B0-----:R-:W-:Y:S02]  /*11f5a0*/  SHF.R.S32.HI R16, RZ, 0x1f, R15 ;  /* 0x0000001fff107819 */ /* 0x001fe4000001140f */
[----:B---3--:R-:W-:Y:S01]  /*11f5b0*/  ISETP.GE.AND P0, PT, R19, UR4, PT ;  /* 0x0000000413007c0c */ /* 0x008fe2000bf06270 */
[----:B------:R-:W-:Y:S02]  /*11f5c0*/  ULDC.64 UR4, c[0x0][0x228] ;  /* 0x00008a0000047ab9 */ /* 0x000fe40000000a00 */
[----:B------:R-:W-:-:S05]  /*11f5d0*/  IMAD.U32 R19, RZ, RZ, UR4 ;  /* 0x00000004ff137e24 */ /* 0x000fca000f8e00ff */
[----:B------:R0:W-:Y:S04]  /*11f5e0*/  STL [R1+0x78], R19 ;  /* 0x0000781301007387 */ /* 0x0001e80000100800 */
[----:B------:R-:W2:Y:S04]  /*11f5f0*/  LDL.LU R21, [R1+0x5744] ;  /* 0x0057440001157983 */ /* 0x000ea80000300800 */
[----:B------:R-:W3:Y:S01]  /*11f600*/  LDL.LU R20, [R1+0x5748] ;  /* 0x0057480001147983 */ /* 0x000ee20000300800 */
[----:B------:R-:W-:Y:S01]  /*11f610*/  UMOV UR4, UR7 ;  /* 0x0000000700047c82 */ /* 0x000fe20008000000 */
[----:B------:R-:W-:Y:S01]  /*11f620*/  @P0 LOP3.LUT R0, R0, 0x1, RZ, 0xfc, !PT ;  /* 0x0000000100000812 */ /* 0x000fe200078efcff */
[----:B0-----:R-:W-:Y:S01]  /*11f630*/  IMAD.U32 R19, RZ, RZ, UR6 ;  /* 0x00000006ff137e24 */ /* 0x001fe2000f8e00ff */
[----:B------:R-:W-:-:S04]  /*11f640*/  ULDC.64 UR6, c[0x0][0x228] ;  /* 0x00008a0000067ab9 */ /* 0x000fc80000000a00 */
[----:B------:R-:W-:Y:S01]  /*11f650*/  STL [R1+0x74], R19 ;  /* 0x0000741301007387 */ /* 0x000fe20000100800 */
[----:B----4-:R-:W-:Y:S02]  /*11f660*/  ISETP.GE.AND P2, PT, R5, UR5, PT ;  /* 0x0000000505007c0c */ /* 0x010fe4000bf46270 */
[----:B------:R-:W-:Y:S02]  /*11f670*/  ISETP.GE.AND P1, PT, R4, UR4, PT ;  /* 0x0000000404007c0c */ /* 0x000fe4000bf26270 */
[----:B------:R-:W-:-:S09]  /*11f680*/  IADD3 R4, P0, R15, R6, RZ ;  /* 0x000000060f047210 */ /* 0x000fd20007f1e0ff */
[----:B------:R-:W-:Y:S01]  /*11f690*/  @P2 LOP3.LUT R3, R3, 0x80000000, RZ, 0xfc, !PT ;  /* 0x8000000003032812 */ /* 0x000fe200078efcff */
[----:B------:R-:W-:Y:S01]  /*11f6a0*/  ULDC.64 UR4, c[0x0][0x228] ;  /* 0x00008a0000047ab9 */ /* 0x000fe20000000a00 */
[----:B------:R-:W-:-:S05]  /*11f6b0*/  IMAD.X R5, R16, 0x1, R7, P0 ;  /* 0x0000000110057824 */ /* 0x000fca00000e0607 */
[----:B------:R0:W-:Y:S04]  /*11f6c0*/  STL.64 [R1+0x4138], R4 ;  /* 0x0041380401007387 */ /* 0x0001e80000100a00 */
[----:B0-----:R-:W4:Y:S04]  /*11f6d0*/  LDL.LU R5, [R1+0x574c] ;  /* 0x00574c0001057983 */ /* 0x001f280000300800 */
[----:B------:R-:W4:Y:S01]  /*11f6e0*/  LDL.LU R4, [R1+0x5750] ;  /* 0x0057500001047983 */ /* 0x000f220000300800 */
[----:B------:R-:W-:Y:S01]  /*11f6f0*/  LOP3.LUT R3, R3, 0xbfffffff, RZ, 0xc0, !PT ;  /* 0xbfffffff03037812 */ /* 0x000fe200078ec0ff */
[----:B------:R-:W-:Y:S01]  /*11f700*/  IMAD.U32 R19, RZ, RZ, UR4 ;  /* 0x00000004ff137e24 */ /* 0x000fe2000f8e00ff */
[----:B------:R-:W-:-:S02]  /*11f710*/  UMOV UR4, UR7 ;  /* 0x0000000700047c82 */ /* 0x000fc40008000000 */
[----:B------:R-:W-:-:S04]  /*11f720*/  @P1 LOP3.LUT R3, R3, 0x40000000, RZ, 0xfc, !PT ;  /* 0x4000000003031812 */ /* 0x000fc800078efcff */
[----:B------:R-:W-:Y:S01]  /*11f730*/  LOP3.LUT R3, R3, 0xdfffffff, RZ, 0xc0, !PT ;  /* 0xdfffffff03037812 */ /* 0x000fe200078ec0ff */
[----:B------:R-:W-:Y:S01]  /*11f740*/  IMAD.U32 R25, RZ, RZ, UR6 ;  /* 0x00000006ff197e24 */ /* 0x000fe2000f8e00ff */
[----:B------:R-:W-:Y:S01]  /*11f750*/  ULDC.64 UR6, c[0x0][0x228] ;  /* 0x00008a0000067ab9 */ /* 0x000fe20000000a00 */
[----:B--2---:R-:W-:Y:S02]  /*11f760*/  ISETP.GE.AND P2, PT, R21, UR5, PT ;  /* 0x0000000515007c0c */ /* 0x004fe4000bf46270 */
[----:B---3--:R-:W-:Y:S02]  /*11f770*/  ISETP.GE.AND P1, PT, R20, UR4, PT ;  /* 0x0000000414007c0c */ /* 0x008fe4000bf26270 */
[----:B------:R-:W-:Y:S01]  /*11f780*/  IADD3 R20, P0, R15, R8, RZ ;  /* 0x000000080f147210 */ /* 0x000fe20007f1e0ff */
[----:B------:R-:W-:-:S04]  /*11f790*/  ULDC.64 UR4, c[0x0][0x228] ;  /* 0x00008a0000047ab9 */ /* 0x000fc80000000a00 */
[----:B------:R-:W-:-:S05]  /*11f7a0*/  IMAD.X R21, R16, 0x1, R9, P0 ;  /* 0x0000000110157824 */ /* 0x000fca00000e0609 */
[----:B------:R0:W-:Y:S01]  /*11f7b0*/  STL.64 [R1+0x4150], R20 ;  /* 0x0041501401007387 */ /* 0x0001e20000100a00 */
[----:B------:R-:W-:-:S04]  /*11f7c0*/  @P2 LOP3.LUT R3, R3, 0x20000000, RZ, 0xfc, !PT ;  /* 0x2000000003032812 */ /* 0x000fc800078efcff */
[----:B------:R-:W-:Y:S01]  /*11f7d0*/  LOP3.LUT R3, R3, 0xefffffff, RZ, 0xc0, !PT ;  /* 0xefffffff03037812 */ /* 0x000fe200078ec0ff */
[----:B0-----:R-:W-:Y:S01]  /*11f7e0*/  IMAD.U32 R20, RZ, RZ, UR4 ;  /* 0x00000004ff147e24 */ /* 0x001fe2000f8e00ff */
[----:B------:R-:W-:Y:S02]  /*11f7f0*/  UMOV UR4, UR7 ;  /* 0x0000000700047c82 */ /* 0x000fe40008000000 */
[----:B------:R-:W-:Y:S02]  /*11f800*/  @P1 LOP3.LUT R3, R3, 0x10000000, RZ, 0xfc, !PT ;  /* 0x1000000003031812 */ /* 0x000fe400078efcff */
[----:B------:R0:W-:Y:S04]  /*11f810*/  STL [R1+0x68], R20 ;  /* 0x0000681401007387 */ /* 0x0001e80000100800 */
[----:B------:R-:W2:Y:S01]  /*11f820*/  LDL.LU R21, [R1+0x5754] ;  /* 0x0057540001157983 */ /* 0x000ea20000300800 */
[----:B0-----:R-:W-:Y:S01]  /*11f830*/  IMAD.U32 R20, RZ, RZ, UR6 ;  /* 0x00000006ff147e24 */ /* 0x001fe2000f8e00ff */
[----:B----4-:R-:W-:-:S02]  /*11f840*/  ISETP.GE.AND P1, PT, R4, UR4, PT ;  /* 0x0000000404007c0c */ /* 0x010fc4000bf26270 */
[----:B------:R-:W-:Y:S02]  /*11f850*/  IADD3 R4, P0, R15, R10, RZ ;  /* 0x0000000a0f047210 */ /* 0x000fe40007f1e0ff */
[----:B------:R0:W-:Y:S01]  /*11f860*/  STL [R1+0x64], R20 ;  /* 0x0000641401007387 */ /* 0x0001e20000100800 */
[----:B------:R-:W-:Y:S01]  /*11f870*/  ISETP.GE.AND P2, PT, R5, UR5, PT ;  /* 0x0000000505007c0c */ /* 0x000fe2000bf46270 */
[----:B------:R-:W-:Y:S01]  /*11f880*/  ULDC.64 UR4, c[0x0][0x228] ;  /* 0x00008a0000047ab9 */ /* 0x000fe20000000a00 */
[----:B------:R-:W-:Y:S01]  /*11f890*/  LOP3.LUT R3, R3, 0xf7ffffff, RZ, 0xc0, !PT ;  /* 0xf7ffffff03037812 */ /* 0x000fe200078ec0ff */
[----:B------:R-:W-:Y:S01]  /*11f8a0*/  IMAD.X R5, R16, 0x1, R11, P0 ;  /* 0x0000000110057824 */ /* 0x000fe200000e060b */
[----:B------:R-:W-:Y:S01]  /*11f8b0*/  ULDC UR6, c[0x0][0x248] ;  /* 0x0000920000067ab9 */ /* 0x000fe20000000800 */
[----:B0-----:R-:W3:Y:S04]  /*11f8c0*/  LDL.LU R20, [R1+0x5758] ;  /* 0x0057580001147983 */ /* 0x001ee80000300800 */
[----:B------:R0:W-:Y:S02]  /*11f8d0*/  STL.64 [R1+0x4168], R4 ;  /* 0x0041680401007387 */ /* 0x0001e40000100a00 */
[----:B0-----:R-:W-:-:S02]  /*11f8e0*/  IMAD.U32 R4, RZ, RZ, UR4 ;  /* 0x00000004ff047e24 */ /* 0x001fc4000f8e00ff */
[----:B------:R-:W4:Y:S04]  /*11f8f0*/  LDL.LU R5, [R1+0x5760] ;  /* 0x0057600001057983 */ /* 0x000f280000300800 */
[----:B------:R0:W-:Y:S04]  /*11f900*/  STL [R1+0x60], R4 ;  /* 0x0000600401007387 */ /* 0x0001e80000100800 */
[----:B0-----:R-:W4:Y:S01]  /*11f910*/  LDL.LU R4, [R1+0x5764] ;  /* 0x0057640001047983 */ /* 0x001f220000300800 */
[----:B------:R-:W-:Y:S02]  /*11f920*/  @P2 LOP3.LUT R3, R3, 0x8000000, RZ, 0xfc, !PT ;  /* 0x0800000003032812 */ /* 0x000fe400078efcff */
[----:B------:R-:W-:-:S02]  /*11f930*/  IADD3 R26, P0, R15, R12, RZ ;  /* 0x0000000c0f1a7210 */ /* 0x000fc40007f1e0ff */
[----:B------:R-:W-:Y:S01]  /*11f940*/  LOP3.LUT R3, R3, 0xfbffffff, RZ, 0xc0, !PT ;  /* 0xfbffffff03037812 */ /* 0x000fe200078ec0ff */
[----:B------:R-:W-:-:S03]  /*11f950*/  UMOV UR4, UR5 ;  /* 0x0000000500047c82 */ /* 0x000fc60008000000 */
[----:B------:R-:W-:Y:S01]  /*11f960*/  @P1 LOP3.LUT R3, R3, 0x4000000, RZ, 0xfc, !PT ;  /* 0x0400000003031812 */ /* 0x000fe200078efcff */
[----:B------:R-:W-:Y:S02]  /*11f970*/  IMAD.X R27, R16, 0x1, R13, P0 ;  /* 0x00000001101b7824 */ /* 0x000fe400000e060d */
[----:B------:R-:W-:Y:S01]  /*11f980*/  VIADD R15, R15, UR6 ;  /* 0x000000060f0f7c36 */ /* 0x000fe20008000000 */
[----:B------:R-:W-:Y:S02]  /*11f990*/  ULDC.64 UR6, c[0x0][0x228] ;  /* 0x00008a0000067ab9 */ /* 0x000fe40000000a00 */
[----:B------:R-:W-:Y:S01]  /*11f9a0*/  STL.64 [R1+0x4178], R26 ;  /* 0x0041781a01007387 */ /* 0x000fe20000100a00 */
[----:B------:R-:W-:Y:S02]  /*11f9b0*/  LOP3.LUT R3, R3, 0xfdffffff, RZ, 0xc0, !PT ;  /* 0xfdffffff03037812 */ /* 0x000fe400078ec0ff */
[----:B--2---:R-:W-:Y:S01]  /*11f9c0*/  ISETP.GE.AND P1, PT, R21, UR4, PT ;  /* 0x0000000415007c0c */ /* 0x004fe2000bf26270 */
[----:B------:R-:W-:-:S02]  /*11f9d0*/  ULDC.64 UR4, c[0x0][0x228] ;  /* 0x00008a0000047ab9 */ /* 0x000fc40000000a00 */
[----:B------:R-:W-:Y:S01]  /*11f9e0*/  IMAD.U32 R16, RZ, RZ, UR4 ;  /* 0x00000004ff107e24 */ /* 0x000fe2000f8e00ff */
[----:B------:R-:W-:-:S04]  /*11f9f0*/  UMOV UR4, UR5 ;  /* 0x0000000500047c82 */ /* 0x000fc80008000000 */
[----:B------:R-:W-:Y:S05]  /*11fa00*/  STL [R1+0x5c], R16 ;  /* 0x00005c1001007387 */ /* 0x000fea0000100800 */
[----:B------:R-:W-:Y:S02]  /*11fa10*/  @P1 LOP3.LUT R3, R3, 0x2000000, RZ, 0xfc, !PT ;  /* 0x0200000003031812 */ /* 0x000fe400078efcff */
[----:B---3--:R-:W-:Y:S01]  /*11fa20*/  ISETP.GE.AND P0, PT, R20, UR4, PT ;  /* 0x0000000414007c0c */ /* 0x008fe2000bf06270 */
[----:B------:R-:W-:Y:S02]  /*11fa30*/  ULDC.64 UR4, c[0x0][0x228] ;  /* 0x00008a0000047ab9 */ /* 0x000fe40000000a00 */
[----:B------:R-:W-:-:S05]  /*11fa40*/  IMAD.U32 R20, RZ, RZ, UR4 ;  /* 0x00000004ff147e24 */ /* 0x000fca000f8e00ff */
[----:B------:R0:W-:Y:S01]  /*11fa50*/  STL [R1+0x58], R20 ;  /* 0x0000581401007387 */ /* 0x0001e20000100800 */
[----:B------:R-:W-:Y:S01]  /*11fa60*/  UMOV UR4, UR7 ;  /* 0x0000000700047c82 */ /* 0x000fe20008000000 */
[----:B0-----:R-:W-:Y:S01]  /*11fa70*/  IMAD.U32 R20, RZ, RZ, UR6 ;  /* 0x00000006ff147e24 */ /* 0x001fe2000f8e00ff */
[----:B------:R-:W-:Y:S02]  /*11fa80*/  LOP3.LUT R3, R3, 0xfeffffff, RZ, 0xc0, !PT ;  /* 0xfeffffff03037812 */ /* 0x000fe400078ec0ff */
[----:B------:R-:W-:Y:S02]  /*11fa90*/  SHF.R.S32.HI R16, RZ, 0x1f, R15 ;  /* 0x0000001fff107819 */ /* 0x000fe4000001140f */
[----:B----4-:R-:W-:Y:S01]  /*11faa0*/  ISETP.GE.AND P2, PT, R5, UR5, PT ;  /* 0x0000000505007c0c */ /* 0x010fe2000bf46270 */
[----:B------:R-:W-:Y:S01]  /*11fab0*/  ULDC.64 UR6, c[0x0][0x228] ;  /* 0x00008a0000067ab9 */ /* 0x000fe20000000a00 */
[----:B------:R0:W-:Y:S04]  /*11fac0*/  STL [R1+0x54], R20 ;  /* 0x0000541401007387 */ /* 0x0001e80000100800 */
[----:B------:R-:W2:Y:S01]  /*11fad0*/  LDL.LU R24, [R1+0x5768] ;  /* 0x0057680001187983 */ /* 0x000ea20000300800 */
[----:B------:R-:W-:-:S02]  /*11fae0*/  ISETP.GE.AND P1, PT, R4, UR4, PT ;  /* 0x0000000404007c0c */ /* 0x000fc4000bf26270 */
[----:B------:R-:W-:Y:S01]  /*11faf0*/  @P0 LOP3.LUT R3, R3, 0x1000000, RZ, 0xfc, !PT ;  /* 0x0100000003030812 */ /* 0x000fe200078efcff */
[----:B------:R-:W3:Y:S01]  /*11fb00*/  LDL.LU R4, [R1+0x576c] ;  /* 0x00576c0001047983 */ /* 0x000ee20000300800 */
[----:B------:R-:W-:Y:S01]  /*11fb10*/  ULDC.64 UR4, c[0x0][0x228] ;  /* 0x00008a0000047ab9 */ /* 0x000fe20000000a00 */
[----:B0-----:R-:W-:-:S05]  /*11fb20*/  IADD3 R20, P0, R15, R6, RZ ;  /* 0x000000060f147210 */ /* 0x001fca0007f1e0ff */
[----:B------:R-:W-:-:S05]  /*11fb30*/  IMAD.X R21, R16, 0x1, R7, P0 ;  /* 0x0000000110157824 */ /* 0x000fca00000e0607 */
[----:B------:R0:W-:Y:S04]  /*11fb40*/  STL.64 [R1+0x4160], R20 ;  /* 0x0041601401007387 */ /* 0x0001e80000100a00 */
[----:B0-----:R-:W4:Y:S01]  /*11fb50*/  LDL.LU R20, [R1+0x5770] ;  /* 0x0057700001147983 */ /* 0x001f220000300800 */
[----:B------:R-:W-:-:S03]  /*11fb60*/  LOP3.LUT R3, R3, 0xff7fffff, RZ, 0xc0, !PT ;  /* 0xff7fffff03037812 */ /* 0x000fc600078ec0ff */
[----:B------:R-:W4:Y:S01]  /*11fb70*/  LDL.LU R5, [R1+0x577c] ;  /* 0x00577c0001057983 */ /* 0x000f220000300800 */
[----:B------:R-:W-:Y:S02]  /*11fb80*/  IADD3 R26, P0, R15, R8, RZ ;  /* 0x000000080f1a7210 */ /* 0x000fe40007f1e0ff */
[----:B------:R-:W-:Y:S01]  /*11fb90*/  @P2 LOP3.LUT R3, R3, 0x800000, RZ, 0xfc, !PT ;  /* 0x0080000003032812 */ /* 0x000fe200078efcff */
[----:B------:R-:W-:Y:S02]  /*11fba0*/  IMAD.U32 R23, RZ, RZ, UR4 ;  /* 0x00000004ff177e24 */ /* 0x000fe4000f8e00ff */
[----:B------:R-:W-:Y:S01]  /*11fbb0*/  IMAD.X R27, R16, 0x1, R9, P0 ;  /* 0x00000001101b7824 */ /* 0x000fe200000e0609 */
[----:B------:R-:W-:Y:S01]  /*11fbc0*/  LOP3.LUT R3, R3, 0xffbfffff, RZ, 0xc0, !PT ;  /* 0xffbfffff03037812 */ /* 0x000fe200078ec0ff */
[----:B------:R-:W-:-:S03]  /*11fbd0*/  UMOV UR4, UR7 ;  /* 0x0000000700047c82 */ /* 0x000fc60008000000 */
[----:B------:R-:W-:Y:S01]  /*11fbe0*/  @P1 LOP3.LUT R3, R3, 0x400000, RZ, 0xfc, !PT ;  /* 0x0040000003031812 */ /* 0x000fe200078efcff */
[----:B------:R-:W-:Y:S01]  /*11fbf0*/  STL.64 [R1+0x4170], R26 ;  /* 0x0041701a01007387 */ /* 0x000fe20000100a00 */
[----:B---3--:R-:W-:-:S03]  /*11fc00*/  ISETP.GE.AND P1, PT, R4, UR4, PT ;  /* 0x0000000404007c0c */ /* 0x008fc6000bf26270 */
[----:B------:R-:W3:Y:S01]  /*11fc10*/  LDL.LU R4, [R1+0x5780] ;  /* 0x0057800001047983 */ /* 0x000ee20000300800 */
[----:B--2---:R-:W-:Y:S01]  /*11fc20*/  ISETP.GE.AND P2, PT, R24, UR5, PT ;  /* 0x0000000518007c0c */ /* 0x004fe2000bf46270 */
[----:B------:R-:W-:Y:S02]  /*11fc30*/  ULDC.64 UR4, c[0x0][0x228] ;  /* 0x00008a0000047ab9 */ /* 0x000fe40000000a00 */
[----:B------:R-:W-:Y:S02]  /*11fc40*/  IMAD.U32 R24, RZ, RZ, UR4 ;  /* 0x00000004ff187e24 */ /* 0x000fe4000f8e00ff */
[----:B------:R-:W-:Y:S01]  /*11fc50*/  IMAD.U32 R21, RZ, RZ, UR6 ;  /* 0x00000006ff157e24 */ /* 0x000fe2000f8e00ff */
[----:B------:R-:W-:Y:S01]  /*11fc60*/  ULDC.64 UR6, c[0x0][0x228] ;  /* 0x00008a0000067ab9 */ /* 0x000fe20000000a00 */
[----:B------:R-:W-:Y:S01]  /*11fc70*/  LOP3.LUT R3, R3, 0xffdfffff, RZ, 0xc0, !PT ;  /* 0xffdfffff03037812 */ /* 0x000fe200078ec0ff */
[----:B------:R0:W-:Y:S05]  /*11fc80*/  STL [R1+0x48], R24 ;  /* 0x0000481801007387 */ /* 0x0001ea0000100800 */
[----:B------:R-:W-:Y:S01]  /*11fc90*/  @P2 LOP3.LUT R3, R3, 0x200000, RZ, 0xfc, !PT ;  /* 0x0020000003032812 */ /* 0x000fe200078efcff */
[----:B0-----:R-:W-:Y:S01]  /*11fca0*/  IMAD.U32 R24, RZ, RZ, UR6 ;  /* 0x00000006ff187e24 */ /* 0x001fe2000f8e00ff */
[----:B----4-:R-:W-:-:S04]  /*11fcb0*/  ISETP.GE.AND P2, PT, R20, UR5, PT ;  /* 0x0000000514007c0c */ /* 0x010fc8000bf46270 */
[----:B------:R-:W-:Y:S04]  /*11fcc0*/  STL [R1+0x44], R24 ;  /* 0x0000441801007387 */ /* 0x000fe80000100800 */
[----:B------:R-:W2:Y:S01]  /*11fcd0*/  LDL.LU R20, [R1+0x5784] ;  /* 0x0057840001147983 */ /* 0x000ea20000300800 */
[----:B------:R-:W-:Y:S01]  /*11fce0*/  LOP3.LUT R3, R3, 0xffefffff, RZ, 0xc0, !PT ;  /* 0xffefffff03037812 */ /* 0x000fe200078ec0ff */
[----:B------:R-:W-:Y:S01]  /*11fcf0*/  UMOV UR4, UR7 ;  /* 0x0000000700047c82 */ /* 0x000fe20008000000 */
[----:B------:R-:W-:Y:S01]  /*11fd00*/  IADD3 R26, P0, R15, R10, RZ ;  /* 0x0000000a0f1a7210 */ /* 0x000fe20007f1e0ff */
[----:B------:R-:W-:Y:S01]  /*11fd10*/  ULDC UR6, c[0x0][0x248] ;  /* 0x0000920000067ab9 */ /* 0x000fe20000000800 */
[----:B------:R-:W-:Y:S02]  /*11fd20*/  @P1 LOP3.LUT R3, R3, 0x100000, RZ, 0xfc, !PT ;  /* 0x0010000003031812 */ /* 0x000fe400078efcff */
[----:B------:R-:W-:Y:S01]  /*11fd30*/  ISETP.GE.AND P1, PT, R5, UR4, PT ;  /* 0x0000000405007c0c */ /* 0x000fe2000bf26270 */
[----:B------:R-:W-:Y:S01]  /*11fd40*/  ULDC.64 UR4, c[0x0][0x228] ;  /* 0x00008a0000047ab9 */ /* 0x000fe20000000a00 */
[----:B------:R-:W-:Y:S01]  /*11fd50*/  LOP3.LUT R3, R3, 0xfff7ffff, RZ, 0xc0, !PT ;  /* 0xfff7ffff03037812 */ /* 0x000fe200078ec0ff */
[----:B------:R-:W-:-:S03]  /*11fd60*/  IMAD.X R27, R16, 0x1, R11, P0 ;  /* 0x00000001101b7824 */ /* 0x000fc600000e060b */
[----:B------:R-:W-:Y:S01]  /*11fd70*/  @P2 LOP3.LUT R3, R3, 0x80000, RZ, 0xfc, !PT ;  /* 0x0008000003032812 */ /* 0x000fe200078efcff */
[----:B------:R-:W-:-:S03]  /*11fd80*/  IMAD.U32 R5, RZ, RZ, UR4 ;  /* 0x00000004ff057e24 */ /* 0x000fc6000f8e00ff */
[----:B------:R-:W-:Y:S01]  /*11fd90*/  LOP3.LUT R3, R3, 0xfffbffff, RZ, 0xc0, !PT ;  /* 0xfffbffff03037812 */ /* 0x000fe200078ec0ff */
[----:B------:R-:W-:Y:S01]  /*11fda0*/  STL.64 [R1+0x41a8], R26 ;  /* 0x0041a81a01007387 */ /* 0x000fe20000100a00 */
[----:B------:R-:W-:-:S03]  /*11fdb0*/  UMOV UR4, UR5 ;  /* 0x0000000500047c82 */ /* 0x000fc60008000000 */
[----:B------:R0:W-:Y:S01]  /*11fdc0*/  STL [R1+0x40], R5 ;  /* 0x0000400501007387 */ /* 0x0001e20000100800 */
[----:B------:R-:W-:-:S03]  /*11fdd0*/  @P1 LOP3.LUT R3, R3, 0x40000, RZ, 0xfc, !PT ;  /* 0x0004000003031812 */ /* 0x000fc600078efcff */
[----:B0-----:R-:W4:Y:S01]  /*11fde0*/  LDL.LU R5, [R1+0x5788] ;  /* 0x0057880001057983 */ /* 0x001f220000300800 */
[----:B---3--:R-:W-:Y:S02]  /*11fdf0*/  ISETP.GE.AND P1, PT, R4, UR4, PT ;  /* 0x0000000404007c0c */ /* 0x008fe4000bf26270 */
[----:B------:R-:W-:Y:S01]  /*11fe00*/  IADD3 R26, P0, R15, R12, RZ ;  /* 0x0000000c0f1a7210 */ /* 0x000fe20007f1e0ff */
[----:B------:R-:W3:Y:S01]  /*11fe10*/  LDL.LU R4, [R1+0x578c] ;  /* 0x00578c0001047983 */ /* 0x000ee20000300800 */
[----:B------:R-:W-:-:S03]  /*11fe20*/  ULDC.64 UR4, c[0x0][0x228] ;  /* 0x00008a0000047ab9 */ /* 0x000fc60000000a00 */
[----:B------:R-:W-:Y:S02]  /*11fe30*/  IMAD.X R27, R16, 0x1, R13, P0 ;  /* 0x00000001101b7824 */ /* 0x000fe400000e060d */
[----:B------:R-:W-:Y:S01]  /*11fe40*/  IMAD.U32 R16, RZ, RZ, UR4 ;  /* 0x00000004ff107e24 */ /* 0x000fe2000f8e00ff */
[----:B------:R-:W-:Y:S01]  /*11fe50*/  UMOV UR4, UR5 ;  /* 0x0000000500047c82 */ /* 0x000fe20008000000 */
[----:B------:R-:W-:Y:S01]  /*11fe60*/  VIADD R15, R15, UR6 ;  /* 0x000000060f0f7c36 */ /* 0x000fe20008000000 */
[----:B------:R-:W-:Y:S01]  /*11fe70*/  ULDC.64 UR6, c[0x0][0x228] ;  /* 0x00008a0000067ab9 */ /* 0x000fe20000000a00 */
[----:B------:R-:W-:Y:S04]  /*11fe80*/  STL.64 [R1+0x41c8], R26 ;  /* 0x0041c81a01007387 */ /* 0x000fe80000100a00 */
[----:B------:R-:W-:Y:S01]  /*11fe90*/  STL [R1+0x3c], R16 ;  /* 0x00003c1001007387 */ /* 0x000fe20000100800 */
[----:B--2---:R-:W-:Y:S01]  /*11fea0*/  ISETP.GE.AND P0, PT, R20, UR4, PT ;  /* 0x0000000414007c0c */ /* 0x004fe2000bf06270 */
[----:B------:R-:W-:-:S02]  /*11feb0*/  ULDC.64 UR4, c[0x0][0x228] ;  /* 0x00008a0000047ab9 */ /* 0x000fc40000000a00 */
[----:B------:R-:W-:-:S05]  /*11fec0*/  IMAD.U32 R20, RZ, RZ, UR4 ;  /* 0x00000004ff147e24 */ /* 0x000fca000f8e00ff */
[----:B------:R0:W-:Y:S01]  /*11fed0*/  STL [R1+0x38], R20 ;  /* 0x0000381401007387 */ /* 0x0001e20000100800 */
[----:B------:R-:W-:Y:S01]  /*11fee0*/  LOP3.LUT R3, R3, 0xfffdffff, RZ, 0xc0, !PT ;  /* 0xfffdffff03037812 */ /* 0x000fe200078ec0ff */
[----:B0-----:R-:W-:-:S05]  /*11fef0*/  IMAD.U32 R20, RZ, RZ, UR6 ;  /* 0x00000006ff147e24 */ /* 0x001fca000f8e00ff */
[----:B------:R-:W-:Y:S04]  /*11ff00*/  STL [R1+0x34], R20 ;  /* 0x0000341401007387 */ /* 0x000fe80000100800 */
[----:B------:R-:W2:Y:S01]  /*11ff10*/  LDL.LU R28, [R1+0x5790] ;  /* 0x00579000011c7983 */ /* 0x000ea20000300800 */
[----:B------:R-:W-:-:S03]  /*11ff20*/  @P1 LOP3.LUT R3, R3, 0x20000, RZ, 0xfc, !PT ;  /* 0x0002000003031812 */ /* 0x000fc600078efcff */
[----:B------:R-:W2:Y:S01]  /*11ff30*/  LDL.LU R26, [R1+0x5794] ;  /* 0x00579400011a7983 */ /* 0x000ea20000300800 */
[----:B------:R-:W-:Y:S01]  /*11ff40*/  UMOV UR4, UR7 ;  /* 0x0000000700047c82 */ /* 0x000fe20008000000 */
[----:B------:R-:W-:Y:S02]  /*11ff50*/  SHF.R.S32.HI R16, RZ, 0x1f, R15 ;  /* 0x0000001fff107819 */ /* 0x000fe4000001140f */
[----:B------:R-:W-:Y:S02]  /*11ff60*/  LOP3.LUT R3, R3, 0xfffeffff, RZ, 0xc0, !PT ;  /* 0xfffeffff03037812 */ /* 0x000fe400078ec0ff */
[----:B----4-:R-:W-:Y:S01]  /*11ff70*/  ISETP.GE.AND P2, PT, R5, UR5, PT ;  /* 0x0000000505007c0c */ /* 0x010fe2000bf46270 */
[----:B------:R-:W-:Y:S01]  /*11ff80*/  IMAD.MOV.U32 R24, RZ, RZ, R17 ;  /* 0x000000ffff187224 */ /* 0x000fe200078e0011 */
[----:B------:R-:W-:Y:S01]  /*11ff90*/  ULDC.64 UR6, c[0x0][0x228] ;  /* 0x00008a0000067ab9 */ /* 0x000fe20000000a00 */
[----:B------:R-:W-:Y:S02]  /*11ffa0*/  @P0 LOP3.LUT R3, R3, 0x10000, RZ, 0xfc, !PT ;  /* 0x0001000003030812 */ /* 0x000fe400078efcff */
[----:B---3--:R-:W-:-:S02]  /*11ffb0*/  ISETP.GE.AND P1, PT, R4, UR4, PT ;  /* 0x0000000404007c0c */ /* 0x008fc4000bf26270 */
[----:B------:R-:W-:Y:S02]  /*11ffc0*/  IADD3 R4, P0, R15, R6, RZ ;  /* 0x000000060f047210 */ /* 0x000fe40007f1e0ff */
[----:B------:R-:W-:Y:S01]  /*11ffd0*/  LOP3.LUT R3, R3, 0xffff7fff, RZ, 0xc0, !PT ;  /* 0xffff7fff03037812 */ /* 0x000fe200078ec0ff */
[----:B------:R-:W-:Y:S02]  /*11ffe0*/  ULDC.64 UR4, c[0x0][0x228] ;  /* 0x00008a0000047ab9 */ /* 0x000fe40000000a00 */
[----:B------:R-:W-:-:S05]  /*11fff0*/  IMAD.X R5, R16, 0x1, R7, P0 ;  /* 0x0000000110057824 */ /* 0x000fca00000e0607 */
[----:B------:R0:W-:Y:S04]  /*120000*/  STL.64 [R1+0x41a0], R4 ;  /* 0x0041a00401007387 */ /* 0x0001e80000100a00 */
[----:B0-----:R-:W3:Y:S04]  /*120010*/  LDL.LU R4, [R1+0x5b00] ;  /* 0x005b000001047983 */ /* 0x001ee80000300800 */
[----:B------:R-:W4:Y:S04]  /*120020*/  LDL.LU R27, [R1+0x5798] ;  /* 0x00579800011b7983 */ /* 0x000f280000300800 */
[----:B------:R-:W3:Y:S01]  /*120030*/  LDL.LU R5, [R1+0x579c] ;  /* 0x00579c0001057983 */ /* 0x000ee20000300800 */
[----:B------:R-:W-:Y:S01]  /*120040*/  @P2 LOP3.LUT R3, R3, 0x8000, RZ, 0xfc, !PT ;  /* 0x0000800003032812 */ /* 0x000fe200078efcff */
[----:B------:R-:W-:-:S03]  /*120050*/  IMAD.U32 R17, RZ, RZ, UR4 ;  /* 0x00000004ff117e24 */ /* 0x000fc6000f8e00ff */
[----:B------:R-:W-:Y:S01]  /*120060*/  LOP3.LUT R3, R3, 0xffffbfff, RZ, 0xc0, !PT ;  /* 0xffffbfff03037812 */ /* 0x000fe200078ec0ff */
[----:B------:R-:W-:-:S03]  /*120070*/  UMOV UR4, UR7 ;  /* 0x0000000700047c82 */ /* 0x000fc60008000000 */
[----:B------:R-:W-:Y:S02]  /*120080*/  @P1 LOP3.LUT R3, R3, 0x4000, RZ, 0xfc, !PT ;  /* 0x0000400003031812 */ /* 0x000fe400078efcff */
[----:B--2---:R-:W-:Y:S02]  /*120090*/  ISETP.GE.AND P2, PT, R28, UR5, PT ;  /* 0x000000051c007c0c */ /* 0x004fe4000bf46270 */
[----:B------:R-:W-:-:S05]  /*1200a0*/  IADD3 R28, P0, R15, R8, RZ ;  /* 0x000000080f1c7210 */ /* 0x000fca0007f1e0ff */
[----:B------:R-:W-:Y:S01]  /*1200b0*/  IMAD.X R29, R16, 0x1, R9, P0 ;  /* 0x00000001101d7824 */ /* 0x000fe200000e0609 */
[----:B------:R-:W-:Y:S02]  /*1200c0*/  ISETP.GE.AND P1, PT, R26, UR4, PT ;  /* 0x000000041a007c0c */ /* 0x000fe4000bf26270 */
[----:B------:R-:W-:Y:S01]  /*1200d0*/  LOP3.LUT R3, R3, 0xffffdfff, RZ, 0xc0, !PT ;  /* 0xffffdfff03037812 */ /* 0x000fe200078ec0ff */
[----:B------:R-:W-:Y:S01]  /*1200e0*/  ULDC.64 UR4, c[0x0][0x228] ;  /* 0x00008a0000047ab9 */ /* 0x000fe20000000a00 */
[----:B------:R0:W-:Y:S04]  /*1200f0*/  STL.64 [R1+0x41c0], R28 ;  /* 0x0041c01c01007387 */ /* 0x0001e80000100a00 */
[----:B------:R-:W2:Y:S01]  /*120100*/  LDL.LU R26, [R1+0x57a0] ;  /* 0x0057a000011a7983 */ /* 0x000ea20000300800 */
[----:B------:R-:W-:Y:S01]  /*120110*/  IMAD.MOV.U32 R20, RZ, RZ, R18 ;  /* 0x000000ffff147224 */ /* 0x000fe200078e0012 */
[----:B------:R-:W-:Y:S01]  /*120120*/  @P2 LOP3.LUT R3, R3, 0x2000, RZ, 0xfc, !PT ;  /* 0x0000200003032812 */ /* 0x000fe200078efcff */
[----:B------:R-:W-:Y:S01]  /*120130*/  IMAD.U32 R18, RZ, RZ, UR6 ;  /* 0x00000006ff127e24 */ /* 0x000fe2000f8e00ff */
[----:B------:R-:W-:Y:S01]  /*120140*/  ULDC.64 UR6, c[0x0][0x228] ;  /* 0x00008a0000067ab9 */ /* 0x000fe20000000a00 */
[----:B0-----:R-:W-:Y:S01]  /*120150*/  IMAD.U32 R28, RZ, RZ, UR4 ;  /* 0x00000004ff1c7e24 */ /* 0x001fe2000f8e00ff */
[----:B------:R-:W-:-:S04]  /*120160*/  LOP3.LUT R3, R3, 0xffffefff, RZ, 0xc0, !PT ;  /* 0xffffefff03037812 */ /* 0x000fc800078ec0ff */
[----:B------:R0:W-:Y:S01]  /*120170*/  STL [R1+0x28], R28 ;  /* 0x0000281c01007387 */ /* 0x0001e20000100800 */
[----:B------:R-:W-:Y:S01]  /*120180*/  UMOV UR4, UR7 ;  /* 0x0000000700047c82 */ /* 0x000fe20008000000 */
[----:B------:R-:W-:Y:S01]  /*120190*/  @P1 LOP3.LUT R3, R3, 0x1000, RZ, 0xfc, !PT ;  /* 0x0000100003031812 */ /* 0x000fe200078efcff */
[----:B0-----:R-:W-:Y:S01]  /*1201a0*/  IMAD.U32 R28, RZ, RZ, UR6 ;  /* 0x00000006ff1c7e24 */ /* 0x001fe2000f8e00ff */
[----:B---3--:R-:W-:-:S04]  /*1201b0*/  ISETP.GE.AND P1, PT, R5, UR4, PT ;  /* 0x0000000405007c0c */ /* 0x008fc8000bf26270 */
[----:B------:R0:W-:Y:S04]  /*1201c0*/  STL [R1+0x24], R28 ;  /* 0x0000241c01007387 */ /* 0x0001e80000100800 */
[----:B------:R-:W3:Y:S01]  /*1201d0*/  LDL.LU R5, [R1+0x57a8] ;  /* 0x0057a80001057983 */ /* 0x000ee20000300800 */
[----:B----4-:R-:W-:Y:S02]  /*1201e0*/  ISETP.GE.AND P2, PT, R27, UR5, PT ;  /* 0x000000051b007c0c */ /* 0x010fe4000bf46270 */
[----:B------:R-:W-:Y:S01]  /*1201f0*/  LOP3.LUT R3, R3, 0xfffff7ff, RZ, 0xc0, !PT ;  /* 0xfffff7ff03037812 */ /* 0x000fe200078ec0ff */
[----:B------:R-:W-:Y:S01]  /*120200*/  ULDC.64 UR4, c[0x0][0x228] ;  /* 0x00008a0000047ab9 */ /* 0x000fe20000000a00 */
[----:B------:R-:W-:Y:S01]  /*120210*/  ULDC UR6, c[0x0][0x248] ;  /* 0x0000920000067ab9 */ /* 0x000fe20000000800 */
[----:B------:R-:W-:Y:S01]  /*120220*/  IMAD.U32 R27, RZ, RZ, UR4 ;  /* 0x00000004ff1b7e24 */ /* 0x000fe2000f8e00ff */
[----:B0-----:R-:W-:-:S07]  /*120230*/  IADD3 R28, P0, R15, R10, RZ ;  /* 0x0000000a0f1c7210 */ /* 0x001fce0007f1e0ff */
[----:B------:R-:W-:Y:S01]  /*120240*/  @P2 LOP3.LUT R3, R3, 0x800, RZ, 0xfc, !PT ;  /* 0x0000080003032812 */ /* 0x000fe200078efcff */
[----:B------:R-:W-:-:S03]  /*120250*/  UMOV UR4, UR5 ;  /* 0x0000000500047c82 */ /* 0x000fc60008000000 */
[----:B------:R-:W-:Y:S01]  /*120260*/  LOP3.LUT R3, R3, 0xfffffbff, RZ, 0xc0, !PT ;  /* 0xfffffbff03037812 */ /* 0x000fe200078ec0ff */
[----:B------:R-:W-:-:S03]  /*120270*/  IMAD.X R29, R16, 0x1, R11, P0 ;  /* 0x00000001101d7824 */ /* 0x000fc600000e060b */
[----:B------:R-:W-:Y:S02]  /*120280*/  @P1 LOP3.LUT R3, R3, 0x400, RZ, 0xfc, !PT ;  /* 0x0000040003031812 */ /* 0x000fe400078efcff */
[----:B------:R0:W-:Y:S04]  /*120290*/  STL.64 [R1+0x41e8], R28 ;  /* 0x0041e81c01007387 */ /* 0x0001e80000100a00 */
[----:B------:R1:W-:Y:S01]  /*1202a0*/  STL [R1+0x20], R27 ;  /* 0x0000201b01007387 */ /* 0x0003e20000100800 */
[----:B--2---:R-:W-:Y:S02]  /*1202b0*/  ISETP.GE.AND P1, PT, R26, UR4, PT ;  /* 0x000000041a007c0c */ /* 0x004fe4000bf26270 */
[----:B------:R-:W-:Y:S01]  /*1202c0*/  IADD3 R26, P0, R15, R12, RZ ;  /* 0x0000000c0f1a7210 */ /* 0x000fe20007f1e0ff */
[----:B------:R-:W-:Y:S01]  /*1202d0*/  ULDC.64 UR4, c[0x0][0x228] ;  /* 0x00008a0000047ab9 */ /* 0x000fe20000000a00 */
[----:B0-----:R-:W2:Y:S03]  /*1202e0*/  LDL.LU R28, [R1+0x57b0] ;  /* 0x0057b000011c7983 */ /* 0x001ea60000300800 */
[----:B-1----:R-:W-:-:S02]  /*1202f0*/  IMAD.X R27, R16, 0x1, R13, P0 ;  /* 0x00000001101b7824 */ /* 0x002fc400000e060d */
[----:B------:R-:W-:-:S03]  /*120300*/  IMAD.U32 R16, RZ, RZ, UR4 ;  /* 0x00000004ff107e24 */ /* 0x000fc6000f8e00ff */
[----:B------:R0:W-:Y:S01]  /*120310*/  STL.64 [R1+0x41f8], R26 ;  /* 0x0041f81a01007387 */ /* 0x0001e20000100a00 */
[----:B------:R-:W-:-:S03]  /*120320*/  UMOV UR4, UR5 ;  /* 0x0000000500047c82 */ /* 0x000fc60008000000 */
[----:B0-----:R-:W4:Y:S04]  /*120330*/  LDL.LU R27, [R1+0x57b4] ;  /* 0x0057b400011b7983 */ /* 0x001f280000300800 */
[----:B------:R0:W-:Y:S01]  /*120340*/  STL [R1+0x10], R16 ;  /* 0x0000101001007387 */ /* 0x0001e20000100800 */
[----:B---3--:R-:W-:Y:S01]  /*120350*/  ISETP.GE.AND P0, PT, R5, UR4, PT ;  /* 0x0000000405007c0c */ /* 0x008fe2000bf06270 */
[----:B------:R-:W-:Y:S02]  /*120360*/  ULDC.64 UR4, c[0x0][0x228] ;  /* 0x00008a0000047ab9 */ /* 0x000fe40000000a00 */
[----:B------:R-:W-:-:S05]  /*120370*/  IMAD.U32 R5, RZ, RZ, UR4 ;  /* 0x00000004ff057e24 */ /* 0x000fca000f8e00ff */
[----:B------:R1:W-:Y:S04]  /*120380*/  STL [R1+0xc], R5 ;  /* 0x00000c0501007387 */ /* 0x0003e80000100800 */
[----:B------:R-:W3:Y:S01]  /*120390*/  LDL.LU R26, [R1+0x57b8] ;  /* 0x0057b800011a7983 */ /* 0x000ee20000300800 */
[----:B------:R-:W-:-:S04]  /*1203a0*/  LOP3.LUT R3, R3, 0xfffffdff, RZ, 0xc0, !PT ;  /* 0xfffffdff03037812 */ /* 0x000fc800078ec0ff */
[----:B------:R-:W-:Y:S01]  /*1203b0*/  @P1 LOP3.LUT R3, R3, 0x200, RZ, 0xfc, !PT ;  /* 0x0000020003031812 */ /* 0x000fe200078efcff */
[----:B------:R-:W-:Y:S01]  /*1203c0*/  VIADD R15, R15, UR6 ;  /* 0x000000060f0f7c36 */ /* 0x000fe20008000000 */
[----:B------:R-:W-:Y:S02]  /*1203d0*/  ULDC.64 UR6, c[0x0][0x228] ;  /* 0x00008a0000067ab9 */ /* 0x000fe40000000a00 */
[----:B------:R-:W-:Y:S01]  /*1203e0*/  LOP3.LUT R3, R3, 0xfffffeff, RZ, 0xc0, !PT ;  /* 0xfffffeff03037812 */ /* 0x000fe200078ec0ff */
[----:B------:R-:W-:Y:S01]  /*1203f0*/  IMAD.U32 R29, RZ, RZ, UR6 ;  /* 0x00000006ff1d7e24 */ /* 0x000fe2000f8e00ff */
[----:B0-----:R-:W-:Y:S01]  /*120400*/  SHF.R.S32.HI R16, RZ, 0x1f, R15 ;  /* 0x0000001fff107819 */ /* 0x001fe2000001140f */
[----:B-1----:R-:W3:Y:S01]  /*120410*/  LDL.LU R5, [R1+0x57bc] ;  /* 0x0057bc0001057983 */ /* 0x002ee20000300800 */
[----:B------:R-:W-:Y:S01]  /*120420*/  @P0 LOP3.LUT R3, R3, 0x100, RZ, 0xfc, !PT ;  /* 0x0000010003030812 */ /* 0x000fe200078efcff */
[----:B------:R-:W-:Y:S02]  /*120430*/  UMOV UR4, UR7 ;  /* 0x0000000700047c82 */ /* 0x000fe40008000000 */
[----:B------:R0:W-:Y:S01]  /*120440*/  STL [R1+0x8], R29 ;  /* 0x0000081d01007387 */ /* 0x0001e20000100800 */
[----:B------:R-:W-:Y:S01]  /*120450*/  ULDC.64 UR6, c[0x0][0x228] ;  /* 0x00008a0000067ab9 */ /* 0x000fe20000000a00 */
[----:B--2---:R-:W-:-:S02]  /*120460*/  ISETP.GE.AND P2, PT, R28, UR5, PT ;  /* 0x000000051c007c0c */ /* 0x004fc4000bf46270 */
[----:B------:R-:W-:-:S05]  /*120470*/  IADD3 R28, P0, R15, R6, RZ ;  /* 0x000000060f1c7210 */ /* 0x000fca0007f1e0ff */
[----:B0-----:R-:W-:Y:S01]  /*120480*/  IMAD.X R29, R16, 0x1, R7, P0 ;  /* 0x00000001101d7824 */ /* 0x001fe200000e0607 */
[----:B------:R-:W-:-:S04]  /*120490*/  LOP3.LUT R3, R3, 0xffffff7f, RZ, 0xc0, !PT ;  /* 0xffffff7f03037812 */ /* 0x000fc800078ec0ff */
[----:B------:R-:W-:Y:S01]  /*1204a0*/  STL.64 [R1+0x41e0], R28 ;  /* 0x0041e01c01007387 */ /* 0x000fe20000100a00 */
[----:B----4-:R-:W-:Y:S01]  /*1204b0*/  ISETP.GE.AND P1, PT, R27, UR4, PT ;  /* 0x000000041b007c0c */ /* 0x010fe2000bf26270 */
[----:B------:R-:W-:Y:S02]  /*1204c0*/  ULDC.64 UR4, c[0x0][0x228] ;  /* 0x00008a0000047ab9 */ /* 0x000fe40000000a00 */
[----:B------:R-:W-:-:S05]  /*1204d0*/  IMAD.U32 R27, RZ, RZ, UR4 ;  /* 0x00000004ff1b7e24 */ /* 0x000fca000f8e00ff */
[----:B------:R0:W-:Y:S01]  /*1204e0*/  STL [R1+0x4], R27 ;  /* 0x0000041b01007387 */ /* 0x0001e20000100800 */
[----:B------:R-:W-:Y:S01]  /*1204f0*/  @P2 LOP3.LUT R3, R3, 0x80, RZ, 0xfc, !PT ;  /* 0x0000008003032812 */ /* 0x000fe200078efcff */
[----:B0-----:R-:W-:-:S05]  /*120500*/  IMAD.U32 R27, RZ, RZ, UR6 ;  /* 0x00000006ff1b7e24 */ /* 0x001fca000f8e00ff */
[----:B------:R0:W-:Y:S04]  /*120510*/  STL [R1], R27 ;  /* 0x0000001b01007387 */ /* 0x0001e80000100800 */
[----:B0-----:R-:W2:Y:S01]  /*120520*/  LDL.LU R27, [R1+0x57c0] ;  /* 0x0057c000011b7983 */ /* 0x001ea20000300800 */
[----:B---3--:R-:W-:Y:S01]  /*120530*/  ISETP.GE.AND P2, PT, R26, UR5, PT ;  /* 0x000000051a007c0c */ /* 0x008fe2000bf46270 */
[----:B------:R-:W-:Y:S02]  /*120540*/  IMAD.MOV.U32 R26, RZ, RZ, R24 ;  /* 0x000000ffff1a7224 */ /* 0x000fe400078e0018 */
[----:B------:R-:W3:Y:S01]  /*120550*/  LDL.LU R24, [R1+0x57c4] ;  /* 0x0057c40001187983 */ /* 0x000ee20000300800 */
[----:B------:R-:W-:Y:S02]  /*120560*/  LOP3.LUT R3, R3, 0xffffffbf, RZ, 0xc0, !PT ;  /* 0xffffffbf03037812 */ /* 0x000fe400078ec0ff */
[----:B------:R-:W-:Y:S01]  /*120570*/  IADD3 R28, P0, R15, R8, RZ ;  /* 0x000000080f1c7210 */ /* 0x000fe20007f1e0ff */
[----:B------:R-:W-:Y:S01]  /*120580*/  UMOV UR4, UR7 ;  /* 0x0000000700047c82 */ /* 0x000fe20008000000 */
[----:B------:R-:W-:Y:S01]  /*120590*/  ULDC.64 UR6, c[0x0][0x228] ;  /* 0x00008a0000067ab9 */ /* 0x000fe20000000a00 */
[----:B------:R-:W-:-:S02]  /*1205a0*/  @P1 LOP3.LUT R3, R3, 0x40, RZ, 0xfc, !PT ;  /* 0x0000004003031812 */ /* 0x000fc400078efcff */
[----:B------:R-:W-:Y:S01]  /*1205b0*/  IMAD.X R29, R16, 0x1, R9, P0 ;  /* 0x00000001101d7824 */ /* 0x000fe200000e0609 */
[----:B------:R-:W-:Y:S02]  /*1205c0*/  ISETP.GE.AND P1, PT, R5, UR4, PT ;  /* 0x0000000405007c0c */ /* 0x000fe4000bf26270 */
[----:B------:R-:W-:Y:S01]  /*1205d0*/  LOP3.LUT R3, R3, 0xffffffdf, RZ, 0xc0, !PT ;  /* 0xffffffdf03037812 */ /* 0x000fe200078ec0ff */
[----:B------:R-:W4:Y:S01]  /*1205e0*/  LDL.LU R5, [R1+0x57c8] ;  /* 0x0057c80001057983 */ /* 0x000f220000300800 */
[----:B------:R-:W-:Y:S02]  /*1205f0*/  ULDC.64 UR4, c[0x0][0x228] ;  /* 0x00008a0000047ab9 */ /* 0x000fe40000000a00 */
[----:B------:R-:W-:Y:S01]  /*120600*/  @P2 LOP3.LUT R3, R3, 0x20, RZ, 0xfc, !PT ;  /* 0x0000002003032812 */ /* 0x000fe200078efcff */
[----:B------:R0:W-:Y:S03]  /*120610*/  STL.64 [R1+0x41f0], R28 ;  /* 0x0041f01c01007387 */ /* 0x0001e60000100a00 */
[----:B------:R-:W-:-:S04]  /*120620*/  LOP3.LUT R3, R3, 0xffffffef, RZ, 0xc0, !PT ;  /* 0xffffffef03037812 */ /* 0x000fc800078ec0ff */
[----:B------:R-:W-:Y:S01]  /*120630*/  @P1 LOP3.LUT R3, R3, 0x10, RZ, 0xfc, !PT ;  /* 0x0000001003031812 */ /* 0x000fe200078efcff */
[----:B0-----:R-:W-:Y:S02]  /*120640*/  IMAD.U32 R29, RZ, RZ, UR4 ;  /* 0x00000004ff1d7e24 */ /* 0x001fe4000f8e00ff */
[----:B------:R-:W-:Y:S01]  /*120650*/  IMAD.U32 R28, RZ, RZ, UR6 ;  /* 0x00000006ff1c7e24 */ /* 0x000fe2000f8e00ff */
[----:B------:R-:W-:Y:S01]  /*120660*/  UMOV UR4, UR7 ;  /* 0x0000000700047c82 */ /* 0x000fe20008000000 */
[----:B--2---:R-:W-:Y:S01]  /*120670*/  ISETP.GE.AND P2, PT, R27, UR5, PT ;  /* 0x000000051b007c0c */ /* 0x004fe2000bf46270 */
[----:B------:R-:W-:Y:S04]  /*120680*/  STL [R1+0x5aa4], R29 ;  /* 0x005aa41d01007387 */ /* 0x000fe80000100800 */
[----:B------:R0:W-:Y:S01]  /*120690*/  STL [R1+0x5aa8], R28 ;  /* 0x005aa81c01007387 */ /* 0x0001e20000100800 */
[----:B------:R-:W-:Y:S01]  /*1206a0*/  LOP3.LUT R3, R3, 0xfffffff7, RZ, 0xc0, !PT ;  /* 0xfffffff703037812 */ /* 0x000fe200078ec0ff */
[----:B------:R-:W-:Y:S01]  /*1206b0*/  ULDC UR6, c[0x0][0x248] ;  /* 0x0000920000067ab9 */ /* 0x000fe20000000800 */
[----:B0-----:R-:W-:-:S05]  /*1206c0*/  IADD3 R28, P0, R15, R10, RZ ;  /* 0x0000000a0f1c7210 */ /* 0x001fca0007f1e0ff */
[----:B------:R-:W-:Y:S01]  /*1206d0*/  IMAD.X R29, R16, 0x1, R11, P0 ;  /* 0x00000001101d7824 */ /* 0x000fe200000e060b */
[----:B---3--:R-:W-:Y:S01]  /*1206e0*/  ISETP.GE.AND P1, PT, R24, UR4, PT ;  /* 0x0000000418007c0c */ /* 0x008fe2000bf26270 */
[----:B------:R-:W-:Y:S01]  /*1206f0*/  ULDC.64 UR4, c[0x0][0x228] ;  /* 0x00008a0000047ab9 */ /* 0x000fe20000000a00 */
[----:B------:R-:W2:Y:S04]  /*120700*/  LDL.LU R24, [R1+0x57cc] ;  /* 0x0057cc0001187983 */ /* 0x000ea80000300800 */
[----:B------:R0:W-:Y:S01]  /*120710*/  STL.64 [R1+0x4208], R28 ;  /* 0x0042081c01007387 */ /* 0x0001e20000100a00 */
[----:B------:R-:W-:Y:S01]  /*120720*/  IMAD.U32 R27, RZ, RZ, UR4 ;  /* 0x00000004ff1b7e24 */ /* 0x000fe2000f8e00ff */
[----:B0-----:R-:W-:-:S04]  /*120730*/  IADD3 R28, P0, R15, R12, RZ ;  /* 0x0000000c0f1c7210 */ /* 0x001fc80007f1e0ff */
[----:B------:R-:W-:Y:S01]  /*120740*/  STL [R1+0x5aac], R27 ;  /* 0x005aac1b01007387 */ /* 0x000fe20000100800 */
[----:B------:R-:W-:-:S05]  /*120750*/  IMAD.X R29, R16, 0x1, R13, P0 ;  /* 0x00000001101d7824 */ /* 0x000fca00000e060d */
[----:B------:R0:W-:Y:S04]  /*120760*/  STL.64 [R1+0x4220], R28 ;  /* 0x0042201c01007387 */ /* 0x0001e80000100a00 */
[----:B0-----:R-:W3:Y:S01]  /*120770*/  LDL.LU R29, [R1+0x57d0] ;  /* 0x0057d000011d7983 */ /* 0x001ee20000300800 */
[----:B------:R-:W-:Y:S01]  /*120780*/  @P2 LOP3.LUT R3, R3, 0x8, RZ, 0xfc, !PT ;  /* 0x0000000803032812 */ /* 0x000fe200078efcff */
[----:B------:R-:W-:Y:S01]  /*120790*/  UMOV UR4, UR5 ;  /* 0x0000000500047c82 */ /* 0x000fe20008000000 */
[----:B------:R-:W-:Y:S02]  /*1207a0*/  VIADD R15, R15, UR6 ;  /* 0x000000060f0f7c36 */ /* 0x000fe40008000000 */
[----:B------:R-:W-:Y:S01]  /*1207b0*/  IMAD.MOV.U32 R28, RZ, RZ, R25 ;  /* 0x000000ffff1c7224 */ /* 0x000fe200078e0019 */
[----:B------:R-:W-:Y:S01]  /*1207c0*/  LOP3.LUT R3, R3, 0xfffffffb, RZ, 0xc0, !PT ;  /* 0xfffffffb03037812 */ /* 0x000fe200078ec0ff */
[----:B------:R-:W-:Y:S01]  /*1207d0*/  ULDC.64 UR6, c[0x0][0x228] ;  /* 0x00008a0000067ab9 */ /* 0x000fe20000000a00 */
[----:B------:R-:W3:Y:S02]  /*1207e0*/  LDL.LU R27, [R1+0x57d4] ;  /* 0x0057d400011b7983 */ /* 0x000ee40000300800 */
[----:B------:R-:W-:-:S02]  /*1207f0*/  @P1 LOP3.LUT R3, R3, 0x4, RZ, 0xfc, !PT ;  /* 0x0000000403031812 */ /* 0x000fc400078efcff */
[----:B----4-:R-:W-:Y:S01]  /*120800*/  ISETP.GE.AND P1, PT, R5, UR4, PT ;  /* 0x0000000405007c0c */ /* 0x010fe2000bf26270 */
[----:B------:R-:W-:Y:S01]  /*120810*/  ULDC.64 UR4, c[0x0][0x228] ;  /* 0x00008a0000047ab9 */ /* 0x000fe20000000a00 */
[----:B------:R-:W-:Y:S02]  /*120820*/  IMAD.MOV.U32 R5, RZ, RZ, R26 ;  /* 0x000000ffff057224 */ /* 0x000fe400078e001a */
[----:B------:R-:W-:Y:S01]  /*120830*/  IMAD.U32 R26, RZ, RZ, UR4 ;  /* 0x00000004ff1a7e24 */ /* 0x000fe2000f8e00ff */
[----:B------:R-:W-:Y:S01]  /*120840*/  UMOV UR4, UR5 ;  /* 0x0000000500047c82 */ /* 0x000fe20008000000 */
[----:B------:R-:W-:-:S07]  /*120850*/  LOP3.LUT R3, R3, 0xfffffffd, RZ, 0xc0, !PT ;  /* 0xfffffffd03037812 */ /* 0x000fce00078ec0ff */
[----:B------:R-:W-:-:S04]  /*120860*/  @P1 LOP3.LUT R3, R3, 0x2, RZ, 0xfc, !PT ;  /* 0x0000000203031812 */ /* 0x000fc800078efcff */
[----:B------:R-:W-:Y:S01]  /*120870*/  LOP3.LUT R3, R3, 0xfffffffe, RZ, 0xc0, !PT ;  /* 0xfffffffe03037812 */ /* 0x000fe200078ec0ff */
[----:B------:R0:W-:Y:S01]  /*120880*/  STL [R1+0x5ab0], R26 ;  /* 0x005ab01a01007387 */ /* 0x0001e20000100800 */
[----:B------:R-:W-:Y:S01]  /*120890*/  SHF.R.S32.HI R16, RZ, 0x1f, R15 ;  /* 0x0000001fff107819 */ /* 0x000fe2000001140f */
[----:B0-----:R-:W-:Y:S01]  /*1208a0*/  IMAD.MOV.U32 R26, RZ, RZ, R21 ;  /* 0x000000ffff1a7224 */ /* 0x001fe200078e0015 */
[----:B--2---:R-:W-:Y:S01]  /*1208b0*/  ISETP.GE.AND P0, PT, R24, UR4, PT ;  /* 0x0000000418007c0c */ /* 0x004fe2000bf06270 */
[----:B------:R-:W-:Y:S01]  /*1208c0*/  ULDC.64 UR4, c[0x0][0x228] ;  /* 0x00008a0000047ab9 */ /* 0x000fe20000000a00 */
[----:B------:R-:W-:Y:S02]  /*1208d0*/  IMAD.U32 R24, RZ, RZ, UR6 ;  /* 0x00000006ff187e24 */ /* 0x000fe4000f8e00ff */
[----:B------:R-:W-:-:S09]  /*1208e0*/  IMAD.U32 R25, RZ, RZ, UR4 ;  /* 0x00000004ff197e24 */ /* 0x000fd2000f8e00ff */
[----:B------:R-:W-:-:S05]  /*1208f0*/  @P0 LOP3.LUT R3, R3, 0x1, RZ, 0xfc, !PT ;  /* 0x0000000103030812 */ /* 0x000fca00078efcff */
[----:B------:R-:W-:Y:S04]  /*120900*/  STL [R1+0x5abc], R3 ;  /* 0x005abc0301007387 */ /* 0x000fe80000100800 */
[----:B------:R-:W-:Y:S04]  /*120910*/  STL [R1+0x5ab4], R25 ;  /* 0x005ab41901007387 */ /* 0x000fe80000100800 */
[----:B------:R0:W-:Y:S04]  /*120920*/  STL [R1+0x5ab8], R24 ;  /* 0x005ab81801007387 */ /* 0x0001e80000100800 */
[----:B------:R-:W2:Y:S01]  /*120930*/  LDL.LU R21, [R1+0x57d8] ;  /* 0x0057d80001157983 */ /* 0x000ea20000300800 */
[----:B0-----:R-:W-:-:S05]  /*120940*/  IADD3 R24, P0, R15, R6, RZ ;  /* 0x000000060f187210 */ /* 0x001fca0007f1e0ff */
[----:B------:R-:W-:Y:S01]  /*120950*/  IMAD.X R25, R16, 0x1, R7, P0 ;  /* 0x0000000110197824 */ /* 0x000fe200000e0607 */
[----:B---3--:R-:W-:Y:S01]  /*120960*/  ISETP.GE.AND P2, PT, R29, UR5, PT ;  /* 0x000000051d007c0c */ /* 0x008fe2000bf46270 */
[----:B------:R-:W-:-:S03]  /*120970*/  IMAD.MOV.U32 R29, RZ, RZ, R20 ;  /* 0x000000ffff1d7224 */ /* 0x000fc600078e0014 */
[----:B------:R-:W-:Y:S04]  /*120980*/  STL.64 [R1+0x4200], R24 ;  /* 0x0042001801007387 */ /* 0x000fe80000100a00 */
[----:B------:R-:W3:Y:S01]  /*120990*/  LDL.LU R20, [R1+0x57dc] ;  /* 0x0057dc0001147983 */ /* 0x000ee20000300800 */
[----:B------:R-:W-:Y:S01]  /*1209a0*/  UMOV UR4, UR7 ;  /* 0x0000000700047c82 */ /* 0x000fe20008000000 */
[----:B------:R-:W-:Y:S01]  /*1209b0*/  IMAD.MOV.U32 R3, RZ, RZ, R23 ;  /* 0x000000ffff037224 */ /* 0x000fe200078e0017 */
[----:B------:R-:W-:Y:S01]  /*1209c0*/  ISETP.GE.AND P1, PT, R27, UR4, PT ;  /* 0x000000041b007c0c */ /* 0x000fe2000bf26270 */
[----:B------:R-:W-:Y:S01]  /*1209d0*/  ULDC.64 UR4, c[0x0][0x228] ;  /* 0x00008a0000047ab9 */ /* 0x000fe20000000a00 */
[----:B------:R-:W-:Y:S01]  /*1209e0*/  IMAD.MOV.U32 R27, RZ, RZ, R28 ;  /* 0x000000ffff1b7224 */ /* 0x000fe200078e001c */
[----:B------:R-:W-:Y:S01]  /*1209f0*/  ULDC.64 UR6, c[0x0][0x228] ;  /* 0x00008a0000067ab9 */ /* 0x000fe20000000a00 */
[----:B------:R-:W-:-:S02]  /*120a00*/  IMAD.MOV.U32 R28, RZ, RZ, R22 ;  /* 0x000000ffff1c7224 */ /* 0x000fc400078e0016 */
[----:B------:R-:W-:Y:S01]  /*120a10*/  IMAD.U32 R23, RZ, RZ, UR4 ;  /* 0x00000004ff177e24 */ /* 0x000fe2000f8e00ff */
[----:B------:R-:W-:Y:S01]  /*120a20*/  @P2 LOP3.LUT R2, R2, 0x80000000, RZ, 0xfc, !PT ;  /* 0x8000000002022812 */ /* 0x000fe200078efcff */
[----:B------:R-:W-:-:S03]  /*120a30*/  IMAD.U32 R22, RZ, RZ, UR6 ;  /* 0x00000006ff167e24 */ /* 0x000fc6000f8e00ff */
[----:B------:R-:W-:Y:S01]  /*120a40*/  LOP3.LUT R2, R2, 0xbfffffff, RZ, 0xc0, !PT ;  /* 0xbfffffff02027812 */ /* 0x000fe200078ec0ff */
[----:B------:R0:W-:Y:S04]  /*120a50*/  STL [R1+0x5ac0], R23 ;  /* 0x005ac01701007387 */ /* 0x0001e80000100800 */
[----:B------:R1:W-:Y:S01]  /*120a60*/  STL [R1+0x5ac4], R22 ;  /* 0x005ac41601007387 */ /* 0x0003e20000100800 */
[----:B------:R-:W-:Y:S01]  /*120a70*/  UMOV UR4, UR7 ;  /* 0x0000000700047c82 */ /* 0x000fe20008000000 */
[----:B------:R-:W-:Y:S01]  /*120a80*/  @P1 LOP3.LUT R2, R2, 0x40000000, RZ, 0xfc, !PT ;  /* 0x4000000002021812 */ /* 0x000fe200078efcff */
[----:B------:R-:W-:Y:S01]  /*120a90*/  ULDC.64 UR6, c[0x0][0x228] ;  /* 0x00008a0000067ab9 */ /* 0x000fe20000000a00 */
[----:B0-----:R-:W4:Y:S04]  /*120aa0*/  LDL.LU R23, [R1+0x57e4] ;  /* 0x0057e40001177983 */ /* 0x001f280000300800 */
[----:B-1----:R-:W4:Y:S01]  /*120ab0*/  LDL.LU R22, [R1+0x57ec] ;  /* 0x0057ec0001167983 */ /* 0x002f220000300800 */
[----:B------:R-:W-:-:S02]  /*120ac0*/  IMAD.MOV.U32 R24, RZ, RZ, R3 ;  /* 0x000000ffff187224 */ /* 0x000fc400078e0003 */
[----:B------:R-:W-:Y:S02]  /*120ad0*/  IMAD.MOV.U32 R3, RZ, RZ, R28 ;  /* 0x000000ffff037224 */ /* 0x000fe400078e001c */
[----:B------:R-:W-:Y:S01]  /*120ae0*/  IMAD.MOV.U32 R28, RZ, RZ, R18 ;  /* 0x000000ffff1c7224 */ /* 0x000fe200078e0012 */
[----:B--2---:R-:W-:Y:S02]  /*120af0*/  ISETP.GE.AND P2, PT, R21, UR5, PT ;  /* 0x0000000515007c0c */ /* 0x004fe4000bf46270 */
[----:B---3--:R-:W-:Y:S02]  /*120b00*/  ISETP.GE.AND P1, PT, R20, UR4, PT ;  /* 0x0000000414007c0c */ /* 0x008fe4000bf26270 */
[----:B------:R-:W-:Y:S01]  /*120b10*/  IADD3 R20, P0, R15, R8, RZ ;  /* 0x000000080f147210 */ /* 0x000fe20007f1e0ff */
[----:B------:R-:W-:-:S04]  /*120b20*/  ULDC.64 UR4, c[0x0][0x228] ;  /* 0x00008a0000047ab9 */ /* 0x000fc80000000a00 */
[----:B------:R-:W-:-:S05]  /*120b30*/  IMAD.X R21, R16, 0x1, R9, P0 ;  /* 0x0000000110157824 */ /* 0x000fca00000e0609 */
[----:B------:R0:W-:Y:S02]  /*120b40*/  STL.64 [R1+0x4218], R20 ;  /* 0x0042181401007387 */ /* 0x0001e40000100a00 */
[----:B0-----:R-:W-:Y:S02]  /*120b50*/  IMAD.U32 R20, RZ, RZ, UR6 ;  /* 0x00000006ff147e24 */ /* 0x001fe4000f8e00ff */
[----:B------:R-:W-:Y:S01]  /*120b60*/  IMAD.U32 R21, RZ, RZ, UR4 ;  /* 0x00000004ff157e24 */ /* 0x000fe2000f8e00ff */
[----:B------:R-:W-:Y:S01]  /*120b70*/  LOP3.LUT R2, R2, 0xdfffffff, RZ, 0xc0, !PT ;  /* 0xdfffffff02027812 */ /* 0x000fe200078ec0ff */
[----:B------:R-:W-:Y:S01]  /*120b80*/  IMAD.MOV.U32 R25, RZ, RZ, R19 ;  /* 0x000000ffff197224 */ /* 0x000fe200078e0013 */
[----:B------:R-:W-:Y:S01]  /*120b90*/  ULDC UR6, c[0x0][0x248] ;  /* 0x0000920000067ab9 */ /* 0x000fe20000000800 */
[----:B------:R0:W-:Y:S04]  /*120ba0*/  STL [R1+0x5aa0], R20 ;  /* 0x005aa01401007387 */ /* 0x0001e80000100800 */
[----:B------:R1:W-:Y:S04]  /*120bb0*/  STL [R1+0x5ae8], R21 ;  /* 0x005ae81501007387 */ /* 0x0003e80000100800 */
[----:B------:R-:W2:Y:S01]  /*120bc0*/  LDL.LU R18, [R1+0x57f0] ;  /* 0x0057f00001127983 */ /* 0x000ea20000300800 */
[----:B------:R-:W-:-:S02]  /*120bd0*/  @P2 LOP3.LUT R2, R2, 0x20000000, RZ, 0xfc, !PT ;  /* 0x2000000002022812 */ /* 0x000fc400078efcff */
[----:B----4-:R-:W-:Y:S02]  /*120be0*/  ISETP.GE.AND P2, PT, R23, UR5, PT ;  /* 0x0000000517007c0c */ /* 0x010fe4000bf46270 */
[----:B------:R-:W-:Y:S01]  /*120bf0*/  LOP3.LUT R2, R2, 0xefffffff, RZ, 0xc0, !PT ;  /* 0xefffffff02027812 */ /* 0x000fe200078ec0ff */
[----:B------:R-:W-:Y:S01]  /*120c00*/  UMOV UR4, UR7 ;  /* 0x0000000700047c82 */ /* 0x000fe20008000000 */
[----:B0-----:R-:W-:Y:S02]  /*120c10*/  IADD3 R20, P0, R15, R10, RZ ;  /* 0x0000000a0f147210 */ /* 0x001fe40007f1e0ff */
[----:B------:R-:W-:Y:S02]  /*120c20*/  @P1 LOP3.LUT R2, R2, 0x10000000, RZ, 0xfc, !PT ;  /* 0x1000000002021812 */ /* 0x000fe400078efcff */
[----:B------:R-:W-:Y:S01]  /*120c30*/  ISETP.GE.AND P1, PT, R22, UR4, PT ;  /* 0x0000000416007c0c */ /* 0x000fe2000bf26270 */
[----:B------:R-:W-:Y:S01]  /*120c40*/  ULDC.64 UR4, c[0x0][0x228] ;  /* 0x00008a0000047ab9 */ /* 0x000fe20000000a00 */
[----:B------:R-:W-:Y:S01]  /*120c50*/  LOP3.LUT R2, R2, 0xf7ffffff, RZ, 0xc0, !PT ;  /* 0xf7ffffff02027812 */ /* 0x000fe200078ec0ff */
[----:B-1----:R-:W-:-:S03]  /*120c60*/  IMAD.X R21, R16, 0x1, R11, P0 ;  /* 0x0000000110157824 */ /* 0x002fc600000e060b */
[----:B------:R-:W-:Y:S02]  /*120c70*/  @P2 LOP3.LUT R2, R2, 0x8000000, RZ, 0xfc, !PT ;  /* 0x0800000002022812 */ /* 0x000fe400078efcff */
[----:B------:R0:W-:Y:S02]  /*120c80*/  STL.64 [R1+0x4250], R20 ;  /* 0x0042501401007387 */ /* 0x0001e40000100a00 */
[----:B------:R-:W-:Y:S01]  /*120c90*/  LOP3.LUT R2, R2, 0xfbffffff, RZ, 0xc0, !PT ;  /* 0xfbffffff02027812 */ /* 0x000fe200078ec0ff */
[----:B------:R-:W-:Y:S01]  /*120ca0*/  IMAD.U32 R19, RZ, RZ, UR4 ;  /* 0x00000004ff137e24 */ /* 0x000fe2000f8e00ff */
[----:B------:R-:W-:Y:S02]  /*120cb0*/  UMOV UR4, UR5 ;  /* 0x0000000500047c82 */ /* 0x000fe40008000000 */
[----:B------:R-:W-:Y:S01]  /*120cc0*/  @P1 LOP3.LUT R2, R2, 0x4000000, RZ, 0xfc, !PT ;  /* 0x0400000002021812 */ /* 0x000fe200078efcff */
[----:B0-----:R-:W3:Y:S04]  /*120cd0*/  LDL.LU R20, [R1+0x57f4] ;  /* 0x0057f40001147983 */ /* 0x001ee80000300800 */
[----:B------:R0:W-:Y:S02]  /*120ce0*/  STL.64 [R1+0x5af8], R10 ;  /* 0x005af80a01007387 */ /* 0x0001e40000100a00 */
[----:B0-----:R-:W-:-:S05]  /*120cf0*/  IADD3 R10, P0, R15, R12, RZ ;  /* 0x0000000c0f0a7210 */ /* 0x001fca0007f1e0ff */
[----:B------:R-:W-:-:S05]  /*120d00*/  IMAD.X R11, R16, 0x1, R13, P0 ;  /* 0x00000001100b7824 */ /* 0x000fca00000e060d */
[----:B------:R-:W-:Y:S01]  /*120d10*/  STL.64 [R1+0x4270], R10 ;  /* 0x0042700a01007387 */ /* 0x000fe20000100a00 */
[----:B--2---:R-:W-:Y:S01]  /*120d20*/  ISETP.GE.AND P1, PT, R18, UR4, PT ;  /* 0x0000000412007c0c */ /* 0x004fe2000bf26270 */
[----:B------:R-:W-:Y:S02]  /*120d30*/  ULDC.64 UR4, c[0x0][0x228] ;  /* 0x00008a0000047ab9 */ /* 0x000fe40000000a00 */
[----:B------:R-:W-:-:S05]  /*120d40*/  IMAD.U32 R18, RZ, RZ, UR4 ;  /* 0x00000004ff127e24 */ /* 0x000fca000f8e00ff */
[----:B------:R0:W-:Y:S04]  /*120d50*/  STL.64 [R1+0x5ac8], R18 ;  /* 0x005ac81201007387 */ /* 0x0001e80000100a00 */
[----:B0-----:R-:W2:Y:S04]  /*120d60*/  LDL.LU R19, [R1+0x57f8] ;  /* 0x0057f80001137983 */ /* 0x001ea80000300800 */
[----:B------:R-:W4:Y:S04]  /*120d70*/  LDL.LU R18, [R1+0x57fc] ;  /* 0x0057fc0001127983 */ /* 0x000f280000300800 */
[----:B------:R-:W4:Y:S04]  /*120d80*/  LDL.LU R11, [R1+0x5800] ;  /* 0x00580000010b7983 */ /* 0x000f280000300800 */
[----:B------:R-:W4:Y:S01]  /*120d90*/  LDL.LU R10, [R1+0x5804] ;  /* 0x00580400010a7983 */ /* 0x000f220000300800 */
[----:B------:R-:W-:Y:S01]  /*120da0*/  UMOV UR4, UR5 ;  /* 0x0000000500047c82 */ /* 0x000fe20008000000 */
[----:B------:R-:W-:Y:S01]  /*120db0*/  LOP3.LUT R2, R2, 0xfdffffff, RZ, 0xc0, !PT ;  /* 0xfdffffff02027812 */ /* 0x000fe200078ec0ff */
[----:B------:R-:W-:Y:S01]  /*120dc0*/  VIADD R15, R15, UR6 ;  /* 0x000000060f0f7c36 */ /* 0x000fe20008000000 */
[----:B---3--:R-:W-:Y:S01]  /*120dd0*/  ISETP.GE.AND P0, PT, R20, UR4, PT ;  /* 0x0000000414007c0c */ /* 0x008fe2000bf06270 */
[----:B------:R-:W-:Y:S01]  /*120de0*/  ULDC.64 UR4, c[0x0][0x228] ;  /* 0x00008a0000047ab9 */ /* 0x000fe20000000a00 */
[----:B------:R-:W-:Y:S01]  /*120df0*/  @P1 LOP3.LUT R2, R2, 0x2000000, RZ, 0xfc, !PT ;  /* 0x0200000002021812 */ /* 0x000fe200078efcff */
[----:B------:R-:W-:Y:S01]  /*120e00*/  UMOV UR6, UR5 ;  /* 0x0000000500067c82 */ /* 0x000fe20008000000 */
[----:B------:R-:W-:-:S02]  /*120e10*/  IMAD.MOV.U32 R23, RZ, RZ, R25 ;  /* 0x000000ffff177224 */ /* 0x000fc400078e0019 */
[----:B------:R-:W-:Y:S01]  /*120e20*/  LOP3.LUT R2, R2, 0xfeffffff, RZ, 0xc0, !PT ;  /* 0xfeffffff02027812 */ /* 0x000fe200078ec0ff */
[----:B------:R-:W-:Y:S02]  /*120e30*/  IMAD.MOV.U32 R25, RZ, RZ, R17 ;  /* 0x000000ffff197224 */ /* 0x000fe400078e0011 */
[----:B------:R-:W-:Y:S01]  /*120e40*/  IMAD.U32 R17, RZ, RZ, UR4 ;  /* 0x00000004ff117e24 */ /* 0x000fe2000f8e00ff */
[----:B------:R-:W-:-:S03]  /*120e50*/  UMOV UR4, UR9 ;  /* 0x0000000900047c82 */ /* 0x000fc60008000000 */
[----:B------:R-:W-:-:S04]  /*120e60*/  @P0 LOP3.LUT R2, R2, 0x1000000, RZ, 0xfc, !PT ;  /* 0x0100000002020812 */ /* 0x000fc800078efcff */
[----:B------:R-:W-:Y:S02]  /*120e70*/  LOP3.LUT R2, R2, 0xff7fffff, RZ, 0xc0, !PT ;  /* 0xff7fffff02027812 */ /* 0x000fe400078ec0ff */
[----:B------:R-:W-:Y:S01]  /*120e80*/  SHF.R.S32.HI R16, RZ, 0x1f, R15 ;  /* 0x0000001fff107819 */ /* 0x000fe2000001140f */
[----:B------:R-:W-:Y:S01]  /*120e90*/  UMOV UR5, UR8 ;  /* 0x0000000800057c82 */ /* 0x000fe20008000000 */
[----:B--2---:R-:W-:Y:S02]  /*120ea0*/  ISETP.GE.AND P2, PT, R19, UR6, PT ;  /* 0x0000000613007c0c */ /* 0x004fe4000bf46270 */
[----:B----4-:R-:W-:Y:S02]  /*120eb0*/  ISETP.GE.AND P1, PT, R18, UR4, PT ;  /* 0x0000000412007c0c */ /* 0x010fe4000bf26270 */
[----:B------:R-:W-:Y:S01]  /*120ec0*/  IADD3 R18, P0, R15, R6, RZ ;  /* 0x000000060f127210 */ /* 0x000fe20007f1e0ff */
[----:B------:R-:W-:Y:S02]  /*120ed0*/  ULDC.64 UR6, c[0x0][0x228] ;  /* 0x00008a0000067ab9 */ /* 0x000fe40000000a00 */
[----:B------:R-:W-:Y:S01]  /*120ee0*/  UMOV UR8, UR7 ;  /* 0x0000000700087c82 */ /* 0x000fe20008000000 */
[----:B------:R-:W-:Y:S01]  /*120ef0*/  UMOV UR4, UR6 ;  /* 0x0000000600047c82 */ /* 0x000fe20008000000 */
[----:B------:R-:W-:-:S04]  /*120f00*/  ULDC.64 UR6, c[0x0][0x228] ;  /* 0x00008a0000067ab9 */ /* 0x000fc80000000a00 */
[----:B------:R-:W-:-:S04]  /*120f10*/  @P2 LOP3.LUT R2, R2, 0x800000, RZ, 0xfc, !PT ;  /* 0x0080000002022812 */ /* 0x000fc800078efcff */
[----:B------:R-:W-:Y:S01]  /*120f20*/  LOP3.LUT R2, R2, 0xffbfffff, RZ, 0xc0, !PT ;  /* 0xffbfffff02027812 */ /* 0x000fe200078ec0ff */
[----:B------:R-:W-:-:S03]  /*120f30*/  IMAD.X R19, R16, 0x1, R7, P0 ;  /* 0x0000000110137824 */ /* 0x000fc600000e0607 */
[----:B------:R-:W-:Y:S02]  /*120f40*/  @P1 LOP3.LUT R2, R2, 0x400000, RZ, 0xfc, !PT ;  /* 0x0040000002021812 */ /* 0x000fe400078efcff */
[----:B------:R-:W-:Y:S02]  /*120f50*/  ISETP.GE.AND P1, PT, R10, UR7, PT ;  /* 0x000000070a007c0c */ /* 0x000fe4000bf26270 */
[----:B------:R-:W-:Y:S02]  /*120f60*/  IADD3 R10, P0, R15, R8, RZ ;  /* 0x000000080f0a7210 */ /* 0x000fe40007f1e0ff */
[----:B------:R-:W-:Y:S01]  /*120f70*/  ISETP.GE.AND P2, PT, R11, UR8, PT ;  /* 0x000000080b007c0c */ /* 0x000fe2000bf46270 */
[----:B------:R0:W-:Y:S04]  /*120f80*/  STL.64 [R1+0x4248], R18 ;  /* 0x0042481201007387 */ /* 0x0001e80000100a00 */
[----:B------:R-:W2:Y:S01]  /*120f90*/  LDL.LU R20, [R1+0x5808] ;  /* 0x0058080001147983 */ /* 0x000ea20000300800 */
[----:B------:R-:W-:Y:S01]  /*120fa0*/  IMAD.X R11, R16, 0x1, R9, P0 ;  /* 0x00000001100b7824 */ /* 0x000fe200000e0609 */
[----:B------:R-:W-:Y:S01]  /*120fb0*/  LOP3.LUT R2, R2, 0xffdfffff, RZ, 0xc0, !PT ;  /* 0xffdfffff02027812 */ /* 0x000fe200078ec0ff */
[----:B------:R-:W-:Y:S01]  /*120fc0*/  ULDC.64 UR8, c[0x0][0x228] ;  /* 0x00008a0000087ab9 */ /* 0x000fe20000000a00 */
[----:B------:R-:W-:Y:S01]  /*120fd0*/  ULDC UR7, c[0x0][0x248] ;  /* 0x0000920000077ab9 */ /* 0x000fe20000000800 */
[----:B0-----:R-:W3:Y:S04]  /*120fe0*/  LDL.LU R19, [R1+0x580c] ;  /* 0x00580c0001137983 */ /* 0x001ee80000300800 */
[----:B------:R-:W4:Y:S04]  /*120ff0*/  LDL.LU R18, [R1+0x5810] ;  /* 0x0058100001127983 */ /* 0x000f280000300800 */
[----:B------:R0:W-:Y:S04]  /*121000*/  STL.64 [R1+0x4268], R10 ;  /* 0x0042680a01007387 */ /* 0x0001e80000100a00 */
[----:B0-----:R-:W4:Y:S01]  /*121010*/  LDL.LU.64 R10, [R1+0x5af8] ;  /* 0x005af800010a7983 */ /* 0x001f220000300a00 */
[----:B------:R-:W-:-:S04]  /*121020*/  @P2 LOP3.LUT R2, R2, 0x200000, RZ, 0xfc, !PT ;  /* 0x0020000002022812 */ /* 0x000fc800078efcff */
[----:B------:R-:W-:-:S04]  /*121030*/  LOP3.LUT R2, R2, 0xffefffff, RZ, 0xc0, !PT ;  /* 0xffefffff02027812 */ /* 0x000fc800078ec0ff */
[----:B------:R-:W-:-:S04]  /*121040*/  @P1 LOP3.LUT R2, R2, 0x100000, RZ, 0xfc, !PT ;  /* 0x0010000002021812 */ /* 0x000fc800078efcff */
[----:B------:R-:W-:Y:S02]  /*121050*/  LOP3.LUT R2, R2, 0xfff7ffff, RZ, 0xc0, !PT ;  /* 0xfff7ffff02027812 */ /* 0x000fe400078ec0ff */
[----:B--2---:R-:W-:Y:S02]  /*121060*/  ISETP.GE.AND P2, PT, R20, UR9, PT ;  /* 0x0000000914007c0c */ /* 0x004fe4000bf46270 */
[----:B---3--:R-:W-:Y:S02]  /*121070*/  ISETP.GE.AND P1, PT, R19, UR11, PT ;  /* 0x0000000b13007c0c */ /* 0x008fe4000bf26270 */
[C---:B----4-:R-:W-:Y:S01]  /*121080*/  IADD3 R20, P0, R15.reuse, R10, RZ ;  /* 0x0000000a0f147210 */ /* 0x050fe20007f1e0ff */
[----:B------:R0:W-:Y:S04]  /*121090*/  STL.64 [R1+0x5af0], R10 ;  /* 0x005af00a01007387 */ /* 0x0001e80000100a00 */
[----:B------:R-:W-:Y:S01]  /*1210a0*/  IMAD.X R21, R16, 0x1, R11, P0 ;  /* 0x0000000110157824 */ /* 0x000fe200000e060b */
[----:B0-----:R-:W-:-:S04]  /*1210b0*/  IADD3 R10, P0, R15, R12, RZ ;  /* 0x0000000c0f0a7210 */ /* 0x001fc80007f1e0ff */
[----:B------:R-:W-:Y:S01]  /*1210c0*/  STL.64 [R1+0x4288], R20 ;  /* 0x0042881401007387 */ /* 0x000fe20000100a00 */
[----:B------:R-:W-:-:S03]  /*1210d0*/  IMAD.X R11, R16, 0x1, R13, P0 ;  /* 0x00000001100b7824 */ /* 0x000fc600000e060d */
[----:B------:R-:W2:Y:S01]  /*1210e0*/  LDL.LU R16, [R1+0x5814] ;  /* 0x0058140001107983 */ /* 0x000ea20000300800 */
[----:B------:R-:W-:-:S04]  /*1210f0*/  @P2 LOP3.LUT R2, R2, 0x80000, RZ, 0xfc, !PT ;  /* 0x0008000002022812 */ /* 0x000fc800078efcff */
[----:B------:R-:W-:Y:S01]  /*121100*/  LOP3.LUT R2, R2, 0xfffbffff, RZ, 0xc0, !PT ;  /* 0xfffbffff02027812 */ /* 0x000fe200078ec0ff */
[----:B------:R0:W-:Y:S03]  /*121110*/  STL.64 [R1+0x42a0], R10 ;  /* 0x0042a00a01007387 */ /* 0x0001e60000100a00 */
[----:B------:R-:W-:Y:S02]  /*121120*/  @P1 LOP3.LUT R2, R2, 0x40000, RZ, 0xfc, !PT ;  /* 0x0004000002021812 */ /* 0x000fe400078efcff */
[----:B------:R-:W-:Y:S02]  /*121130*/  ISETP.GE.AND P1, PT, R18, UR13, PT ;  /* 0x0000000d12007c0c */ /* 0x000fe4000bf26270 */
[----:B------:R-:W3:Y:S04]  /*121140*/  LDL.LU R18, [R1+0x5818] ;  /* 0x0058180001127983 */ /* 0x000ee80000300800 */
[----:B0-----:R-:W4:Y:S01]  /*121150*/  LDL.LU R10, [R1+0x581c] ;  /* 0x00581c00010a7983 */ /* 0x001f220000300800 */
[----:B------:R-:W-:-:S03]  /*121160*/  LOP3.LUT R2, R2, 0xfffdffff, RZ, 0xc0, !PT ;  /* 0xfffdffff02027812 */ /* 0x000fc600078ec0ff */
[----:B------:R-:W3:Y:S03]  /*121170*/  LDL.LU R11, [R1+0x5820] ;  /* 0x00582000010b7983 */ /* 0x000ee60000300800 */
[----:B------:R-:W-:-:S04]  /*121180*/  @P1 LOP3.LUT R2, R2, 0x20000, RZ, 0xfc, !PT ;  /* 0x0002000002021812 */ /* 0x000fc800078efcff */
[----:B------:R-:W-:Y:S02]  /*121190*/  LOP3.LUT R2, R2, 0xfffeffff, RZ, 0xc0, !PT ;  /* 0xfffeffff02027812 */ /* 0x000fe400078ec0ff */
[----:B--2---:R-:W-:-:S13]  /*1211a0*/  ISETP.GE.AND P0, PT, R16, UR15, PT ;  /* 0x0000000f10007c0c */ /* 0x004fda000bf06270 */
[----:B------:R-:W-:Y:S02]  /*1211b0*/  @P0 LOP3.LUT R2, R2, 0x10000, RZ, 0xfc, !PT ;  /* 0x0001000002020812 */ /* 0x000fe400078efcff */
[----:B----4-:R-:W-:Y:S02]  /*1211c0*/  ISETP.GE.AND P0, PT, R10, UR19, PT ;  /* 0x000000130a007c0c */ /* 0x010fe4000bf06270 */
[----:B------:R-:W2:Y:S01]  /*1211d0*/  LDL.LU R10, [R1+0x5824] ;  /* 0x00582400010a7983 */ /* 0x000ea20000300800 */
[----:B---3--:R-:W-:Y:S02]  /*1211e0*/  ISETP.GE.AND P1, PT, R18, UR17, PT ;  /* 0x0000001112007c0c */ /* 0x008fe4000bf26270 */
[----:B------:R-:W-:Y:S01]  /*1211f0*/  LOP3.LUT R2, R2, 0xffff7fff, RZ, 0xc0, !PT ;  /* 0xffff7fff02027812 */ /* 0x000fe200078ec0ff */
[----:B------:R-:W-:Y:S01]  /*121200*/  VIADD R15, R15, UR7 ;  /* 0x000000070f0f7c36 */ /* 0x000fe20008000000 */
[----:B------:R-:W-:Y:S01]  /*121210*/  UMOV UR19, UR21 ;  /* 0x0000001500137c82 */ /* 0x000fe20008000000 */
[----:B------:R-:W-:Y:S01]  /*121220*/  UMOV UR9, UR20 ;  /* 0x0000001400097c82 */ /* 0x000fe20008000000 */
[----:B------:R-:W-:Y:S01]  /*121230*/  ULDC.64 UR20, c[0x0][0x228] ;  /* 0x00008a0000147ab9 */ /* 0x000fe20000000a00 */
[----:B------:R-:W-:-:S06]  /*121240*/  ULDC UR7, c[0x0][0x248] ;  /* 0x0000920000077ab9 */ /* 0x000fcc0000000800 */
[----:B------:R-:W-:-:S04]  /*121250*/  @P1 LOP3.LUT R2, R2, 0x8000, RZ, 0xfc, !PT ;  /* 0x0000800002021812 */ /* 0x000fc800078efcff */
[----:B------:R-:W-:Y:S02]  /*121260*/  LOP3.LUT R2, R2, 0xffffbfff, RZ, 0xc0, !PT ;  /* 0xffffbfff02027812 */ /* 0x000fe400078ec0ff */
[----:B------:R-:W-:Y:S02]  /*121270*/  SHF.R.S32.HI R16, RZ, 0x1f, R15 ;  /* 0x0000001fff107819 */ /* 0x000fe4000001140f */
[----:B------:R-:W-:Y:S02]  /*121280*/  @P0 LOP3.LUT R2, R2, 0x4000, RZ, 0xfc, !PT ;  /* 0x0000400002020812 */ /* 0x000fe400078efcff */
[----:B------:R-:W-:-:S05]  /*121290*/  IADD3 R18, P0, R15, R6, RZ ;  /* 0x000000060f127210 */ /* 0x000fca0007f1e0ff */
[----:B------:R-:W-:Y:S01]  /*1212a0*/  IMAD.X R19, R16, 0x1, R7, P0 ;  /* 0x0000000110137824 */ /* 0x000fe200000e0607 */
[----:B------:R-:W-:Y:S02]  /*1212b0*/  ISETP.GE.AND P0, PT, R11, UR21, PT ;  /* 0x000000150b007c0c */ /* 0x000fe4000bf06270 */
[----:B------:R-:W-:Y:S02]  /*1212c0*/  LOP3.LUT R2, R2, 0xffffdfff, RZ, 0xc0, !PT ;  /* 0xffffdfff02027812 */ /* 0x000fe400078ec0ff */
[----:B------:R0:W-:Y:S04]  /*1212d0*/  STL.64 [R1+0x4280], R18 ;  /* 0x0042801201007387 */ /* 0x0001e80000100a00 */
[----:B------:R-:W3:Y:S05]  /*1212e0*/  LDL.LU R20, [R1+0x5828] ;  /* 0x0058280001147983 */ /* 0x000eea0000300800 */
[----:B------:R-:W-:Y:S01]  /*1212f0*/  @P0 LOP3.LUT R2, R2, 0x2000, RZ, 0xfc, !PT ;  /* 0x0000200002020812 */ /* 0x000fe200078efcff */
[----:B0-----:R-:W4:Y:S04]  /*121300*/  LDL.LU R19, [R1+0x582c] ;  /* 0x00582c0001137983 */ /* 0x001f280000300800 */
[----:B------:R-:W4:Y:S01]  /*121310*/  LDL.LU R18, [R1+0x5830] ;  /* 0x0058300001127983 */ /* 0x000f220000300800 */
[----:B--2---:R-:W-:-:S02]  /*121320*/  ISETP.GE.AND P1, PT, R10, UR23, PT ;  /* 0x000000170a007c0c */ /* 0x004fc4000bf26270 */
[----:B------:R-:W-:-:S05]  /*121330*/  IADD3 R10, P0, R15, R8, RZ ;  /* 0x000000080f0a7210 */ /* 0x000fca0007f1e0ff */
[----:B------:R-:W-:-:S05]  /*121340*/  IMAD.X R11, R16, 0x1, R9, P0 ;  /* 0x00000001100b7824 */ /* 0x000fca00000e0609 */
[----:B------:R0:W-:Y:S04]  /*121350*/  STL.64 [R1+0x4298], R10 ;  /* 0x0042980a01007387 */ /* 0x0001e80000100a00 */
[----:B0-----:R-:W2:Y:S01]  /*121360*/  LDL.LU.64 R10, [R1+0x5af0] ;  /* 0x005af000010a7983 */ /* 0x001ea20000300a00 */
[----:B------:R-:W-:Y:S01]  /*121370*/  UMOV UR21, UR24 ;  /* 0x0000001800157c82 */ /* 0x000fe20008000000 */
[----:B------:R-:W-:Y:S01]  /*121380*/  ULDC.64 UR24, c[0x0][0x228] ;  /* 0x00008a0000187ab9 */ /* 0x000fe20000000a00 */
[----:B------:R-:W-:Y:S02]  /*121390*/  LOP3.LUT R2, R2, 0xffffefff, RZ, 0xc0, !PT ;  /* 0xffffefff02027812 */ /* 0x000fe400078ec0ff */
[----:B---3--:R-:W-:Y:S02]  /*1213a0*/  ISETP.GE.AND P2, PT, R20, UR25, PT ;  /* 0x0000001914007c0c */ /* 0x008fe4000bf46270 */
[----:B------:R-:W-:-:S04]  /*1213b0*/  @P1 LOP3.LUT R2, R2, 0x1000, RZ, 0xfc, !PT ;  /* 0x0000100002021812 */ /* 0x000fc800078efcff */
[----:B------:R-:W-:Y:S02]  /*1213c0*/  LOP3.LUT R2, R2, 0xfffff7ff, RZ, 0xc0, !PT ;  /* 0xfffff7ff02027812 */ /* 0x000fe400078ec0ff */
[----:B----4-:R-:W-:-:S05]  /*1213d0*/  ISETP.GE.AND P1, PT, R19, UR27, PT ;  /* 0x0000001b13007c0c */ /* 0x010fca000bf26270 */
[----:B------:R-:W-:-:S04]  /*1213e0*/  @P2 LOP3.LUT R2, R2, 0x800, RZ, 0xfc, !PT ;  /* 0x0000080002022812 */ /* 0x000fc800078efcff */
[----:B------:R-:W-:-:S04]  /*1213f0*/  LOP3.LUT R2, R2, 0xfffffbff, RZ, 0xc0, !PT ;  /* 0xfffffbff02027812 */ /* 0x000fc800078ec0ff */
[----:B------:R-:W-:Y:S02]  /*121400*/  @P1 LOP3.LUT R2, R2, 0x400, RZ, 0xfc, !PT ;  /* 0x0000040002021812 */ /* 0x000fe400078efcff */
[----:B------:R-:W-:Y:S02]  /*121410*/  ISETP.GE.AND P1, PT, R18, UR29, PT ;  /* 0x0000001d12007c0c */ /* 0x000fe4000bf26270 */
[----:B--2---:R-:W-:-:S05]  /*121420*/  IADD3 R20, P0, R15, R10, RZ ;  /* 0x0000000a0f147210 */ /* 0x004fca0007f1e0ff */
[----:B------:R-:W-:Y:S01]  /*121430*/  IMAD.X R21, R16, 0x1, R11, P0 ;  /* 0x0000000110157824 */ /* 0x000fe200000e060b */
[----:B------:R-:W-:-:S05]  /*121440*/  IADD3 R18, P0, R15, R12, RZ ;  /* 0x0000000c0f127210 */ /* 0x000fca0007f1e0ff */
[----:B------:R-:W-:Y:S01]  /*121450*/  IMAD.X R19, R16, 0x1, R13, P0 ;  /* 0x0000000110137824 */ /* 0x000fe200000e060d */
[----:B------:R-:W-:Y:S04]  /*121460*/  STL.64 [R1+0x42b8], R20 ;  /* 0x0042b81401007387 */ /* 0x000fe80000100a00 */
[----:B------:R0:W-:Y:S04]  /*121470*/  STL.64 [R1+0x42d0], R18 ;  /* 0x0042d01201007387 */ /* 0x0001e80000100a00 */
[----:B0-----:R-:W2:Y:S04]  /*121480*/  LDL.LU R18, [R1+0x5838] ;  /* 0x0058380001127983 */ /* 0x001ea80000300800 */
[----:B------:R-:W3:Y:S04]  /*121490*/  LDL.LU R21, [R1+0x5840] ;  /* 0x0058400001157983 */ /* 0x000ee80000300800 */
[----:B------:R-:W4:Y:S04]  /*1214a0*/  LDL.LU R20, [R1+0x5844] ;  /* 0x0058440001147983 */ /* 0x000f280000300800 */
[----:B------:R-:W3:Y:S01]  /*1214b0*/  LDL.LU R19, [R1+0x5848] ;  /* 0x0058480001137983 */ /* 0x000ee20000300800 */
[----:B------:R-:W-:-:S04]  /*1214c0*/  LOP3.LUT R2, R2, 0xfffffdff, RZ, 0xc0, !PT ;  /* 0xfffffdff02027812 */ /* 0x000fc800078ec0ff */
[----:B------:R-:W-:Y:S01]  /*1214d0*/  @P1 LOP3.LUT R2, R2, 0x200, RZ, 0xfc, !PT ;  /* 0x0000020002021812 */ /* 0x000fe200078efcff */
[----:B------:R-:W-:Y:S02]  /*1214e0*/  VIADD R15, R15, UR7 ;  /* 0x000000070f0f7c36 */ /* 0x000fe40008000000 */
[----:B------:R-:W-:Y:S01]  /*1214f0*/  IMAD.MOV.U32 R22, RZ, RZ, R23 ;  /* 0x000000ffff167224 */ /* 0x000fe200078e0017 */
[----:B------:R-:W-:Y:S01]  /*121500*/  UMOV UR29, UR43 ;  /* 0x0000002b001d7c82 */ /* 0x000fe20008000000 */
[----:B------:R-:W-:Y:S01]  /*121510*/  LOP3.LUT R2, R2, 0xfffffeff, RZ, 0xc0, !PT ;  /* 0xfffffeff02027812 */ /* 0x000fe200078ec0ff */
[----:B------:R-:W-:Y:S01]  /*121520*/  UMOV UR25, UR42 ;  /* 0x0000002a00197c82 */ /* 0x000fe20008000000 */
[----:B--2---:R-:W-:Y:S02]  /*121530*/  ISETP.GE.AND P0, PT, R18, UR31, PT ;  /* 0x0000001f12007c0c */ /* 0x004fe4000bf06270 */
[----:B------:R-:W-:Y:S01]  /*121540*/  SHF.R.S32.HI R16, RZ, 0x1f, R15 ;  /* 0x0000001fff107819 */ /* 0x000fe2000001140f */
[----:B------:R-:W2:Y:S01]  /*121550*/  LDL.LU R18, [R1+0x584c] ;  /* 0x00584c0001127983 */ /* 0x000ea20000300800 */
[----:B----4-:R-:W-:-:S02]  /*121560*/  ISETP.GE.AND P1, PT, R20, UR35, PT ;  /* 0x0000002314007c0c */ /* 0x010fc4000bf26270 */
[----:B---3--:R-:W-:Y:S01]  /*121570*/  ISETP.GE.AND P2, PT, R21, UR33, PT ;  /* 0x0000002115007c0c */ /* 0x008fe2000bf46270 */
[----:B------:R-:W-:Y:S01]  /*121580*/  IMAD.MOV.U32 R23, RZ, RZ, R4 ;  /* 0x000000ffff177224 */ /* 0x000fe200078e0004 */
[----:B------:R-:W-:Y:S01]  /*121590*/  ULDC.64 UR42, c[0x0][0x228] ;  /* 0x00008a00002a7ab9 */ /* 0x000fe20000000a00 */
[----:B------:R-:W-:Y:S01]  /*1215a0*/  UMOV UR23, UR40 ;  /* 0x0000002800177c82 */ /* 0x000fe20008000000 */
[----:B------:R-:W-:Y:S01]  /*1215b0*/  UMOV UR11, UR45 ;  /* 0x0000002d000b7c82 */ /* 0x000fe20008000000 */
[----:B------:R-:W-:Y:S01]  /*1215c0*/  UMOV UR15, UR44 ;  /* 0x0000002c000f7c82 */ /* 0x000fe20008000000 */
[----:B------:R-:W-:Y:S01]  /*1215d0*/  ULDC.64 UR44, c[0x0][0x228] ;  /* 0x00008a00002c7ab9 */ /* 0x000fe20000000a00 */
[----:B------:R-:W-:Y:S01]  /*1215e0*/  UMOV UR13, UR47 ;  /* 0x0000002f000d7c82 */ /* 0x000fe20008000000 */
[----:B------:R-:W-:Y:S01]  /*1215f0*/  UMOV UR27, UR46 ;  /* 0x0000002e001b7c82 */ /* 0x000fe20008000000 */
[----:B------:R-:W-:Y:S02]  /*121600*/  @P0 LOP3.LUT R2, R2, 0x100, RZ, 0xfc, !PT ;  /* 0x0000010002020812 */ /* 0x000fe400078efcff */
[----:B------:R-:W-:Y:S01]  /*121610*/  IADD3 R20, P0, R15, R6, RZ ;  /* 0x000000060f147210 */ /* 0x000fe20007f1e0ff */
[----:B------:R-:W-:Y:S01]  /*121620*/  ULDC.64 UR46, c[0x0][0x228] ;  /* 0x00008a00002e7ab9 */ /* 0x000fe20000000a00 */
[----:B------:R-:W-:Y:S01]  /*121630*/  UMOV UR17, UR50 ;  /* 0x0000003200117c82 */ /* 0x000fe20008000000 */
[----:B------:R-:W-:-:S02]  /*121640*/  ULDC UR7, c[0x0][0x248] ;  /* 0x0000920000077ab9 */ /* 0x000fc40000000800 */
[----:B------:R-:W-:-:S05]  /*121650*/  IMAD.X R21, R16, 0x1, R7, P0 ;  /* 0x0000000110157824 */ /* 0x000fca00000e0607 */
[----:B------:R0:W-:Y:S01]  /*121660*/  STL.64 [R1+0x42b0], R20 ;  /* 0x0042b01401007387 */ /* 0x0001e20000100a00 */
[----:B------:R-:W-:-:S04]  /*121670*/  LOP3.LUT R2, R2, 0xffffff7f, RZ, 0xc0, !PT ;  /* 0xffffff7f02027812 */ /* 0x000fc800078ec0ff */
[----:B------:R-:W-:-:S04]  /*121680*/  @P2 LOP3.LUT R2, R2, 0x80, RZ, 0xfc, !PT ;  /* 0x0000008002022812 */ /* 0x000fc800078efcff */
[----:B------:R-:W-:Y:S02]  /*121690*/  LOP3.LUT R2, R2, 0xffffffbf, RZ, 0xc0, !PT ;  /* 0xffffffbf02027812 */ /* 0x000fe400078ec0ff */
[----:B--2---:R-:W-:Y:S02]  /*1216a0*/  ISETP.GE.AND P0, PT, R18, UR39, PT ;  /* 0x0000002712007c0c */ /* 0x004fe4000bf06270 */
[----:B------:R-:W2:Y:S04]  /*1216b0*/  LDL.LU R18, [R1+0x5850] ;  /* 0x0058500001127983 */ /* 0x000ea80000300800 */
[----:B------:R-:W3:Y:S01]  /*1216c0*/  LDL.LU R4, [R1+0x5854] ;  /* 0x0058540001047983 */ /* 0x000ee20000300800 */
[----:B------:R-:W-:Y:S02]  /*1216d0*/  @P1 LOP3.LUT R2, R2, 0x40, RZ, 0xfc, !PT ;  /* 0x0000004002021812 */ /* 0x000fe400078efcff */
[----:B------:R-:W-:-:S02]  /*1216e0*/  ISETP.GE.AND P1, PT, R19, UR37, PT ;  /* 0x0000002513007c0c */ /* 0x000fc4000bf26270 */
[----:B------:R-:W-:-:S11]  /*1216f0*/  LOP3.LUT R2, R2, 0xffffffdf, RZ, 0xc0, !PT ;  /* 0xffffffdf02027812 */ /* 0x000fd600078ec0ff */
[----:B------:R-:W-:-:S04]  /*121700*/  @P1 LOP3.LUT R2, R2, 0x20, RZ, 0xfc, !PT ;  /* 0x0000002002021812 */ /* 0x000fc800078efcff */
[----:B------:R-:W-:-:S04]  /*121710*/  LOP3.LUT R2, R2, 0xffffffef, RZ, 0xc0, !PT ;  /* 0xffffffef02027812 */ /* 0x000fc800078ec0ff */
[----:B------:R-:W-:Y:S02]  /*121720*/  @P0 LOP3.LUT R2, R2, 0x10, RZ, 0xfc, !PT ;  /* 0x0000001002020812 */ /* 0x000fe400078efcff */
[----:B0-----:R-:W-:-:S05]  /*121730*/  IADD3 R20, P0, R15, R8, RZ ;  /* 0x000000080f147210 */ /* 0x001fca0007f1e0ff */
[----:B------:R-:W-:-:S05]  /*121740*/  IMAD.X R21, R16, 0x1, R9, P0 ;  /* 0x0000000110157824 */ /* 0x000fca00000e0609 */
[----:B------:R0:W-:Y:S04]  /*121750*/  STL.64 [R1+0x42c8], R20 ;  /* 0x0042c81401007387 */ /* 0x0001e80000100a00 */
[----:B0-----:R-:W4:Y:S04]  /*121760*/  LDL.LU R21, [R1+0x5ae8] ;  /* 0x005ae80001157983 */ /* 0x001f280000300800 */
[----:B------:R0:W-:Y:S01]  /*121770*/  STL.64 [R1+0x5ad8], R8 ;  /* 0x005ad80801007387 */ /* 0x0001e20000100a00 */
[----:B---3--:R-:W-:-:S03]  /*121780*/  ISETP.GE.AND P1, PT, R4, UR43, PT ;  /* 0x0000002b04007c0c */ /* 0x008fc6000bf26270 */
[----:B------:R-:W3:Y:S01]  /*121790*/  LDL.LU R4, [R1+0x5858] ;  /* 0x0058580001047983 */ /* 0x000ee20000300800 */
[----:B------:R-:W-:Y:S01]  /*1217a0*/  UMOV UR37, UR9 ;  /* 0x0000000900257c82 */ /* 0x000fe20008000000 */
[----:B------:R-:W-:Y:S01]  /*1217b0*/  UMOV UR9, UR41 ;  /* 0x0000002900097c82 */ /* 0x000fe20008000000 */
[----:B------:R-:W-:Y:S02]  /*1217c0*/  ULDC.64 UR40, c[0x0][0x228] ;  /* 0x00008a0000287ab9 */ /* 0x000fe40000000a00 */
[----:B--2---:R-:W-:Y:S02]  /*1217d0*/  ISETP.GE.AND P0, PT, R18, UR41, PT ;  /* 0x0000002912007c0c */ /* 0x004fe4000bf06270 */
[----:B------:R-:W-:-:S11]  /*1217e0*/  LOP3.LUT R2, R2, 0xfffffff7, RZ, 0xc0, !PT ;  /* 0xfffffff702027812 */ /* 0x000fd600078ec0ff */
[----:B------:R-:W-:Y:S02]  /*1217f0*/  @P0 LOP3.LUT R2, R2, 0x8, RZ, 0xfc, !PT ;  /* 0x0000000802020812 */ /* 0x000fe400078efcff */
[----:B0-----:R-:W-:-:S05]  /*121800*/  IADD3 R8, P0, R15, R10, RZ ;  /* 0x0000000a0f087210 */ /* 0x001fca0007f1e0ff */
[----:B------:R-:W-:-:S05]  /*121810*/  IMAD.X R9, R16, 0x1, R11, P0 ;  /* 0x0000000110097824 */ /* 0x000fca00000e060b */
[----:B------:R0:W-:Y:S04]  /*121820*/  STL.64 [R1+0x42f8], R8 ;  /* 0x0042f80801007387 */ /* 0x0001e80000100a00 */
[----:B------:R-:W2:Y:S01]  /*121830*/  LDL.LU R18, [R1+0x585c] ;  /* 0x00585c0001127983 */ /* 0x000ea20000300800 */
[----:B------:R-:W-:-:S04]  /*121840*/  LOP3.LUT R2, R2, 0xfffffffb, RZ, 0xc0, !PT ;  /* 0xfffffffb02027812 */ /* 0x000fc800078ec0ff */
[----:B------:R-:W-:Y:S01]  /*121850*/  @P1 LOP3.LUT R2, R2, 0x4, RZ, 0xfc, !PT ;  /* 0x0000000402021812 */ /* 0x000fe200078efcff */
[----:B------:R-:W-:Y:S02]  /*121860*/  IMAD.MOV.U32 R20, RZ, RZ, R3 ;  /* 0x000000ffff147224 */ /* 0x000fe400078e0003 */
[----:B------:R-:W-:Y:S02]  /*121870*/  IMAD.MOV.U32 R3, RZ, RZ, R5 ;  /* 0x000000ffff037224 */ /* 0x000fe400078e0005 */
[----:B------:R-:W-:Y:S01]  /*121880*/  IMAD.MOV.U32 R19, RZ, RZ, R22 ;  /* 0x000000ffff137224 */ /* 0x000fe200078e0016 */
[----:B0-----:R-:W4:Y:S01]  /*121890*/  LDL.LU R9, [R1+0x5860] ;  /* 0x0058600001097983 */ /* 0x001f220000300800 */
[----:B------:R-:W-:Y:S02]  /*1218a0*/  IMAD.MOV.U32 R22, RZ, RZ, R24 ;  /* 0x000000ffff167224 */ /* 0x000fe400078e0018 */
[----:B------:R-:W-:Y:S02]  /*1218b0*/  IMAD.MOV.U32 R24, RZ, RZ, R27 ;  /* 0x000000ffff187224 */ /* 0x000fe400078e001b */
[----:B------:R-:W4:Y:S01]  /*1218c0*/  LDL.LU R27, [R1+0x10f8] ;  /* 0x0010f800011b7983 */ /* 0x000f220000300800 */
[----:B---3--:R-:W-:-:S02]  /*1218d0*/  ISETP.GE.AND P1, PT, R4, UR45, PT ;  /* 0x0000002d04007c0c */ /* 0x008fc4000bf26270 */
[----:B------:R-:W-:-:S05]  /*1218e0*/  IADD3 R4, P0, R15, R12, RZ ;  /* 0x0000000c0f047210 */ /* 0x000fca0007f1e0ff */
[----:B------:R-:W-:-:S05]  /*1218f0*/  IMAD.X R5, R16, 0x1, R13, P0 ;  /* 0x0000000110057824 */ /* 0x000fca00000e060d */
[----:B------:R0:W-:Y:S04]  /*121900*/  STL.64 [R1+0x4318], R4 ;  /* 0x0043180401007387 */ /* 0x0001e80000100a00 */
[----:B0-----:R-:W3:Y:S04]  /*121910*/  LDL.LU.64 R4, [R1+0x5ae0] ;  /* 0x005ae00001047983 */ /* 0x001ee80000300a00 */
[----:B------:R-:W3:Y:S01]  /*121920*/  LDL.LU R8, [R1+0x5864] ;  /* 0x0058640001087983 */ /* 0x000ee20000300800 */
[----:B------:R-:W-:Y:S02]  /*121930*/  LOP3.LUT R2, R2, 0xfffffffd, RZ, 0xc0, !PT ;  /* 0xfffffffd02027812 */ /* 0x000fe400078ec0ff */
[----:B--2---:R-:W-:-:S02]  /*121940*/  ISETP.GE.AND P0, PT, R18, UR47, PT ;  /* 0x0000002f12007c0c */ /* 0x004fc4000bf06270 */
[----:B------:R-:W-:Y:S01]  /*121950*/  @P1 LOP3.LUT R2, R2, 0x2, RZ, 0xfc, !PT ;  /* 0x0000000202021812 */ /* 0x000fe200078efcff */
[----:B------:R-:W-:Y:S01]  /*121960*/  UMOV UR41, UR49 ;  /* 0x0000003100297c82 */ /* 0x000fe20008000000 */
[----:B------:R-:W-:Y:S01]  /*121970*/  UMOV UR47, UR48 ;  /* 0x00000030002f7c82 */ /* 0x000fe20008000000 */
[----:B------:R-:W-:Y:S01]  /*121980*/  ULDC.64 UR48, c[0x0][0x228] ;  /* 0x00008a0000307ab9 */ /* 0x000fe20000000a00 */
[----:B------:R-:W-:Y:S01]  /*121990*/  LOP3.LUT R2, R2, 0xfffffffe, RZ, 0xc0, !PT ;  /* 0xfffffffe02027812 */ /* 0x000fe200078ec0ff */
[----:B------:R-:W-:Y:S01]  /*1219a0*/  UMOV UR39, UR51 ;  /* 0x0000003300277c82 */ /* 0x000fe20008000000 */
[----:B------:R-:W-:-:S05]  /*1219b0*/  ULDC.64 UR50, c[0x0][0x228] ;  /* 0x00008a0000327ab9 */ /* 0x000fca0000000a00 */
[----:B------:R-:W-:Y:S02]  /*1219c0*/  @P0 LOP3.LUT R2, R2, 0x1, RZ, 0xfc, !PT ;  /* 0x0000000102020812 */ /* 0x000fe400078efcff */
[----:B----4-:R-:W-:Y:S02]  /*1219d0*/  ISETP.GE.AND P0, PT, R9, UR49, PT ;  /* 0x0000003109007c0c */ /* 0x010fe4000bf06270 */
[----:B------:R-:W-:Y:S01]  /*1219e0*/  LOP3.LUT R27, R27, 0x7fffffff, RZ, 0xc0, !PT ;  /* 0x7fffffff1b1b7812 */ /* 0x000fe200078ec0ff */
[----:B------:R-:W-:Y:S01]  /*1219f0*/  VIADD R15, R15, UR7 ;  /* 0x000000070f0f7c36 */ /* 0x000fe20008000000 */
[----:B------:R0:W-:Y:S01]  /*121a00*/  STL.64 [R1+0x5ad0], R12 ;  /* 0x005ad00c01007387 */ /* 0x0001e20000100a00 */
[----:B---3--:R-:W-:-:S08]  /*121a10*/  ISETP.GE.AND P1, PT, R8, UR51, PT ;  /* 0x0000003308007c0c */ /* 0x008fd0000bf26270 */
[----:B------:R-:W-:Y:S02]  /*121a20*/  @P0 LOP3.LUT R27, R27, 0x80000000, RZ, 0xfc, !PT ;  /* 0x800000001b1b0812 */ /* 0x000fe400078efcff */
[----:B------:R-:W-:Y:S02]  /*121a30*/  SHF.R.S32.HI R16, RZ, 0x1f, R15 ;  /* 0x0000001fff107819 */ /* 0x000fe4000001140f */
[----:B------:R-:W-:Y:S01]  /*121a40*/  IADD3 R8, P2, R15, R6, RZ ;  /* 0x000000060f087210 */ /* 0x000fe20007f5e0ff */
[----:B0-----:R-:W2:Y:S01]  /*121a50*/  LDL.LU R13, [R1+0x5868] ;  /* 0x00586800010d7983 */ /* 0x001ea20000300800 */
[----:B------:R-:W-:Y:S01]  /*121a60*/  LOP3.LUT R27, R27, 0xbfffffff, RZ, 0xc0, !PT ;  /* 0xbfffffff1b1b7812 */ /* 0x000fe200078ec0ff */
[----:B------:R-:W-:Y:S01]  /*121a70*/  UMOV UR45, UR23 ;  /* 0x00000017002d7c82 */ /* 0x000fe20008000000 */
[----:B------:R-:W-:Y:S01]  /*121a80*/  UMOV UR31, UR54 ;  /* 0x00000036001f7c82 */ /* 0x000fe20008000000 */
[----:B------:R-:W-:Y:S01]  /*121a90*/  IMAD.X R9, R16, 0x1, R7, P2 ;  /* 0x0000000110097824 */ /* 0x000fe200010e0607 */
[----:B------:R-:W-:Y:S01]  /*121aa0*/  UMOV UR43, UR53 ;  /* 0x00000035002b7c82 */ /* 0x000fe20008000000 */
[----:B------:R-:W-:Y:S01]  /*121ab0*/  UMOV UR49, UR52 ;  /* 0x0000003400317c82 */ /* 0x000fe20008000000 */
[----:B------:R-:W-:Y:S01]  /*121ac0*/  UMOV UR35, UR58 ;  /* 0x0000003a00237c82 */ /* 0x000fe20008000000 */
[----:B------:R-:W-:Y:S01]  /*121ad0*/  UMOV UR33, UR57 ;  /* 0x0000003900217c82 */ /* 0x000fe20008000000 */
[----:B------:R-:W-:Y:S01]  /*121ae0*/  @P1 LOP3.LUT R27, R27, 0x40000000, RZ, 0xfc, !PT ;  /* 0x400000001b1b1812 */ /* 0x000fe200078efcff */
[----:B------:R-:W-:Y:S01]  /*121af0*/  UMOV UR23, UR17 ;  /* 0x0000001100177c82 */ /* 0x000fe20008000000 */
[----:B------:R-:W-:Y:S01]  /*121b00*/  ULDC.64 UR52, c[0x0][0x228] ;  /* 0x00008a0000347ab9 */ /* 0x000fe20000000a00 */
[----:B------:R-:W-:Y:S01]  /*121b10*/  LOP3.LUT R14, R14, 0xfffffffe, RZ, 0xc0, !PT ;  /* 0xfffffffe0e0e7812 */ /* 0x000fe200078ec0ff */
[----:B------:R-:W-:Y:S01]  /*121b20*/  ULDC UR7, c[0x0][0x228] ;  /* 0x00008a0000077ab9 */ /* 0x000fe20000000800 */
[----:B------:R-:W-:Y:S04]  /*121b30*/  STL [R1+0x10f8], R27 ;  /* 0x0010f81b01007387 */ /* 0x000fe80000100800 */
[----:B------:R-:W-:Y:S04]  /*121b40*/  STL [R1+0x5a84], R6 ;  /* 0x005a840601007387 */ /* 0x000fe80000100800 */
[----:B------:R0:W-:Y:S04]  /*121b50*/  STL.64 [R1+0x42f0], R8 ;  /* 0x0042f00801007387 */ /* 0x0001e80000100a00 */
[----:B0-----:R-:W3:Y:S04]  /*121b60*/  LDL.LU.64 R8, [R1+0x5ad8] ;  /* 0x005ad80001087983 */ /* 0x001ee80000300a00 */
[----:B------:R-:W4:Y:S01]  /*121b70*/  LDL.LU R12, [R1+0x586c] ;  /* 0x00586c00010c7983 */ /* 0x000f220000300800 */
[----:B------:R-:W-:Y:S01]  /*121b80*/  UMOV UR17, UR55 ;  /* 0x0000003700117c82 */ /* 0x000fe20008000000 */
[----:B------:R-:W-:-:S02]  /*121b90*/  ULDC.64 UR54, c[0x0][0x228] ;  /* 0x00008a0000367ab9 */ /* 0x000fc40000000a00 */
[----:B------:R-:W-:Y:S04]  /*121ba0*/  STL [R1+0x5a88], R7 ;  /* 0x005a880701007387 */ /* 0x000fe80000100800 */
[----:B------:R-:W3:Y:S01]  /*121bb0*/  LDL.LU R6, [R1+0x5870] ;  /* 0x0058700001067983 */ /* 0x000ee20000300800 */
[----:B--2---:R-:W-:Y:S02]  /*121bc0*/  ISETP.GE.AND P2, PT, R13, UR53, PT ;  /* 0x000000350d007c0c */ /* 0x004fe4000bf46270 */
[----:B----4-:R-:W-:Y:S02]  /*121bd0*/  ISETP.GE.AND P3, PT, R12, UR55, PT ;  /* 0x000000370c007c0c */ /* 0x010fe4000bf66270 */
[----:B---3--:R-:W-:Y:S01]  /*121be0*/  IADD3 R12, P4, R15, R8, RZ ;  /* 0x000000080f0c7210 */ /* 0x008fe20007f9e0ff */
[----:B------:R-:W-:Y:S04]  /*121bf0*/  STL [R1+0x5a8c], R8 ;  /* 0x005a8c0801007387 */ /* 0x000fe80000100800 */
[----:B------:R0:W-:Y:S01]  /*121c00*/  STL [R1+0x5a90], R9 ;  /* 0x005a900901007387 */ /* 0x0001e20000100800 */
[----:B------:R-:W-:-:S03]  /*121c10*/  IMAD.X R13, R16, 0x1, R9, P4 ;  /* 0x00000001100d7824 */ /* 0x000fc600020e0609 */
[----:B0-----:R-:W2:Y:S04]  /*121c20*/  LDL R9, [R1+0x2d04] ;  /* 0x002d040001097983 */ /* 0x001ea80000100800 */
[----:B------:R0:W-:Y:S04]  /*121c30*/  STL.64 [R1+0x4310], R12 ;  /* 0x0043100c01007387 */ /* 0x0001e80000100a00 */
[----:B0-----:R-:W3:Y:S01]  /*121c40*/  LDL.LU R12, [R1+0x5874] ;  /* 0x00587400010c7983 */ /* 0x001ee20000300800 */
[----:B------:R-:W-:Y:S01]  /*121c50*/  UMOV UR51, UR29 ;  /* 0x0000001d00337c82 */ /* 0x000fe20008000000 */
[----:B------:R-:W-:Y:S01]  /*121c60*/  UMOV UR29, UR59 ;  /* 0x0000003b001d7c82 */ /* 0x000fe20008000000 */
[----:B------:R-:W-:Y:S01]  /*121c70*/  ULDC.64 UR58, c[0x0][0x228] ;  /* 0x00008a00003a7ab9 */ /* 0x000fe20000000a00 */
[----:B------:R-:W4:Y:S01]  /*121c80*/  LDL.LU R18, [R1+0x5878] ;  /* 0x0058780001127983 */ /* 0x000f220000300800 */
[----:B------:R-:W-:Y:S01]  /*121c90*/  UMOV UR53, UR15 ;  /* 0x0000000f00357c82 */ /* 0x000fe20008000000 */
[----:B------:R-:W-:Y:S01]  /*121ca0*/  UMOV UR15, UR56 ;  /* 0x00000038000f7c82 */ /* 0x000fe20008000000 */
[----:B------:R-:W-:Y:S01]  /*121cb0*/  ULDC.64 UR56, c[0x0][0x228] ;  /* 0x00008a0000387ab9 */ /* 0x000fe20000000a00 */
[----:B------:R-:W2:Y:S01]  /*121cc0*/  LDL R8, [R1+0x2d08] ;  /* 0x002d080001087983 */ /* 0x000ea20000100800 */
[----:B------:R-:W-:-:S03]  /*121cd0*/  ISETP.GE.AND P4, PT, R6, UR57, PT ;  /* 0x0000003906007c0c */ /* 0x000fc6000bf86270 */
[----:B------:R-:W2:Y:S04]  /*121ce0*/  LDL R7, [R1+0x2d0c] ;  /* 0x002d0c0001077983 */ /* 0x000ea80000100800 */
[----:B------:R-:W2:Y:S04]  /*121cf0*/  LDL R6, [R1+0x2d00] ;  /* 0x002d000001067983 */ /* 0x000ea80000100800 */
[----:B------:R-:W-:Y:S01]  /*121d00*/  STL [R1+0x5a94], R10 ;  /* 0x005a940a01007387 */ /* 0x000fe20000100800 */
[----:B---3--:R-:W-:Y:S02]  /*121d10*/  ISETP.GE.AND P5, PT, R12, UR59, PT ;  /* 0x0000003b0c007c0c */ /* 0x008fe4000bfa6270 */
[----:B------:R-:W-:-:S05]  /*121d20*/  IADD3 R12, P6, R15, R10, RZ ;  /* 0x0000000a0f0c7210 */ /* 0x000fca0007fde0ff */
[----:B------:R-:W-:-:S05]  /*121d30*/  IMAD.X R13, R16, 0x1, R11, P6 ;  /* 0x00000001100d7824 */ /* 0x000fca00030e060b */
[----:B------:R0:W-:Y:S04]  /*121d40*/  STL.64 [R1+0x4330], R12 ;  /* 0x0043300c01007387 */ /* 0x0001e80000100a00 */
[----:B0-----:R-:W3:Y:S04]  /*121d50*/  LDL.LU.64 R12, [R1+0x5ad0] ;  /* 0x005ad000010c7983 */ /* 0x001ee80000300a00 */
[----:B------:R0:W-:Y:S04]  /*121d60*/  STL [R1+0x5a98], R11 ;  /* 0x005a980b01007387 */ /* 0x0001e80000100800 */
[----:B0-----:R-:W3:Y:S01]  /*121d70*/  LDL.LU R11, [R1+0xe88] ;  /* 0x000e8800010b7983 */ /* 0x001ee20000300800 */
[----:B------:R-:W-:Y:S01]  /*121d80*/  @P2 LOP3.LUT R14, R14, 0x1, RZ, 0xfc, !PT ;  /* 0x000000010e0e2812 */ /* 0x000fe200078efcff */
[----:B------:R-:W-:Y:S01]  /*121d90*/  UMOV UR57, UR61 ;  /* 0x0000003d00397c82 */ /* 0x000fe20008000000 */
[----:B------:R-:W-:Y:S01]  /*121da0*/  UMOV UR59, UR60 ;  /* 0x0000003c003b7c82 */ /* 0x000fe20008000000 */
[----:B------:R-:W-:Y:S01]  /*121db0*/  ULDC.64 UR60, c[0x0][0x228] ;  /* 0x00008a00003c7ab9 */ /* 0x000fe20000000a00 */
[----:B------:R-:W-:-:S02]  /*121dc0*/  LOP3.LUT R14, R14, 0xfffffffd, RZ, 0xc0, !PT ;  /* 0xfffffffd0e0e7812 */ /* 0x000fc400078ec0ff */
[----:B------:R-:W-:Y:S02]  /*121dd0*/  LOP3.LUT P1, RZ, R5, 0x1000000, RZ, 0xc0, !PT ;  /* 0x0100000005ff7812 */ /* 0x000fe4000782c0ff */
[----:B----4-:R-:W-:Y:S01]  /*121de0*/  ISETP.GE.AND P6, PT, R18, UR61, PT ;  /* 0x0000003d12007c0c */ /* 0x010fe2000bfc6270 */
[----:B------:R-:W-:Y:S01]  /*121df0*/  UMOV UR61, UR9 ;  /* 0x00000009003d7c82 */ /* 0x000fe20008000000 */
[----:B------:R-:W-:Y:S02]  /*121e00*/  @P3 LOP3.LUT R14, R14, 0x2, RZ, 0xfc, !PT ;  /* 0x000000020e0e3812 */ /* 0x000fe400078efcff */
[----:B--2---:R-:W-:Y:S01]  /*121e10*/  ISETP.LT.AND P3, PT, R9, UR61, !P1 ;  /* 0x0000003d09007c0c */ /* 0x004fe2000cf61270 */
[----:B------:R-:W-:Y:S01]  /*121e20*/  UMOV UR55, UR11 ;  /* 0x0000000b00377c82 */ /* 0x000fe20008000000 */
[----:B------:R-:W-:Y:S01]  /*121e30*/  ULDC UR11, c[0x0][0x228] ;  /* 0x00008a00000b7ab9 */ /* 0x000fe20000000800 */
[----:B------:R-:W-:Y:S01]  /*121e40*/  LOP3.LUT R14, R14, 0xfffffffb, RZ, 0xc0, !PT ;  /* 0xfffffffb0e0e7812 */ /* 0x000fe200078ec0ff */
[----:B------:R-:W-:-:S03]  /*121e50*/  ULDC UR9, c[0x0][0x228] ;  /* 0x00008a0000097ab9 */ /* 0x000fc60000000800 */
[----:B------:R-:W-:Y:S02]  /*121e60*/  @P4 LOP3.LUT R14, R14, 0x4, RZ, 0xfc, !PT ;  /* 0x000000040e0e4812 */ /* 0x000fe400078efcff */
[----:B------:R-:W-:Y:S02]  /*121e70*/  ISETP.LT.AND P4, PT, R8, UR11, !P1 ;  /* 0x0000000b08007c0c */ /* 0x000fe4000cf81270 */
[----:B------:R-:W-:Y:S01]  /*121e80*/  LOP3.LUT P2, RZ, R5, 0x800000, RZ, 0xc0, !PT ;  /* 0x0080000005ff7812 */ /* 0x000fe2000784c0ff */
[----:B------:R-:W-:Y:S01]  /*121e90*/  ULDC UR11, c[0x0][0x228] ;  /* 0x00008a00000b7ab9 */ /* 0x000fe20000000800 */
[----:B------:R-:W-:Y:S01]  /*121ea0*/  IMAD.MOV.U32 R10, RZ, RZ, R19 ;  /* 0x000000ffff0a7224 */ /* 0x000fe200078e0013 */
[----:B------:R-:W-:-:S04]  /*121eb0*/  LOP3.LUT R14, R14, 0xfffffff7, RZ, 0xc0, !PT ;  /* 0xfffffff70e0e7812 */ /* 0x000fc800078ec0ff */
[----:B------:R-:W-:-:S04]  /*121ec0*/  @P5 LOP3.LUT R14, R14, 0x8, RZ, 0xfc, !PT ;  /* 0x000000080e0e5812 */ /* 0x000fc800078efcff */
[----:B------:R-:W-:-:S04]  /*121ed0*/  LOP3.LUT R14, R14, 0xffffffef, RZ, 0xc0, !PT ;  /* 0xffffffef0e0e7812 */ /* 0x000fc800078ec0ff */
[----:B------:R-:W-:-:S05]  /*121ee0*/  @P6 LOP3.LUT R14, R14, 0x10, RZ, 0xfc, !PT ;  /* 0x000000100e0e6812 */ /* 0x000fca00078efcff */
[----:B------:R-:W-:Y:S01]  /*121ef0*/  STL [R1+0x5a9c], R14 ;  /* 0x005a9c0e01007387 */ /* 0x000fe20000100800 */
[----:B---3--:R-:W-:-:S04]  /*121f00*/  LOP3.LUT R11, R11, 0xff7fffff, RZ, 0xc0, !PT ;  /* 0xff7fffff0b0b7812 */ /* 0x008fc800078ec0ff */
[----:B------:R-:W-:Y:S02]  /*121f10*/  @P3 LOP3.LUT R11, R11, 0x800000, RZ, 0xfc, !PT ;  /* 0x008000000b0b3812 */ /* 0x000fe400078efcff */
[----:B------:R-:W-:Y:S02]  /*121f20*/  ISETP.LT.AND P3, PT, R7, UR9, !P1 ;  /* 0x0000000907007c0c */ /* 0x000fe4000cf61270 */
[----:B------:R-:W-:Y:S02]  /*121f30*/  LOP3.LUT R11, R11, 0xffbfffff, RZ, 0xc0, !PT ;  /* 0xffbfffff0b0b7812 */ /* 0x000fe400078ec0ff */
[----:B------:R-:W-:Y:S01]  /*121f40*/  ISETP.LT.AND P1, PT, R6, UR7, !P1 ;  /* 0x0000000706007c0c */ /* 0x000fe2000cf21270 */
[----:B------:R-:W-:Y:S01]  /*121f50*/  ULDC UR9, c[0x0][0x228] ;  /* 0x00008a0000097ab9 */ /* 0x000fe20000000800 */
[----:B------:R-:W-:Y:S02]  /*121f60*/  IADD3 R18, P0, R15, R12, RZ ;  /* 0x0000000c0f127210 */ /* 0x000fe40007f1e0ff */
[----:B------:R-:W-:Y:S01]  /*121f70*/  @P4 LOP3.LUT R11, R11, 0x400000, RZ, 0xfc, !PT ;  /* 0x004000000b0b4812 */ /* 0x000fe200078efcff */
[----:B------:R-:W-:-:S03]  /*121f80*/  ULDC UR7, c[0x0][0x228] ;  /* 0x00008a0000077ab9 */ /* 0x000fc60000000800 */
[----:B------:R-:W-:-:S04]  /*121f90*/  LOP3.LUT R11, R11, 0xffdfffff, RZ, 0xc0, !PT ;  /* 0xffdfffff0b0b7812 */ /* 0x000fc800078ec0ff */
[----:B------:R-:W-:Y:S02]  /*121fa0*/  @P3 LOP3.LUT R11, R11, 0x200000, RZ, 0xfc, !PT ;  /* 0x002000000b0b3812 */ /* 0x000fe400078efcff */
[----:B------:R-:W-:Y:S02]  /*121fb0*/  ISETP.LT.AND P3, PT, R9, UR59, !P2 ;  /* 0x0000003b09007c0c */ /* 0x000fe4000d761270 */
[----:B------:R-:W-:Y:S02]  /*121fc0*/  LOP3.LUT R11, R11, 0xffefffff, RZ, 0xc0, !PT ;  /* 0xffefffff0b0b7812 */ /* 0x000fe400078ec0ff */
[----:B------:R-:W-:Y:S01]  /*121fd0*/  ISETP.LT.AND P4, PT, R8, UR11, !P2 ;  /* 0x0000000b08007c0c */ /* 0x000fe2000d781270 */
[----:B------:R-:W-:Y:S01]  /*121fe0*/  IMAD.X R19, R16, 0x1, R13, P0 ;  /* 0x0000000110137824 */ /* 0x000fe200000e060d */
[----:B------:R-:W-:Y:S01]  /*121ff0*/  @P1 LOP3.LUT R11, R11, 0x100000, RZ, 0xfc, !PT ;  /* 0x001000000b0b1812 */ /* 0x000fe200078efcff */
[----:B------:R-:W-:-:S03]  /*122000*/  ULDC UR11, c[0x0][0x228] ;  /* 0x00008a00000b7ab9 */ /* 0x000fc60000000800 */
[----:B------:R-:W-:-:S04]  /*122010*/  LOP3.LUT R11, R11, 0xfff7ffff, RZ, 0xc0, !PT ;  /* 0xfff7ffff0b0b7812 */ /* 0x000fc800078ec0ff */
[----:B------:R-:W-:Y:S02]  /*122020*/  @P3 LOP3.LUT R11, R11, 0x80000, RZ, 0xfc, !PT ;  /* 0x000800000b0b3812 */ /* 0x000fe400078efcff */
[----:B------:R-:W-:Y:S02]  /*122030*/  ISETP.LT.AND P3, PT, R7, UR9, !P2 ;  /* 0x0000000907007c0c */ /* 0x000fe4000d761270 */
[----:B------:R-:W-:Y:S02]  /*122040*/  LOP3.LUT R11, R11, 0xfffbffff, RZ, 0xc0, !PT ;  /* 0xfffbffff0b0b7812 */ /* 0x000fe400078ec0ff */
[----:B------:R-:W-:Y:S02]  /*122050*/  ISETP.LT.AND P2, PT, R6, UR7, !P2 ;  /* 0x0000000706007c0c */ /* 0x000fe4000d741270 */
[----:B------:R-:W-:Y:S01]  /*122060*/  LOP3.LUT P0, RZ, R5, 0x400000, RZ, 0xc0, !PT ;  /* 0x0040000005ff7812 */ /* 0x000fe2000780c0ff */
[----:B------:R-:W-:Y:S01]  /*122070*/  ULDC UR9, c[0x0][0x228] ;  /* 0x00008a0000097ab9 */ /* 0x000fe20000000800 */
        /* <DEDUP_REMOVED lines=9> */
[----:B------:R-:W-:-:S04]  /*122110*/  @P2 LOP3.LUT R11, R11, 0x10000, RZ, 0xfc, !PT ;  /* 0x000100000b0b2812 */ /* 0x000fc800078efcff */
[----:B------:R-:W-:-:S04]  /*122120*/  LOP3.LUT R11, R11, 0xffff7fff, RZ, 0xc0, !PT ;  /* 0xffff7fff0b0b7812 */ /* 0x000fc800078ec0ff */
[----:B------:R-:W-:Y:S02]  /*122130*/  @P3 LOP3.LUT R11, R11, 0x8000, RZ, 0xfc, !PT ;  /* 0x000080000b0b3812 */ /* 0x000fe400078efcff */
[----:B------:R-:W-:Y:S02]  /*122140*/  ISETP.LT.AND P3, PT, R7, UR9, !P0 ;  /* 0x0000000907007c0c */ /* 0x000fe4000c761270 */
[----:B------:R-:W-:Y:S02]  /*122150*/  LOP3.LUT R11, R11, 0xffffbfff, RZ, 0xc0, !PT ;  /* 0xffffbfff0b0b7812 */ /* 0x000fe400078ec0ff */
[----:B------:R-:W-:Y:S01]  /*122160*/  ISETP.LT.AND P0, PT, R6, UR7, !P0 ;  /* 0x0000000706007c0c */ /* 0x000fe2000c701270 */
[----:B------:R-:W-:Y:S01]  /*122170*/  ULDC UR9, c[0x0][0x228] ;  /* 0x00008a0000097ab9 */ /* 0x000fe20000000800 */
[----:B------:R-:W-:Y:S01]  /*122180*/  ULDC UR7, c[0x0][0x228] ;  /* 0x00008a0000077ab9 */ /* 0x000fe20000000800 */
[----:B------:R-:W-:-:S04]  /*122190*/  @P4 LOP3.LUT R11, R11, 0x4000, RZ, 0xfc, !PT ;  /* 0x000040000b0b4812 */ /* 0x000fc800078efcff */
        /* <DEDUP_REMOVED lines=19> */
[----:B------:R-:W-:Y:S02]  /*1222d0*/  ISETP.LT.AND P4, PT, R8, UR11, !P2 ;  /* 0x0000000b08007c0c */ /* 0x000fe4000d781270 */
[----:B------:R-:W-:Y:S02]  /*1222e0*/  LOP3.LUT P0, RZ, R5, 0x80000, RZ, 0xc0, !PT ;  /* 0x0008000005ff7812 */ /* 0x000fe4000780c0ff */
[----:B------:R-:W-:Y:S01]  /*1222f0*/  LOP3.LUT R11, R11, 0xfffffeff, RZ, 0xc0, !PT ;  /* 0xfffffeff0b0b7812 */ /* 0x000fe200078ec0ff */
[----:B------:R-:W-:Y:S01]  /*122300*/  ULDC UR11, c[0x0][0x228] ;  /* 0x00008a00000b7ab9 */ /* 0x000fe20000000800 */
[----:B------:R0:W-:Y:S01]  /*122310*/  STL.64 [R1+0x4340], R18 ;  /* 0x0043401201007387 */ /* 0x0001e20000100a00 */
[----:B------:R-:W-:Y:S01]  /*122320*/  ULDC UR53, c[0x0][0x228] ;  /* 0x00008a0000357ab9 */ /* 0x000fe20000000800 */
[----:B------:R-:W-:-:S04]  /*122330*/  @P1 LOP3.LUT R11, R11, 0x100, RZ, 0xfc, !PT ;  /* 0x000001000b0b1812 */ /* 0x000fc800078efcff */
[----:B------:R-:W-:-:S04]  /*122340*/  LOP3.LUT R11, R11, 0xffffff7f, RZ, 0xc0, !PT ;  /* 0xffffff7f0b0b7812 */ /* 0x000fc800078ec0ff */
[----:B------:R-:W-:Y:S02]  /*122350*/  @P3 LOP3.LUT R11, R11, 0x80, RZ, 0xfc, !PT ;  /* 0x000000800b0b3812 */ /* 0x000fe400078efcff */
[----:B------:R-:W-:Y:S02]  /*122360*/  ISETP.LT.AND P3, PT, R7, UR9, !P2 ;  /* 0x0000000907007c0c */ /* 0x000fe4000d761270 */
[----:B------:R-:W-:Y:S01]  /*122370*/  ISETP.LT.AND P5, PT, R8, UR11, !P0 ;  /* 0x0000000b08007c0c */ /* 0x000fe2000c7a1270 */
[----:B0-----:R-:W2:Y:S01]  /*122380*/  LDL.LU.64 R18, [R1+0x5ac8] ;  /* 0x005ac80001127983 */ /* 0x001ea20000300a00 */
[----:B------:R-:W-:Y:S02]  /*122390*/  LOP3.LUT R11, R11, 0xffffffbf, RZ, 0xc0, !PT ;  /* 0xffffffbf0b0b7812 */ /* 0x000fe400078ec0ff */
[----:B------:R-:W-:Y:S01]  /*1223a0*/  ISETP.LT.AND P2, PT, R6, UR7, !P2 ;  /* 0x0000000706007c0c */ /* 0x000fe2000d741270 */
[----:B------:R-:W-:Y:S01]  /*1223b0*/  ULDC UR9, c[0x0][0x228] ;  /* 0x00008a0000097ab9 */ /* 0x000fe20000000800 */
[----:B------:R-:W-:Y:S01]  /*1223c0*/  ULDC UR7, c[0x0][0x228] ;  /* 0x00008a0000077ab9 */ /* 0x000fe20000000800 */
[----:B------:R-:W-:-:S02]  /*1223d0*/  @P4 LOP3.LUT R11, R11, 0x40, RZ, 0xfc, !PT ;  /* 0x000000400b0b4812 */ /* 0x000fc400078efcff */
[----:B------:R-:W-:Y:S01]  /*1223e0*/  LOP3.LUT P1, RZ, R5, 0x40000, RZ, 0xc0, !PT ;  /* 0x0004000005ff7812 */ /* 0x000fe2000782c0ff */
[----:B------:R-:W-:Y:S01]  /*1223f0*/  ULDC UR11, c[0x0][0x228] ;  /* 0x00008a00000b7ab9 */ /* 0x000fe20000000800 */
[----:B------:R-:W-:-:S04]  /*122400*/  LOP3.LUT R11, R11, 0xffffffdf, RZ, 0xc0, !PT ;  /* 0xffffffdf0b0b7812 */ /* 0x000fc800078ec0ff */
[----:B------:R-:W-:Y:S02]  /*122410*/  @P3 LOP3.LUT R11, R11, 0x20, RZ, 0xfc, !PT ;  /* 0x000000200b0b3812 */ /* 0x000fe400078efcff */
[----:B------:R-:W-:Y:S02]  /*122420*/  ISETP.LT.AND P3, PT, R9, UR51, !P0 ;  /* 0x0000003309007c0c */ /* 0x000fe4000c761270 */
[----:B------:R-:W-:Y:S01]  /*122430*/  ISETP.LT.AND P4, PT, R7, UR9, !P0 ;  /* 0x0000000907007c0c */ /* 0x000fe2000c781270 */
[----:B------:R-:W-:Y:S01]  /*122440*/  ULDC UR9, c[0x0][0x228] ;  /* 0x00008a0000097ab9 */ /* 0x000fe20000000800 */
[----:B------:R-:W-:Y:S02]  /*122450*/  LOP3.LUT R11, R11, 0xffffffef, RZ, 0xc0, !PT ;  /* 0xffffffef0b0b7812 */ /* 0x000fe400078ec0ff */
[----:B------:R-:W-:Y:S01]  /*122460*/  R2UR UR59, R17 ;  /* 0x00000000113b72ca */ /* 0x000fe200000e0000 */
[----:B------:R-:W-:Y:S01]  /*122470*/  ULDC UR51, c[0x0][0x228] ;  /* 0x00008a0000337ab9 */ /* 0x000fe20000000800 */
[----:B------:R-:W-:-:S04]  /*122480*/  @P2 LOP3.LUT R11, R11, 0x10, RZ, 0xfc, !PT ;  /* 0x000000100b0b2812 */ /* 0x000fc800078efcff */
[----:B------:R-:W-:-:S04]  /*122490*/  LOP3.LUT R11, R11, 0xfffffff7, RZ, 0xc0, !PT ;  /* 0xfffffff70b0b7812 */ /* 0x000fc800078ec0ff */
[----:B------:R-:W-:-:S04]  /*1224a0*/  @P3 LOP3.LUT R11, R11, 0x8, RZ, 0xfc, !PT ;  /* 0x000000080b0b3812 */ /* 0x000fc800078efcff */
[----:B------:R-:W-:Y:S02]  /*1224b0*/  LOP3.LUT R11, R11, 0xfffffffb, RZ, 0xc0, !PT ;  /* 0xfffffffb0b0b7812 */ /* 0x000fe400078ec0ff */
[----:B------:R-:W-:Y:S01]  /*1224c0*/  ISETP.LT.AND P3, PT, R6, UR7, !P0 ;  /* 0x0000000706007c0c */ /* 0x000fe2000c761270 */
[----:B------:R-:W-:Y:S01]  /*1224d0*/  ULDC UR7, c[0x0][0x228] ;  /* 0x00008a0000077ab9 */ /* 0x000fe20000000800 */
[----:B------:R-:W-:-:S04]  /*1224e0*/  @P5 LOP3.LUT R11, R11, 0x4, RZ, 0xfc, !PT ;  /* 0x000000040b0b5812 */ /* 0x000fc800078efcff */
[----:B------:R-:W-:-:S04]  /*1224f0*/  LOP3.LUT R11, R11, 0xfffffffd, RZ, 0xc0, !PT ;  /* 0xfffffffd0b0b7812 */ /* 0x000fc800078ec0ff */
[----:B------:R-:W-:-:S04]  /*122500*/  @P4 LOP3.LUT R11, R11, 0x2, RZ, 0xfc, !PT ;  /* 0x000000020b0b4812 */ /* 0x000fc800078efcff */
[----:B------:R-:W-:-:S04]  /*122510*/  LOP3.LUT R11, R11, 0xfffffffe, RZ, 0xc0, !PT ;  /* 0xfffffffe0b0b7812 */ /* 0x000fc800078ec0ff */
[----:B------:R-:W-:-:S05]  /*122520*/  @P3 LOP3.LUT R11, R11, 0x1, RZ, 0xfc, !PT ;  /* 0x000000010b0b3812 */ /* 0x000fca00078efcff */
[----:B------:R0:W-:Y:S04]  /*122530*/  STL [R1+0xe88], R11 ;  /* 0x000e880b01007387 */ /* 0x0001e80000100800 */
[----:B0-----:R-:W3:Y:S01]  /*122540*/  LDL.LU R11, [R1+0xd9c] ;  /* 0x000d9c00010b7983 */ /* 0x001ee20000300800 */
[----:B------:R-:W-:Y:S02]  /*122550*/  ISETP.LT.AND P3, PT, R9, UR49, !P1 ;  /* 0x0000003109007c0c */ /* 0x000fe4000cf61270 */
[----:B------:R-:W-:Y:S02]  /*122560*/  ISETP.LT.AND P5, PT, R8, UR11, !P1 ;  /* 0x0000000b08007c0c */ /* 0x000fe4000cfa1270 */
[----:B------:R-:W-:Y:S02]  /*122570*/  ISETP.LT.AND P4, PT, R7, UR9, !P1 ;  /* 0x0000000907007c0c */ /* 0x000fe4000cf81270 */
[C---:B------:R-:W-:Y:S01]  /*122580*/  LOP3.LUT P2, RZ, R5.reuse, 0x20000, RZ, 0xc0, !PT ;  /* 0x0002000005ff7812 */ /* 0x040fe2000784c0ff */
[----:B------:R-:W-:Y:S01]  /*122590*/  ULDC UR11, c[0x0][0x228] ;  /* 0x00008a00000b7ab9 */ /* 0x000fe20000000800 */
[----:B------:R-:W-:Y:S01]  /*1225a0*/  ULDC UR9, c[0x0][0x228] ;  /* 0x00008a0000097ab9 */ /* 0x000fe20000000800 */
[----:B------:R-:W-:Y:S01]  /*1225b0*/  LOP3.LUT P0, RZ, R5, 0x10000, RZ, 0xc0, !PT ;  /* 0x0001000005ff7812 */ /* 0x000fe2000780c0ff */
[----:B------:R-:W4:Y:S01]  /*1225c0*/  LDL.LU R16, [R1+0xd98] ;  /* 0x000d980001107983 */ /* 0x000f220000300800 */
[----:B---3--:R-:W-:-:S04]  /*1225d0*/  LOP3.LUT R11, R11, 0x7fffffff, RZ, 0xc0, !PT ;  /* 0x7fffffff0b0b7812 */ /* 0x008fc800078ec0ff */
[----:B------:R-:W-:-:S04]  /*1225e0*/  @P3 LOP3.LUT R11, R11, 0x80000000, RZ, 0xfc, !PT ;  /* 0x800000000b0b3812 */ /* 0x000fc800078efcff */
[----:B------:R-:W-:Y:S02]  /*1225f0*/  LOP3.LUT R11, R11, 0xbfffffff, RZ, 0xc0, !PT ;  /* 0xbfffffff0b0b7812 */ /* 0x000fe400078ec0ff */
[----:B------:R-:W-:Y:S01]  /*122600*/  ISETP.LT.AND P3, PT, R6, UR7, !P1 ;  /* 0x0000000706007c0c */ /* 0x000fe2000cf61270 */
[----:B------:R-:W-:Y:S01]  /*122610*/  ULDC UR7, c[0x0][0x228] ;  /* 0x00008a0000077ab9 */ /* 0x000fe20000000800 */
[----:B------:R-:W-:-:S04]  /*122620*/  @P5 LOP3.LUT R11, R11, 0x40000000, RZ, 0xfc, !PT ;  /* 0x400000000b0b5812 */ /* 0x000fc800078efcff */
[----:B------:R-:W-:-:S04]  /*122630*/  LOP3.LUT R11, R11, 0xdfffffff, RZ, 0xc0, !PT ;  /* 0xdfffffff0b0b7812 */ /* 0x000fc800078ec0ff */
[----:B------:R-:W-:Y:S02]  /*122640*/  @P4 LOP3.LUT R11, R11, 0x20000000, RZ, 0xfc, !PT ;  /* 0x200000000b0b4812 */ /* 0x000fe400078efcff */
[----:B------:R-:W-:Y:S02]  /*122650*/  ISETP.LT.AND P4, PT, R9, UR47, !P2 ;  /* 0x0000002f09007c0c */ /* 0x000fe4000d781270 */
[----:B------:R-:W-:Y:S01]  /*122660*/  ISETP.LT.AND P5, PT, R8, UR11, !P2 ;  /* 0x0000000b08007c0c */ /* 0x000fe2000d7a1270 */
[----:B------:R-:W-:Y:S01]  /*122670*/  ULDC UR11, c[0x0][0x228] ;  /* 0x00008a00000b7ab9 */ /* 0x000fe20000000800 */
[----:B------:R-:W-:Y:S02]  /*122680*/  LOP3.LUT R11, R11, 0xefffffff, RZ, 0xc0, !PT ;  /* 0xefffffff0b0b7812 */ /* 0x000fe400078ec0ff */
[----:B------:R-:W-:Y:S02]  /*122690*/  LOP3.LUT P1, RZ, R5, 0x8000, RZ, 0xc0, !PT ;  /* 0x0000800005ff7812 */ /* 0x000fe4000782c0ff */
[----:B----4-:R-:W-:Y:S01]  /*1226a0*/  LOP3.LUT R16, R16, 0x7fffffff, RZ, 0xc0, !PT ;  /* 0x7fffffff10107812 */ /* 0x010fe200078ec0ff */
[----:B------:R-:W-:Y:S01]  /*1226b0*/  ULDC UR47, c[0x0][0x228] ;  /* 0x00008a00002f7ab9 */ /* 0x000fe20000000800 */
[----:B------:R-:W-:-:S04]  /*1226c0*/  @P3 LOP3.LUT R11, R11, 0x10000000, RZ, 0xfc, !PT ;  /* 0x100000000b0b3812 */ /* 0x000fc800078efcff */
[----:B------:R-:W-:-:S04]  /*1226d0*/  LOP3.LUT R11, R11, 0xf7ffffff, RZ, 0xc0, !PT ;  /* 0xf7ffffff0b0b7812 */ /* 0x000fc800078ec0ff */
[----:B------:R-:W-:Y:S02]  /*1226e0*/  @P4 LOP3.LUT R11, R11, 0x8000000, RZ, 0xfc, !PT ;  /* 0x080000000b0b4812 */ /* 0x000fe400078efcff */
[----:B------:R-:W-:Y:S02]  /*1226f0*/  ISETP.LT.AND P4, PT, R7, UR9, !P2 ;  /* 0x0000000907007c0c */ /* 0x000fe4000d781270 */
[----:B------:R-:W-:Y:S02]  /*122700*/  LOP3.LUT R11, R11, 0xfbffffff, RZ, 0xc0, !PT ;  /* 0xfbffffff0b0b7812 */ /* 0x000fe400078ec0ff */
[----:B------:R-:W-:Y:S02]  /*122710*/  ISETP.LT.AND P2, PT, R6, UR7, !P2 ;  /* 0x0000000706007c0c */ /* 0x000fe4000d741270 */
[----:B------:R-:W-:Y:S01]  /*122720*/  ISETP.LT.AND P6, PT, R8, UR11, !P0 ;  /* 0x0000000b08007c0c */ /* 0x000fe2000c7c1270 */
[----:B------:R-:W-:Y:S01]  /*122730*/  ULDC UR9, c[0x0][0x228] ;  /* 0x00008a0000097ab9 */ /* 0x000fe20000000800 */
[----:B------:R-:W-:Y:S01]  /*122740*/  @P5 LOP3.LUT R11, R11, 0x4000000, RZ, 0xfc, !PT ;  /* 0x040000000b0b5812 */ /* 0x000fe200078efcff */
[----:B------:R-:W-:Y:S01]  /*122750*/  ULDC UR7, c[0x0][0x228] ;  /* 0x00008a0000077ab9 */ /* 0x000fe20000000800 */
[----:B------:R-:W-:-:S02]  /*122760*/  ULDC UR11, c[0x0][0x228] ;  /* 0x00008a00000b7ab9 */ /* 0x000fc40000000800 */
[----:B------:R-:W-:-:S04]  /*122770*/  LOP3.LUT R11, R11, 0xfdffffff, RZ, 0xc0, !PT ;  /* 0xfdffffff0b0b7812 */ /* 0x000fc800078ec0ff */
[----:B------:R-:W-:Y:S02]  /*122780*/  @P4 LOP3.LUT R11, R11, 0x2000000, RZ, 0xfc, !PT ;  /* 0x020000000b0b4812 */ /* 0x000fe400078efcff */
[----:B------:R-:W-:Y:S02]  /*122790*/  ISETP.LT.AND P4, PT, R9, UR45, !P0 ;  /* 0x0000002d09007c0c */ /* 0x000fe4000c781270 */
[----:B------:R-:W-:Y:S01]  /*1227a0*/  ISETP.LT.AND P5, PT, R7, UR9, !P0 ;  /* 0x0000000907007c0c */ /* 0x000fe2000c7a1270 */
[----:B------:R-:W-:Y:S01]  /*1227b0*/  ULDC UR9, c[0x0][0x228] ;  /* 0x00008a0000097ab9 */ /* 0x000fe20000000800 */
[----:B------:R-:W-:Y:S02]  /*1227c0*/  LOP3.LUT R11, R11, 0xfeffffff, RZ, 0xc0, !PT ;  /* 0xfeffffff0b0b7812 */ /* 0x000fe400078ec0ff */
[----:B------:R-:W-:Y:S01]  /*1227d0*/  LOP3.LUT P3, RZ, R5, 0x4000, RZ, 0xc0, !PT ;  /* 0x0000400005ff7812 */ /* 0x000fe2000786c0ff */
        /* <DEDUP_REMOVED lines=11> */
[----:B------:R-:W-:Y:S02]  /*122890*/  @P4 LOP3.LUT R11, R11, 0x100000, RZ, 0xfc, !PT ;  /* 0x001000000b0b4812 */ /* 0x000fe400078efcff */
[----:B------:R-:W-:Y:S02]  /*1228a0*/  ISETP.LT.AND P4, PT, R6, UR43, !P1 ;  /* 0x0000002b06007c0c */ /* 0x000fe4000cf81270 */
[----:B------:R-:W-:Y:S02]  /*1228b0*/  ISETP.LT.AND P5, PT, R9, UR11, !P1 ;  /* 0x0000000b09007c0c */ /* 0x000fe4000cfa1270 */
[----:B------:R-:W-:Y:S02]  /*1228c0*/  LOP3.LUT P2, RZ, R5, 0x2000, RZ, 0xc0, !PT ;  /* 0x0000200005ff7812 */ /* 0x000fe4000784c0ff */
[----:B------:R-:W-:Y:S01]  /*1228d0*/  LOP3.LUT R11, R11, 0xfffdffff, RZ, 0xc0, !PT ;  /* 0xfffdffff0b0b7812 */ /* 0x000fe200078ec0ff */
[----:B------:R-:W-:-:S06]  /*1228e0*/  ULDC UR11, c[0x0][0x228] ;  /* 0x00008a00000b7ab9 */ /* 0x000fcc0000000800 */
[----:B------:R-:W-:Y:S02]  /*1228f0*/  @P4 LOP3.LUT R11, R11, 0x20000, RZ, 0xfc, !PT ;  /* 0x000200000b0b4812 */ /* 0x000fe400078efcff */
[C---:B------:R-:W-:Y:S02]  /*122900*/  ISETP.LT.AND P4, PT, R8.reuse, UR9, !P1 ;  /* 0x0000000908007c0c */ /* 0x040fe4000cf81270 */
[----:B------:R-:W-:Y:S02]  /*122910*/  LOP3.LUT R11, R11, 0xfff7ffff, RZ, 0xc0, !PT ;  /* 0xfff7ffff0b0b7812 */ /* 0x000fe400078ec0ff */
[----:B------:R-:W-:Y:S01]  /*122920*/  ISETP.LT.AND P1, PT, R7, UR7, !P1 ;  /* 0x0000000707007c0c */ /* 0x000fe2000cf21270 */
[----:B------:R-:W-:Y:S01]  /*122930*/  ULDC UR7, c[0x0][0x228] ;  /* 0x00008a0000077ab9 */ /* 0x000fe20000000800 */
[----:B------:R-:W-:Y:S02]  /*122940*/  ISETP.LT.AND P6, PT, R8, UR11, !P2 ;  /* 0x0000000b08007c0c */ /* 0x000fe4000d7c1270 */
[----:B------:R-:W-:Y:S01]  /*122950*/  @P5 LOP3.LUT R11, R11, 0x80000, RZ, 0xfc, !PT ;  /* 0x000800000b0b5812 */ /* 0x000fe200078efcff */
[----:B------:R-:W-:Y:S01]  /*122960*/  ULDC UR9, c[0x0][0x228] ;  /* 0x00008a0000097ab9 */ /* 0x000fe20000000800 */
[----:B------:R-:W-:Y:S01]  /*122970*/  LOP3.LUT P0, RZ, R5, 0x1000, RZ, 0xc0, !PT ;  /* 0x0000100005ff7812 */ /* 0x000fe2000780c0ff */
[----:B------:R-:W-:Y:S01]  /*122980*/  ULDC UR11, c[0x0][0x228] ;  /* 0x00008a00000b7ab9 */ /* 0x000fe20000000800 */
[----:B------:R-:W-:-:S04]  /*122990*/  LOP3.LUT R11, R11, 0xfffbffff, RZ, 0xc0, !PT ;  /* 0xfffbffff0b0b7812 */ /* 0x000fc800078ec0ff */
[----:B------:R-:W-:Y:S02]  /*1229a0*/  @P4 LOP3.LUT R11, R11, 0x40000, RZ, 0xfc, !PT ;  /* 0x000400000b0b4812 */ /* 0x000fe400078efcff */
[----:B------:R-:W-:Y:S02]  /*1229b0*/  ISETP.LT.AND P4, PT, R9, UR41, !P3 ;  /* 0x0000002909007c0c */ /* 0x000fe4000df81270 */
[----:B------:R-:W-:Y:S02]  /*1229c0*/  LOP3.LUT R11, R11, 0xfffeffff, RZ, 0xc0, !PT ;  /* 0xfffeffff0b0b7812 */ /* 0x000fe400078ec0ff */
[----:B------:R-:W-:Y:S02]  /*1229d0*/  ISETP.LT.AND P5, PT, R8, UR39, !P3 ;  /* 0x0000002708007c0c */ /* 0x000fe4000dfa1270 */
[----:B------:R-:W-:-:S04]  /*1229e0*/  @P1 LOP3.LUT R11, R11, 0x10000, RZ, 0xfc, !PT ;  /* 0x000100000b0b1812 */ /* 0x000fc800078efcff */
[----:B------:R-:W-:-:S04]  /*1229f0*/  LOP3.LUT R11, R11, 0xffff7fff, RZ, 0xc0, !PT ;  /* 0xffff7fff0b0b7812 */ /* 0x000fc800078ec0ff */
[----:B------:R-:W-:Y:S02]  /*122a00*/  @P4 LOP3.LUT R11, R11, 0x8000, RZ, 0xfc, !PT ;  /* 0x000080000b0b4812 */ /* 0x000fe400078efcff */
[----:B------:R-:W-:Y:S02]  /*122a10*/  ISETP.LT.AND P4, PT, R7, UR37, !P3 ;  /* 0x0000002507007c0c */ /* 0x000fe4000df81270 */
[----:B------:R-:W-:-:S04]  /*122a20*/  LOP3.LUT R11, R11, 0xffffbfff, RZ, 0xc0, !PT ;  /* 0xffffbfff0b0b7812 */ /* 0x000fc800078ec0ff */
[----:B------:R-:W-:-:S04]  /*122a30*/  @P5 LOP3.LUT R11, R11, 0x4000, RZ, 0xfc, !PT ;  /* 0x000040000b0b5812 */ /* 0x000fc800078efcff */
[----:B------:R-:W-:-:S04]  /*122a40*/  LOP3.LUT R11, R11, 0xffffdfff, RZ, 0xc0, !PT ;  /* 0xffffdfff0b0b7812 */ /* 0x000fc800078ec0ff */
[----:B------:R-:W-:Y:S02]  /*122a50*/  @P4 LOP3.LUT R11, R11, 0x2000, RZ, 0xfc, !PT ;  /* 0x000020000b0b4812 */ /* 0x000fe400078efcff */
[----:B------:R-:W-:Y:S02]  /*122a60*/  ISETP.LT.AND P4, PT, R6, UR7, !P3 ;  /* 0x0000000706007c0c */ /* 0x000fe4000df81270 */
[----:B------:R-:W-:Y:S01]  /*122a70*/  ISETP.LT.AND P5, PT, R7, UR9, !P2 ;  /* 0x0000000907007c0c */ /* 0x000fe2000d7a1270 */
[----:B------:R-:W-:Y:S01]  /*122a80*/  ULDC UR7, c[0x0][0x228] ;  /* 0x00008a0000077ab9 */ /* 0x000fe20000000800 */
[----:B------:R-:W-:Y:S01]  /*122a90*/  LOP3.LUT R11, R11, 0xffffefff, RZ, 0xc0, !PT ;  /* 0xffffefff0b0b7812 */ /* 0x000fe200078ec0ff */
[----:B------:R-:W-:-:S08]  /*122aa0*/  ULDC UR9, c[0x0][0x228] ;  /* 0x00008a0000097ab9 */ /* 0x000fd00000000800 */
[----:B------:R-:W-:Y:S02]  /*122ab0*/  @P4 LOP3.LUT R11, R11, 0x1000, RZ, 0xfc, !PT ;  /* 0x000010000b0b4812 */ /* 0x000fe400078efcff */
[----:B------:R-:W-:Y:S02]  /*122ac0*/  ISETP.LT.AND P4, PT, R9, UR35, !P2 ;  /* 0x0000002309007c0c */ /* 0x000fe4000d781270 */
[----:B------:R-:W-:-:S11]  /*122ad0*/  LOP3.LUT R11, R11, 0xfffff7ff, RZ, 0xc0, !PT ;  /* 0xfffff7ff0b0b7812 */ /* 0x000fd600078ec0ff */
        /* <DEDUP_REMOVED lines=11> */
[----:B------:R-:W-:Y:S02]  /*122b90*/  ISETP.LT.AND P5, PT, R7, UR9, !P0 ;  /* 0x0000000907007c0c */ /* 0x000fe4000c7a1270 */
[----:B------:R-:W-:Y:S02]  /*122ba0*/  LOP3.LUT R11, R11, 0xffffff7f, RZ, 0xc0, !PT ;  /* 0xffffff7f0b0b7812 */ /* 0x000fe400078ec0ff */
[C---:B------:R-:W-:Y:S01]  /*122bb0*/  LOP3.LUT P1, RZ, R5.reuse, 0x800, RZ, 0xc0, !PT ;  /* 0x0000080005ff7812 */ /* 0x040fe2000782c0ff */
[----:B------:R-:W-:Y:S01]  /*122bc0*/  ULDC UR11, c[0x0][0x228] ;  /* 0x00008a00000b7ab9 */ /* 0x000fe20000000800 */
[----:B------:R-:W-:Y:S01]  /*122bd0*/  ULDC UR9, c[0x0][0x228] ;  /* 0x00008a0000097ab9 */ /* 0x000fe20000000800 */
[----:B------:R-:W-:-:S02]  /*122be0*/  LOP3.LUT P3, RZ, R5, 0x400, RZ, 0xc0, !PT ;  /* 0x0000040005ff7812 */ /* 0x000fc4000786c0ff */
[----:B------:R-:W-:Y:S01]  /*122bf0*/  LOP3.LUT P2, RZ, R5, 0x200, RZ, 0xc0, !PT ;  /* 0x0000020005ff7812 */ /* 0x000fe2000784c0ff */
[----:B------:R-:W-:Y:S01]  /*122c00*/  ULDC UR33, c[0x0][0x228] ;  /* 0x00008a0000217ab9 */ /* 0x000fe20000000800 */
        /* <DEDUP_REMOVED lines=12> */
[----:B------:R-:W-:Y:S01]  /*122cd0*/  LOP3.LUT R11, R11, 0xfffffff7, RZ, 0xc0, !PT ;  /* 0xfffffff70b0b7812 */ /* 0x000fe200078ec0ff */
[----:B------:R-:W-:Y:S01]  /*122ce0*/  ULDC UR11, c[0x0][0x228] ;  /* 0x00008a00000b7ab9 */ /* 0x000fe20000000800 */
[----:B------:R-:W-:-:S05]  /*122cf0*/  ULDC UR9, c[0x0][0x228] ;  /* 0x00008a0000097ab9 */ /* 0x000fca0000000800 */
        /* <DEDUP_REMOVED lines=9> */
[----:B------:R0:W-:Y:S02]  /*122d90*/  STL [R1+0xd9c], R11 ;  /* 0x000d9c0b01007387 */ /* 0x0001e40000100800 */
[----:B0-----:R-:W-:Y:S02]  /*122da0*/  IMAD.MOV.U32 R11, RZ, RZ, R23 ;  /* 0x000000ffff0b7224 */ /* 0x001fe400078e0017 */
[----:B------:R-:W3:Y:S01]  /*122db0*/  LDL.LU R23, [R1+0x184] ;  /* 0x0001840001177983 */ /* 0x000ee20000300800 */
[----:B------:R-:W-:Y:S02]  /*122dc0*/  ISETP.LT.AND P4, PT, R9, UR29, !P3 ;  /* 0x0000001d09007c0c */ /* 0x000fe4000df81270 */
[----:B------:R-:W-:Y:S02]  /*122dd0*/  ISETP.LT.AND P6, PT, R8, UR11, !P3 ;  /* 0x0000000b08007c0c */ /* 0x000fe4000dfc1270 */
[----:B------:R-:W-:Y:S01]  /*122de0*/  ISETP.LT.AND P5, PT, R7, UR9, !P3 ;  /* 0x0000000907007c0c */ /* 0x000fe2000dfa1270 */
[----:B------:R-:W-:Y:S01]  /*122df0*/  ULDC UR11, c[0x0][0x228] ;  /* 0x00008a00000b7ab9 */ /* 0x000fe20000000800 */
[----:B------:R-:W-:Y:S01]  /*122e00*/  ULDC UR9, c[0x0][0x228] ;  /* 0x00008a0000097ab9 */ /* 0x000fe20000000800 */
[----:B------:R-:W-:-:S02]  /*122e10*/  LOP3.LUT P0, RZ, R5, 0x100, RZ, 0xc0, !PT ;  /* 0x0000010005ff7812 */ /* 0x000fc4000780c0ff */
[----:B------:R-:W-:Y:S01]  /*122e20*/  LOP3.LUT P1, RZ, R5, 0x80, RZ, 0xc0, !PT ;  /* 0x0000008005ff7812 */ /* 0x000fe2000782c0ff */
[----:B------:R-:W4:Y:S03]  /*122e30*/  LDL.LU R14, [R1+0x180] ;  /* 0x00018000010e7983 */ /* 0x000f260000300800 */
        /* <DEDUP_REMOVED lines=74> */
[----:B---3--:R-:W-:Y:S02]  /*1232e0*/  R2UR UR13, R23 ;  /* 0x00000000170d72ca */ /* 0x008fe400000e0000 */
[----:B------:R-:W3:Y:S01]  /*1232f0*/  LDL.LU R23, [R1+0x17c] ;  /* 0x00017c0001177983 */ /* 0x000ee20000300800 */
[----:B------:R-:W-:Y:S02]  /*123300*/  ISETP.LT.AND P6, PT, R8, UR11, !P2 ;  /* 0x0000000b08007c0c */ /* 0x000fe4000d7c1270 */
[----:B------:R-:W-:Y:S02]  /*123310*/  LOP3.LUT R16, R16, 0xfffff7ff, RZ, 0xc0, !PT ;  /* 0xfffff7ff10107812 */ /* 0x000fe400078ec0ff */
[----:B------:R-:W-:Y:S01]  /*123320*/  ISETP.LT.AND P5, PT, R7, UR9, !P2 ;  /* 0x0000000907007c0c */ /* 0x000fe2000d7a1270 */
[----:B------:R-:W-:Y:S01]  /*123330*/  ULDC UR11, c[0x0][0x228] ;  /* 0x00008a00000b7ab9 */ /* 0x000fe20000000800 */
[----:B------:R-:W-:-:S02]  /*123340*/  ULDC UR9, c[0x0][0x228] ;  /* 0x00008a0000097ab9 */ /* 0x000fc40000000800 */
        /* <DEDUP_REMOVED lines=13> */
[----:B------:R-:W-:Y:S01]  /*123420*/  LOP3.LUT P1, RZ, R5, 0x8, RZ, 0xc0, !PT ;  /* 0x0000000805ff7812 */ /* 0x000fe2000782c0ff */
[----:B------:R-:W-:Y:S01]  /*123430*/  ULDC UR11, c[0x0][0x228] ;  /* 0x00008a00000b7ab9 */ /* 0x000fe20000000800 */
[----:B----4-:R-:W-:Y:S01]  /*123440*/  R2UR UR15, R14 ;  /* 0x000000000e0f72ca */ /* 0x010fe200000e0000 */
[----:B------:R-:W-:Y:S01]  /*123450*/  ULDC UR9, c[0x0][0x228] ;  /* 0x00008a0000097ab9 */ /* 0x000fe20000000800 */
[----:B------:R-:W4:Y:S01]  /*123460*/  LDL.LU R14, [R1+0x178] ;  /* 0x00017800010e7983 */ /* 0x000f220000300800 */
        /* <DEDUP_REMOVED lines=15> */
[----:B------:R-:W-:-:S03]  /*123560*/  ULDC UR9, c[0x0][0x228] ;  /* 0x00008a0000097ab9 */ /* 0x000fc60000000800 */
        /* <DEDUP_REMOVED lines=9> */
[----:B---3--:R-:W-:Y:S02]  /*123600*/  R2UR UR17, R23 ;  /* 0x00000000171172ca */ /* 0x008fe400000e0000 */
[----:B------:R-:W3:Y:S04]  /*123610*/  LDL.LU R23, [R1+0xd94] ;  /* 0x000d940001177983 */ /* 0x000ee80000300800 */
[----:B------:R0:W-:Y:S04]  /*123620*/  STL [R1+0xd98], R16 ;  /* 0x000d981001007387 */ /* 0x0001e80000100800 */
[----:B0-----:R-:W2:Y:S01]  /*123630*/  LDL.LU R16, [R1+0x174] ;  /* 0x0001740001107983 */ /* 0x001ea20000300800 */
[----:B------:R-:W-:-:S02]  /*123640*/  ISETP.LT.AND P4, PT, R9, UR19, !P3 ;  /* 0x0000001309007c0c */ /* 0x000fc4000df81270 */
[----:B------:R-:W-:Y:S02]  /*123650*/  ISETP.LT.AND P6, PT, R8, UR11, !P3 ;  /* 0x0000000b08007c0c */ /* 0x000fe4000dfc1270 */
[----:B------:R-:W-:Y:S02]  /*123660*/  ISETP.LT.AND P5, PT, R7, UR9, !P3 ;  /* 0x0000000907007c0c */ /* 0x000fe4000dfa1270 */
[----:B------:R-:W-:Y:S01]  /*123670*/  LOP3.LUT P2, RZ, R5, 0x2, RZ, 0xc0, !PT ;  /* 0x0000000205ff7812 */ /* 0x000fe2000784c0ff */
[----:B------:R-:W-:Y:S01]  /*123680*/  ULDC UR11, c[0x0][0x228] ;  /* 0x00008a00000b7ab9 */ /* 0x000fe20000000800 */
[----:B------:R-:W-:Y:S01]  /*123690*/  ULDC UR9, c[0x0][0x228] ;  /* 0x00008a0000097ab9 */ /* 0x000fe20000000800 */
[----:B----4-:R-:W-:Y:S02]  /*1236a0*/  R2UR UR19, R14 ;  /* 0x000000000e1372ca */ /* 0x010fe400000e0000 */
        /* <DEDUP_REMOVED lines=12> */
[----:B--2---:R-:W-:Y:S02]  /*123770*/  R2UR UR13, R16 ;  /* 0x00000000100d72ca */ /* 0x004fe400000e0000 */
[----:B------:R-:W2:Y:S01]  /*123780*/  LDL.LU R16, [R1+0x16c] ;  /* 0x00016c0001107983 */ /* 0x000ea20000300800 */
[----:B------:R-:W-:Y:S02]  /*123790*/  ISETP.LT.AND P6, PT, R8, UR11, !P2 ;  /* 0x0000000b08007c0c */ /* 0x000fe4000d7c1270 */
[----:B------:R-:W-:Y:S02]  /*1237a0*/  LOP3.LUT R23, R23, 0xf7ffffff, RZ, 0xc0, !PT ;  /* 0xf7ffffff17177812 */ /* 0x000fe400078ec0ff */
[----:B------:R-:W-:-:S02]  /*1237b0*/  ISETP.LT.AND P5, PT, R7, UR9, !P2 ;  /* 0x0000000907007c0c */ /* 0x000fc4000d7a1270 */
[----:B------:R-:W-:Y:S01]  /*1237c0*/  LOP3.LUT P0, RZ, R5, 0x1, RZ, 0xc0, !PT ;  /* 0x0000000105ff7812 */ /* 0x000fe2000780c0ff */
[----:B------:R-:W-:Y:S01]  /*1237d0*/  ULDC UR11, c[0x0][0x228] ;  /* 0x00008a00000b7ab9 */ /* 0x000fe20000000800 */
        /* <DEDUP_REMOVED lines=13> */
[----:B------:R-:W-:Y:S02]  /*1238b0*/  ISETP.LT.AND P5, PT, R7, UR9, !P0 ;  /* 0x0000000907007c0c */ /* 0x000fe4000c7a1270 */
[----:B------:R-:W-:-:S02]  /*1238c0*/  LOP3.LUT P1, RZ, R4, 0x80000000, RZ, 0xc0, !PT ;  /* 0x8000000004ff7812 */ /* 0x000fc4000782c0ff */
[----:B----4-:R-:W-:Y:S01]  /*1238d0*/  R2UR UR15, R14 ;  /* 0x000000000e0f72ca */ /* 0x010fe200000e0000 */
[----:B------:R-:W-:Y:S01]  /*1238e0*/  ULDC UR11, c[0x0][0x228] ;  /* 0x00008a00000b7ab9 */ /* 0x000fe20000000800 */
[----:B------:R-:W3:Y:S01]  /*1238f0*/  LDL.LU R14, [R1+0x168] ;  /* 0x00016800010e7983 */ /* 0x000ee20000300800 */
        /* <DEDUP_REMOVED lines=18> */
[----:B------:R-:W-:Y:S01]  /*123a20*/  @P4 LOP3.LUT R23, R23, 0x80000, RZ, 0xfc, !PT ;  /* 0x0008000017174812 */ /* 0x000fe200078efcff */
[----:B------:R-:W-:-:S03]  /*123a30*/  ULDC UR9, c[0x0][0x228] ;  /* 0x00008a0000097ab9 */ /* 0x000fc60000000800 */
        /* <DEDUP_REMOVED lines=17> */
[----:B------:R-:W-:Y:S02]  /*123b50*/  ISETP.LT.AND P4, PT, R6, UR7, !P3 ;  /* 0x0000000706007c0c */ /* 0x000fe4000df81270 */
[----:B---3--:R-:W-:Y:S01]  /*123b60*/  R2UR UR19, R14 ;  /* 0x000000000e1372ca */ /* 0x008fe200000e0000 */
[----:B------:R-:W-:Y:S01]  /*123b70*/  ULDC UR7, c[0x0][0x228] ;  /* 0x00008a0000077ab9 */ /* 0x000fe20000000800 */
[----:B------:R-:W-:Y:S01]  /*123b80*/  @P6 LOP3.LUT R23, R23, 0x4000, RZ, 0xfc, !PT ;  /* 0x0000400017176812 */ /* 0x000fe200078efcff */
[----:B------:R-:W3:Y:S03]  /*123b90*/  LDL.LU R14, [R1+0x160] ;  /* 0x00016000010e7983 */ /* 0x000ee60000300800 */
        /* <DEDUP_REMOVED lines=10> */
[----:B------:R-:W-:Y:S01]  /*123c40*/  ULDC UR9, c[0x0][0x228] ;  /* 0x00008a0000097ab9 */ /* 0x000fe20000000800 */
[----:B--2---:R-:W-:-:S02]  /*123c50*/  R2UR UR13, R16 ;  /* 0x00000000100d72ca */ /* 0x004fc400000e0000 */
[----:B------:R-:W2:Y:S01]  /*123c60*/  LDL.LU R16, [R1+0x15c] ;  /* 0x00015c0001107983 */ /* 0x000ea20000300800 */
        /* <DEDUP_REMOVED lines=27> */
[----:B---3--:R-:W-:Y:S02]  /*123e20*/  R2UR UR15, R14 ;  /* 0x000000000e0f72ca */ /* 0x008fe400000e0000 */
[----:B------:R-:W-:Y:S01]  /*123e30*/  LOP3.LUT R23, R23, 0xfffffff7, RZ, 0xc0, !PT ;  /* 0xfffffff717177812 */ /* 0x000fe200078ec0ff */
[----:B------:R-:W3:Y:S01]  /*123e40*/  LDL.LU R14, [R1+0x158] ;  /* 0x00015800010e7983 */ /* 0x000ee20000300800 */
        /* <DEDUP_REMOVED lines=13> */
[----:B--2---:R-:W-:Y:S02]  /*123f20*/  R2UR UR17, R16 ;  /* 0x00000000101172ca */ /* 0x004fe400000e0000 */
[----:B------:R-:W2:Y:S04]  /*123f30*/  LDL.LU R16, [R1+0xd90] ;  /* 0x000d900001107983 */ /* 0x000ea80000300800 */
[----:B------:R0:W-:Y:S04]  /*123f40*/  STL [R1+0xd94], R23 ;  /* 0x000d941701007387 */ /* 0x0001e80000100800 */
[----:B0-----:R-:W4:Y:S01]  /*123f50*/  LDL.LU R23, [R1+0x154] ;  /* 0x0001540001177983 */ /* 0x001f220000300800 */
[----:B------:R-:W-:-:S02]  /*123f60*/  ISETP.LT.AND P4, PT, R9, UR19, !P3 ;  /* 0x0000001309007c0c */ /* 0x000fc4000df81270 */
[----:B------:R-:W-:Y:S02]  /*123f70*/  ISETP.LT.AND P6, PT, R8, UR11, !P3 ;  /* 0x0000000b08007c0c */ /* 0x000fe4000dfc1270 */
[----:B------:R-:W-:Y:S02]  /*123f80*/  ISETP.LT.AND P5, PT, R7, UR9, !P3 ;  /* 0x0000000907007c0c */ /* 0x000fe4000dfa1270 */
[----:B------:R-:W-:Y:S01]  /*123f90*/  LOP3.LUT P2, RZ, R4, 0x2000000, RZ, 0xc0, !PT ;  /* 0x0200000004ff7812 */ /* 0x000fe2000784c0ff */
[----:B------:R-:W-:Y:S01]  /*123fa0*/  ULDC UR11, c[0x0][0x228] ;  /* 0x00008a00000b7ab9 */ /* 0x000fe20000000800 */
[----:B------:R-:W-:Y:S01]  /*123fb0*/  ULDC UR9, c[0x0][0x228] ;  /* 0x00008a0000097ab9 */ /* 0x000fe20000000800 */
[----:B---3--:R-:W-:Y:S02]  /*123fc0*/  R2UR UR19, R14 ;  /* 0x000000000e1372ca */ /* 0x008fe400000e0000 */
[----:B------:R-:W3:Y:S01]  /*123fd0*/  LDL.LU R14, [R1+0x150] ;  /* 0x00015000010e7983 */ /* 0x000ee20000300800 */
[----:B--2---:R-:W-:-:S04]  /*123fe0*/  LOP3.LUT R16, R16, 0x7fffffff, RZ, 0xc0, !PT ;  /* 0x7fffffff10107812 */ /* 0x004fc800078ec0ff */
        /* <DEDUP_REMOVED lines=10> */
[----:B----4-:R-:W-:Y:S02]  /*124090*/  R2UR UR13, R23 ;  /* 0x00000000170d72ca */ /* 0x010fe400000e0000 */
        /* <DEDUP_REMOVED lines=18> */
[----:B------:R-:W-:Y:S01]  /*1241c0*/  ISETP.LT.AND P6, PT, R8, UR11, !P0 ;  /* 0x0000000b08007c0c */ /* 0x000fe2000c7c1270 */
[----:B------:R-:W3:Y:S01]  /*1241d0*/  LDL.LU R14, [R1+0x148] ;  /* 0x00014800010e7983 */ /* 0x000ee20000300800 */
        /* <DEDUP_REMOVED lines=36> */
[----:B------:R-:W-:-:S02]  /*124420*/  LOP3.LUT P2, RZ, R4, 0x200000, RZ, 0xc0, !PT ;  /* 0x0020000004ff7812 */ /* 0x000fc4000784c0ff */
[----:B---3--:R-:W-:Y:S01]  /*124430*/  R2UR UR19, R14 ;  /* 0x000000000e1372ca */ /* 0x008fe200000e0000 */
        /* <DEDUP_REMOVED lines=37> */
[----:B------:R-:W-:Y:S02]  /*124690*/  @P4 LOP3.LUT R16, R16, 0x80, RZ, 0xfc, !PT ;  /* 0x0000008010104812 */ /* 0x000fe400078efcff */
[----:B---3--:R-:W-:Y:S02]  /*1246a0*/  R2UR UR15, R14 ;  /* 0x000000000e0f72ca */ /* 0x008fe400000e0000 */
[----:B------:R-:W3:Y:S01]  /*1246b0*/  LDL.LU R14, [R1+0x138] ;  /* 0x00013800010e7983 */ /* 0x000ee20000300800 */
        /* <DEDUP_REMOVED lines=29> */
[----:B---3--:R-:W-:Y:S02]  /*124890*/  R2UR UR19, R14 ;  /* 0x000000000e1372ca */ /* 0x008fe400000e0000 */
[----:B------:R-:W3:Y:S01]  /*1248a0*/  LDL.LU R14, [R1+0x130] ;  /* 0x00013000010e7983 */ /* 0x000ee20000300800 */
[----:B------:R-:W-:Y:S02]  /*1248b0*/  ISETP.LT.AND P6, PT, R8, UR11, !P3 ;  /* 0x0000000b08007c0c */ /* 0x000fe4000dfc1270 */
[----:B------:R-:W-:Y:S02]  /*1248c0*/  ISETP.LT.AND P5, PT, R7, UR9, !P3 ;  /* 0x0000000907007c0c */ /* 0x000fe4000dfa1270 */
[----:B------:R-:W-:Y:S01]  /*1248d0*/  LOP3.LUT P2, RZ, R4, 0x20000, RZ, 0xc0, !PT ;  /* 0x0002000004ff7812 */ /* 0x000fe2000784c0ff */
[----:B------:R-:W-:Y:S01]  /*1248e0*/  ULDC UR11, c[0x0][0x228] ;  /* 0x00008a00000b7ab9 */ /* 0x000fe20000000800 */
[----:B------:R-:W-:Y:S01]  /*1248f0*/  ULDC UR9, c[0x0][0x228] ;  /* 0x00008a0000097ab9 */ /* 0x000fe20000000800 */
        /* <DEDUP_REMOVED lines=54> */
[----:B--2---:R-:W-:Y:S02]  /*124c60*/  R2UR UR17, R16 ;  /* 0x00000000101172ca */ /* 0x004fe400000e0000 */
[----:B------:R-:W2:Y:S01]  /*124c70*/  LDL.LU R16, [R1+0x124] ;  /* 0x0001240001107983 */ /* 0x000ea20000300800 */
        /* <DEDUP_REMOVED lines=87> */
[C---:B------:R-:W-:Y:S01]  /*1251f0*/  LOP3.LUT P2, RZ, R4.reuse, 0x200, RZ, 0xc0, !PT ;  /* 0x0000020004ff7812 */ /* 0x040fe2000784c0ff */
[----:B------:R-:W-:Y:S01]  /*125200*/  ULDC UR11, c[0x0][0x228] ;  /* 0x00008a00000b7ab9 */ /* 0x000fe20000000800 */
[----:B------:R-:W-:Y:S01]  /*125210*/  ULDC UR9, c[0x0][0x228] ;  /* 0x00008a0000097ab9 */ /* 0x000fe20000000800 */
[----:B------:R-:W-:-:S02]  /*125220*/  LOP3.LUT P0, RZ, R4, 0x100, RZ, 0xc0, !PT ;  /* 0x0000010004ff7812 */ /* 0x000fc4000780c0ff */
        /* <DEDUP_REMOVED lines=58> */
[----:B------:R-:W-:Y:S02]  /*1255d0*/  @P5 LOP3.LUT R16, R16, 0x20000, RZ, 0xfc, !PT ;  /* 0x0002000010105812 */ /* 0x000fe400078efcff */
[----:B--2---:R-:W-:Y:S02]  /*1255e0*/  R2UR UR17, R23 ;  /* 0x00000000171172ca */ /* 0x004fe400000e0000 */
[----:B------:R-:W2:Y:S01]  /*1255f0*/  LDL.LU R23, [R1+0x104] ;  /* 0x0001040001177983 */ /* 0x000ea20000300800 */
        /* <DEDUP_REMOVED lines=149> */
[----:B---3--:R-:W-:-:S03]  /*125f50*/  R2UR UR19, R14 ;  /* 0x000000000e1372ca */ /* 0x008fc600000e0000 */
[----:B------:R-:W3:Y:S01]  /*125f60*/  LDL.LU R14, [R1+0xe0] ;  /* 0x0000e000010e7983 */ /* 0x000ee20000300800 */
[----:B------:R-:W-:Y:S02]  /*125f70*/  ISETP.LT.AND P6, PT, R8, UR11, !P3 ;  /* 0x0000000b08007c0c */ /* 0x000fe4000dfc1270 */
[----:B------:R-:W-:Y:S02]  /*125f80*/  LOP3.LUT R23, R23, 0xffff7fff, RZ, 0xc0, !PT ;  /* 0xffff7fff17177812 */ /* 0x000fe400078ec0ff */
[----:B------:R-:W-:Y:S02]  /*125f90*/  ISETP.LT.AND P5, PT, R7, UR9, !P3 ;  /* 0x0000000907007c0c */ /* 0x000fe4000dfa1270 */
        /* <DEDUP_REMOVED lines=66> */
[----:B------:R-:W2:Y:S04]  /*1263c0*/  LDL.LU R16, [R1+0xd40] ;  /* 0x000d400001107983 */ /* 0x000ea80000300800 */
[----:B------:R0:W-:Y:S04]  /*1263d0*/  STL [R1+0xd44], R23 ;  /* 0x000d441701007387 */ /* 0x0001e80000100800 */
[----:B0-----:R-:W4:Y:S01]  /*1263e0*/  LDL.LU R23, [R1+0xd4] ;  /* 0x0000d40001177983 */ /* 0x001f220000300800 */
[----:B---3--:R-:W-:-:S03]  /*1263f0*/  R2UR UR19, R14 ;  /* 0x000000000e1372ca */ /* 0x008fc600000e0000 */
[----:B------:R-:W3:Y:S01]  /*126400*/  LDL.LU R14, [R1+0xd0] ;  /* 0x0000d000010e7983 */ /* 0x000ee20000300800 */
[----:B------:R-:W-:Y:S02]  /*126410*/  ISETP.LT.AND P6, PT, R8, UR11, !P3 ;  /* 0x0000000b08007c0c */ /* 0x000fe4000dfc1270 */
[----:B------:R-:W-:Y:S02]  /*126420*/  ISETP.LT.AND P5, PT, R7, UR9, !P3 ;  /* 0x0000000907007c0c */ /* 0x000fe4000dfa1270 */
[C---:B------:R-:W-:Y:S01]  /*126430*/  LOP3.LUT P2, RZ, R0.reuse, 0x2000000, RZ, 0xc0, !PT ;  /* 0x0200000000ff7812 */ /* 0x040fe2000784c0ff */
[----:B------:R-:W-:Y:S01]  /*126440*/  ULDC UR11, c[0x0][0x228] ;  /* 0x00008a00000b7ab9 */ /* 0x000fe20000000800 */
[----:B------:R-:W-:Y:S01]  /*126450*/  ULDC UR9, c[0x0][0x228] ;  /* 0x00008a0000097ab9 */ /* 0x000fe20000000800 */
[----:B------:R-:W-:Y:S02]  /*126460*/  LOP3.LUT P0, RZ, R0, 0x1000000, RZ, 0xc0, !PT ;  /* 0x0100000000ff7812 */ /* 0x000fe4000780c0ff */
        /* <DEDUP_REMOVED lines=174> */
[----:B---3--:R-:W-:Y:S01]  /*126f50*/  R2UR UR15, R14 ;  /* 0x000000000e0f72ca */ /* 0x008fe200000e0000 */
[----:B------:R-:W-:Y:S02]  /*126f60*/  IMAD.MOV.U32 R14, RZ, RZ, R11 ;  /* 0x000000ffff0e7224 */ /* 0x000fe400078e000b */
[----:B------:R-:W-:Y:S02]  /*126f70*/  IMAD.MOV.U32 R11, RZ, RZ, R10 ;  /* 0x000000ffff0b7224 */ /* 0x000fe400078e000a */
[----:B------:R-:W-:Y:S02]  /*126f80*/  IMAD.MOV.U32 R10, RZ, RZ, R22 ;  /* 0x000000ffff0a7224 */ /* 0x000fe400078e0016 */
[----:B------:R-:W3:Y:S01]  /*126f90*/  LDL.LU R22, [R1+0x98] ;  /* 0x0000980001167983 */ /* 0x000ee20000300800 */
[----:B------:R-:W-:-:S02]  /*126fa0*/  ISETP.LT.AND P6, PT, R8, UR11, !P0 ;  /* 0x0000000b08007c0c */ /* 0x000fc4000c7c1270 */
[----:B------:R-:W-:Y:S02]  /*126fb0*/  LOP3.LUT R23, R23, 0xff7fffff, RZ, 0xc0, !PT ;  /* 0xff7fffff17177812 */ /* 0x000fe400078ec0ff */
[----:B------:R-:W-:Y:S02]  /*126fc0*/  ISETP.LT.AND P5, PT, R7, UR9, !P0 ;  /* 0x0000000907007c0c */ /* 0x000fe4000c7a1270 */
        /* <DEDUP_REMOVED lines=58> */
[----:B------:R-:W-:Y:S02]  /*127370*/  LOP3.LUT R23, R23, 0xfffffeff, RZ, 0xc0, !PT ;  /* 0xfffffeff17177812 */ /* 0x000fe400078ec0ff */
[----:B--2---:R-:W-:Y:S02]  /*127380*/  R2UR UR17, R16 ;  /* 0x00000000101172ca */ /* 0x004fe400000e0000 */
[----:B------:R-:W2:Y:S01]  /*127390*/  LDL.LU R16, [R1+0x94] ;  /* 0x0000940001107983 */ /* 0x000ea20000300800 */
[----:B------:R-:W-:Y:S02]  /*1273a0*/  @P4 LOP3.LUT R23, R23, 0x100, RZ, 0xfc, !PT ;  /* 0x0000010017174812 */ /* 0x000fe400078efcff */
[----:B------:R-:W-:Y:S02]  /*1273b0*/  ISETP.LT.AND P4, PT, R9, UR15, !P0 ;  /* 0x0000000f09007c0c */ /* 0x000fe4000c781270 */
[----:B------:R-:W-:Y:S02]  /*1273c0*/  R2UR UR15, R14 ;  /* 0x000000000e0f72ca */ /* 0x000fe400000e0000 */
[----:B---3--:R-:W-:-:S02]  /*1273d0*/  R2UR UR19, R22 ;  /* 0x00000000161372ca */ /* 0x008fc400000e0000 */
[----:B------:R-:W3:Y:S04]  /*1273e0*/  LDL.LU R22, [R1+0x5ac4] ;  /* 0x005ac40001167983 */ /* 0x000ee80000300800 */
[----:B------:R-:W4:Y:S01]  /*1273f0*/  LDL.LU R14, [R1+0x88] ;  /* 0x00008800010e7983 */ /* 0x000f220000300800 */
        /* <DEDUP_REMOVED lines=16> */
[----:B------:R-:W-:Y:S01]  /*127500*/  R2UR UR17, R20 ;  /* 0x00000000141172ca */ /* 0x000fe200000e0000 */
[----:B------:R-:W-:Y:S01]  /*127510*/  IMAD.MOV.U32 R20, RZ, RZ, R24 ;  /* 0x000000ffff147224 */ /* 0x000fe200078e0018 */
        /* <DEDUP_REMOVED lines=18> */
[----:B------:R-:W3:Y:S04]  /*127640*/  LDL.LU R24, [R1+0xd08] ;  /* 0x000d080001187983 */ /* 0x000ee80000300800 */
[----:B------:R0:W-:Y:S04]  /*127650*/  STL [R1+0xd0c], R23 ;  /* 0x000d0c1701007387 */ /* 0x0001e80000100800 */
[----:B0-----:R-:W2:Y:S01]  /*127660*/  LDL.LU R23, [R1+0x5ac0] ;  /* 0x005ac00001177983 */ /* 0x001ea20000300800 */
[----:B----4-:R-:W-:-:S03]  /*127670*/  R2UR UR19, R14 ;  /* 0x000000000e1372ca */ /* 0x010fc600000e0000 */
[----:B------:R-:W4:Y:S01]  /*127680*/  LDL.LU R14, [R1+0x80] ;  /* 0x00008000010e7983 */ /* 0x000f220000300800 */
[----:B------:R-:W-:Y:S02]  /*127690*/  ISETP.LT.AND P6, PT, R8, UR11, !P3 ;  /* 0x0000000b08007c0c */ /* 0x000fe4000dfc1270 */
[----:B------:R-:W-:Y:S02]  /*1276a0*/  ISETP.LT.AND P5, PT, R7, UR9, !P3 ;  /* 0x0000000907007c0c */ /* 0x000fe4000dfa1270 */
[C---:B------:R-:W-:Y:S01]  /*1276b0*/  LOP3.LUT P2, RZ, R0.reuse, 0x200, RZ, 0xc0, !PT ;  /* 0x0000020000ff7812 */ /* 0x040fe2000784c0ff */
[----:B------:R-:W-:Y:S01]  /*1276c0*/  ULDC UR11, c[0x0][0x228] ;  /* 0x00008a00000b7ab9 */ /* 0x000fe20000000800 */
[----:B------:R-:W-:Y:S01]  /*1276d0*/  ULDC UR9, c[0x0][0x228] ;  /* 0x00008a0000097ab9 */ /* 0x000fe20000000800 */
[----:B------:R-:W-:Y:S02]  /*1276e0*/  LOP3.LUT P0, RZ, R0, 0x100, RZ, 0xc0, !PT ;  /* 0x0000010000ff7812 */ /* 0x000fe4000780c0ff */
        /* <DEDUP_REMOVED lines=28> */
[----:B----4-:R-:W-:Y:S01]  /*1278b0*/  R2UR UR15, R14 ;  /* 0x000000000e0f72ca */ /* 0x010fe200000e0000 */
[----:B------:R-:W-:Y:S02]  /*1278c0*/  IMAD.MOV.U32 R14, RZ, RZ, R11 ;  /* 0x000000ffff0e7224 */ /* 0x000fe400078e000b */
[----:B------:R-:W-:Y:S02]  /*1278d0*/  IMAD.MOV.U32 R11, RZ, RZ, R10 ;  /* 0x000000ffff0b7224 */ /* 0x000fe400078e000a */
[----:B------:R-:W-:Y:S02]  /*1278e0*/  IMAD.MOV.U32 R10, RZ, RZ, R25 ;  /* 0x000000ffff0a7224 */ /* 0x000fe400078e0019 */
[----:B------:R-:W-:-:S02]  /*1278f0*/  IMAD.MOV.U32 R25, RZ, RZ, R3 ;  /* 0x000000ffff197224 */ /* 0x000fc400078e0003 */
        /* <DEDUP_REMOVED lines=65> */
[----:B------:R-:W-:Y:S02]  /*127d10*/  R2UR UR15, R14 ;  /* 0x000000000e0f72ca */ /* 0x000fe400000e0000 */
[----:B--2---:R-:W-:Y:S02]  /*127d20*/  R2UR UR17, R16 ;  /* 0x00000000101172ca */ /* 0x004fe400000e0000 */
[----:B------:R-:W2:Y:S01]  /*127d30*/  LDL.LU R16, [R1+0x74] ;  /* 0x0000740001107983 */ /* 0x000ea20000300800 */
[----:B---3--:R-:W-:-:S03]  /*127d40*/  R2UR UR19, R3 ;  /* 0x00000000031372ca */ /* 0x008fc600000e0000 */
        /* <DEDUP_REMOVED lines=198> */
[C---:B------:R-:W-:Y:S02]  /*1289b0*/  LOP3.LUT P0, RZ, R3.reuse, 0x1000000, RZ, 0xc0, !PT ;  /* 0x0100000003ff7812 */ /* 0x040fe4000780c0ff */
[----:B------:R-:W-:-:S02]  /*1289c0*/  LOP3.LUT P1, RZ, R3, 0x800000, RZ, 0xc0, !PT ;  /* 0x0080000003ff7812 */ /* 0x000fc4000782c0ff */
        /* <DEDUP_REMOVED lines=14> */
[----:B--2---:R-:W-:Y:S01]  /*128ab0*/  R2UR UR13, R16 ;  /* 0x00000000100d72ca */ /* 0x004fe200000e0000 */
[----:B------:R-:W-:Y:S01]  /*128ac0*/  ULDC UR11, c[0x0][0x228] ;  /* 0x00008a00000b7ab9 */ /* 0x000fe20000000800 */
[----:B------:R-:W2:Y:S01]  /*128ad0*/  LDL.LU R16, [R1+0x3c] ;  /* 0x00003c0001107983 */ /* 0x000ea20000300800 */
        /* <DEDUP_REMOVED lines=18> */
[----:B------:R-:W-:Y:S01]  /*128c00*/  ISETP.LT.AND P5, PT, R7, UR9, !P0 ;  /* 0x0000000907007c0c */ /* 0x000fe2000c7a1270 */
        /* <DEDUP_REMOVED lines=64> */
[----:B------:R-:W-:Y:S01]  /*129010*/  R2UR UR15, R14 ;  /* 0x000000000e0f72ca */ /* 0x000fe200000e0000 */
        /* <DEDUP_REMOVED lines=12> */
[----:B------:R-:W2:Y:S11]  /*1290e0*/  LDL.LU R16, [R1+0x34] ;  /* 0x0000340001107983 */ /* 0x000eb60000300800 */
[----:B------:R-:W-:-:S02]  /*1290f0*/  ISETP.LT.AND P4, PT, R9, UR17, !P1 ;  /* 0x0000001109007c0c */ /* 0x000fc4000cf81270 */
[----:B------:R-:W-:Y:S02]  /*129100*/  R2UR UR17, R20 ;  /* 0x00000000141172ca */ /* 0x000fe400000e0000 */
[----:B---3--:R-:W-:Y:S02]  /*129110*/  R2UR UR19, R27 ;  /* 0x000000001b1372ca */ /* 0x008fe400000e0000 */
[----:B------:R-:W3:Y:S04]  /*129120*/  LDL.LU R27, [R1+0x5aac] ;  /* 0x005aac00011b7983 */ /* 0x000ee80000300800 */
[----:B------:R-:W4:Y:S04]  /*129130*/  LDL.LU R14, [R1+0x28] ;  /* 0x00002800010e7983 */ /* 0x000f280000300800 */
[----:B------:R-:W3:Y:S01]  /*129140*/  LDL.LU R20, [R1+0x24] ;  /* 0x0000240001147983 */ /* 0x000ee20000300800 */
[----:B------:R-:W-:-:S02]  /*129150*/  ISETP.LT.AND P6, PT, R8, UR11, !P1 ;  /* 0x0000000b08007c0c */ /* 0x000fc4000cfc1270 */
        /* <DEDUP_REMOVED lines=18> */
[----:B0-----:R-:W2:Y:S01]  /*129280*/  LDL.LU R28, [R1+0x5aa8] ;  /* 0x005aa800011c7983 */ /* 0x001ea20000300800 */
[----:B----4-:R-:W-:-:S02]  /*129290*/  R2UR UR19, R14 ;  /* 0x000000000e1372ca */ /* 0x010fc400000e0000 */
[----:B---3--:R-:W-:Y:S01]  /*1292a0*/  R2UR UR21, R20 ;  /* 0x00000000141572ca */ /* 0x008fe200000e0000 */
[----:B------:R-:W3:Y:S04]  /*1292b0*/  LDL.LU R14, [R1+0x20] ;  /* 0x00002000010e7983 */ /* 0x000ee80000300800 */
[----:B------:R-:W4:Y:S01]  /*1292c0*/  LDL.LU R20, [R1+0x10] ;  /* 0x0000100001147983 */ /* 0x000f220000300800 */
[----:B---3--:R-:W-:Y:S02]  /*1292d0*/  R2UR UR31, R14 ;  /* 0x000000000e1f72ca */ /* 0x008fe400000e0000 */
[----:B----4-:R-:W-:Y:S01]  /*1292e0*/  R2UR UR27, R20 ;  /* 0x00000000141b72ca */ /* 0x010fe200000e0000 */
[----:B------:R-:W3:Y:S04]  /*1292f0*/  LDL.LU R14, [R1+0xc] ;  /* 0x00000c00010e7983 */ /* 0x000ee80000300800 */
[----:B------:R-:W4:Y:S01]  /*129300*/  LDL.LU R20, [R1+0x8] ;  /* 0x0000080001147983 */ /* 0x000f220000300800 */
[----:B---3--:R-:W-:Y:S01]  /*129310*/  R2UR UR25, R14 ;  /* 0x000000000e1972ca */ /* 0x008fe200000e0000 */
[----:B------:R-:W-:Y:S01]  /*129320*/  IMAD.MOV.U32 R14, RZ, RZ, R29 ;  /* 0x000000ffff0e7224 */ /* 0x000fe200078e001d */
[----:B----4-:R-:W-:Y:S01]  /*129330*/  R2UR UR29, R20 ;  /* 0x00000000141d72ca */ /* 0x010fe200000e0000 */
[----:B------:R-:W3:Y:S04]  /*129340*/  LDL.LU R29, [R1+0x4] ;  /* 0x00000400011d7983 */ /* 0x000ee80000300800 */
[----:B------:R-:W4:Y:S01]  /*129350*/  LDL.LU R20, [R1] ;  /* 0x0000000001147983 */ /* 0x000f220000300800 */
[----:B------:R-:W-:-:S02]  /*129360*/  ISETP.LT.AND P6, PT, R8, UR11, !P3 ;  /* 0x0000000b08007c0c */ /* 0x000fc4000dfc1270 */
[----:B--2---:R-:W-:Y:S02]  /*129370*/  LOP3.LUT R16, R16, 0x7fffffff, RZ, 0xc0, !PT ;  /* 0x7fffffff10107812 */ /* 0x004fe400078ec0ff */
        /* <DEDUP_REMOVED lines=68> */
[----:B----4-:R-:W-:Y:S01]  /*1297c0*/  R2UR UR43, R20 ;  /* 0x00000000142b72ca */ /* 0x010fe200000e0000 */
[----:B------:R-:W2:Y:S04]  /*1297d0*/  LDL.LU R29, [R1+0x5aa4] ;  /* 0x005aa400011d7983 */ /* 0x000ea80000300800 */
[----:B------:R-:W3:Y:S01]  /*1297e0*/  LDL.LU R20, [R1+0xca8] ;  /* 0x000ca80001147983 */ /* 0x000ee20000300800 */
[----:B------:R-:W-:-:S02]  /*1297f0*/  LOP3.LUT R16, R16, 0xffff7fff, RZ, 0xc0, !PT ;  /* 0xffff7fff10107812 */ /* 0x000fc400078ec0ff */
[----:B------:R-:W-:Y:S02]  /*129800*/  ISETP.LT.AND P5, PT, R7, UR7, !P3 ;  /* 0x0000000707007c0c */ /* 0x000fe4000dfa1270 */
[C---:B------:R-:W-:Y:S01]  /*129810*/  LOP3.LUT P0, RZ, R3.reuse, 0x1000, RZ, 0xc0, !PT ;  /* 0x0000100003ff7812 */ /* 0x040fe2000780c0ff */
[----:B------:R-:W-:Y:S01]  /*129820*/  ULDC UR7, c[0x0][0x228] ;  /* 0x00008a0000077ab9 */ /* 0x000fe20000000800 */
[----:B------:R-:W-:Y:S01]  /*129830*/  @P4 LOP3.LUT R16, R16, 0x8000, RZ, 0xfc, !PT ;  /* 0x0000800010104812 */ /* 0x000fe200078efcff */
[----:B------:R-:W-:Y:S01]  /*129840*/  ULDC UR15, c[0x0][0x228] ;  /* 0x00008a00000f7ab9 */ /* 0x000fe20000000800 */
[----:B------:R-:W-:Y:S01]  /*129850*/  LOP3.LUT P1, RZ, R3, 0x800, RZ, 0xc0, !PT ;  /* 0x0000080003ff7812 */ /* 0x000fe2000782c0ff */
[----:B------:R-:W-:Y:S01]  /*129860*/  ULDC UR19, c[0x0][0x228] ;  /* 0x00008a0000137ab9 */ /* 0x000fe20000000800 */
        /* <DEDUP_REMOVED lines=32> */
[----:B------:R-:W-:Y:S01]  /*129a70*/  R2UR UR37, R28 ;  /* 0x000000001c2572ca */ /* 0x000fe200000e0000 */
        /* <DEDUP_REMOVED lines=30> */
[----:B------:R-:W-:Y:S01]  /*129c60*/  LOP3.LUT P1, RZ, R3, 0x80, RZ, 0xc0, !PT ;  /* 0x0000008003ff7812 */ /* 0x000fe2000782c0ff */
[----:B------:R-:W-:Y:S01]  /*129c70*/  ULDC UR21, c[0x0][0x228] ;  /* 0x00008a0000157ab9 */ /* 0x000fe20000000800 */
[----:B------:R0:W-:Y:S01]  /*129c80*/  STL [R1+0xcac], R16 ;  /* 0x000cac1001007387 */ /* 0x0001e20000100800 */
[----:B------:R-:W-:Y:S01]  /*129c90*/  ULDC UR25, c[0x0][0x228] ;  /* 0x00008a0000197ab9 */ /* 0x000fe20000000800 */
[----:B------:R-:W-:Y:S01]  /*129ca0*/  ULDC UR23, c[0x0][0x228] ;  /* 0x00008a0000177ab9 */ /* 0x000fe20000000800 */
        /* <DEDUP_REMOVED lines=14> */
[----:B--2---:R-:W-:-:S02]  /*129d90*/  R2UR UR41, R29 ;  /* 0x000000001d2972ca */ /* 0x004fc400000e0000 */
[----:B------:R-:W-:Y:S01]  /*129da0*/  LOP3.LUT P3, RZ, R3, 0x40, RZ, 0xc0, !PT ;  /* 0x0000004003ff7812 */ /* 0x000fe2000786c0ff */
[----:B0-----:R-:W-:Y:S01]  /*129db0*/  IMAD.MOV.U32 R16, RZ, RZ, R14 ;  /* 0x000000ffff107224 */ /* 0x001fe200078e000e */
[----:B------:R-:W-:Y:S01]  /*129dc0*/  ULDC UR7, c[0x0][0x228] ;  /* 0x00008a0000077ab9 */ /* 0x000fe20000000800 */
[----:B------:R-:W2:Y:S01]  /*129dd0*/  LDL.LU R14, [R1+0xca4] ;  /* 0x000ca400010e7983 */ /* 0x000ea20000300800 */
[----:B------:R-:W-:Y:S01]  /*129de0*/  ULDC UR29, c[0x0][0x228] ;  /* 0x00008a00001d7ab9 */ /* 0x000fe20000000800 */
[----:B------:R-:W-:Y:S01]  /*129df0*/  R2UR UR39, R27 ;  /* 0x000000001b2772ca */ /* 0x000fe200000e0000 */
[----:B------:R-:W-:Y:S01]  /*129e00*/  ULDC UR13, c[0x0][0x228] ;  /* 0x00008a00000d7ab9 */ /* 0x000fe20000000800 */
[----:B------:R-:W-:-:S04]  /*129e10*/  @P4 LOP3.LUT R20, R20, 0x8000000, RZ, 0xfc, !PT ;  /* 0x0800000014144812 */ /* 0x000fc800078efcff */
[----:B------:R-:W-:Y:S02]  /*129e20*/  LOP3.LUT R20, R20, 0xfbffffff, RZ, 0xc0, !PT ;  /* 0xfbffffff14147812 */ /* 0x000fe400078ec0ff */
[----:B------:R-:W-:Y:S02]  /*129e30*/  ISETP.LT.AND P4, PT, R6, UR15, !P2 ;  /* 0x0000000f06007c0c */ /* 0x000fe4000d781270 */
[----:B------:R-:W-:Y:S02]  /*129e40*/  @P6 LOP3.LUT R20, R20, 0x4000000, RZ, 0xfc, !PT ;  /* 0x0400000014146812 */ /* 0x000fe400078efcff */
[----:B------:R-:W-:Y:S01]  /*129e50*/  R2UR UR49, R25 ;  /* 0x00000000193172ca */ /* 0x000fe200000e0000 */
[----:B------:R-:W-:Y:S01]  /*129e60*/  IMAD.MOV.U32 R27, RZ, RZ, R16 ;  /* 0x000000ffff1b7224 */ /* 0x000fe200078e0010 */
[----:B------:R-:W-:Y:S01]  /*129e70*/  ULDC UR15, c[0x0][0x228] ;  /* 0x00008a00000f7ab9 */ /* 0x000fe20000000800 */
        /* <DEDUP_REMOVED lines=14> */
[----:B------:R-:W-:Y:S02]  /*129f60*/  ISETP.LT.AND P4, PT, R6, UR19, !P0 ;  /* 0x0000001306007c0c */ /* 0x000fe4000c781270 */
[----:B------:R-:W-:Y:S01]  /*129f70*/  @P6 LOP3.LUT R20, R20, 0x400000, RZ, 0xfc, !PT ;  /* 0x0040000014146812 */ /* 0x000fe200078efcff */
[----:B------:R-:W-:-:S03]  /*129f80*/  ULDC UR19, c[0x0][0x228] ;  /* 0x00008a0000137ab9 */ /* 0x000fc60000000800 */
        /* <DEDUP_REMOVED lines=62> */
[----:B------:R-:W-:Y:S01]  /*12a370*/  R2UR UR57, R19 ;  /* 0x00000000133972ca */ /* 0x000fe200000e0000 */
        /* <DEDUP_REMOVED lines=15> */
[----:B--2---:R-:W-:-:S03]  /*12a470*/  LOP3.LUT R14, R14, 0x7fffffff, RZ, 0xc0, !PT ;  /* 0x7fffffff0e0e7812 */ /* 0x004fc600078ec0ff */
[----:B------:R-:W-:Y:S02]  /*12a480*/  @P4 LOP3.LUT R20, R20, 0x8, RZ, 0xfc, !PT ;  /* 0x0000000814144812 */ /* 0x000fe400078efcff */
[----:B------:R-:W-:Y:S01]  /*12a490*/  R2UR UR43, R22 ;  /* 0x00000000162b72ca */ /* 0x000fe200000e0000 */
[----:B------:R-:W-:Y:S01]  /*12a4a0*/  ULDC UR9, c[0x0][0x228] ;  /* 0x00008a0000097ab9 */ /* 0x000fe20000000800 */
[----:B------:R-:W-:Y:S01]  /*12a4b0*/  ULDC UR21, c[0x0][0x228] ;  /* 0x00008a0000157ab9 */ /* 0x000fe20000000800 */
[----:B------:R-:W-:Y:S02]  /*12a4c0*/  LOP3.LUT R20, R20, 0xfffffffb, RZ, 0xc0, !PT ;  /* 0xfffffffb14147812 */ /* 0x000fe400078ec0ff */
[----:B------:R-:W-:Y:S02]  /*12a4d0*/  ISETP.LT.AND P4, PT, R6, UR17, !P1 ;  /* 0x0000001106007c0c */ /* 0x000fe4000cf81270 */
[----:B------:R-:W-:Y:S01]  /*12a4e0*/  @P6 LOP3.LUT R20, R20, 0x4, RZ, 0xfc, !PT ;  /* 0x0000000414146812 */ /* 0x000fe200078efcff */
[----:B------:R-:W-:-:S03]  /*12a4f0*/  ULDC UR17, c[0x0][0x228] ;  /* 0x00008a0000117ab9 */ /* 0x000fc60000000800 */
[----:B------:R-:W-:-:S04]  /*12a500*/  LOP3.LUT R20, R20, 0xfffffffd, RZ, 0xc0, !PT ;  /* 0xfffffffd14147812 */ /* 0x000fc800078ec0ff */
[----:B------:R-:W-:-:S04]  /*12a510*/  @P5 LOP3.LUT R20, R20, 0x2, RZ, 0xfc, !PT ;  /* 0x0000000214145812 */ /* 0x000fc800078efcff */
[----:B------:R-:W-:-:S04]  /*12a520*/  LOP3.LUT R20, R20, 0xfffffffe, RZ, 0xc0, !PT ;  /* 0xfffffffe14147812 */ /* 0x000fc800078ec0ff */
[----:B------:R-:W-:-:S05]  /*12a530*/  @P4 LOP3.LUT R20, R20, 0x1, RZ, 0xfc, !PT ;  /* 0x0000000114144812 */ /* 0x000fca00078efcff */
[----:B------:R0:W-:Y:S04]  /*12a540*/  STL [R1+0xca8], R20 ;  /* 0x000ca81401007387 */ /* 0x0001e80000100800 */
[----:B0-----:R-:W2:Y:S04]  /*12a550*/  LDL.LU R20, [R1+0x5aa0] ;  /* 0x005aa00001147983 */ /* 0x001ea80000300800 */
[----:B------:R-:W3:Y:S01]  /*12a560*/  LDL.LU R16, [R1+0xca0] ;  /* 0x000ca00001107983 */ /* 0x000ee20000300800 */
[----:B------:R-:W-:Y:S02]  /*12a570*/  ISETP.LT.AND P4, PT, R9, UR49, !P3 ;  /* 0x0000003109007c0c */ /* 0x000fe4000df81270 */
[----:B------:R-:W-:-:S02]  /*12a580*/  ISETP.LT.AND P6, PT, R8, UR19, !P3 ;  /* 0x0000001308007c0c */ /* 0x000fc4000dfc1270 */
[----:B------:R-:W-:Y:S02]  /*12a590*/  ISETP.LT.AND P5, PT, R7, UR15, !P3 ;  /* 0x0000000f07007c0c */ /* 0x000fe4000dfa1270 */
[----:B------:R-:W-:Y:S02]  /*12a5a0*/  LOP3.LUT P1, RZ, R2, 0x80000000, RZ, 0xc0, !PT ;  /* 0x8000000002ff7812 */ /* 0x000fe4000782c0ff */
[----:B------:R-:W-:Y:S01]  /*12a5b0*/  R2UR UR49, R21 ;  /* 0x00000000153172ca */ /* 0x000fe200000e0000 */
[----:B------:R-:W-:Y:S01]  /*12a5c0*/  ULDC UR19, c[0x0][0x228] ;  /* 0x00008a0000137ab9 */ /* 0x000fe20000000800 */
[----:B------:R-:W-:-:S03]  /*12a5d0*/  ULDC UR15, c[0x0][0x228] ;  /* 0x00008a00000f7ab9 */ /* 0x000fc60000000800 */
        /* <DEDUP_REMOVED lines=14> */
[----:B------:R-:W-:Y:S01]  /*12a6c0*/  R2UR UR55, R18 ;  /* 0x00000000123772ca */ /* 0x000fe200000e0000 */
[----:B------:R-:W-:Y:S01]  /*12a6d0*/  ULDC UR7, c[0x0][0x228] ;  /* 0x00008a0000077ab9 */ /* 0x000fe20000000800 */
        /* <DEDUP_REMOVED lines=25> */
[----:B------:R-:W-:Y:S02]  /*12a870*/  @P5 LOP3.LUT R14, R14, 0x200000, RZ, 0xfc, !PT ;  /* 0x002000000e0e5812 */ /* 0x000fe400078efcff */
[----:B------:R-:W-:Y:S02]  /*12a880*/  ISETP.LT.AND P5, PT, R9, UR43, !P1 ;  /* 0x0000002b09007c0c */ /* 0x000fe4000cfa1270 */
[----:B------:R-:W-:Y:S02]  /*12a890*/  ISETP.LT.AND P6, PT, R8, UR47, !P3 ;  /* 0x0000002f08007c0c */ /* 0x000fe4000dfc1270 */
[----:B------:R-:W-:Y:S02]  /*12a8a0*/  LOP3.LUT P0, RZ, R2, 0x10000000, RZ, 0xc0, !PT ;  /* 0x1000000002ff7812 */ /* 0x000fe4000780c0ff */
[----:B------:R-:W-:Y:S01]  /*12a8b0*/  LOP3.LUT R14, R14, 0xffefffff, RZ, 0xc0, !PT ;  /* 0xffefffff0e0e7812 */ /* 0x000fe200078ec0ff */
[----:B------:R-:W-:Y:S01]  /*12a8c0*/  ULDC UR43, c[0x0][0x228] ;  /* 0x00008a00002b7ab9 */ /* 0x000fe20000000800 */
[----:B------:R-:W-:-:S02]  /*12a8d0*/  ULDC UR47, c[0x0][0x228] ;  /* 0x00008a00002f7ab9 */ /* 0x000fc40000000800 */
[----:B------:R-:W-:Y:S02]  /*12a8e0*/  @P4 LOP3.LUT R14, R14, 0x100000, RZ, 0xfc, !PT ;  /* 0x001000000e0e4812 */ /* 0x000fe400078efcff */
[----:B------:R-:W-:Y:S01]  /*12a8f0*/  ISETP.LT.AND P4, PT, R8, UR41, !P1 ;  /* 0x0000002908007c0c */ /* 0x000fe2000cf81270 */
[----:B------:R-:W-:Y:S01]  /*12a900*/  ULDC UR41, c[0x0][0x228] ;  /* 0x00008a0000297ab9 */ /* 0x000fe20000000800 */
        /* <DEDUP_REMOVED lines=15> */
[----:B------:R-:W-:Y:S01]  /*12aa00*/  LOP3.LUT P4, RZ, R2, 0x8000000, RZ, 0xc0, !PT ;  /* 0x0800000002ff7812 */ /* 0x000fe2000788c0ff */
[----:B------:R-:W-:Y:S01]  /*12aa10*/  ULDC UR45, c[0x0][0x228] ;  /* 0x00008a00002d7ab9 */ /* 0x000fe20000000800 */
[----:B------:R-:W-:-:S05]  /*12aa20*/  ULDC UR49, c[0x0][0x228] ;  /* 0x00008a0000317ab9 */ /* 0x000fca0000000800 */
[----:B------:R-:W-:-:S04]  /*12aa30*/  @P1 LOP3.LUT R14, R14, 0x8000, RZ, 0xfc, !PT ;  /* 0x000080000e0e1812 */ /* 0x000fc800078efcff */
[----:B------:R-:W-:Y:S02]  /*12aa40*/  LOP3.LUT R14, R14, 0xffffbfff, RZ, 0xc0, !PT ;  /* 0xffffbfff0e0e7812 */ /* 0x000fe400078ec0ff */
[----:B------:R-:W-:Y:S02]  /*12aa50*/  ISETP.LT.AND P3, PT, R6, UR9, !P3 ;  /* 0x0000000906007c0c */ /* 0x000fe4000df61270 */
        /* <DEDUP_REMOVED lines=9> */
[----:B------:R-:W-:Y:S02]  /*12aaf0*/  LOP3.LUT R14, R14, 0xfffff7ff, RZ, 0xc0, !PT ;  /* 0xfffff7ff0e0e7812 */ /* 0x000fe400078ec0ff */
[----:B--2---:R-:W-:-:S13]  /*12ab00*/  R2UR UR61, R20 ;  /* 0x00000000143d72ca */ /* 0x004fda00000e0000 */
[----:B------:R-:W-:Y:S02]  /*12ab10*/  ISETP.LT.AND P5, PT, R9, UR61, !P2 ;  /* 0x0000003d09007c0c */ /* 0x000fe4000d7a1270 */
[----:B---3--:R-:W-:Y:S02]  /*12ab20*/  LOP3.LUT R16, R16, 0x7fffffff, RZ, 0xc0, !PT ;  /* 0x7fffffff10107812 */ /* 0x008fe400078ec0ff */
[----:B------:R-:W-:Y:S01]  /*12ab30*/  LOP3.LUT P3, RZ, R2, 0x2000000, RZ, 0xc0, !PT ;  /* 0x0200000002ff7812 */ /* 0x000fe2000786c0ff */
[----:B------:R-:W-:-:S08]  /*12ab40*/  ULDC UR61, c[0x0][0x228] ;  /* 0x00008a00003d7ab9 */ /* 0x000fd00000000800 */
        /* <DEDUP_REMOVED lines=10> */
[----:B------:R-:W-:Y:S01]  /*12abf0*/  ISETP.LT.AND P6, PT, R8, UR19, !P0 ;  /* 0x0000001308007c0c */ /* 0x000fe2000c7c1270 */
[----:B------:R-:W-:Y:S01]  /*12ac00*/  ULDC UR19, c[0x0][0x228] ;  /* 0x00008a0000137ab9 */ /* 0x000fe20000000800 */
[----:B------:R-:W-:Y:S01]  /*12ac10*/  LOP3.LUT R14, R14, 0xfffffeff, RZ, 0xc0, !PT ;  /* 0xfffffeff0e0e7812 */ /* 0x000fe200078ec0ff */
[----:B------:R-:W-:-:S03]  /*12ac20*/  ULDC UR57, c[0x0][0x228] ;  /* 0x00008a0000397ab9 */ /* 0x000fc60000000800 */
        /* <DEDUP_REMOVED lines=19> */
[----:B------:R-:W-:Y:S01]  /*12ad60*/  ULDC UR55, c[0x0][0x228] ;  /* 0x00008a0000377ab9 */ /* 0x000fe20000000800 */
[----:B------:R-:W-:-:S04]  /*12ad70*/  ULDC UR7, c[0x0][0x228] ;  /* 0x00008a0000077ab9 */ /* 0x000fc80000000800 */
        /* <DEDUP_REMOVED lines=12> */
[----:B------:R-:W-:Y:S01]  /*12ae40*/  ISETP.LT.AND P5, PT, R7, UR37, !P1 ;  /* 0x0000002507007c0c */ /* 0x000fe2000cfa1270 */
[----:B------:R-:W-:Y:S01]  /*12ae50*/  ULDC UR59, c[0x0][0x228] ;  /* 0x00008a00003b7ab9 */ /* 0x000fe20000000800 */
[----:B------:R0:W-:Y:S01]  /*12ae60*/  STL [R1+0xca4], R14 ;  /* 0x000ca40e01007387 */ /* 0x0001e20000100800 */
[----:B------:R-:W-:Y:S01]  /*12ae70*/  ULDC UR23, c[0x0][0x228] ;  /* 0x00008a0000177ab9 */ /* 0x000fe20000000800 */
[----:B------:R-:W-:-:S05]  /*12ae80*/  ULDC UR37, c[0x0][0x228] ;  /* 0x00008a0000257ab9 */ /* 0x000fca0000000800 */
[----:B------:R-:W-:Y:S01]  /*12ae90*/  @P4 LOP3.LUT R16, R16, 0x80000000, RZ, 0xfc, !PT ;  /* 0x8000000010104812 */ /* 0x000fe200078efcff */
[----:B0-----:R-:W2:Y:S03]  /*12aea0*/  LDL.LU R14, [R1+0x5a9c] ;  /* 0x005a9c00010e7983 */ /* 0x001ea60000300800 */
        /* <DEDUP_REMOVED lines=25> */
[----:B------:R-:W-:Y:S02]  /*12b040*/  R2UR UR4, R11 ;  /* 0x000000000b0472ca */ /* 0x000fe400000e0000 */
        /* <DEDUP_REMOVED lines=29> */
[----:B------:R-:W-:Y:S02]  /*12b220*/  LOP3.LUT R16, R16, 0xfffdffff, RZ, 0xc0, !PT ;  /* 0xfffdffff10107812 */ /* 0x000fe400078ec0ff */
[----:B------:R-:W-:Y:S02]  /*12b230*/  ISETP.LT.AND P6, PT, R9, UR8, !P1 ;  /* 0x0000000809007c0c */ /* 0x000fe4000cfc1270 */
[----:B------:R-:W-:Y:S01]  /*12b240*/  LOP3.LUT P0, RZ, R2, 0x80000, RZ, 0xc0, !PT ;  /* 0x0008000002ff7812 */ /* 0x000fe2000780c0ff */
[----:B------:R-:W-:Y:S01]  /*12b250*/  ULDC UR8, c[0x0][0x228] ;  /* 0x00008a0000087ab9 */ /* 0x000fe20000000800 */
[----:B------:R-:W-:-:S04]  /*12b260*/  @P5 LOP3.LUT R16, R16, 0x20000, RZ, 0xfc, !PT ;  /* 0x0002000010105812 */ /* 0x000fc800078efcff */
[----:B------:R-:W-:Y:S02]  /*12b270*/  LOP3.LUT R16, R16, 0xfffeffff, RZ, 0xc0, !PT ;  /* 0xfffeffff10107812 */ /* 0x000fe400078ec0ff */
[----:B------:R-:W-:Y:S01]  /*12b280*/  ISETP.LT.AND P5, PT, R8, UR51, !P1 ;  /* 0x0000003308007c0c */ /* 0x000fe2000cfa1270 */
[----:B------:R-:W-:Y:S01]  /*12b290*/  ULDC UR51, c[0x0][0x228] ;  /* 0x00008a0000337ab9 */ /* 0x000fe20000000800 */
[----:B------:R-:W-:-:S04]  /*12b2a0*/  @P4 LOP3.LUT R16, R16, 0x10000, RZ, 0xfc, !PT ;  /* 0x0001000010104812 */ /* 0x000fc800078efcff */
[----:B------:R-:W-:Y:S02]  /*12b2b0*/  LOP3.LUT R16, R16, 0xffff7fff, RZ, 0xc0, !PT ;  /* 0xffff7fff10107812 */ /* 0x000fe400078ec0ff */
[----:B------:R-:W-:Y:S02]  /*12b2c0*/  ISETP.LT.AND P4, PT, R7, UR49, !P1 ;  /* 0x0000003107007c0c */ /* 0x000fe4000cf81270 */
[----:B------:R-:W-:Y:S01]  /*12b2d0*/  @P6 LOP3.LUT R16, R16, 0x8000, RZ, 0xfc, !PT ;  /* 0x0000800010106812 */ /* 0x000fe200078efcff */
[----:B------:R-:W-:-:S03]  /*12b2e0*/  ULDC UR49, c[0x0][0x228] ;  /* 0x00008a0000317ab9 */ /* 0x000fc60000000800 */
[----:B------:R-:W-:Y:S02]  /*12b2f0*/  LOP3.LUT R16, R16, 0xffffbfff, RZ, 0xc0, !PT ;  /* 0xffffbfff10107812 */ /* 0x000fe400078ec0ff */
[----:B------:R-:W-:Y:S02]  /*12b300*/  ISETP.LT.AND P1, PT, R6, UR17, !P1 ;  /* 0x0000001106007c0c */ /* 0x000fe4000cf21270 */
[----:B------:R-:W-:Y:S01]  /*12b310*/  ISETP.LT.AND P6, PT, R8, UR25, !P2 ;  /* 0x0000001908007c0c */ /* 0x000fe2000d7c1270 */
[----:B------:R-:W-:Y:S01]  /*12b320*/  ULDC UR17, c[0x0][0x228] ;  /* 0x00008a0000117ab9 */ /* 0x000fe20000000800 */
[----:B------:R-:W-:Y:S01]  /*12b330*/  @P5 LOP3.LUT R16, R16, 0x4000, RZ, 0xfc, !PT ;  /* 0x0000400010105812 */ /* 0x000fe200078efcff */
[----:B------:R-:W-:-:S03]  /*12b340*/  ULDC UR25, c[0x0][0x228] ;  /* 0x00008a0000197ab9 */ /* 0x000fc60000000800 */
        /* <DEDUP_REMOVED lines=26> */
[----:B------:R-:W-:-:S04]  /*12b4f0*/  @P4 LOP3.LUT R16, R16, 0x80, RZ, 0xfc, !PT ;  /* 0x0000008010104812 */ /* 0x000fc800078efcff */
[----:B------:R-:W-:Y:S02]  /*12b500*/  LOP3.LUT R16, R16, 0xffffffbf, RZ, 0xc0, !PT ;  /* 0xffffffbf10107812 */ /* 0x000fe400078ec0ff */
[----:B------:R-:W-:Y:S02]  /*12b510*/  ISETP.LT.AND P4, PT, R6, UR15, !P2 ;  /* 0x0000000f06007c0c */ /* 0x000fe4000d781270 */
[----:B------:R-:W-:Y:S02]  /*12b520*/  @P6 LOP3.LUT R16, R16, 0x40, RZ, 0xfc, !PT ;  /* 0x0000004010106812 */ /* 0x000fe400078efcff */
        /* <DEDUP_REMOVED lines=10> */
[----:B------:R-:W-:-:S02]  /*12b5d0*/  @P4 LOP3.LUT R16, R16, 0x10, RZ, 0xfc, !PT ;  /* 0x0000001010104812 */ /* 0x000fc400078efcff */
[----:B------:R-:W-:Y:S01]  /*12b5e0*/  ISETP.LT.AND P4, PT, R8, UR45, !P0 ;  /* 0x0000002d08007c0c */ /* 0x000fe2000c781270 */
[----:B------:R-:W-:Y:S01]  /*12b5f0*/  ULDC UR45, c[0x0][0x228] ;  /* 0x00008a00002d7ab9 */ /* 0x000fe20000000800 */
        /* <DEDUP_REMOVED lines=8> */
[----:B---3--:R-:W-:Y:S02]  /*12b680*/  LOP3.LUT R11, R11, 0x7fffffff, RZ, 0xc0, !PT ;  /* 0x7fffffff0b0b7812 */ /* 0x008fe400078ec0ff */
[----:B------:R-:W-:Y:S02]  /*12b690*/  LOP3.LUT R16, R16, 0xfffffffe, RZ, 0xc0, !PT ;  /* 0xfffffffe10107812 */ /* 0x000fe400078ec0ff */
[----:B------:R-:W-:Y:S01]  /*12b6a0*/  LOP3.LUT P5, RZ, R2, 0x8000, RZ, 0xc0, !PT ;  /* 0x0000800002ff7812 */ /* 0x000fe200078ac0ff */
[----:B------:R-:W-:-:S04]  /*12b6b0*/  ULDC UR55, c[0x0][0x228] ;  /* 0x00008a0000377ab9 */ /* 0x000fc80000000800 */
[----:B------:R-:W-:Y:S02]  /*12b6c0*/  @P6 LOP3.LUT R11, R11, 0x80000000, RZ, 0xfc, !PT ;  /* 0x800000000b0b6812 */ /* 0x000fe400078efcff */
[----:B------:R-:W-:Y:S01]  /*12b6d0*/  ISETP.LT.AND P6, PT, R8, UR57, !P1 ;  /* 0x0000003908007c0c */ /* 0x000fe2000cfc1270 */
[----:B------:R-:W-:Y:S01]  /*12b6e0*/  ULDC UR57, c[0x0][0x228] ;  /* 0x00008a0000397ab9 */ /* 0x000fe20000000800 */
[----:B------:R-:W-:Y:S01]  /*12b6f0*/  ULDC UR16, c[0x0][0x228] ;  /* 0x00008a0000107ab9 */ /* 0x000fe20000000800 */
[----:B------:R-:W-:-:S10]  /*12b700*/  LOP3.LUT R11, R11, 0xbfffffff, RZ, 0xc0, !PT ;  /* 0xbfffffff0b0b7812 */ /* 0x000fd400078ec0ff */
[----:B------:R-:W-:Y:S02]  /*12b710*/  @P6 LOP3.LUT R11, R11, 0x40000000, RZ, 0xfc, !PT ;  /* 0x400000000b0b6812 */ /* 0x000fe400078efcff */
[----:B------:R-:W-:Y:S02]  /*12b720*/  ISETP.LT.AND P6, PT, R7, UR51, !P1 ;  /* 0x0000003307007c0c */ /* 0x000fe4000cfc1270 */
[----:B------:R-:W-:Y:S02]  /*12b730*/  @P4 LOP3.LUT R16, R16, 0x1, RZ, 0xfc, !PT ;  /* 0x0000000110104812 */ /* 0x000fe400078efcff */
[----:B------:R-:W-:Y:S02]  /*12b740*/  LOP3.LUT P0, RZ, R2, 0x4000, RZ, 0xc0, !PT ;  /* 0x0000400002ff7812 */ /* 0x000fe4000780c0ff */
[----:B------:R-:W-:Y:S01]  /*12b750*/  LOP3.LUT R11, R11, 0xdfffffff, RZ, 0xc0, !PT ;  /* 0xdfffffff0b0b7812 */ /* 0x000fe200078ec0ff */
[----:B------:R-:W-:-:S06]  /*12b760*/  ULDC UR51, c[0x0][0x228] ;  /* 0x00008a0000337ab9 */ /* 0x000fcc0000000800 */
[----:B------:R-:W-:Y:S02]  /*12b770*/  @P6 LOP3.LUT R11, R11, 0x20000000, RZ, 0xfc, !PT ;  /* 0x200000000b0b6812 */ /* 0x000fe400078efcff */
[----:B------:R-:W-:Y:S02]  /*12b780*/  ISETP.LT.AND P6, PT, R6, UR53, !P1 ;  /* 0x0000003506007c0c */ /* 0x000fe4000cfc1270 */
[----:B------:R-:W-:Y:S01]  /*12b790*/  LOP3.LUT R11, R11, 0xefffffff, RZ, 0xc0, !PT ;  /* 0xefffffff0b0b7812 */ /* 0x000fe200078ec0ff */
[----:B------:R0:W-:Y:S01]  /*12b7a0*/  STL [R1+0xca0], R16 ;  /* 0x000ca01001007387 */ /* 0x0001e20000100800 */
[----:B------:R-:W-:Y:S01]  /*12b7b0*/  LOP3.LUT P4, RZ, R2, 0x2000, RZ, 0xc0, !PT ;  /* 0x0000200002ff7812 */ /* 0x000fe2000788c0ff */
[----:B------:R-:W-:-:S08]  /*12b7c0*/  ULDC UR53, c[0x0][0x228] ;  /* 0x00008a0000357ab9 */ /* 0x000fd00000000800 */
[----:B------:R-:W-:Y:S02]  /*12b7d0*/  @P6 LOP3.LUT R11, R11, 0x10000000, RZ, 0xfc, !PT ;  /* 0x100000000b0b6812 */ /* 0x000fe400078efcff */
[----:B------:R-:W-:Y:S01]  /*12b7e0*/  ISETP.LT.AND P6, PT, R9, UR18, !P3 ;  /* 0x0000001209007c0c */ /* 0x000fe2000dfc1270 */
[----:B0-----:R-:W3:Y:S01]  /*12b7f0*/  LDL.LU R16, [R1+0xc78] ;  /* 0x000c780001107983 */ /* 0x001ee20000300800 */
[----:B------:R-:W-:Y:S02]  /*12b800*/  LOP3.LUT P1, RZ, R2, 0x1000, RZ, 0xc0, !PT ;  /* 0x0000100002ff7812 */ /* 0x000fe4000782c0ff */
[----:B------:R-:W-:Y:S01]  /*12b810*/  LOP3.LUT R11, R11, 0xf7ffffff, RZ, 0xc0, !PT ;  /* 0xf7ffffff0b0b7812 */ /* 0x000fe200078ec0ff */
[----:B------:R-:W-:-:S08]  /*12b820*/  ULDC UR18, c[0x0][0x228] ;  /* 0x00008a0000127ab9 */ /* 0x000fd00000000800 */
[----:B------:R-:W-:Y:S02]  /*12b830*/  @P6 LOP3.LUT R11, R11, 0x8000000, RZ, 0xfc, !PT ;  /* 0x080000000b0b6812 */ /* 0x000fe400078efcff */
[----:B------:R-:W-:Y:S01]  /*12b840*/  ISETP.LT.AND P6, PT, R8, UR57, !P3 ;  /* 0x0000003908007c0c */ /* 0x000fe2000dfc1270 */
[----:B------:R-:W-:Y:S01]  /*12b850*/  ULDC UR57, c[0x0][0x228] ;  /* 0x00008a0000397ab9 */ /* 0x000fe20000000800 */
[----:B------:R-:W-:-:S11]  /*12b860*/  LOP3.LUT R11, R11, 0xfbffffff, RZ, 0xc0, !PT ;  /* 0xfbffffff0b0b7812 */ /* 0x000fd600078ec0ff */
[----:B------:R-:W-:Y:S02]  /*12b870*/  @P6 LOP3.LUT R11, R11, 0x4000000, RZ, 0xfc, !PT ;  /* 0x040000000b0b6812 */ /* 0x000fe400078efcff */
[----:B------:R-:W-:Y:S02]  /*12b880*/  ISETP.LT.AND P6, PT, R7, UR61, !P3 ;  /* 0x0000003d07007c0c */ /* 0x000fe4000dfc1270 */
[----:B------:R-:W-:Y:S01]  /*12b890*/  ISETP.LT.AND P3, PT, R6, UR59, !P3 ;  /* 0x0000003b06007c0c */ /* 0x000fe2000df61270 */
[----:B------:R-:W-:Y:S01]  /*12b8a0*/  ULDC UR61, c[0x0][0x228] ;  /* 0x00008a00003d7ab9 */ /* 0x000fe20000000800 */
[----:B------:R-:W-:Y:S01]  /*12b8b0*/  LOP3.LUT R11, R11, 0xfdffffff, RZ, 0xc0, !PT ;  /* 0xfdffffff0b0b7812 */ /* 0x000fe200078ec0ff */
[----:B------:R-:W-:-:S08]  /*12b8c0*/  ULDC UR59, c[0x0][0x228] ;  /* 0x00008a00003b7ab9 */ /* 0x000fd00000000800 */
[----:B------:R-:W-:Y:S02]  /*12b8d0*/  @P6 LOP3.LUT R11, R11, 0x2000000, RZ, 0xfc, !PT ;  /* 0x020000000b0b6812 */ /* 0x000fe400078efcff */
[----:B------:R-:W-:Y:S01]  /*12b8e0*/  ISETP.LT.AND P6, PT, R9, UR20, !P2 ;  /* 0x0000001409007c0c */ /* 0x000fe2000d7c1270 */
[----:B------:R-:W-:Y:S01]  /*12b8f0*/  ULDC UR20, c[0x0][0x228] ;  /* 0x00008a0000147ab9 */ /* 0x000fe20000000800 */
[----:B------:R-:W-:-:S04]  /*12b900*/  LOP3.LUT R11, R11, 0xfeffffff, RZ, 0xc0, !PT ;  /* 0xfeffffff0b0b7812 */ /* 0x000fc800078ec0ff */
[----:B------:R-:W-:-:S04]  /*12b910*/  @P3 LOP3.LUT R11, R11, 0x1000000, RZ, 0xfc, !PT ;  /* 0x010000000b0b3812 */ /* 0x000fc800078efcff */
[----:B------:R-:W-:-:S04]  /*12b920*/  LOP3.LUT R11, R11, 0xff7fffff, RZ, 0xc0, !PT ;  /* 0xff7fffff0b0b7812 */ /* 0x000fc800078ec0ff */
[----:B------:R-:W-:Y:S02]  /*12b930*/  @P6 LOP3.LUT R11, R11, 0x800000, RZ, 0xfc, !PT ;  /* 0x008000000b0b6812 */ /* 0x000fe400078efcff */
[----:B------:R-:W-:Y:S02]  /*12b940*/  ISETP.LT.AND P6, PT, R8, UR23, !P2 ;  /* 0x0000001708007c0c */ /* 0x000fe4000d7c1270 */
[----:B------:R-:W-:Y:S01]  /*12b950*/  LOP3.LUT P3, RZ, R2, 0x800, RZ, 0xc0, !PT ;  /* 0x0000080002ff7812 */ /* 0x000fe2000786c0ff */
[----:B------:R-:W-:Y:S01]  /*12b960*/  ULDC UR23, c[0x0][0x228] ;  /* 0x00008a0000177ab9 */ /* 0x000fe20000000800 */
[----:B------:R-:W-:-:S09]  /*12b970*/  LOP3.LUT R11, R11, 0xffbfffff, RZ, 0xc0, !PT ;  /* 0xffbfffff0b0b7812 */ /* 0x000fd200078ec0ff */
[----:B------:R-:W-:Y:S02]  /*12b980*/  @P6 LOP3.LUT R11, R11, 0x400000, RZ, 0xfc, !PT ;  /* 0x004000000b0b6812 */ /* 0x000fe400078efcff */
[----:B------:R-:W-:Y:S02]  /*12b990*/  ISETP.LT.AND P6, PT, R7, UR7, !P2 ;  /* 0x0000000707007c0c */ /* 0x000fe4000d7c1270 */
[----:B------:R-:W-:Y:S01]  /*12b9a0*/  ISETP.LT.AND P2, PT, R6, UR27, !P2 ;  /* 0x0000001b06007c0c */ /* 0x000fe2000d741270 */
[----:B------:R-:W-:Y:S01]  /*12b9b0*/  ULDC UR7, c[0x0][0x228] ;  /* 0x00008a0000077ab9 */ /* 0x000fe20000000800 */
[----:B------:R-:W-:Y:S01]  /*12b9c0*/  LOP3.LUT R11, R11, 0xffdfffff, RZ, 0xc0, !PT ;  /* 0xffdfffff0b0b7812 */ /* 0x000fe200078ec0ff */
[----:B------:R-:W-:-:S08]  /*12b9d0*/  ULDC UR27, c[0x0][0x228] ;  /* 0x00008a00001b7ab9 */ /* 0x000fd00000000800 */
        /* <DEDUP_REMOVED lines=16> */
[----:B------:R-:W-:-:S05]  /*12bae0*/  ULDC UR13, c[0x0][0x228] ;  /* 0x00008a00000d7ab9 */ /* 0x000fca0000000800 */
[----:B------:R-:W-:-:S04]  /*12baf0*/  @P6 LOP3.LUT R11, R11, 0x20000, RZ, 0xfc, !PT ;  /* 0x000200000b0b6812 */ /* 0x000fc800078efcff */
[----:B------:R-:W-:-:S04]  /*12bb00*/  LOP3.LUT R11, R11, 0xfffeffff, RZ, 0xc0, !PT ;  /* 0xfffeffff0b0b7812 */ /* 0x000fc800078ec0ff */
[----:B------:R-:W-:Y:S02]  /*12bb10*/  @P5 LOP3.LUT R11, R11, 0x10000, RZ, 0xfc, !PT ;  /* 0x000100000b0b5812 */ /* 0x000fe400078efcff */
[----:B------:R-:W-:Y:S02]  /*12bb20*/  ISETP.LT.AND P5, PT, R9, UR24, !P0 ;  /* 0x0000001809007c0c */ /* 0x000fe4000c7a1270 */
[----:B---3--:R-:W-:Y:S02]  /*12bb30*/  LOP3.LUT R16, R16, 0x7fffffff, RZ, 0xc0, !PT ;  /* 0x7fffffff10107812 */ /* 0x008fe400078ec0ff */
[----:B------:R-:W-:Y:S02]  /*12bb40*/  LOP3.LUT R11, R11, 0xffff7fff, RZ, 0xc0, !PT ;  /* 0xffff7fff0b0b7812 */ /* 0x000fe400078ec0ff */
[----:B--2---:R-:W-:Y:S01]  /*12bb50*/  LOP3.LUT P6, RZ, R14, 0x10, RZ, 0xc0, !PT ;  /* 0x000000100eff7812 */ /* 0x004fe200078cc0ff */
[----:B------:R-:W-:-:S06]  /*12bb60*/  ULDC UR24, c[0x0][0x228] ;  /* 0x00008a0000187ab9 */ /* 0x000fcc0000000800 */
        /* <DEDUP_REMOVED lines=35> */
[----:B------:R-:W-:Y:S01]  /*12bda0*/  ISETP.LT.AND P4, PT, R8, UR17, !P1 ;  /* 0x0000001108007c0c */ /* 0x000fe2000cf81270 */
[----:B------:R-:W-:Y:S01]  /*12bdb0*/  ULDC UR17, c[0x0][0x228] ;  /* 0x00008a0000117ab9 */ /* 0x000fe20000000800 */
[----:B------:R-:W-:-:S11]  /*12bdc0*/  LOP3.LUT R11, R11, 0xffffffbf, RZ, 0xc0, !PT ;  /* 0xffffffbf0b0b7812 */ /* 0x000fd600078ec0ff */
[----:B------:R-:W-:Y:S02]  /*12bdd0*/  @P4 LOP3.LUT R11, R11, 0x40, RZ, 0xfc, !PT ;  /* 0x000000400b0b4812 */ /* 0x000fe400078efcff */
[----:B------:R-:W-:Y:S01]  /*12bde0*/  ISETP.LT.AND P4, PT, R7, UR8, !P1 ;  /* 0x0000000807007c0c */ /* 0x000fe2000cf81270 */
[----:B------:R-:W-:Y:S01]  /*12bdf0*/  ULDC UR8, c[0x0][0x228] ;  /* 0x00008a0000087ab9 */ /* 0x000fe20000000800 */
[----:B------:R-:W-:-:S11]  /*12be00*/  LOP3.LUT R11, R11, 0xffffffdf, RZ, 0xc0, !PT ;  /* 0xffffffdf0b0b7812 */ /* 0x000fd600078ec0ff */
[----:B------:R-:W-:Y:S02]  /*12be10*/  @P4 LOP3.LUT R11, R11, 0x20, RZ, 0xfc, !PT ;  /* 0x000000200b0b4812 */ /* 0x000fe400078efcff */
[----:B------:R-:W-:Y:S02]  /*12be20*/  ISETP.LT.AND P4, PT, R6, UR39, !P1 ;  /* 0x0000002706007c0c */ /* 0x000fe4000cf81270 */
[----:B------:R-:W-:Y:S01]  /*12be30*/  LOP3.LUT R11, R11, 0xffffffef, RZ, 0xc0, !PT ;  /* 0xffffffef0b0b7812 */ /* 0x000fe200078ec0ff */
[----:B------:R-:W-:-:S10]  /*12be40*/  ULDC UR39, c[0x0][0x228] ;  /* 0x00008a0000277ab9 */ /* 0x000fd40000000800 */
        /* <DEDUP_REMOVED lines=20> */
[----:B------:R-:W-:-:S10]  /*12bf90*/  ULDC UR32, c[0x0][0x228] ;  /* 0x00008a0000207ab9 */ /* 0x000fd40000000800 */
[----:B------:R-:W-:Y:S02]  /*12bfa0*/  @P4 LOP3.LUT R16, R16, 0x80000000, RZ, 0xfc, !PT ;  /* 0x8000000010104812 */ /* 0x000fe400078efcff */
[----:B------:R-:W-:Y:S01]  /*12bfb0*/  ISETP.LT.AND P4, PT, R8, UR43, !P2 ;  /* 0x0000002b08007c0c */ /* 0x000fe2000d781270 */
[----:B------:R0:W-:Y:S01]  /*12bfc0*/  STL [R1+0xc7c], R11 ;  /* 0x000c7c0b01007387 */ /* 0x0001e20000100800 */
[----:B------:R-:W-:Y:S01]  /*12bfd0*/  ULDC UR43, c[0x0][0x228] ;  /* 0x00008a00002b7ab9 */ /* 0x000fe20000000800 */
[----:B------:R-:W-:-:S10]  /*12bfe0*/  LOP3.LUT R16, R16, 0xbfffffff, RZ, 0xc0, !PT ;  /* 0xbfffffff10107812 */ /* 0x000fd400078ec0ff */
[----:B------:R-:W-:Y:S02]  /*12bff0*/  @P4 LOP3.LUT R16, R16, 0x40000000, RZ, 0xfc, !PT ;  /* 0x4000000010104812 */ /* 0x000fe400078efcff */
[----:B------:R-:W-:Y:S01]  /*12c000*/  ISETP.LT.AND P4, PT, R7, UR35, !P2 ;  /* 0x0000002307007c0c */ /* 0x000fe2000d781270 */
[----:B0-----:R-:W-:Y:S01]  /*12c010*/  IMAD.MOV.U32 R11, RZ, RZ, R10 ;  /* 0x000000ffff0b7224 */ /* 0x001fe200078e000a */
[----:B------:R-:W-:Y:S01]  /*12c020*/  ULDC UR35, c[0x0][0x228] ;  /* 0x00008a0000237ab9 */ /* 0x000fe20000000800 */
[----:B------:R-:W-:Y:S01]  /*12c030*/  LOP3.LUT R16, R16, 0xdfffffff, RZ, 0xc0, !PT ;  /* 0xdfffffff10107812 */ /* 0x000fe200078ec0ff */
[----:B------:R-:W2:Y:S09]  /*12c040*/  LDL.LU R10, [R1+0xc74] ;  /* 0x000c7400010a7983 */ /* 0x000eb20000300800 */
[----:B------:R-:W-:-:S02]  /*12c050*/  @P4 LOP3.LUT R16, R16, 0x20000000, RZ, 0xfc, !PT ;  /* 0x2000000010104812 */ /* 0x000fc400078efcff */
        /* <DEDUP_REMOVED lines=66> */
[----:B------:R-:W-:Y:S02]  /*12c480*/  LOP3.LUT R16, R16, 0xffffdfff, RZ, 0xc0, !PT ;  /* 0xffffdfff10107812 */ /* 0x000fe400078ec0ff */
[----:B------:R-:W-:Y:S01]  /*12c490*/  LOP3.LUT P3, RZ, R2, 0x8, RZ, 0xc0, !PT ;  /* 0x0000000802ff7812 */ /* 0x000fe2000786c0ff */
[----:B------:R-:W-:-:S06]  /*12c4a0*/  ULDC UR57, c[0x0][0x228] ;  /* 0x00008a0000397ab9 */ /* 0x000fcc0000000800 */
        /* <DEDUP_REMOVED lines=18> */
[----:B------:R-:W-:Y:S01]  /*12c5d0*/  LOP3.LUT P2, RZ, R2, 0x4, RZ, 0xc0, !PT ;  /* 0x0000000402ff7812 */ /* 0x000fe2000784c0ff */
[----:B------:R-:W-:Y:S01]  /*12c5e0*/  ULDC UR44, c[0x0][0x228] ;  /* 0x00008a00002c7ab9 */ /* 0x000fe20000000800 */
[----:B------:R-:W-:-:S04]  /*12c5f0*/  LOP3.LUT R16, R16, 0xfffffeff, RZ, 0xc0, !PT ;  /* 0xfffffeff10107812 */ /* 0x000fc800078ec0ff */
        /* <DEDUP_REMOVED lines=16> */
[----:B------:R-:W-:Y:S01]  /*12c700*/  ISETP.LT.AND P4, PT, R8, UR30, !P3 ;  /* 0x0000001e08007c0c */ /* 0x000fe2000df81270 */
[----:B------:R-:W-:Y:S01]  /*12c710*/  ULDC UR30, c[0x0][0x228] ;  /* 0x00008a00001e7ab9 */ /* 0x000fe20000000800 */
[----:B------:R-:W-:Y:S02]  /*12c720*/  LOP3.LUT R16, R16, 0xfffffff7, RZ, 0xc0, !PT ;  /* 0xfffffff710107812 */ /* 0x000fe400078ec0ff */
[----:B--2---:R-:W-:-:S07]  /*12c730*/  LOP3.LUT R10, R10, 0x7fffffff, RZ, 0xc0, !PT ;  /* 0x7fffffff0a0a7812 */ /* 0x004fce00078ec0ff */
[----:B------:R-:W-:Y:S02]  /*12c740*/  @P1 LOP3.LUT R16, R16, 0x8, RZ, 0xfc, !PT ;  /* 0x0000000810101812 */ /* 0x000fe400078efcff */
[----:B------:R-:W-:Y:S01]  /*12c750*/  LOP3.LUT P0, RZ, R2, 0x2, RZ, 0xc0, !PT ;  /* 0x0000000202ff7812 */ /* 0x000fe2000780c0ff */
[----:B------:R-:W-:Y:S01]  /*12c760*/  ULDC UR46, c[0x0][0x228] ;  /* 0x00008a00002e7ab9 */ /* 0x000fe20000000800 */
        /* <DEDUP_REMOVED lines=12> */
[----:B------:R-:W-:Y:S01]  /*12c830*/  LOP3.LUT P4, RZ, R14, 0x4, RZ, 0xc0, !PT ;  /* 0x000000040eff7812 */ /* 0x000fe2000788c0ff */
[----:B------:R-:W-:-:S10]  /*12c840*/  ULDC UR48, c[0x0][0x228] ;  /* 0x00008a0000307ab9 */ /* 0x000fd40000000800 */
[----:B------:R-:W-:Y:S02]  /*12c850*/  @P3 LOP3.LUT R10, R10, 0x80000000, RZ, 0xfc, !PT ;  /* 0x800000000a0a3812 */ /* 0x000fe400078efcff */
[----:B------:R-:W-:Y:S01]  /*12c860*/  ISETP.LT.AND P3, PT, R8, UR49, !P2 ;  /* 0x0000003108007c0c */ /* 0x000fe2000d761270 */
[----:B------:R-:W-:Y:S01]  /*12c870*/  ULDC UR49, c[0x0][0x228] ;  /* 0x00008a0000317ab9 */ /* 0x000fe20000000800 */
[----:B------:R-:W-:-:S11]  /*12c880*/  LOP3.LUT R10, R10, 0xbfffffff, RZ, 0xc0, !PT ;  /* 0xbfffffff0a0a7812 */ /* 0x000fd600078ec0ff */
[----:B------:R-:W-:Y:S02]  /*12c890*/  @P3 LOP3.LUT R10, R10, 0x40000000, RZ, 0xfc, !PT ;  /* 0x400000000a0a3812 */ /* 0x000fe400078efcff */
[----:B------:R-:W-:Y:S02]  /*12c8a0*/  ISETP.LT.AND P3, PT, R7, UR25, !P2 ;  /* 0x0000001907007c0c */ /* 0x000fe4000d761270 */
[----:B------:R-:W-:Y:S01]  /*12c8b0*/  ISETP.LT.AND P2, PT, R6, UR30, !P2 ;  /* 0x0000001e06007c0c */ /* 0x000fe2000d741270 */
[----:B------:R0:W-:Y:S01]  /*12c8c0*/  STL [R1+0xc78], R16 ;  /* 0x000c781001007387 */ /* 0x0001e20000100800 */
[----:B------:R-:W-:Y:S01]  /*12c8d0*/  LOP3.LUT R10, R10, 0xdfffffff, RZ, 0xc0, !PT ;  /* 0xdfffffff0a0a7812 */ /* 0x000fe200078ec0ff */
[----:B------:R-:W-:Y:S01]  /*12c8e0*/  ULDC UR30, c[0x0][0x228] ;  /* 0x00008a00001e7ab9 */ /* 0x000fe20000000800 */
[----:B------:R-:W-:-:S07]  /*12c8f0*/  ULDC UR25, c[0x0][0x228] ;  /* 0x00008a0000197ab9 */ /* 0x000fce0000000800 */
        /* <DEDUP_REMOVED lines=23> */
[----:B------:R-:W-:Y:S01]  /*12ca70*/  LOP3.LUT R10, R10, 0xff7fffff, RZ, 0xc0, !PT ;  /* 0xff7fffff0a0a7812 */ /* 0x000fe200078ec0ff */
[----:B------:R-:W2:Y:S04]  /*12ca80*/  LDL.LU R14, [R1+0x587c] ;  /* 0x00587c00010e7983 */ /* 0x000ea80000300800 */
[----:B0-----:R-:W3:Y:S04]  /*12ca90*/  LDL.LU R16, [R1+0xc70] ;  /* 0x000c700001107983 */ /* 0x001ee80000300800 */
[----:B------:R-:W-:-:S02]  /*12caa0*/  @P0 LOP3.LUT R10, R10, 0x800000, RZ, 0xfc, !PT ;  /* 0x008000000a0a0812 */ /* 0x000fc400078efcff */
        /* <DEDUP_REMOVED lines=10> */
[----:B------:R-:W-:Y:S02]  /*12cb50*/  LOP3.LUT P0, RZ, R11, 0x80000000, RZ, 0xc0, !PT ;  /* 0x800000000bff7812 */ /* 0x000fe4000780c0ff */
[----:B------:R-:W-:-:S04]  /*12cb60*/  LOP3.LUT R10, R10, 0xffefffff, RZ, 0xc0, !PT ;  /* 0xffefffff0a0a7812 */ /* 0x000fc800078ec0ff */
        /* <DEDUP_REMOVED lines=16> */
[----:B------:R-:W4:Y:S01]  /*12cc70*/  LDL.LU R11, [R1+0x5880] ;  /* 0x00588000010b7983 */ /* 0x000f220000300800 */
[----:B------:R-:W-:-:S04]  /*12cc80*/  LOP3.LUT R10, R10, 0xfffeffff, RZ, 0xc0, !PT ;  /* 0xfffeffff0a0a7812 */ /* 0x000fc800078ec0ff */
[----:B------:R-:W-:Y:S02]  /*12cc90*/  @P0 LOP3.LUT R10, R10, 0x10000, RZ, 0xfc, !PT ;  /* 0x000100000a0a0812 */ /* 0x000fe400078efcff */
[----:B------:R-:W-:Y:S01]  /*12cca0*/  ISETP.LT.AND P0, PT, R9, UR56, !P1 ;  /* 0x0000003809007c0c */ /* 0x000fe2000cf01270 */
[----:B------:R-:W-:Y:S01]  /*12ccb0*/  ULDC UR56, c[0x0][0x228] ;  /* 0x00008a0000387ab9 */ /* 0x000fe20000000800 */
[----:B------:R-:W-:-:S11]  /*12ccc0*/  LOP3.LUT R10, R10, 0xffff7fff, RZ, 0xc0, !PT ;  /* 0xffff7fff0a0a7812 */ /* 0x000fd600078ec0ff */
[----:B------:R-:W-:Y:S02]  /*12ccd0*/  @P0 LOP3.LUT R10, R10, 0x8000, RZ, 0xfc, !PT ;  /* 0x000080000a0a0812 */ /* 0x000fe400078efcff */
[----:B------:R-:W-:Y:S02]  /*12cce0*/  ISETP.LT.AND P0, PT, R8, UR6, !P1 ;  /* 0x0000000608007c0c */ /* 0x000fe4000cf01270 */
[----:B------:R-:W-:-:S11]  /*12ccf0*/  LOP3.LUT R10, R10, 0xffffbfff, RZ, 0xc0, !PT ;  /* 0xffffbfff0a0a7812 */ /* 0x000fd600078ec0ff */
[----:B------:R-:W-:Y:S02]  /*12cd00*/  @P0 LOP3.LUT R10, R10, 0x4000, RZ, 0xfc, !PT ;  /* 0x000040000a0a0812 */ /* 0x000fe400078efcff */
[----:B------:R-:W-:Y:S02]  /*12cd10*/  ISETP.LT.AND P0, PT, R7, UR7, !P1 ;  /* 0x0000000707007c0c */ /* 0x000fe4000cf01270 */
[----:B------:R-:W-:Y:S01]  /*12cd20*/  ISETP.LT.AND P1, PT, R6, UR11, !P1 ;  /* 0x0000000b06007c0c */ /* 0x000fe2000cf21270 */
[----:B------:R-:W-:Y:S01]  /*12cd30*/  ULDC.64 UR6, c[0x0][0x228] ;  /* 0x00008a0000067ab9 */ /* 0x000fe20000000a00 */
[----:B------:R-:W-:-:S09]  /*12cd40*/  LOP3.LUT R10, R10, 0xffffdfff, RZ, 0xc0, !PT ;  /* 0xffffdfff0a0a7812 */ /* 0x000fd200078ec0ff */
[----:B------:R-:W-:Y:S02]  /*12cd50*/  @P0 LOP3.LUT R10, R10, 0x2000, RZ, 0xfc, !PT ;  /* 0x000020000a0a0812 */ /* 0x000fe400078efcff */
[----:B------:R-:W-:Y:S01]  /*12cd60*/  ISETP.LT.AND P0, PT, R9, UR58, !P2 ;  /* 0x0000003a09007c0c */ /* 0x000fe2000d701270 */
[----:B------:R-:W-:Y:S01]  /*12cd70*/  ULDC UR58, c[0x0][0x228] ;  /* 0x00008a00003a7ab9 */ /* 0x000fe20000000800 */
[----:B------:R-:W-:-:S04]  /*12cd80*/  LOP3.LUT R10, R10, 0xffffefff, RZ, 0xc0, !PT ;  /* 0xffffefff0a0a7812 */ /* 0x000fc800078ec0ff */
[----:B------:R-:W-:Y:S02]  /*12cd90*/  @P1 LOP3.LUT R10, R10, 0x1000, RZ, 0xfc, !PT ;  /* 0x000010000a0a1812 */ /* 0x000fe400078efcff */
[----:B------:R-:W-:Y:S02]  /*12cda0*/  ISETP.LT.AND P1, PT, R8, UR8, !P2 ;  /* 0x0000000808007c0c */ /* 0x000fe4000d721270 */
[----:B------:R-:W-:-:S04]  /*12cdb0*/  LOP3.LUT R10, R10, 0xfffff7ff, RZ, 0xc0, !PT ;  /* 0xfffff7ff0a0a7812 */ /* 0x000fc800078ec0ff */
[----:B------:R-:W-:Y:S02]  /*12cdc0*/  @P0 LOP3.LUT R10, R10, 0x800, RZ, 0xfc, !PT ;  /* 0x000008000a0a0812 */ /* 0x000fe400078efcff */
[----:B------:R-:W-:Y:S01]  /*12cdd0*/  ISETP.LT.AND P0, PT, R7, UR9, !P2 ;  /* 0x0000000907007c0c */ /* 0x000fe2000d701270 */
[----:B------:R-:W-:Y:S01]  /*12cde0*/  ULDC.64 UR8, c[0x0][0x228] ;  /* 0x00008a0000087ab9 */ /* 0x000fe20000000a00 */
[----:B------:R-:W-:-:S04]  /*12cdf0*/  LOP3.LUT R10, R10, 0xfffffbff, RZ, 0xc0, !PT ;  /* 0xfffffbff0a0a7812 */ /* 0x000fc800078ec0ff */
[----:B------:R-:W-:Y:S02]  /*12ce00*/  @P1 LOP3.LUT R10, R10, 0x400, RZ, 0xfc, !PT ;  /* 0x000004000a0a1812 */ /* 0x000fe400078efcff */
[----:B------:R-:W-:Y:S02]  /*12ce10*/  ISETP.LT.AND P1, PT, R6, UR10, !P2 ;  /* 0x0000000a06007c0c */ /* 0x000fe4000d721270 */
[----:B------:R-:W-:Y:S01]  /*12ce20*/  LOP3.LUT R10, R10, 0xfffffdff, RZ, 0xc0, !PT ;  /* 0xfffffdff0a0a7812 */ /* 0x000fe200078ec0ff */
[----:B------:R-:W-:-:S03]  /*12ce30*/  ULDC.64 UR10, c[0x0][0x228] ;  /* 0x00008a00000a7ab9 */ /* 0x000fc60000000a00 */
[----:B------:R-:W-:Y:S02]  /*12ce40*/  @P0 LOP3.LUT R10, R10, 0x200, RZ, 0xfc, !PT ;  /* 0x000002000a0a0812 */ /* 0x000fe400078efcff */
[----:B------:R-:W-:Y:S02]  /*12ce50*/  ISETP.LT.AND P0, PT, R9, UR60, !P3 ;  /* 0x0000003c09007c0c */ /* 0x000fe4000df01270 */
[----:B------:R-:W-:Y:S01]  /*12ce60*/  ISETP.LT.AND P2, PT, R8, UR17, !P3 ;  /* 0x0000001108007c0c */ /* 0x000fe2000df41270 */
[----:B------:R-:W-:Y:S01]  /*12ce70*/  ULDC UR17, c[0x0][0x228] ;  /* 0x00008a0000117ab9 */ /* 0x000fe20000000800 */
[----:B------:R-:W-:Y:S01]  /*12ce80*/  LOP3.LUT R10, R10, 0xfffffeff, RZ, 0xc0, !PT ;  /* 0xfffffeff0a0a7812 */ /* 0x000fe200078ec0ff */
[----:B------:R-:W-:-:S03]  /*12ce90*/  ULDC UR60, c[0x0][0x228] ;  /* 0x00008a00003c7ab9 */ /* 0x000fc60000000800 */
[----:B------:R-:W-:-:S04]  /*12cea0*/  @P1 LOP3.LUT R10, R10, 0x100, RZ, 0xfc, !PT ;  /* 0x000001000a0a1812 */ /* 0x000fc800078efcff */
[----:B------:R-:W-:Y:S02]  /*12ceb0*/  LOP3.LUT R10, R10, 0xffffff7f, RZ, 0xc0, !PT ;  /* 0xffffff7f0a0a7812 */ /* 0x000fe400078ec0ff */
[----:B------:R-:W-:Y:S01]  /*12cec0*/  ISETP.LT.AND P1, PT, R7, UR18, !P3 ;  /* 0x0000001207007c0c */ /* 0x000fe2000df21270 */
[----:B------:R-:W-:Y:S01]  /*12ced0*/  ULDC UR18, c[0x0][0x228] ;  /* 0x00008a0000127ab9 */ /* 0x000fe20000000800 */
[----:B------:R-:W-:-:S04]  /*12cee0*/  @P0 LOP3.LUT R10, R10, 0x80, RZ, 0xfc, !PT ;  /* 0x000000800a0a0812 */ /* 0x000fc800078efcff */
[----:B------:R-:W-:Y:S02]  /*12cef0*/  LOP3.LUT R10, R10, 0xffffffbf, RZ, 0xc0, !PT ;  /* 0xffffffbf0a0a7812 */ /* 0x000fe400078ec0ff */
[----:B------:R-:W-:Y:S02]  /*12cf00*/  ISETP.LT.AND P0, PT, R6, UR20, !P3 ;  /* 0x0000001406007c0c */ /* 0x000fe4000df01270 */
[----:B------:R-:W-:-:S04]  /*12cf10*/  @P2 LOP3.LUT R10, R10, 0x40, RZ, 0xfc, !PT ;  /* 0x000000400a0a2812 */ /* 0x000fc800078efcff */
[----:B------:R-:W-:-:S04]  /*12cf20*/  LOP3.LUT R10, R10, 0xffffffdf, RZ, 0xc0, !PT ;  /* 0xffffffdf0a0a7812 */ /* 0x000fc800078ec0ff */
[----:B------:R-:W-:Y:S02]  /*12cf30*/  @P1 LOP3.LUT R10, R10, 0x20, RZ, 0xfc, !PT ;  /* 0x000000200a0a1812 */ /* 0x000fe400078efcff */
[----:B------:R-:W-:Y:S02]  /*12cf40*/  ISETP.LT.AND P1, PT, R9, UR6, !P4 ;  /* 0x0000000609007c0c */ /* 0x000fe4000e721270 */
[----:B------:R-:W-:Y:S02]  /*12cf50*/  LOP3.LUT R10, R10, 0xffffffef, RZ, 0xc0, !PT ;  /* 0xffffffef0a0a7812 */ /* 0x000fe400078ec0ff */
[----:B------:R-:W-:Y:S02]  /*12cf60*/  ISETP.LT.AND P2, PT, R8, UR13, !P4 ;  /* 0x0000000d08007c0c */ /* 0x000fe4000e741270 */
[----:B------:R-:W-:-:S04]  /*12cf70*/  @P0 LOP3.LUT R10, R10, 0x10, RZ, 0xfc, !PT ;  /* 0x000000100a0a0812 */ /* 0x000fc800078efcff */
[----:B------:R-:W-:Y:S02]  /*12cf80*/  LOP3.LUT R10, R10, 0xfffffff7, RZ, 0xc0, !PT ;  /* 0xfffffff70a0a7812 */ /* 0x000fe400078ec0ff */
[----:B------:R-:W-:Y:S01]  /*12cf90*/  ISETP.LT.AND P0, PT, R7, UR21, !P4 ;  /* 0x0000001507007c0c */ /* 0x000fe2000e701270 */
[----:B------:R-:W-:Y:S01]  /*12cfa0*/  ULDC.64 UR20, c[0x0][0x228] ;  /* 0x00008a0000147ab9 */ /* 0x000fe20000000a00 */
        /* <DEDUP_REMOVED lines=10> */
[----:B0-----:R-:W4:Y:S01]  /*12d050*/  LDL R10, [R1+0xb8] ;  /* 0x0000b800010a7983 */ /* 0x001f220000100800 */
[----:B------:R-:W-:Y:S02]  /*12d060*/  ISETP.LT.AND P0, PT, R9, UR8, !P5 ;  /* 0x0000000809007c0c */ /* 0x000fe4000ef01270 */
[----:B------:R-:W-:Y:S02]  /*12d070*/  ISETP.LT.AND P2, PT, R8, UR15, !P5 ;  /* 0x0000000f08007c0c */ /* 0x000fe4000ef41270 */
[----:B------:R-:W-:Y:S01]  /*12d080*/  ISETP.LT.AND P1, PT, R7, UR12, !P5 ;  /* 0x0000000c07007c0c */ /* 0x000fe2000ef21270 */
[----:B------:R-:W-:Y:S01]  /*12d090*/  ULDC.64 UR12, c[0x0][0x228] ;  /* 0x00008a00000c7ab9 */ /* 0x000fe20000000a00 */
[----:B------:R-:W-:Y:S01]  /*12d0a0*/  ULDC UR15, c[0x0][0x228] ;  /* 0x00008a00000f7ab9 */ /* 0x000fe20000000800 */
[----:B---3--:R-:W-:-:S06]  /*12d0b0*/  LOP3.LUT R16, R16, 0x7fffffff, RZ, 0xc0, !PT ;  /* 0x7fffffff10107812 */ /* 0x008fcc00078ec0ff */
        /* <DEDUP_REMOVED lines=20> */
[----:B------:R-:W-:Y:S02]  /*12d200*/  @P0 LOP3.LUT R16, R16, 0x2000000, RZ, 0xfc, !PT ;  /* 0x0200000010100812 */ /* 0x000fe400078efcff */
[----:B--2---:R-:W-:Y:S01]  /*12d210*/  ISETP.GE.AND P0, PT, R14, UR7, PT ;  /* 0x000000070e007c0c */ /* 0x004fe2000bf06270 */
[----:B------:R-:W-:Y:S01]  /*12d220*/  ULDC.64 UR6, c[0x0][0x228] ;  /* 0x00008a0000067ab9 */ /* 0x000fe20000000a00 */
        /* <DEDUP_REMOVED lines=8> */
[----:B------:R-:W-:Y:S02]  /*12d2b0*/  @P1 LOP3.LUT R16, R16, 0x800000, RZ, 0xfc, !PT ;  /* 0x0080000010101812 */ /* 0x000fe400078efcff */
[----:B------:R-:W-:Y:S01]  /*12d2c0*/  ISETP.LT.AND P1, PT, R6, UR33, !P0 ;  /* 0x0000002106007c0c */ /* 0x000fe2000c721270 */
[----:B------:R-:W-:Y:S01]  /*12d2d0*/  ULDC.64 UR32, c[0x0][0x228] ;  /* 0x00008a0000207ab9 */ /* 0x000fe20000000a00 */
[----:B----4-:R-:W-:Y:S02]  /*12d2e0*/  ISETP.GE.AND P0, PT, R11, UR9, PT ;  /* 0x000000090b007c0c */ /* 0x010fe4000bf06270 */
[----:B------:R-:W-:Y:S01]  /*12d2f0*/  LOP3.LUT R16, R16, 0xffbfffff, RZ, 0xc0, !PT ;  /* 0xffbfffff10107812 */ /* 0x000fe200078ec0ff */
[----:B------:R-:W2:Y:S01]  /*12d300*/  LDL.LU R11, [R1+0xbc] ;  /* 0x0000bc00010b7983 */ /* 0x000ea20000300800 */
[----:B------:R-:W-:Y:S02]  /*12d310*/  ULDC.64 UR8, c[0x0][0x228] ;  /* 0x00008a0000087ab9 */ /* 0x000fe40000000a00 */
[----:B------:R-:W-:-:S04]  /*12d320*/  @P3 LOP3.LUT R16, R16, 0x400000, RZ, 0xfc, !PT ;  /* 0x0040000010103812 */ /* 0x000fc800078efcff */
[----:B------:R-:W-:Y:S02]  /*12d330*/  LOP3.LUT R16, R16, 0xffdfffff, RZ, 0xc0, !PT ;  /* 0xffdfffff10107812 */ /* 0x000fe400078ec0ff */
[----:B------:R-:W-:Y:S01]  /*12d340*/  ISETP.LT.AND P3, PT, R9, UR6, !P0 ;  /* 0x0000000609007c0c */ /* 0x000fe2000c761270 */
        /* <DEDUP_REMOVED lines=9> */
[----:B------:R-:W-:Y:S02]  /*12d3e0*/  LOP3.LUT R16, R16, 0xfffbffff, RZ, 0xc0, !PT ;  /* 0xfffbffff10107812 */ /* 0x000fe400078ec0ff */
[----:B------:R-:W-:Y:S01]  /*12d3f0*/  ISETP.LT.AND P0, PT, R6, UR37, !P0 ;  /* 0x0000002506007c0c */ /* 0x000fe2000c701270 */
[----:B------:R-:W-:Y:S01]  /*12d400*/  ULDC.64 UR36, c[0x0][0x228] ;  /* 0x00008a0000247ab9 */ /* 0x000fe20000000a00 */
[----:B------:R-:W-:-:S04]  /*12d410*/  @P2 LOP3.LUT R16, R16, 0x40000, RZ, 0xfc, !PT ;  /* 0x0004000010102812 */ /* 0x000fc800078efcff */
[----:B------:R-:W-:-:S04]  /*12d420*/  LOP3.LUT R16, R16, 0xfffdffff, RZ, 0xc0, !PT ;  /* 0xfffdffff10107812 */ /* 0x000fc800078ec0ff */
[----:B------:R-:W-:-:S04]  /*12d430*/  @P1 LOP3.LUT R16, R16, 0x20000, RZ, 0xfc, !PT ;  /* 0x0002000010101812 */ /* 0x000fc800078efcff */
[----:B------:R-:W-:-:S04]  /*12d440*/  LOP3.LUT R16, R16, 0xfffeffff, RZ, 0xc0, !PT ;  /* 0xfffeffff10107812 */ /* 0x000fc800078ec0ff */
[----:B------:R-:W-:-:S04]  /*12d450*/  @P0 LOP3.LUT R16, R16, 0x10000, RZ, 0xfc, !PT ;  /* 0x0001000010100812 */ /* 0x000fc800078efcff */
[----:B------:R-:W-:Y:S01]  /*12d460*/  LOP3.LUT R16, R16, 0xffff7fff, RZ, 0xc0, !PT ;  /* 0xffff7fff10107812 */ /* 0x000fe200078ec0ff */
[----:B------:R-:W-:-:S05]  /*12d470*/  VIADD R14, R10, 0xc0 ;  /* 0x000000c00a0e7836 */ /* 0x000fca0000000000 */
[----:B------:R-:W-:Y:S01]  /*12d480*/  ISETP.GE.AND P0, PT, R14, UR11, PT ;  /* 0x0000000b0e007c0c */ /* 0x000fe2000bf06270 */
[----:B------:R-:W-:Y:S01]  /*12d490*/  VIADD R14, R10, 0xbf ;  /* 0x000000bf0a0e7836 */ /* 0x000fe20000000000 */
[----:B------:R-:W-:Y:S02]  /*12d4a0*/  ULDC.64 UR10, c[0x0][0x228] ;  /* 0x00008a00000a7ab9 */ /* 0x000fe40000000a00 */
[----:B------:R-:W-:Y:S02]  /*12d4b0*/  ISETP.LT.AND P3, PT, R9, UR8, !P0 ;  /* 0x0000000809007c0c */ /* 0x000fe4000c761270 */
[----:B------:R-:W-:Y:S02]  /*12d4c0*/  ISETP.LT.AND P2, PT, R8, UR34, !P0 ;  /* 0x0000002208007c0c */ /* 0x000fe4000c741270 */
[----:B------:R-:W-:Y:S01]  /*12d4d0*/  ISETP.LT.AND P1, PT, R7, UR35, !P0 ;  /* 0x0000002307007c0c */ /* 0x000fe2000c721270 */
[----:B------:R-:W-:-:S08]  /*12d4e0*/  ULDC UR8, c[0x0][0x228] ;  /* 0x00008a0000087ab9 */ /* 0x000fd00000000800 */
[----:B------:R-:W-:Y:S01]  /*12d4f0*/  @P3 LOP3.LUT R16, R16, 0x8000, RZ, 0xfc, !PT ;  /* 0x0000800010103812 */ /* 0x000fe200078efcff */
[----:B------:R-:W-:-:S03]  /*12d500*/  ULDC.64 UR34, c[0x0][0x228] ;  /* 0x00008a0000227ab9 */ /* 0x000fc60000000a00 */
        /* <DEDUP_REMOVED lines=8> */
[----:B------:R-:W-:Y:S02]  /*12d590*/  ISETP.GE.AND P0, PT, R14, UR13, PT ;  /* 0x0000000d0e007c0c */ /* 0x000fe4000bf06270 */
[----:B------:R-:W-:Y:S02]  /*12d5a0*/  LOP3.LUT R16, R16, 0xfffff7ff, RZ, 0xc0, !PT ;  /* 0xfffff7ff10107812 */ /* 0x000fe400078ec0ff */
[----:B------:R-:W-:Y:S02]  /*12d5b0*/  ISETP.LT.AND P3, PT, R9, UR10, !P0 ;  /* 0x0000000a09007c0c */ /* 0x000fe4000c761270 */
[----:B------:R-:W-:Y:S02]  /*12d5c0*/  ISETP.LT.AND P2, PT, R8, UR41, !P0 ;  /* 0x0000002908007c0c */ /* 0x000fe4000c741270 */
[----:B------:R-:W-:Y:S01]  /*12d5d0*/  ISETP.LT.AND P1, PT, R7, UR43, !P0 ;  /* 0x0000002b07007c0c */ /* 0x000fe2000c721270 */
[----:B------:R-:W-:Y:S01]  /*12d5e0*/  VIADD R14, R10, 0xbe ;  /* 0x000000be0a0e7836 */ /* 0x000fe20000000000 */
[----:B------:R-:W-:Y:S01]  /*12d5f0*/  ULDC UR13, c[0x0][0x228] ;  /* 0x00008a00000d7ab9 */ /* 0x000fe20000000800 */
[----:B------:R-:W-:-:S06]  /*12d600*/  ULDC UR10, c[0x0][0x228] ;  /* 0x00008a00000a7ab9 */ /* 0x000fcc0000000800 */
[----:B------:R-:W-:Y:S01]  /*12d610*/  @P3 LOP3.LUT R16, R16, 0x800, RZ, 0xfc, !PT ;  /* 0x0000080010103812 */ /* 0x000fe200078efcff */
[----:B------:R-:W-:Y:S01]  /*12d620*/  ULDC UR41, c[0x0][0x228] ;  /* 0x00008a0000297ab9 */ /* 0x000fe20000000800 */
[----:B------:R-:W-:Y:S02]  /*12d630*/  ULDC UR43, c[0x0][0x228] ;  /* 0x00008a00002b7ab9 */ /* 0x000fe40000000800 */
        /* <DEDUP_REMOVED lines=33> */
[----:B--2---:R-:W-:Y:S01]  /*12d850*/  LOP3.LUT R11, R11, 0x7fffffff, RZ, 0xc0, !PT ;  /* 0x7fffffff0b0b7812 */ /* 0x004fe200078ec0ff */
[----:B------:R-:W-:-:S06]  /*12d860*/  ULDC UR9, c[0x0][0x228] ;  /* 0x00008a0000097ab9 */ /* 0x000fcc0000000800 */
        /* <DEDUP_REMOVED lines=8> */
[----:B------:R-:W-:Y:S02]  /*12d8f0*/  @P0 LOP3.LUT R16, R16, 0x1, RZ, 0xfc, !PT ;  /* 0x0000000110100812 */ /* 0x000fe400078efcff */
[----:B------:R-:W-:Y:S01]  /*12d900*/  ISETP.GE.AND P0, PT, R14, UR11, PT ;  /* 0x0000000b0e007c0c */ /* 0x000fe2000bf06270 */
[----:B------:R-:W-:Y:S01]  /*12d910*/  VIADD R14, R10, 0xbb ;  /* 0x000000bb0a0e7836 */ /* 0x000fe20000000000 */
[----:B------:R-:W-:Y:S02]  /*12d920*/  ULDC UR11, c[0x0][0x228] ;  /* 0x00008a00000b7ab9 */ /* 0x000fe40000000800 */
[----:B------:R-:W-:Y:S02]  /*12d930*/  ISETP.LT.AND P3, PT, R9, UR34, !P0 ;  /* 0x0000002209007c0c */ /* 0x000fe4000c761270 */
[----:B------:R-:W-:Y:S02]  /*12d940*/  ISETP.LT.AND P2, PT, R8, UR14, !P0 ;  /* 0x0000000e08007c0c */ /* 0x000fe4000c741270 */
[----:B------:R-:W-:-:S09]  /*12d950*/  ISETP.LT.AND P1, PT, R7, UR29, !P0 ;  /* 0x0000001d07007c0c */ /* 0x000fd2000c721270 */
[----:B------:R-:W-:Y:S01]  /*12d960*/  @P3 LOP3.LUT R11, R11, 0x80000000, RZ, 0xfc, !PT ;  /* 0x800000000b0b3812 */ /* 0x000fe200078efcff */
[----:B------:R0:W-:Y:S01]  /*12d970*/  STL [R1+0xc70], R16 ;  /* 0x000c701001007387 */ /* 0x0001e20000100800 */
[----:B------:R-:W-:Y:S01]  /*12d980*/  ULDC UR14, c[0x0][0x228] ;  /* 0x00008a00000e7ab9 */ /* 0x000fe20000000800 */
[----:B------:R-:W-:Y:S01]  /*12d990*/  ULDC UR29, c[0x0][0x228] ;  /* 0x00008a00001d7ab9 */ /* 0x000fe20000000800 */
[----:B------:R-:W-:Y:S02]  /*12d9a0*/  LOP3.LUT R11, R11, 0xbfffffff, RZ, 0xc0, !PT ;  /* 0xbfffffff0b0b7812 */ /* 0x000fe400078ec0ff */
[----:B------:R-:W-:Y:S01]  /*12d9b0*/  ISETP.LT.AND P0, PT, R6, UR30, !P0 ;  /* 0x0000001e06007c0c */ /* 0x000fe2000c701270 */
[----:B------:R-:W-:Y:S01]  /*12d9c0*/  ULDC.64 UR30, c[0x0][0x228] ;  /* 0x00008a00001e7ab9 */ /* 0x000fe20000000a00 */
[----:B------:R-:W-:Y:S01]  /*12d9d0*/  @P2 LOP3.LUT R11, R11, 0x40000000, RZ, 0xfc, !PT ;  /* 0x400000000b0b2812 */ /* 0x000fe200078efcff */
[----:B0-----:R-:W2:Y:S03]  /*12d9e0*/  LDL.LU R16, [R1+0xb4] ;  /* 0x0000b40001107983 */ /* 0x001ea60000300800 */
        /* <DEDUP_REMOVED lines=29> */
[----:B------:R-:W-:Y:S01]  /*12dbc0*/  ULDC.64 UR32, c[0x0][0x228] ;  /* 0x00008a0000207ab9 */ /* 0x000fe20000000a00 */
        /* <DEDUP_REMOVED lines=18> */
[----:B------:R-:W-:-:S07]  /*12dcf0*/  ULDC.64 UR34, c[0x0][0x228] ;  /* 0x00008a0000227ab9 */ /* 0x000fce0000000a00 */
        /* <DEDUP_REMOVED lines=17> */
[----:B------:R-:W-:-:S07]  /*12de10*/  ULDC UR39, c[0x0][0x228] ;  /* 0x00008a0000277ab9 */ /* 0x000fce0000000800 */
        /* <DEDUP_REMOVED lines=66> */
[----:B--2---:R-:W-:Y:S01]  /*12e240*/  LOP3.LUT R16, R16, 0x7fffffff, RZ, 0xc0, !PT ;  /* 0x7fffffff10107812 */ /* 0x004fe200078ec0ff */
[----:B------:R-:W-:Y:S01]  /*12e250*/  VIADD R14, R10, 0xb3 ;  /* 0x000000b30a0e7836 */ /* 0x000fe20000000000 */
[----:B------:R-:W-:Y:S01]  /*12e260*/  ULDC.64 UR34, c[0x0][0x228] ;  /* 0x00008a0000227ab9 */ /* 0x000fe20000000a00 */
        /* <DEDUP_REMOVED lines=9> */
[----:B------:R-:W-:Y:S01]  /*12e300*/  ULDC UR43, c[0x0][0x228] ;  /* 0x00008a00002b7ab9 */ /* 0x000fe20000000800 */
        /* <DEDUP_REMOVED lines=67> */
[----:B------:R-:W-:Y:S02]  /*12e740*/  @P3 LOP3.LUT R16, R16, 0x8000, RZ, 0xfc, !PT ;  /* 0x0000800010103812 */ /* 0x000fe400078efcff */
[----:B------:R-:W-:Y:S01]  /*12e750*/  R2UR UR5, R27 ;  /* 0x000000001b0572ca */ /* 0x000fe200000e0000 */
[----:B------:R-:W-:Y:S01]  /*12e760*/  ULDC UR61, c[0x0][0x228] ;  /* 0x00008a00003d7ab9 */ /* 0x000fe20000000800 */
[----:B------:R-:W-:Y:S01]  /*12e770*/  VIADD R17, R10, 0x95 ;  /* 0x000000950a117836 */ /* 0x000fe20000000000 */
        /* <DEDUP_REMOVED lines=68> */
[----:B------:R-:W-:Y:S01]  /*12ebc0*/  ULDC UR35, c[0x0][0x228] ;  /* 0x00008a0000237ab9 */ /* 0x000fe20000000800 */
[----:B------:R-:W-:Y:S02]  /*12ebd0*/  ISETP.LT.AND P3, PT, R9, UR36, !P0 ;  /* 0x0000002409007c0c */ /* 0x000fe4000c761270 */
[----:B------:R-:W-:Y:S02]  /*12ebe0*/  ISETP.LT.AND P2, PT, R8, UR27, !P0 ;  /* 0x0000001b08007c0c */ /* 0x000fe4000c741270 */
[----:B------:R-:W-:Y:S01]  /*12ebf0*/  ISETP.LT.AND P1, PT, R7, UR28, !P0 ;  /* 0x0000001c07007c0c */ /* 0x000fe2000c721270 */
[----:B------:R0:W-:Y:S01]  /*12ec00*/  STL [R1+0xb4], R16 ;  /* 0x0000b41001007387 */ /* 0x0001e20000100800 */
[----:B------:R-:W-:-:S07]  /*12ec10*/  ULDC UR36, c[0x0][0x228] ;  /* 0x00008a0000247ab9 */ /* 0x000fce0000000800 */
[----:B------:R-:W-:Y:S02]  /*12ec20*/  @P3 LOP3.LUT R11, R11, 0x80000000, RZ, 0xfc, !PT ;  /* 0x800000000b0b3812 */ /* 0x000fe400078efcff */
[----:B------:R-:W-:Y:S01]  /*12ec30*/  ISETP.LT.AND P0, PT, R6, UR26, !P0 ;  /* 0x0000001a06007c0c */ /* 0x000fe2000c701270 */
[----:B------:R-:W-:Y:S01]  /*12ec40*/  ULDC.64 UR26, c[0x0][0x228] ;  /* 0x00008a00001a7ab9 */ /* 0x000fe20000000a00 */
[----:B0-----:R-:W2:Y:S01]  /*12ec50*/  LDL.LU R16, [R1+0x1c] ;  /* 0x00001c0001107983 */ /* 0x001ea20000300800 */
[----:B------:R-:W-:-:S04]  /*12ec60*/  LOP3.LUT R11, R11, 0xbfffffff, RZ, 0xc0, !PT ;  /* 0xbfffffff0b0b7812 */ /* 0x000fc800078ec0ff */
        /* <DEDUP_REMOVED lines=12> */
[----:B------:R-:W-:-:S04]  /*12ed30*/  @P3 LOP3.LUT R11, R11, 0x8000000, RZ, 0xfc, !PT ;  /* 0x080000000b0b3812 */ /* 0x000fc800078efcff */
[----:B------:R-:W-:Y:S02]  /*12ed40*/  LOP3.LUT R11, R11, 0xfbffffff, RZ, 0xc0, !PT ;  /* 0xfbffffff0b0b7812 */ /* 0x000fe400078ec0ff */
[----:B------:R-:W-:Y:S02]  /*12ed50*/  ISETP.LT.AND P0, PT, R6, UR15, !P0 ;  /* 0x0000000f06007c0c */ /* 0x000fe4000c701270 */
        /* <DEDUP_REMOVED lines=14> */
[----:B------:R-:W-:-:S03]  /*12ee40*/  ULDC UR45, c[0x0][0x228] ;  /* 0x00008a00002d7ab9 */ /* 0x000fc60000000800 */
        /* <DEDUP_REMOVED lines=16> */
[----:B------:R-:W-:-:S03]  /*12ef50*/  ULDC.64 UR12, c[0x0][0x228] ;  /* 0x00008a00000c7ab9 */ /* 0x000fc60000000a00 */
        /* <DEDUP_REMOVED lines=17> */
[----:B------:R-:W-:Y:S01]  /*12f070*/  ULDC.64 UR6, c[0x0][0x228] ;  /* 0x00008a0000067ab9 */ /* 0x000fe20000000a00 */
        /* <DEDUP_REMOVED lines=9> */
[----:B------:R-:W-:-:S04]  /*12f110*/  ISETP.GE.AND P0, PT, R14, UR33, PT ;  /* 0x000000210e007c0c */ /* 0x000fc8000bf06270 */
[----:B------:R-:W-:Y:S02]  /*12f120*/  ISETP.LT.AND P3, PT, R9, UR6, !P0 ;  /* 0x0000000609007c0c */ /* 0x000fe4000c761270 */
[----:B------:R-:W-:Y:S02]  /*12f130*/  ISETP.LT.AND P2, PT, R8, UR16, !P0 ;  /* 0x0000001008007c0c */ /* 0x000fe4000c741270 */
[----:B------:R-:W-:Y:S02]  /*12f140*/  LOP3.LUT R11, R11, 0xfffff7ff, RZ, 0xc0, !PT ;  /* 0xfffff7ff0b0b7812 */ /* 0x000fe400078ec0ff */
[----:B------:R-:W-:Y:S01]  /*12f150*/  ISETP.LT.AND P1, PT, R7, UR17, !P0 ;  /* 0x0000001107007c0c */ /* 0x000fe2000c721270 */
[----:B------:R-:W-:Y:S01]  /*12f160*/  VIADD R14, R10, 0xa6 ;  /* 0x000000a60a0e7836 */ /* 0x000fe20000000000 */
[----:B------:R-:W-:-:S05]  /*12f170*/  ULDC UR6, c[0x0][0x228] ;  /* 0x00008a0000067ab9 */ /* 0x000fca0000000800 */
        /* <DEDUP_REMOVED lines=19> */
[----:B------:R-:W-:-:S03]  /*12f2b0*/  ULDC.64 UR20, c[0x0][0x228] ;  /* 0x00008a0000147ab9 */ /* 0x000fc60000000a00 */
        /* <DEDUP_REMOVED lines=36> */
[----:B0-----:R-:W2:Y:S01]  /*12f500*/  LDL.LU R11, [R1+0x18] ;  /* 0x00001800010b7983 */ /* 0x001ea20000300800 */
[----:B------:R-:W-:Y:S01]  /*12f510*/  ULDC.64 UR28, c[0x0][0x228] ;  /* 0x00008a00001c7ab9 */ /* 0x000fe20000000a00 */
[----:B------:R-:W-:Y:S01]  /*12f520*/  LOP3.LUT R16, R16, 0xbfffffff, RZ, 0xc0, !PT ;  /* 0xbfffffff10107812 */ /* 0x000fe200078ec0ff */
[----:B------:R-:W-:Y:S01]  /*12f530*/  ULDC.64 UR38, c[0x0][0x228] ;  /* 0x00008a0000267ab9 */ /* 0x000fe20000000a00 */
[----:B------:R-:W3:Y:S02]  /*12f540*/  LDL.LU R27, [R1+0x14] ;  /* 0x00001400011b7983 */ /* 0x000ee40000300800 */
        /* <DEDUP_REMOVED lines=32> */
[----:B------:R-:W-:-:S03]  /*12f750*/  ULDC UR46, c[0x0][0x228] ;  /* 0x00008a00002e7ab9 */ /* 0x000fc60000000800 */
        /* <DEDUP_REMOVED lines=87> */
[----:B------:R-:W-:Y:S02]  /*12fcd0*/  ULDC.64 UR44, c[0x0][0x228] ;  /* 0x00008a00002c7ab9 */ /* 0x000fe40000000a00 */
        /* <DEDUP_REMOVED lines=33> */
[----:B------:R0:W-:Y:S01]  /*12fef0*/  STL [R1+0x1c], R16 ;  /* 0x00001c1001007387 */ /* 0x0001e20000100800 */
[----:B------:R-:W-:-:S05]  /*12ff00*/  ULDC.64 UR28, c[0x0][0x228] ;  /* 0x00008a00001c7ab9 */ /* 0x000fca0000000a00 */
[----:B------:R-:W-:Y:S01]  /*12ff10*/  @P3 LOP3.LUT R11, R11, 0x8000000, RZ, 0xfc, !PT ;  /* 0x080000000b0b3812 */ /* 0x000fe200078efcff */
[----:B------:R-:W-:-:S03]  /*12ff20*/  ULDC.64 UR32, c[0x0][0x228] ;  /* 0x00008a0000207ab9 */ /* 0x000fc60000000a00 */
[----:B------:R-:W-:Y:S02]  /*12ff30*/  LOP3.LUT R11, R11, 0xfbffffff, RZ, 0xc0, !PT ;  /* 0xfbffffff0b0b7812 */ /* 0x000fe400078ec0ff */
[----:B------:R-:W-:Y:S01]  /*12ff40*/  ISETP.LT.AND P0, PT, R6, UR30, !P0 ;  /* 0x0000001e06007c0c */ /* 0x000fe2000c701270 */
[----:B0-----:R-:W-:Y:S01]  /*12ff50*/  VIADD R16, R10, 0x96 ;  /* 0x000000960a107836 */ /* 0x001fe20000000000 */
        /* <DEDUP_REMOVED lines=13> */
[----:B---3--:R-:W-:Y:S01]  /*130030*/  LOP3.LUT R27, R27, 0x7fffffff, RZ, 0xc0, !PT ;  /* 0x7fffffff1b1b7812 */ /* 0x008fe200078ec0ff */
[----:B------:R-:W-:-:S05]  /*130040*/  ULDC.64 UR34, c[0x0][0x228] ;  /* 0x00008a0000227ab9 */ /* 0x000fca0000000a00 */
        /* <DEDUP_REMOVED lines=17> */
[----:B------:R-:W-:-:S06]  /*130160*/  ULDC.64 UR38, c[0x0][0x228] ;  /* 0x00008a0000267ab9 */ /* 0x000fcc0000000a00 */
        /* <DEDUP_REMOVED lines=16> */
[----:B------:R-:W-:Y:S01]  /*130270*/  ULDC UR24, c[0x0][0x228] ;  /* 0x00008a0000187ab9 */ /* 0x000fe20000000800 */
[----:B------:R-:W-:-:S04]  /*130280*/  ULDC.64 UR44, c[0x0][0x228] ;  /* 0x00008a00002c7ab9 */ /* 0x000fc80000000a00 */
        /* <DEDUP_REMOVED lines=13> */
[----:B------:R-:W-:-:S07]  /*130360*/  ISETP.LT.AND P1, PT, R7, UR22, !P0 ;  /* 0x0000001607007c0c */ /* 0x000fce000c721270 */
        /* <DEDUP_REMOVED lines=15> */
[----:B------:R-:W-:-:S04]  /*130460*/  @P1 LOP3.LUT R11, R11, 0x80, RZ, 0xfc, !PT ;  /* 0x000000800b0b1812 */ /* 0x000fc800078efcff */
[----:B------:R-:W-:Y:S02]  /*130470*/  LOP3.LUT R11, R11, 0xffffffbf, RZ, 0xc0, !PT ;  /* 0xffffffbf0b0b7812 */ /* 0x000fe400078ec0ff */
[----:B------:R-:W-:Y:S02]  /*130480*/  ISETP.LT.AND P1, PT, R6, UR61, !P0 ;  /* 0x0000003d06007c0c */ /* 0x000fe4000c721270 */
[----:B------:R-:W-:-:S04]  /*130490*/  @P3 LOP3.LUT R11, R11, 0x40, RZ, 0xfc, !PT ;  /* 0x000000400b0b3812 */ /* 0x000fc800078efcff */
[----:B------:R-:W-:-:S04]  /*1304a0*/  LOP3.LUT R11, R11, 0xffffffdf, RZ, 0xc0, !PT ;  /* 0xffffffdf0b0b7812 */ /* 0x000fc800078ec0ff */
[----:B------:R-:W-:Y:S02]  /*1304b0*/  @P2 LOP3.LUT R11, R11, 0x20, RZ, 0xfc, !PT ;  /* 0x000000200b0b2812 */ /* 0x000fe400078efcff */
[----:B------:R-:W-:Y:S02]  /*1304c0*/  ISETP.GE.AND P0, PT, R17, UR25, PT ;  /* 0x0000001911007c0c */ /* 0x000fe4000bf06270 */
[----:B------:R-:W-:-:S04]  /*1304d0*/  LOP3.LUT R11, R11, 0xffffffef, RZ, 0xc0, !PT ;  /* 0xffffffef0b0b7812 */ /* 0x000fc800078ec0ff */
[----:B------:R-:W-:Y:S02]  /*1304e0*/  @P1 LOP3.LUT R11, R11, 0x10, RZ, 0xfc, !PT ;  /* 0x000000100b0b1812 */ /* 0x000fe400078efcff */
        /* <DEDUP_REMOVED lines=8> */
[----:B------:R-:W-:Y:S01]  /*130570*/  LOP3.LUT R11, R11, 0xfffffffd, RZ, 0xc0, !PT ;  /* 0xfffffffd0b0b7812 */ /* 0x000fe200078ec0ff */
[----:B------:R-:W-:-:S03]  /*130580*/  VIADD R14, R10, 0x94 ;  /* 0x000000940a0e7836 */ /* 0x000fc60000000000 */
[----:B------:R-:W-:Y:S02]  /*130590*/  @P2 LOP3.LUT R11, R11, 0x2, RZ, 0xfc, !PT ;  /* 0x000000020b0b2812 */ /* 0x000fe400078efcff */
[----:B------:R-:W-:Y:S02]  /*1305a0*/  ISETP.GE.AND P0, PT, R14, UR27, PT ;  /* 0x0000001b0e007c0c */ /* 0x000fe4000bf06270 */
[----:B------:R-:W-:-:S04]  /*1305b0*/  LOP3.LUT R11, R11, 0xfffffffe, RZ, 0xc0, !PT ;  /* 0xfffffffe0b0b7812 */ /* 0x000fc800078ec0ff */
[----:B------:R-:W-:Y:S02]  /*1305c0*/  @P1 LOP3.LUT R11, R11, 0x1, RZ, 0xfc, !PT ;  /* 0x000000010b0b1812 */ /* 0x000fe400078efcff */
[----:B------:R-:W-:Y:S02]  /*1305d0*/  ISETP.LT.AND P1, PT, R9, UR32, !P0 ;  /* 0x0000002009007c0c */ /* 0x000fe4000c721270 */
[----:B------:R-:W-:Y:S02]  /*1305e0*/  ISETP.LT.AND P3, PT, R8, UR57, !P0 ;  /* 0x0000003908007c0c */ /* 0x000fe4000c761270 */
[----:B------:R-:W-:-:S09]  /*1305f0*/  ISETP.LT.AND P2, PT, R7, UR56, !P0 ;  /* 0x0000003807007c0c */ /* 0x000fd2000c741270 */
        /* <DEDUP_REMOVED lines=103> */
[----:B------:R-:W-:Y:S01]  /*130c70*/  @P2 LOP3.LUT R27, R27, 0x2, RZ, 0xfc, !PT ;  /* 0x000000021b1b2812 */ /* 0x000fe200078efcff */
[----:B------:R0:W-:Y:S03]  /*130c80*/  STL [R1+0x18], R11 ;  /* 0x0000180b01007387 */ /* 0x0001e60000100800 */
[----:B------:R-:W-:Y:S01]  /*130c90*/  LOP3.LUT R27, R27, 0xfffffffe, RZ, 0xc0, !PT ;  /* 0xfffffffe1b1b7812 */ /* 0x000fe200078ec0ff */
[----:B------:R-:W-:-:S03]  /*130ca0*/  VIADD R14, R10, 0x8c ;  /* 0x0000008c0a0e7836 */ /* 0x000fc60000000000 */
[----:B------:R-:W-:Y:S01]  /*130cb0*/  @P1 LOP3.LUT R27, R27, 0x1, RZ, 0xfc, !PT ;  /* 0x000000011b1b1812 */ /* 0x000fe200078efcff */
[----:B0-----:R-:W2:Y:S04]  /*130cc0*/  LDL.LU R11, [R1+0x5a98] ;  /* 0x005a9800010b7983 */ /* 0x001ea80000300800 */
[----:B------:R-:W3:Y:S04]  /*130cd0*/  LDL.LU R10, [R1+0x5a94] ;  /* 0x005a9400010a7983 */ /* 0x000ee80000300800 */
[----:B------:R-:W4:Y:S04]  /*130ce0*/  LDL.LU R9, [R1+0x5a90] ;  /* 0x005a900001097983 */ /* 0x000f280000300800 */
[----:B------:R-:W2:Y:S04]  /*130cf0*/  LDL.LU R8, [R1+0x5a8c] ;  /* 0x005a8c0001087983 */ /* 0x000ea80000300800 */
[----:B------:R-:W3:Y:S04]  /*130d00*/  LDL.LU R7, [R1+0x5a88] ;  /* 0x005a880001077983 */ /* 0x000ee80000300800 */
[----:B------:R-:W4:Y:S04]  /*130d10*/  LDL.LU R6, [R1+0x5a84] ;  /* 0x005a840001067983 */ /* 0x000f280000300800 */
[----:B------:R0:W-:Y:S01]  /*130d20*/  STL [R1+0x14], R27 ;  /* 0x0000141b01007387 */ /* 0x0001e20000100800 */
[----:B------:R-:W-:-:S03]  /*130d30*/  ISETP.GE.AND P0, PT, R14, UR43, PT ;  /* 0x0000002b0e007c0c */ /* 0x000fc6000bf06270 */
[----:B0-----:R-:W2:Y:S01]  /*130d40*/  LDL.LU R27, [R1+0x210] ;  /* 0x00021000011b7983 */ /* 0x001ea20000300800 */
[----:B------:R-:W-:Y:S01]  /*130d50*/  ULDC UR6, c[0x0][0x248] ;  /* 0x0000920000067ab9 */ /* 0x000fe20000000800 */
[----:B------:R-:W-:Y:S01]  /*130d60*/  ULDC.64 UR8, c[0x0][0x228] ;  /* 0x00008a0000087ab9 */ /* 0x000fe20000000a00 */
        /* <DEDUP_REMOVED lines=11> */
[----:B0-----:R-:W3:Y:S01]  /*130e20*/  LDL.LU R0, [R1+0x224] ;  /* 0x0002240001007983 */ /* 0x001ee20000300800 */
        /* <DEDUP_REMOVED lines=27> */
[----:B0-----:R-:W4:Y:S01]  /*130fe0*/  LDL.LU R17, [R1+0x20c] ;  /* 0x00020c0001117983 */ /* 0x001f220000300800 */
        /* <DEDUP_REMOVED lines=19> */
[----:B------:R-:W-:-:S02]  /*131120*/  ULDC UR61, c[0x0][0x228] ;  /* 0x00008a00003d7ab9 */ /* 0x000fc40000000800 */
[----:B0-----:R-:W4:Y:S04]  /*131130*/  LDL.LU R19, [R1+0x1fc] ;  /* 0x0001fc0001137983 */ /* 0x001f280000300800 */
[----:B------:R0:W-:Y:S04]  /*131140*/  STL [R1+0x5b7c], R18 ;  /* 0x005b7c1201007387 */ /* 0x0001e80000100800 */
        /* <DEDUP_REMOVED lines=20> */
[----:B------:R0:W-:Y:S04]  /*131290*/  STL [R1+0x5a8c], R4 ;  /* 0x005a8c0401007387 */ /* 0x0001e80000100800 */
[----:B------:R-:W-:Y:S04]  /*1312a0*/  STL [R1+0x5a88], R3 ;  /* 0x005a880301007387 */ /* 0x000fe80000100800 */
[----:B------:R4:W-:Y:S04]  /*1312b0*/  STL [R1+0x5a84], R2 ;  /* 0x005a840201007387 */ /* 0x0009e80000100800 */
[----:B------:R-:W-:Y:S01]  /*1312c0*/  STL [R1+0x5bb8], R15 ;  /* 0x005bb80f01007387 */ /* 0x000fe20000100800 */
[----:B--2---:R-:W-:-:S02]  /*1312d0*/  IMAD.MOV.U32 R5, RZ, RZ, R27 ;  /* 0x000000ffff057224 */ /* 0x004fc400078e001b */
[----:B------:R-:W-:Y:S01]  /*1312e0*/  VIADD R27, R15, UR6 ;  /* 0x000000060f1b7c36 */ /* 0x000fe20008000000 */
[----:B------:R-:W-:-:S04]  /*1312f0*/  ULDC UR6, c[0x0][0x248] ;  /* 0x0000920000067ab9 */ /* 0x000fc80000000800 */
[----:B0-----:R-:W-:Y:S02]  /*131300*/  SHF.R.S32.HI R4, RZ, 0x1f, R27 ;  /* 0x0000001fff047819 */ /* 0x001fe4000001141b */
[----:B---3--:R-:W-:Y:S02]  /*131310*/  F2FP.SATFINITE.E4M3.F32.PACK_AB_MERGE_C R0, R0, R14, RZ ;  /* 0x0000000e0000723e */ /* 0x008fe400048070ff */
[----:B----4-:R-:W-:Y:S02]  /*131320*/  F2FP.SATFINITE.E4M3.F32.PACK_AB_MERGE_C R2, R21, R26, RZ ;  /* 0x0000001a1502723e */ /* 0x010fe400048070ff */
[----:B------:R-:W2:Y:S04]  /*131330*/  LDL.LU R26, [R1+0x228] ;  /* 0x00022800011a7983 */ /* 0x000ea80000300800 */
[----:B------:R-:W2:Y:S04]  /*131340*/  LDL.LU R21, [R1+0x22c] ;  /* 0x00022c0001157983 */ /* 0x000ea80000300800 */
[----:B------:R0:W-:Y:S02]  /*131350*/  STL [R1+0x5790], R2 ;  /* 0x0057900201007387 */ /* 0x0001e40000100800 */
[----:B0-----:R-:W-:-:S05]  /*131360*/  IADD3 R2, P1, R27, R6, RZ ;  /* 0x000000061b027210 */ /* 0x001fca0007f3e0ff */
[----:B------:R-:W-:-:S05]  /*131370*/  IMAD.X R3, R4, 0x1, R7, P1 ;  /* 0x0000000104037824 */ /* 0x000fca00008e0607 */
[----:B------:R0:W-:Y:S02]  /*131380*/  STL.64 [R1+0x5198], R2 ;  /* 0x0051980201007387 */ /* 0x0001e40000100a00 */
[----:B0-----:R-:W-:Y:S02]  /*131390*/  F2FP.SATFINITE.E4M3.F32.PACK_AB_MERGE_C R3, R24, R22, RZ ;  /* 0x000000161803723e */ /* 0x001fe400048070ff */
[----:B------:R-:W-:Y:S01]  /*1313a0*/  F2FP.SATFINITE.E4M3.F32.PACK_AB_MERGE_C R2, R19, R18, RZ ;  /* 0x000000121302723e */ /* 0x000fe200048070ff */
[----:B------:R-:W3:Y:S04]  /*1313b0*/  LDL.LU R22, [R1+0x230] ;  /* 0x0002300001167983 */ /* 0x000ee80000300800 */
[----:B------:R-:W-:Y:S04]  /*1313c0*/  STL [R1+0x576c], R3 ;  /* 0x00576c0301007387 */ /* 0x000fe80000100800 */
[----:B------:R-:W3:Y:S04]  /*1313d0*/  LDL.LU R24, [R1+0x234] ;  /* 0x0002340001187983 */ /* 0x000ee80000300800 */
[----:B------:R0:W-:Y:S04]  /*1313e0*/  STL [R1+0x5764], R2 ;  /* 0x0057640201007387 */ /* 0x0001e80000100800 */
[----:B------:R-:W4:Y:S04]  /*1313f0*/  LDL.LU R18, [R1+0x238] ;  /* 0x0002380001127983 */ /* 0x000f280000300800 */
[----:B------:R-:W4:Y:S01]  /*131400*/  LDL.LU R19, [R1+0x23c] ;  /* 0x00023c0001137983 */ /* 0x000f220000300800 */
[----:B0-----:R-:W-:-:S05]  /*131410*/  IADD3 R2, P1, R27, R8, RZ ;  /* 0x000000081b027210 */ /* 0x001fca0007f3e0ff */
[----:B------:R-:W-:-:S05]  /*131420*/  IMAD.X R3, R4, 0x1, R9, P1 ;  /* 0x0000000104037824 */ /* 0x000fca00008e0609 */
[----:B------:R0:W-:Y:S02]  /*131430*/  STL.64 [R1+0x5188], R2 ;  /* 0x0051880201007387 */ /* 0x0001e40000100a00 */
[----:B0-----:R-:W-:Y:S02]  /*131440*/  F2FP.SATFINITE.E4M3.F32.PACK_AB_MERGE_C R3, R25, R28, RZ ;  /* 0x0000001c1903723e */ /* 0x001fe400048070ff */
[----:B------:R-:W-:Y:S01]  /*131450*/  F2FP.SATFINITE.E4M3.F32.PACK_AB_MERGE_C R2, R17, R16, RZ ;  /* 0x000000101102723e */ /* 0x000fe200048070ff */
[----:B------:R-:W4:Y:S04]  /*131460*/  LDL.LU R28, [R1+0x240] ;  /* 0x00024000011c7983 */ /* 0x000f280000300800 */
[----:B------:R-:W-:Y:S04]  /*131470*/  STL [R1+0x5750], R3 ;  /* 0x0057500301007387 */ /* 0x000fe80000100800 */
[----:B------:R-:W4:Y:S04]  /*131480*/  LDL.LU R25, [R1+0x244] ;  /* 0x0002440001197983 */ /* 0x000f280000300800 */
[----:B------:R0:W-:Y:S04]  /*131490*/  STL [R1+0x5754], R2 ;  /* 0x0057540201007387 */ /* 0x0001e80000100800 */
[----:B------:R-:W4:Y:S04]  /*1314a0*/  LDL.LU R16, [R1+0x248] ;  /* 0x0002480001107983 */ /* 0x000f280000300800 */
[----:B------:R-:W4:Y:S01]  /*1314b0*/  LDL.LU R17, [R1+0x24c] ;  /* 0x00024c0001117983 */ /* 0x000f220000300800 */
[----:B------:R-:W-:-:S02]  /*1314c0*/  F2FP.SATFINITE.E4M3.F32.PACK_AB_MERGE_C R5, R29, R5, RZ ;  /* 0x000000051d05723e */ /* 0x000fc400048070ff */
[----:B0-----:R-:W-:-:S05]  /*1314d0*/  IADD3 R2, P1, R27, R10, RZ ;  /* 0x0000000a1b027210 */ /* 0x001fca0007f3e0ff */
[----:B------:R-:W-:-:S05]  /*1314e0*/  IMAD.X R3, R4, 0x1, R11, P1 ;  /* 0x0000000104037824 */ /* 0x000fca00008e060b */
[----:B------:R0:W-:Y:S04]  /*1314f0*/  STL.64 [R1+0x5178], R2 ;  /* 0x0051780201007387 */ /* 0x0001e80000100a00 */
[----:B------:R1:W-:Y:S01]  /*131500*/  STL [R1+0x5740], R5 ;  /* 0x0057400501007387 */ /* 0x0003e20000100800 */
[----:B0-----:R-:W-:-:S03]  /*131510*/  IADD3 R2, P1, R27, R12, RZ ;  /* 0x0000000c1b027210 */ /* 0x001fc60007f3e0ff */
[----:B-1----:R-:W4:Y:S02]  /*131520*/  LDL.LU R5, [R1+0x250] ;  /* 0x0002500001057983 */ /* 0x002f240000300800 */
[----:B------:R-:W-:Y:S02]  /*131530*/  IMAD.X R3, R4, 0x1, R13, P1 ;  /* 0x0000000104037824 */ /* 0x000fe400008e060d */
[----:B------:R-:W4:Y:S04]  /*131540*/  LDL.LU R29, [R1+0x254] ;  /* 0x00025400011d7983 */ /* 0x000f280000300800 */
[----:B------:R0:W-:Y:S02]  /*131550*/  STL.64 [R1+0x5170], R2 ;  /* 0x0051700201007387 */ /* 0x0001e40000100a00 */
[----:B0-----:R-:W-:-:S02]  /*131560*/  F2FP.SATFINITE.E4M3.F32.PACK_AB_MERGE_C R2, R20, R23, RZ ;  /* 0x000000171402723e */ /* 0x001fc400048070ff */
[----:B------:R-:W4:Y:S04]  /*131570*/  LDL.LU R23, [R1+0x258] ;  /* 0x0002580001177983 */ /* 0x000f280000300800 */
[----:B------:R-:W-:Y:S04]  /*131580*/  STL [R1+0x574c], R2 ;  /* 0x00574c0201007387 */ /* 0x000fe80000100800 */
[----:B------:R-:W4:Y:S04]  /*131590*/  LDL.LU R20, [R1+0x25c] ;  /* 0x00025c0001147983 */ /* 0x000f280000300800 */
[----:B------:R0:W-:Y:S04]  /*1315a0*/  STL [R1+0x5734], R0 ;  /* 0x0057340001007387 */ /* 0x0001e80000100800 */
[----:B------:R-:W4:Y:S04]  /*1315b0*/  LDL.LU R14, [R1+0x260] ;  /* 0x00026000010e7983 */ /* 0x000f280000300800 */
[----:B0-----:R-:W4:Y:S01]  /*1315c0*/  LDL.LU R0, [R1+0x264] ;  /* 0x0002640001007983 */ /* 0x001f220000300800 */
[----:B------:R-:W-:Y:S01]  /*1315d0*/  VIADD R27, R27, UR6 ;  /* 0x000000061b1b7c36 */ /* 0x000fe20008000000 */
[----:B------:R-:W-:-:S04]  /*1315e0*/  ULDC UR6, c[0x0][0x248] ;  /* 0x0000920000067ab9 */ /* 0x000fc80000000800 */
[----:B------:R-:W-:Y:S02]  /*1315f0*/  SHF.R.S32.HI R4, RZ, 0x1f, R27 ;  /* 0x0000001fff047819 */ /* 0x000fe4000001141b */
[----:B--2---:R-:W-:Y:S02]  /*131600*/  F2FP.SATFINITE.E4M3.F32.PACK_AB_MERGE_C R2, R21, R26, RZ ;  /* 0x0000001a1502723e */ /* 0x004fe400048070ff */
[----:B------:R-:W2:Y:S04]  /*131610*/  LDL.LU R26, [R1+0x268] ;  /* 0x00026800011a7983 */ /* 0x000ea80000300800 */
[----:B------:R-:W2:Y:S04]  /*131620*/  LDL.LU R21, [R1+0x26c] ;  /* 0x00026c0001157983 */ /* 0x000ea80000300800 */
[----:B------:R0:W-:Y:S02]  /*131630*/  STL [R1+0x573c], R2 ;  /* 0x00573c0201007387 */ /* 0x0001e40000100800 */
[----:B0-----:R-:W-:-:S05]  /*131640*/  IADD3 R2, P1, R27, R6, RZ ;  /* 0x000000061b027210 */ /* 0x001fca0007f3e0ff */
[----:B------:R-:W-:-:S05]  /*131650*/  IMAD.X R3, R4, 0x1, R7, P1 ;  /* 0x0000000104037824 */ /* 0x000fca00008e0607 */
[----:B------:R3:W-:Y:S02]  /*131660*/  STL.64 [R1+0x5148], R2 ;  /* 0x0051480201007387 */ /* 0x0007e40000100a00 */
[----:B---3--:R-:W-:Y:S02]  /*131670*/  F2FP.SATFINITE.E4M3.F32.PACK_AB_MERGE_C R3, R24, R22, RZ ;  /* 0x000000161803723e */ /* 0x008fe400048070ff */
[----:B------:R-:W3:Y:S04]  /*131680*/  LDL.LU R22, [R1+0x270] ;  /* 0x0002700001167983 */ /* 0x000ee80000300800 */
[----:B------:R-:W-:Y:S04]  /*131690*/  STL [R1+0x5724], R3 ;  /* 0x0057240301007387 */ /* 0x000fe80000100800 */
[----:B------:R-:W3:Y:S01]  /*1316a0*/  LDL.LU R24, [R1+0x274] ;  /* 0x0002740001187983 */ /* 0x000ee20000300800 */
[----:B----4-:R-:W-:-:S05]  /*1316b0*/  F2FP.SATFINITE.E4M3.F32.PACK_AB_MERGE_C R2, R19, R18, RZ ;  /* 0x000000121302723e */ /* 0x010fca00048070ff */
[----:B------:R0:W-:Y:S04]  /*1316c0*/  STL [R1+0x5728], R2 ;  /* 0x0057280201007387 */ /* 0x0001e80000100800 */
[----:B------:R-:W4:Y:S04]  /*1316d0*/  LDL.LU R18, [R1+0x278] ;  /* 0x0002780001127983 */ /* 0x000f280000300800 */
[----:B------:R-:W4:Y:S01]  /*1316e0*/  LDL.LU R19, [R1+0x27c] ;  /* 0x00027c0001137983 */ /* 0x000f220000300800 */
[----:B0-----:R-:W-:-:S05]  /*1316f0*/  IADD3 R2, P1, R27, R8, RZ ;  /* 0x000000081b027210 */ /* 0x001fca0007f3e0ff */
[----:B------:R-:W-:-:S05]  /*131700*/  IMAD.X R3, R4, 0x1, R9, P1 ;  /* 0x0000000104037824 */ /* 0x000fca00008e0609 */
[----:B------:R0:W-:Y:S02]  /*131710*/  STL.64 [R1+0x5140], R2 ;  /* 0x0051400201007387 */ /* 0x0001e40000100a00 */
[----:B0-----:R-:W-:Y:S02]  /*131720*/  F2FP.SATFINITE.E4M3.F32.PACK_AB_MERGE_C R3, R25, R28, RZ ;  /* 0x0000001c1903723e */ /* 0x001fe400048070ff */
[----:B------:R-:W4:Y:S04]  /*131730*/  LDL.LU R28, [R1+0x280] ;  /* 0x00028000011c7983 */ /* 0x000f280000300800 */
[----:B------:R-:W-:Y:S01]  /*131740*/  STL [R1+0x571c], R3 ;  /* 0x00571c0301007387 */ /* 0x000fe20000100800 */
[----:B------:R-:W-:-:S03]  /*131750*/  F2FP.SATFINITE.E4M3.F32.PACK_AB_MERGE_C R2, R17, R16, RZ ;  /* 0x000000101102723e */ /* 0x000fc600048070ff */
[----:B------:R-:W4:Y:S04]  /*131760*/  LDL.LU R25, [R1+0x284] ;  /* 0x0002840001197983 */ /* 0x000f280000300800 */
[----:B------:R0:W-:Y:S04]  /*131770*/  STL [R1+0x5720], R2 ;  /* 0x0057200201007387 */ /* 0x0001e80000100800 */
[----:B------:R-:W4:Y:S04]  /*131780*/  LDL.LU R16, [R1+0x288] ;  /* 0x0002880001107983 */ /* 0x000f280000300800 */
[----:B------:R-:W4:Y:S01]  /*131790*/  LDL.LU R17, [R1+0x28c] ;  /* 0x00028c0001117983 */ /* 0x000f220000300800 */
[----:B0-----:R-:W-:-:S05]  /*1317a0*/  IADD3 R2, P1, R27, R10, RZ ;  /* 0x0000000a1b027210 */ /* 0x001fca0007f3e0ff */
[----:B------:R-:W-:-:S05]  /*1317b0*/  IMAD.X R3, R4, 0x1, R11, P1 ;  /* 0x0000000104037824 */ /* 0x000fca00008e060b */
[----:B------:R0:W-:Y:S01]  /*1317c0*/  STL.64 [R1+0x5130], R2 ;  /* 0x0051300201007387 */ /* 0x0001e20000100a00 */
[----:B------:R-:W-:Y:S02]  /*1317d0*/  F2FP.SATFINITE.E4M3.F32.PACK_AB_MERGE_C R5, R29, R5, RZ ;  /* 0x000000051d05723e */ /* 0x000fe400048070ff */
[----:B0-----:R-:W-:-:S03]  /*1317e0*/  IADD3 R2, P1, R27, R12, RZ ;  /* 0x0000000c1b027210 */ /* 0x001fc60007f3e0ff */
[----:B------:R0:W-:Y:S02]  /*1317f0*/  STL [R1+0x5714], R5 ;  /* 0x0057140501007387 */ /* 0x0001e40000100800 */
[----:B------:R-:W-:Y:S02]  /*131800*/  IMAD.X R3, R4, 0x1, R13, P1 ;  /* 0x0000000104037824 */ /* 0x000fe400008e060d */
[----:B0-----:R-:W4:Y:S04]  /*131810*/  LDL.LU R5, [R1+0x290] ;  /* 0x0002900001057983 */ /* 0x001f280000300800 */
[----:B------:R-:W4:Y:S04]  /*131820*/  LDL.LU R29, [R1+0x294] ;  /* 0x00029400011d7983 */ /* 0x000f280000300800 */
[----:B------:R0:W-:Y:S02]  /*131830*/  STL.64 [R1+0x5128], R2 ;  /* 0x0051280201007387 */ /* 0x0001e40000100a00 */
[----:B0-----:R-:W-:-:S02]  /*131840*/  F2FP.SATFINITE.E4M3.F32.PACK_AB_MERGE_C R2, R20, R23, RZ ;  /* 0x000000171402723e */ /* 0x001fc400048070ff */
[----:B------:R-:W4:Y:S01]  /*131850*/  LDL.LU R23, [R1+0x298] ;  /* 0x0002980001177983 */ /* 0x000f220000300800 */
[----:B------:R-:W-:-:S03]  /*131860*/  F2FP.SATFINITE.E4M3.F32.PACK_AB_MERGE_C R0, R0, R14, RZ ;  /* 0x0000000e0000723e */ /* 0x000fc600048070ff */
        /* <DEDUP_REMOVED lines=83> */
[----:B------:R0:W-:Y:S02]  /*131da0*/  STL.64 [R1+0x5098], R2 ;  /* 0x0050980201007387 */ /* 0x0001e40000100a00 */
[----:B0-----:R-:W-:Y:S02]  /*131db0*/  IADD3 R2, P1, R27, R12, RZ ;  /* 0x0000000c1b027210 */ /* 0x001fe40007f3e0ff */
[----:B------:R-:W-:-:S03]  /*131dc0*/  F2FP.SATFINITE.E4M3.F32.PACK_AB_MERGE_C R5, R29, R5, RZ ;  /* 0x000000051d05723e */ /* 0x000fc600048070ff */
[----:B------:R-:W-:Y:S02]  /*131dd0*/  IMAD.X R3, R4, 0x1, R13, P1 ;  /* 0x0000000104037824 */ /* 0x000fe400008e060d */
[----:B------:R0:W-:Y:S04]  /*131de0*/  STL [R1+0x10fc], R5 ;  /* 0x0010fc0501007387 */ /* 0x0001e80000100800 */
        /* <DEDUP_REMOVED lines=43> */
[----:B0-----:R-:W-:-:S05]  /*1320a0*/  IADD3 R2, P1, R27, R12, RZ ;  /* 0x0000000c1b027210 */ /* 0x001fca0007f3e0ff */
[----:B------:R-:W-:Y:S01]  /*1320b0*/  IMAD.X R3, R4, 0x1, R13, P1 ;  /* 0x0000000104037824 */ /* 0x000fe200008e060d */
[----:B------:R-:W-:-:S05]  /*1320c0*/  F2FP.SATFINITE.E4M3.F32.PACK_AB_MERGE_C R5, R29, R5, RZ ;  /* 0x000000051d05723e */ /* 0x000fca00048070ff */
        /* <DEDUP_REMOVED lines=52> */
[----:B------:R-:W-:Y:S02]  /*132410*/  F2FP.SATFINITE.E4M3.F32.PACK_AB_MERGE_C R2, R0, R14, RZ ;  /* 0x0000000e0002723e */ /* 0x000fe400048070ff */
[----:B------:R-:W4:Y:S04]  /*132420*/  LDL.LU R14, [R1+0xb28] ;  /* 0x000b2800010e7983 */ /* 0x000f280000300800 */
[----:B------:R-:W-:Y:S04]  /*132430*/  STL [R1+0x59c0], R3 ;  /* 0x0059c00301007387 */ /* 0x000fe80000100800 */
[----:B------:R-:W4:Y:S04]  /*132440*/  LDL.LU R0, [R1+0xb2c] ;  /* 0x000b2c0001007983 */ /* 0x000f280000300800 */
[----:B------:R2:W-:Y:S04]  /*132450*/  STL [R1+0x597c], R2 ;  /* 0x00597c0201007387 */ /* 0x0005e80000100800 */
[----:B------:R-:W4:Y:S04]  /*132460*/  LDL.LU R23, [R1+0xb10] ;  /* 0x000b100001177983 */ /* 0x000f280000300800 */
[----:B------:R-:W4:Y:S01]  /*132470*/  LDL.LU R20, [R1+0xb14] ;  /* 0x000b140001147983 */ /* 0x000f220000300800 */
        /* <DEDUP_REMOVED lines=40> */
[----:B------:R-:W4:Y:S04]  /*132700*/  LDL.LU R14, [R1+0xae8] ;  /* 0x000ae800010e7983 */ /* 0x000f280000300800 */
[----:B------:R-:W4:Y:S04]  /*132710*/  LDL.LU R0, [R1+0xaec] ;  /* 0x000aec0001007983 */ /* 0x000f280000300800 */
[----:B------:R0:W-:Y:S02]  /*132720*/  STL [R1+0x5a54], R2 ;  /* 0x005a540201007387 */ /* 0x0001e40000100800 */
[----:B0-----:R-:W-:-:S02]  /*132730*/  F2FP.SATFINITE.E4M3.F32.PACK_AB_MERGE_C R2, R20, R23, RZ ;  /* 0x000000171402723e */ /* 0x001fc400048070ff */
[----:B------:R-:W4:Y:S04]  /*132740*/  LDL.LU R23, [R1+0xad0] ;  /* 0x000ad00001177983 */ /* 0x000f280000300800 */
[----:B------:R-:W4:Y:S01]  /*132750*/  LDL.LU R20, [R1+0xad4] ;  /* 0x000ad40001147983 */ /* 0x000f220000300800 */
[----:B------:R-:W-:Y:S01]  /*132760*/  VIADD R27, R27, UR6 ;  /* 0x000000061b1b7c36 */ /* 0x000fe20008000000 */
[----:B------:R-:W-:Y:S02]  /*132770*/  ULDC UR6, c[0x0][0x248] ;  /* 0x0000920000067ab9 */ /* 0x000fe40000000800 */
[----:B------:R2:W-:Y:S02]  /*132780*/  STL [R1+0x585c], R2 ;  /* 0x00585c0201007387 */ /* 0x0005e40000100800 */
[----:B------:R-:W-:-:S02]  /*132790*/  SHF.R.S32.HI R4, RZ, 0x1f, R27 ;  /* 0x0000001fff047819 */ /* 0x000fc4000001141b */
        /* <DEDUP_REMOVED lines=32> */
[----:B------:R-:W-:Y:S04]  /*1329a0*/  STL [R1+0x577c], R5 ;  /* 0x00577c0501007387 */ /* 0x000fe80000100800 */
[----:B------:R0:W-:Y:S02]  /*1329b0*/  STL.64 [R1+0x4f60], R2 ;  /* 0x004f600201007387 */ /* 0x0001e40000100a00 */
[----:B0-----:R-:W-:Y:S02]  /*1329c0*/  F2FP.SATFINITE.E4M3.F32.PACK_AB_MERGE_C R2, R0, R14, RZ ;  /* 0x0000000e0002723e */ /* 0x001fe400048070ff */
[----:B------:R-:W4:Y:S04]  /*1329d0*/  LDL.LU R14, [R1+0xaa0] ;  /* 0x000aa000010e7983 */ /* 0x000f280000300800 */
[----:B------:R-:W4:Y:S04]  /*1329e0*/  LDL.LU R0, [R1+0xaa4] ;  /* 0x000aa40001007983 */ /* 0x000f280000300800 */
[----:B------:R0:W-:Y:S02]  /*1329f0*/  STL [R1+0x5780], R2 ;  /* 0x0057800201007387 */ /* 0x0001e40000100800 */
[----:B0-----:R-:W-:-:S02]  /*132a00*/  F2FP.SATFINITE.E4M3.F32.PACK_AB_MERGE_C R2, R20, R23, RZ ;  /* 0x000000171402723e */ /* 0x001fc400048070ff */
[----:B------:R-:W4:Y:S04]  /*132a10*/  LDL.LU R23, [R1+0xaa8] ;  /* 0x000aa80001177983 */ /* 0x000f280000300800 */
[----:B------:R-:W4:Y:S04]  /*132a20*/  LDL.LU R20, [R1+0xaac] ;  /* 0x000aac0001147983 */ /* 0x000f280000300800 */
[----:B------:R2:W-:Y:S04]  /*132a30*/  STL [R1+0x5760], R2 ;  /* 0x0057600201007387 */ /* 0x0005e80000100800 */
[----:B------:R-:W3:Y:S01]  /*132a40*/  LDL.LU R3, [R1+0xa90] ;  /* 0x000a900001037983 */ /* 0x000ee20000300800 */
[----:B------:R-:W-:Y:S01]  /*132a50*/  VIADD R27, R27, UR6 ;  /* 0x000000061b1b7c36 */ /* 0x000fe20008000000 */
[----:B------:R-:W-:-:S04]  /*132a60*/  ULDC UR6, c[0x0][0x248] ;  /* 0x0000920000067ab9 */ /* 0x000fc80000000800 */
[----:B------:R-:W-:Y:S02]  /*132a70*/  SHF.R.S32.HI R15, RZ, 0x1f, R27 ;  /* 0x0000001fff0f7819 */ /* 0x000fe4000001141b */
[----:B--2---:R-:W-:Y:S01]  /*132a80*/  F2FP.SATFINITE.E4M3.F32.PACK_AB_MERGE_C R2, R21, R26, RZ ;  /* 0x0000001a1502723e */ /* 0x004fe200048070ff */
[----:B---3--:R-:W-:Y:S04]  /*132a90*/  STL [R1+0x6508], R3 ;  /* 0x0065080301007387 */ /* 0x008fe80000100800 */
[----:B------:R0:W-:Y:S04]  /*132aa0*/  STL [R1+0x5768], R2 ;  /* 0x0057680201007387 */ /* 0x0001e80000100800 */
[----:B------:R-:W2:Y:S04]  /*132ab0*/  LDL.LU R4, [R1+0xa94] ;  /* 0x000a940001047983 */ /* 0x000ea80000300800 */
[----:B------:R-:W3:Y:S01]  /*132ac0*/  LDL.LU R26, [R1+0xa98] ;  /* 0x000a9800011a7983 */ /* 0x000ee20000300800 */
[----:B0-----:R-:W-:-:S03]  /*132ad0*/  IADD3 R2, P1, R27, R6, RZ ;  /* 0x000000061b027210 */ /* 0x001fc60007f3e0ff */
[----:B------:R-:W3:Y:S02]  /*132ae0*/  LDL.LU R21, [R1+0xa9c] ;  /* 0x000a9c0001157983 */ /* 0x000ee40000300800 */
[----:B------:R-:W-:-:S05]  /*132af0*/  IMAD.X R3, R15, 0x1, R7, P1 ;  /* 0x000000010f037824 */ /* 0x000fca00008e0607 */
[----:B------:R0:W-:Y:S02]  /*132b00*/  STL.64 [R1+0x4f38], R2 ;  /* 0x004f380201007387 */ /* 0x0001e40000100a00 */
[----:B0-----:R-:W-:Y:S02]  /*132b10*/  F2FP.SATFINITE.E4M3.F32.PACK_AB_MERGE_C R3, R24, R22, RZ ;  /* 0x000000161803723e */ /* 0x001fe400048070ff */
[----:B----4-:R-:W-:Y:S01]  /*132b20*/  F2FP.SATFINITE.E4M3.F32.PACK_AB_MERGE_C R2, R19, R18, RZ ;  /* 0x000000121302723e */ /* 0x010fe200048070ff */
[----:B------:R-:W4:Y:S04]  /*132b30*/  LDL.LU R22, [R1+0xa80] ;  /* 0x000a800001167983 */ /* 0x000f280000300800 */
[----:B------:R-:W-:Y:S04]  /*132b40*/  STL [R1+0x5758], R3 ;  /* 0x0057580301007387 */ /* 0x000fe80000100800 */
[----:B------:R-:W4:Y:S04]  /*132b50*/  LDL.LU R24, [R1+0xa84] ;  /* 0x000a840001187983 */ /* 0x000f280000300800 */
[----:B------:R0:W-:Y:S04]  /*132b60*/  STL [R1+0x5a5c], R2 ;  /* 0x005a5c0201007387 */ /* 0x0001e80000100800 */
[----:B------:R-:W4:Y:S04]  /*132b70*/  LDL.LU R18, [R1+0xa88] ;  /* 0x000a880001127983 */ /* 0x000f280000300800 */
[----:B------:R-:W4:Y:S01]  /*132b80*/  LDL.LU R19, [R1+0xa8c] ;  /* 0x000a8c0001137983 */ /* 0x000f220000300800 */
[----:B0-----:R-:W-:-:S05]  /*132b90*/  IADD3 R2, P1, R27, R8, RZ ;  /* 0x000000081b027210 */ /* 0x001fca0007f3e0ff */
[----:B------:R-:W-:-:S05]  /*132ba0*/  IMAD.X R3, R15, 0x1, R9, P1 ;  /* 0x000000010f037824 */ /* 0x000fca00008e0609 */
[----:B------:R0:W-:Y:S04]  /*132bb0*/  STL.64 [R1+0x4f28], R2 ;  /* 0x004f280201007387 */ /* 0x0001e80000100a00 */
[----:B------:R-:W4:Y:S01]  /*132bc0*/  LDL.LU R5, [R1+0xa70] ;  /* 0x000a700001057983 */ /* 0x000f220000300800 */
[----:B0-----:R-:W-:Y:S02]  /*132bd0*/  F2FP.SATFINITE.E4M3.F32.PACK_AB_MERGE_C R3, R25, R28, RZ ;  /* 0x0000001c1903723e */ /* 0x001fe400048070ff */
[----:B------:R-:W-:-:S03]  /*132be0*/  F2FP.SATFINITE.E4M3.F32.PACK_AB_MERGE_C R2, R17, R16, RZ ;  /* 0x000000101102723e */ /* 0x000fc600048070ff */
[----:B------:R-:W-:Y:S04]  /*132bf0*/  STL [R1+0x5748], R3 ;  /* 0x0057480301007387 */ /* 0x000fe80000100800 */
[----:B------:R-:W4:Y:S04]  /*132c00*/  LDL.LU R29, [R1+0xa74] ;  /* 0x000a7400011d7983 */ /* 0x000f280000300800 */
        /* <DEDUP_REMOVED lines=8> */
[----:B------:R-:W4:Y:S04]  /*132c90*/  LDL.LU R0, [R1+0xa64] ;  /* 0x000a640001007983 */ /* 0x000f280000300800 */
[----:B------:R0:W-:Y:S02]  /*132ca0*/  STL [R1+0x5730], R2 ;  /* 0x0057300201007387 */ /* 0x0001e40000100800 */
[----:B0-----:R-:W-:-:S05]  /*132cb0*/  IADD3 R2, P1, R27, R12, RZ ;  /* 0x0000000c1b027210 */ /* 0x001fca0007f3e0ff */
[----:B------:R-:W-:-:S05]  /*132cc0*/  IMAD.X R3, R15, 0x1, R13, P1 ;  /* 0x000000010f037824 */ /* 0x000fca00008e060d */
[----:B------:R0:W-:Y:S04]  /*132cd0*/  STL.64 [R1+0x4f10], R2 ;  /* 0x004f100201007387 */ /* 0x0001e80000100a00 */
[----:B0-----:R-:W2:Y:S01]  /*132ce0*/  LDL.LU R3, [R1+0x6508] ;  /* 0x0065080001037983 */ /* 0x001ea20000300800 */
[----:B------:R-:W-:-:S03]  /*132cf0*/  F2FP.SATFINITE.E4M3.F32.PACK_AB_MERGE_C R2, R20, R23, RZ ;  /* 0x000000171402723e */ /* 0x000fc600048070ff */
[----:B------:R-:W4:Y:S04]  /*132d00*/  LDL.LU R28, [R1+0xa68] ;  /* 0x000a6800011c7983 */ /* 0x000f280000300800 */
[----:B------:R-:W4:Y:S01]  /*132d10*/  LDL.LU R25, [R1+0xa6c] ;  /* 0x000a6c0001197983 */ /* 0x000f220000300800 */
[----:B------:R-:W-:Y:S01]  /*132d20*/  VIADD R27, R27, UR6 ;  /* 0x000000061b1b7c36 */ /* 0x000fe20008000000 */
[----:B------:R-:W-:Y:S02]  /*132d30*/  ULDC UR6, c[0x0][0x248] ;  /* 0x0000920000067ab9 */ /* 0x000fe40000000800 */
[----:B------:R2:W-:Y:S04]  /*132d40*/  STL [R1+0x5738], R2 ;  /* 0x0057380201007387 */ /* 0x0005e80000100800 */
[----:B------:R-:W4:Y:S04]  /*132d50*/  LDL.LU R23, [R1+0xa50] ;  /* 0x000a500001177983 */ /* 0x000f280000300800 */
[----:B------:R-:W4:Y:S01]  /*132d60*/  LDL.LU R20, [R1+0xa54] ;  /* 0x000a540001147983 */ /* 0x000f220000300800 */
[----:B---3--:R-:W-:-:S02]  /*132d70*/  F2FP.SATFINITE.E4M3.F32.PACK_AB_MERGE_C R15, R21, R26, RZ ;  /* 0x0000001a150f723e */ /* 0x008fc400048070ff */
[----:B--2---:R-:W-:Y:S02]  /*132d80*/  F2FP.SATFINITE.E4M3.F32.PACK_AB_MERGE_C R2, R4, R3, RZ ;  /* 0x000000030402723e */ /* 0x004fe400048070ff */
[----:B------:R-:W-:-:S03]  /*132d90*/  SHF.R.S32.HI R4, RZ, 0x1f, R27 ;  /* 0x0000001fff047819 */ /* 0x000fc6000001141b */
[----:B------:R0:W-:Y:S04]  /*132da0*/  STL [R1+0x572c], R2 ;  /* 0x00572c0201007387 */ /* 0x0001e80000100800 */
[----:B------:R-:W-:Y:S04]  /*132db0*/  STL [R1+0x5a60], R15 ;  /* 0x005a600f01007387 */ /* 0x000fe80000100800 */
[----:B------:R-:W2:Y:S01]  /*132dc0*/  LDL.LU R26, [R1+0xa58] ;  /* 0x000a5800011a7983 */ /* 0x000ea20000300800 */
[----:B0-----:R-:W-:-:S03]  /*132dd0*/  IADD3 R2, P1, R27, R6, RZ ;  /* 0x000000061b027210 */ /* 0x001fc60007f3e0ff */
[----:B------:R-:W2:Y:S02]  /*132de0*/  LDL.LU R21, [R1+0xa5c] ;  /* 0x000a5c0001157983 */ /* 0x000ea40000300800 */
[----:B------:R-:W-:-:S05]  /*132df0*/  IMAD.X R3, R4, 0x1, R7, P1 ;  /* 0x0000000104037824 */ /* 0x000fca00008e0607 */
[----:B------:R4:W-:Y:S02]  /*132e00*/  STL.64 [R1+0x4ee8], R2 ;  /* 0x004ee80201007387 */ /* 0x0009e40000100a00 */
[----:B----4-:R-:W-:Y:S02]  /*132e10*/  F2FP.SATFINITE.E4M3.F32.PACK_AB_MERGE_C R3, R24, R22, RZ ;  /* 0x000000161803723e */ /* 0x010fe400048070ff */
[----:B------:R-:W-:Y:S01]  /*132e20*/  F2FP.SATFINITE.E4M3.F32.PACK_AB_MERGE_C R2, R19, R18, RZ ;  /* 0x000000121302723e */ /* 0x000fe200048070ff */
[----:B------:R-:W3:Y:S04]  /*132e30*/  LDL.LU R22, [R1+0xa40] ;  /* 0x000a400001167983 */ /* 0x000ee80000300800 */
[----:B------:R-:W-:Y:S04]  /*132e40*/  STL [R1+0xa80], R3 ;  /* 0x000a800301007387 */ /* 0x000fe80000100800 */
[----:B------:R-:W3:Y:S04]  /*132e50*/  LDL.LU R24, [R1+0xa44] ;  /* 0x000a440001187983 */ /* 0x000ee80000300800 */
[----:B------:R0:W-:Y:S04]  /*132e60*/  STL [R1+0xa84], R2 ;  /* 0x000a840201007387 */ /* 0x0001e80000100800 */
[----:B------:R-:W4:Y:S04]  /*132e70*/  LDL.LU R18, [R1+0xa48] ;  /* 0x000a480001127983 */ /* 0x000f280000300800 */
[----:B------:R-:W4:Y:S01]  /*132e80*/  LDL.LU R19, [R1+0xa4c] ;  /* 0x000a4c0001137983 */ /* 0x000f220000300800 */
[----:B0-----:R-:W-:-:S02]  /*132e90*/  IADD3 R2, P1, R27, R8, RZ ;  /* 0x000000081b027210 */ /* 0x001fc40007f3e0ff */
[----:B------:R-:W-:-:S03]  /*132ea0*/  F2FP.SATFINITE.E4M3.F32.PACK_AB_MERGE_C R15, R29, R5, RZ ;  /* 0x000000051d0f723e */ /* 0x000fc600048070ff */
[----:B------:R-:W-:Y:S01]  /*132eb0*/  IMAD.X R3, R4, 0x1, R9, P1 ;  /* 0x0000000104037824 */ /* 0x000fe200008e0609 */
[----:B------:R-:W-:-:S04]  /*132ec0*/  F2FP.SATFINITE.E4M3.F32.PACK_AB_MERGE_C R5, R17, R16, RZ ;  /* 0x000000101105723e */ /* 0x000fc800048070ff */
[----:B------:R0:W-:Y:S04]  /*132ed0*/  STL.64 [R1+0x4ee0], R2 ;  /* 0x004ee00201007387 */ /* 0x0001e80000100a00 */
[----:B------:R-:W-:Y:S04]  /*132ee0*/  STL [R1+0xa70], R15 ;  /* 0x000a700f01007387 */ /* 0x000fe80000100800 */
[----:B------:R-:W-:Y:S01]  /*132ef0*/  STL [R1+0xa74], R5 ;  /* 0x000a740501007387 */ /* 0x000fe20000100800 */
[----:B0-----:R-:W-:-:S03]  /*132f00*/  IADD3 R2, P1, R27, R10, RZ ;  /* 0x0000000a1b027210 */ /* 0x001fc60007f3e0ff */
[----:B------:R-:W4:Y:S04]  /*132f10*/  LDL.LU R16, [R1+0xa30] ;  /* 0x000a300001107983 */ /* 0x000f280000300800 */
[----:B------:R-:W4:Y:S01]  /*132f20*/  LDL.LU R17, [R1+0xa34] ;  /* 0x000a340001117983 */ /* 0x000f220000300800 */
[----:B------:R-:W-:-:S05]  /*132f30*/  IMAD.X R3, R4, 0x1, R11, P1 ;  /* 0x0000000104037824 */ /* 0x000fca00008e060b */
[----:B------:R0:W-:Y:S02]  /*132f40*/  STL.64 [R1+0x4ed0], R2 ;  /* 0x004ed00201007387 */ /* 0x0001e40000100a00 */
[----:B0-----:R-:W-:Y:S02]  /*132f50*/  F2FP.SATFINITE.E4M3.F32.PACK_AB_MERGE_C R2, R0, R14, RZ ;  /* 0x0000000e0002723e */ /* 0x001fe400048070ff */
[----:B------:R-:W4:Y:S04]  /*132f60*/  LDL.LU R14, [R1+0xa38] ;  /* 0x000a3800010e7983 */ /* 0x000f280000300800 */
[----:B------:R-:W4:Y:S04]  /*132f70*/  LDL.LU R0, [R1+0xa3c] ;  /* 0x000a3c0001007983 */ /* 0x000f280000300800 */
[----:B------:R0:W-:Y:S02]  /*132f80*/  STL [R1+0xa60], R2 ;  /* 0x000a600201007387 */ /* 0x0001e40000100800 */
[----:B0-----:R-:W-:-:S02]  /*132f90*/  IADD3 R2, P1, R27, R12, RZ ;  /* 0x0000000c1b027210 */ /* 0x001fc40007f3e0ff */
[----:B------:R-:W-:Y:S03]  /*132fa0*/  STL.64 [R1+0x6500], R12 ;  /* 0x0065000c01007387 */ /* 0x000fe60000100a00 */
[----:B------:R-:W-:Y:S01]  /*132fb0*/  IMAD.X R3, R4, 0x1, R13, P1 ;  /* 0x0000000104037824 */ /* 0x000fe200008e060d */
[----:B------:R-:W-:-:S04]  /*132fc0*/  F2FP.SATFINITE.E4M3.F32.PACK_AB_MERGE_C R4, R20, R23, RZ ;  /* 0x000000171404723e */ /* 0x000fc800048070ff */
[----:B------:R0:W-:Y:S01]  /*132fd0*/  STL.64 [R1+0x4ec8], R2 ;  /* 0x004ec80201007387 */ /* 0x0001e20000100a00 */
[----:B------:R-:W-:Y:S01]  /*132fe0*/  VIADD R27, R27, UR6 ;  /* 0x000000061b1b7c36 */ /* 0x000fe20008000000 */
[----:B------:R-:W-:Y:S01]  /*132ff0*/  ULDC UR6, c[0x0][0x248] ;  /* 0x0000920000067ab9 */ /* 0x000fe20000000800 */
[----:B0-----:R-:W-:Y:S01]  /*133000*/  F2FP.SATFINITE.E4M3.F32.PACK_AB_MERGE_C R3, R25, R28, RZ ;  /* 0x0000001c1903723e */ /* 0x001fe200048070ff */
[----:B------:R-:W4:Y:S04]  /*133010*/  LDL.LU R2, [R1+0xa20] ;  /* 0x000a200001027983 */ /* 0x000f280000300800 */
[----:B------:R0:W-:Y:S01]  /*133020*/  STL [R1+0x5a64], R3 ;  /* 0x005a640301007387 */ /* 0x0001e20000100800 */
[----:B------:R-:W-:-:S03]  /*133030*/  SHF.R.S32.HI R15, RZ, 0x1f, R27 ;  /* 0x0000001fff0f7819 */ /* 0x000fc6000001141b */
[----:B0-----:R-:W4:Y:S04]  /*133040*/  LDL.LU R3, [R1+0xa24] ;  /* 0x000a240001037983 */ /* 0x001f280000300800 */
[----:B------:R0:W-:Y:S04]  /*133050*/  STL [R1+0xa50], R4 ;  /* 0x000a500401007387 */ /* 0x0001e80000100800 */
[----:B0-----:R-:W4:Y:S04]  /*133060*/  LDL.LU R4, [R1+0xa28] ;  /* 0x000a280001047983 */ /* 0x001f280000300800 */
[----:B------:R-:W4:Y:S04]  /*133070*/  LDL.LU R5, [R1+0xa2c] ;  /* 0x000a2c0001057983 */ /* 0x000f280000300800 */
[----:B------:R-:W4:Y:S04]  /*133080*/  LDL.LU R23, [R1+0xa10] ;  /* 0x000a100001177983 */ /* 0x000f280000300800 */
[----:B------:R-:W4:Y:S04]  /*133090*/  LDL.LU R20, [R1+0xa14] ;  /* 0x000a140001147983 */ /* 0x000f280000300800 */
[----:B------:R-:W4:Y:S01]  /*1330a0*/  LDL.LU R29, [R1+0xa18] ;  /* 0x000a1800011d7983 */ /* 0x000f220000300800 */
[----:B--2---:R-:W-:-:S03]  /*1330b0*/  F2FP.SATFINITE.E4M3.F32.PACK_AB_MERGE_C R12, R21, R26, RZ ;  /* 0x0000001a150c723e */ /* 0x004fc600048070ff */
[----:B------:R-:W2:Y:S04]  /*1330c0*/  LDL.LU R21, [R1+0xa1c] ;  /* 0x000a1c0001157983 */ /* 0x000ea80000300800 */
[----:B------:R0:W-:Y:S02]  /*1330d0*/  STL [R1+0xa54], R12 ;  /* 0x000a540c01007387 */ /* 0x0001e40000100800 */
[----:B0-----:R-:W-:-:S05]  /*1330e0*/  IADD3 R12, P1, R27, R6, RZ ;  /* 0x000000061b0c7210 */ /* 0x001fca0007f3e0ff */
[----:B------:R-:W-:-:S05]  /*1330f0*/  IMAD.X R13, R15, 0x1, R7, P1 ;  /* 0x000000010f0d7824 */ /* 0x000fca00008e0607 */
[----:B------:R3:W-:Y:S04]  /*133100*/  STL.64 [R1+0x4ea8], R12 ;  /* 0x004ea80c01007387 */ /* 0x0007e80000100a00 */
[----:B------:R-:W2:Y:S01]  /*133110*/  LDL.LU R28, [R1+0xa00] ;  /* 0x000a0000011c7983 */ /* 0x000ea20000300800 */
[----:B---3--:R-:W-:Y:S02]  /*133120*/  F2FP.SATFINITE.E4M3.F32.PACK_AB_MERGE_C R13, R24, R22, RZ ;  /* 0x00000016180d723e */ /* 0x008fe400048070ff */
[----:B----4-:R-:W-:-:S03]  /*133130*/  F2FP.SATFINITE.E4M3.F32.PACK_AB_MERGE_C R12, R19, R18, RZ ;  /* 0x00000012130c723e */ /* 0x010fc600048070ff */
        /* <DEDUP_REMOVED lines=11> */
[----:B------:R0:W-:Y:S01]  /*1331f0*/  STL [R1+0xa30], R12 ;  /* 0x000a300c01007387 */ /* 0x0001e20000100800 */
[----:B------:R-:W-:-:S03]  /*133200*/  F2FP.SATFINITE.E4M3.F32.PACK_AB_MERGE_C R26, R0, R14, RZ ;  /* 0x0000000e001a723e */ /* 0x000fc600048070ff */
[----:B------:R-:W3:Y:S04]  /*133210*/  LDL.LU R22, [R1+0x9f8] ;  /* 0x0009f80001167983 */ /* 0x000ee80000300800 */
[----:B------:R-:W3:Y:S01]  /*133220*/  LDL.LU R24, [R1+0x9fc] ;  /* 0x0009fc0001187983 */ /* 0x000ee20000300800 */
[----:B0-----:R-:W-:-:S05]  /*133230*/  IADD3 R12, P1, R27, R10, RZ ;  /* 0x0000000a1b0c7210 */ /* 0x001fca0007f3e0ff */
[----:B------:R-:W-:Y:S01]  /*133240*/  IMAD.X R13, R15, 0x1, R11, P1 ;  /* 0x000000010f0d7824 */ /* 0x000fe200008e060b */
[----:B------:R-:W-:Y:S04]  /*133250*/  STL [R1+0x603c], R26 ;  /* 0x00603c1a01007387 */ /* 0x000fe80000100800 */
[----:B------:R0:W-:Y:S04]  /*133260*/  STL.64 [R1+0x4e88], R12 ;  /* 0x004e880c01007387 */ /* 0x0001e80000100a00 */
[----:B0-----:R-:W4:Y:S04]  /*133270*/  LDL.LU.64 R12, [R1+0x6500] ;  /* 0x00650000010c7983 */ /* 0x001f280000300a00 */
[----:B------:R-:W3:Y:S04]  /*133280*/  LDL.LU R14, [R1+0x9e0] ;  /* 0x0009e000010e7983 */ /* 0x000ee80000300800 */
[----:B------:R-:W3:Y:S01]  /*133290*/  LDL.LU R0, [R1+0x9e4] ;  /* 0x0009e40001007983 */ /* 0x000ee20000300800 */
[----:B------:R-:W-:-:S05]  /*1332a0*/  F2FP.SATFINITE.E4M3.F32.PACK_AB_MERGE_C R26, R3, R2, RZ ;  /* 0x00000002031a723e */ /* 0x000fca00048070ff */
[----:B------:R-:W-:Y:S01]  /*1332b0*/  STL [R1+0xa20], R26 ;  /* 0x000a201a01007387 */ /* 0x000fe20000100800 */
[----:B--2---:R-:W-:Y:S02]  /*1332c0*/  F2FP.SATFINITE.E4M3.F32.PACK_AB_MERGE_C R21, R21, R29, RZ ;  /* 0x0000001d1515723e */ /* 0x004fe400048070ff */
[----:B----4-:R-:W-:-:S05]  /*1332d0*/  IADD3 R2, P1, R27, R12, RZ ;  /* 0x0000000c1b027210 */ /* 0x010fca0007f3e0ff */
[----:B------:R-:W-:-:S05]  /*1332e0*/  IMAD.X R3, R15, 0x1, R13, P1 ;  /* 0x000000010f037824 */ /* 0x000fca00008e060d */
[----:B------:R0:W-:Y:S01]  /*1332f0*/  STL.64 [R1+0x4e80], R2 ;  /* 0x004e800201007387 */ /* 0x0001e20000100a00 */
[----:B------:R-:W-:Y:S01]  /*133300*/  VIADD R27, R27, UR6 ;  /* 0x000000061b1b7c36 */ /* 0x000fe20008000000 */
[----:B---3--:R-:W-:Y:S01]  /*133310*/  F2FP.SATFINITE.E4M3.F32.PACK_AB_MERGE_C R15, R24, R22, RZ ;  /* 0x00000016180f723e */ /* 0x008fe200048070ff */
[----:B------:R-:W-:Y:S01]  /*133320*/  ULDC UR6, c[0x0][0x248] ;  /* 0x0000920000067ab9 */ /* 0x000fe20000000800 */
[----:B0-----:R-:W-:Y:S02]  /*133330*/  F2FP.SATFINITE.E4M3.F32.PACK_AB_MERGE_C R3, R5, R4, RZ ;  /* 0x000000040503723e */ /* 0x001fe400048070ff */
[----:B------:R-:W-:Y:S02]  /*133340*/  F2FP.SATFINITE.E4M3.F32.PACK_AB_MERGE_C R2, R20, R23, RZ ;  /* 0x000000171402723e */ /* 0x000fe400048070ff */
[----:B------:R-:W2:Y:S01]  /*133350*/  LDL.LU R23, [R1+0x9e8] ;  /* 0x0009e80001177983 */ /* 0x000ea20000300800 */
[----:B------:R-:W-:-:S03]  /*133360*/  SHF.R.S32.HI R5, RZ, 0x1f, R27 ;  /* 0x0000001fff057819 */ /* 0x000fc6000001141b */
[----:B------:R-:W-:Y:S04]  /*133370*/  STL [R1+0xa24], R3 ;  /* 0x000a240301007387 */ /* 0x000fe80000100800 */
[----:B------:R-:W2:Y:S04]  /*133380*/  LDL.LU R20, [R1+0x9ec] ;  /* 0x0009ec0001147983 */ /* 0x000ea80000300800 */
[----:B------:R0:W-:Y:S02]  /*133390*/  STL [R1+0xa10], R2 ;  /* 0x000a100201007387 */ /* 0x0001e40000100800 */
[----:B0-----:R-:W-:-:S02]  /*1333a0*/  IADD3 R2, P1, R27, R6, RZ ;  /* 0x000000061b027210 */ /* 0x001fc40007f3e0ff */
[----:B------:R-:W-:Y:S03]  /*1333b0*/  STL [R1+0x60d4], R21 ;  /* 0x0060d41501007387 */ /* 0x000fe60000100800 */
[----:B------:R-:W-:Y:S01]  /*1333c0*/  IMAD.X R3, R5, 0x1, R7, P1 ;  /* 0x0000000105037824 */ /* 0x000fe200008e0607 */
[----:B------:R-:W3:Y:S04]  /*1333d0*/  LDL.LU R26, [R1+0xc30] ;  /* 0x000c3000011a7983 */ /* 0x000ee80000300800 */
[----:B------:R-:W3:Y:S04]  /*1333e0*/  LDL.LU R4, [R1+0xc34] ;  /* 0x000c340001047983 */ /* 0x000ee80000300800 */
[----:B------:R0:W-:Y:S02]  /*1333f0*/  STL.64 [R1+0x4e58], R2 ;  /* 0x004e580201007387 */ /* 0x0001e40000100a00 */
[----:B0-----:R-:W-:-:S02]  /*133400*/  F2FP.SATFINITE.E4M3.F32.PACK_AB_MERGE_C R3, R25, R28, RZ ;  /* 0x0000001c1903723e */ /* 0x001fc400048070ff */
[----:B------:R-:W-:Y:S02]  /*133410*/  F2FP.SATFINITE.E4M3.F32.PACK_AB_MERGE_C R2, R19, R18, RZ ;  /* 0x000000121302723e */ /* 0x000fe400048070ff */
[----:B------:R-:W4:Y:S04]  /*133420*/  LDL.LU R18, [R1+0xc38] ;  /* 0x000c380001127983 */ /* 0x000f280000300800 */
[----:B------:R-:W-:Y:S04]  /*133430*/  STL [R1+0xa04], R3 ;  /* 0x000a040301007387 */ /* 0x000fe80000100800 */
[----:B------:R-:W4:Y:S04]  /*133440*/  LDL.LU R19, [R1+0xc3c] ;  /* 0x000c3c0001137983 */ /* 0x000f280000300800 */
[----:B------:R0:W-:Y:S02]  /*133450*/  STL [R1+0x5a6c], R2 ;  /* 0x005a6c0201007387 */ /* 0x0001e40000100800 */
[----:B0-----:R-:W-:-:S05]  /*133460*/  IADD3 R2, P1, R27, R8, RZ ;  /* 0x000000081b027210 */ /* 0x001fca0007f3e0ff */
[----:B------:R-:W-:-:S05]  /*133470*/  IMAD.X R3, R5, 0x1, R9, P1 ;  /* 0x0000000105037824 */ /* 0x000fca00008e0609 */
[----:B------:R0:W-:Y:S04]  /*133480*/  STL.64 [R1+0x4e48], R2 ;  /* 0x004e480201007387 */ /* 0x0001e80000100a00 */
[----:B------:R-:W4:Y:S04]  /*133490*/  LDL.LU R28, [R1+0xc20] ;  /* 0x000c2000011c7983 */ /* 0x000f280000300800 */
[----:B------:R-:W4:Y:S01]  /*1334a0*/  LDL.LU R25, [R1+0xc24] ;  /* 0x000c240001197983 */ /* 0x000f220000300800 */
[----:B0-----:R-:W-:-:S05]  /*1334b0*/  F2FP.SATFINITE.E4M3.F32.PACK_AB_MERGE_C R2, R17, R16, RZ ;  /* 0x000000101102723e */ /* 0x001fca00048070ff */
[----:B------:R0:W-:Y:S04]  /*1334c0*/  STL [R1+0xa00], R2 ;  /* 0x000a000201007387 */ /* 0x0001e80000100800 */
[----:B------:R-:W4:Y:S04]  /*1334d0*/  LDL.LU R16, [R1+0xc28] ;  /* 0x000c280001107983 */ /* 0x000f280000300800 */
[----:B------:R-:W4:Y:S01]  /*1334e0*/  LDL.LU R17, [R1+0xc2c] ;  /* 0x000c2c0001117983 */ /* 0x000f220000300800 */
[----:B0-----:R-:W-:-:S03]  /*1334f0*/  IADD3 R2, P1, R27, R10, RZ ;  /* 0x0000000a1b027210 */ /* 0x001fc60007f3e0ff */
[----:B------:R-:W-:Y:S01]  /*133500*/  STL [R1+0x9f4], R15 ;  /* 0x0009f40f01007387 */ /* 0x000fe20000100800 */
[----:B------:R-:W-:Y:S01]  /*133510*/  F2FP.SATFINITE.E4M3.F32.PACK_AB_MERGE_C R0, R0, R14, RZ ;  /* 0x0000000e0000723e */ /* 0x000fe200048070ff */
[----:B------:R-:W-:Y:S02]  /*133520*/  IMAD.X R3, R5, 0x1, R11, P1 ;  /* 0x0000000105037824 */ /* 0x000fe400008e060b */
[----:B------:R-:W4:Y:S04]  /*133530*/  LDL.LU R22, [R1+0x9d0] ;  /* 0x0009d00001167983 */ /* 0x000f280000300800 */
[----:B------:R-:W4:Y:S04]  /*133540*/  LDL.LU R24, [R1+0x9d4] ;  /* 0x0009d40001187983 */ /* 0x000f280000300800 */
[----:B------:R-:W-:Y:S04]  /*133550*/  STL.64 [R1+0x4e40], R2 ;  /* 0x004e400201007387 */ /* 0x000fe80000100a00 */
[----:B------:R0:W-:Y:S04]  /*133560*/  STL [R1+0x9f0], R0 ;  /* 0x0009f00001007387 */ /* 0x0001e80000100800 */
[----:B------:R-:W4:Y:S04]  /*133570*/  LDL.LU R14, [R1+0x9d8] ;  /* 0x0009d800010e7983 */ /* 0x000f280000300800 */
[----:B0-----:R-:W4:Y:S01]  /*133580*/  LDL.LU R0, [R1+0x9dc] ;  /* 0x0009dc0001007983 */ /* 0x001f220000300800 */
[----:B------:R-:W-:-:S05]  /*133590*/  IADD3 R2, P1, R27, R12, RZ ;  /* 0x0000000c1b027210 */ /* 0x000fca0007f3e0ff */
[----:B------:R-:W-:Y:S01]  /*1335a0*/  IMAD.X R3, R5, 0x1, R13, P1 ;  /* 0x0000000105037824 */ /* 0x000fe200008e060d */
[----:B------:R-:W-:Y:S04]  /*1335b0*/  STL.64 [R1+0x64f8], R12 ;  /* 0x0064f80c01007387 */ /* 0x000fe80000100a00 */
[----:B------:R0:W-:Y:S01]  /*1335c0*/  STL.64 [R1+0x4e38], R2 ;  /* 0x004e380201007387 */ /* 0x0001e20000100a00 */
[----:B------:R-:W-:Y:S01]  /*1335d0*/  VIADD R27, R27, UR6 ;  /* 0x000000061b1b7c36 */ /* 0x000fe20008000000 */
[----:B------:R-:W-:Y:S02]  /*1335e0*/  ULDC UR6, c[0x0][0x248] ;  /* 0x0000920000067ab9 */ /* 0x000fe40000000800 */
[----:B0-----:R-:W4:Y:S04]  /*1335f0*/  LDL.LU R2, [R1+0x9c0] ;  /* 0x0009c00001027983 */ /* 0x001f280000300800 */
[----:B------:R-:W4:Y:S04]  /*133600*/  LDL.LU R3, [R1+0x9c4] ;  /* 0x0009c40001037983 */ /* 0x000f280000300800 */
[----:B------:R-:W4:Y:S04]  /*133610*/  LDL.LU R5, [R1+0x9c8] ;  /* 0x0009c80001057983 */ /* 0x000f280000300800 */
[----:B------:R-:W4:Y:S01]  /*133620*/  LDL.LU R29, [R1+0x9cc] ;  /* 0x0009cc00011d7983 */ /* 0x000f220000300800 */
[----:B------:R-:W-:-:S02]  /*133630*/  IADD3 R12, P1, R27, R6, RZ ;  /* 0x000000061b0c7210 */ /* 0x000fc40007f3e0ff */
[----:B--2---:R-:W-:Y:S02]  /*133640*/  F2FP.SATFINITE.E4M3.F32.PACK_AB_MERGE_C R15, R20, R23, RZ ;  /* 0x00000017140f723e */ /* 0x004fe400048070ff */
[----:B------:R-:W2:Y:S04]  /*133650*/  LDL.LU R23, [R1+0x9b0] ;  /* 0x0009b00001177983 */ /* 0x000ea80000300800 */
[----:B------:R-:W2:Y:S04]  /*133660*/  LDL.LU R20, [R1+0x9b4] ;  /* 0x0009b40001147983 */ /* 0x000ea80000300800 */
[----:B------:R-:W-:Y:S01]  /*133670*/  STL [R1+0x6104], R15 ;  /* 0x0061040f01007387 */ /* 0x000fe20000100800 */
[----:B---3--:R-:W-:-:S05]  /*133680*/  F2FP.SATFINITE.E4M3.F32.PACK_AB_MERGE_C R4, R4, R26, RZ ;  /* 0x0000001a0404723e */ /* 0x008fca00048070ff */
[----:B------:R0:W-:Y:S02]  /*133690*/  STL [R1+0x6114], R4 ;  /* 0x0061140401007387 */ /* 0x0001e40000100800 */
[----:B0-----:R-:W-:-:S05]  /*1336a0*/  SHF.R.S32.HI R4, RZ, 0x1f, R27 ;  /* 0x0000001fff047819 */ /* 0x001fca000001141b */
[----:B------:R-:W-:Y:S01]  /*1336b0*/  IMAD.X R13, R4, 0x1, R7, P1 ;  /* 0x00000001040d7824 */ /* 0x000fe200008e0607 */
[----:B----4-:R-:W-:-:S05]  /*1336c0*/  F2FP.SATFINITE.E4M3.F32.PACK_AB_MERGE_C R15, R19, R18, RZ ;  /* 0x00000012130f723e */ /* 0x010fca00048070ff */
[----:B------:R-:W-:Y:S04]  /*1336d0*/  STL [R1+0x5a78], R15 ;  /* 0x005a780f01007387 */ /* 0x000fe80000100800 */
[----:B------:R-:W3:Y:S04]  /*1336e0*/  LDL.LU R18, [R1+0x9b8] ;  /* 0x0009b80001127983 */ /* 0x000ee80000300800 */
[----:B------:R-:W3:Y:S04]  /*1336f0*/  LDL.LU R19, [R1+0x9bc] ;  /* 0x0009bc0001137983 */ /* 0x000ee80000300800 */
[----:B------:R0:W-:Y:S02]  /*133700*/  STL.64 [R1+0x4e10], R12 ;  /* 0x004e100c01007387 */ /* 0x0001e40000100a00 */
[----:B0-----:R-:W-:-:S02]  /*133710*/  F2FP.SATFINITE.E4M3.F32.PACK_AB_MERGE_C R13, R25, R28, RZ ;  /* 0x0000001c190d723e */ /* 0x001fc400048070ff */
[----:B------:R-:W4:Y:S04]  /*133720*/  LDL.LU R28, [R1+0x9a0] ;  /* 0x0009a000011c7983 */ /* 0x000f280000300800 */
[----:B------:R-:W-:Y:S04]  /*133730*/  STL [R1+0x9e4], R13 ;  /* 0x0009e40d01007387 */ /* 0x000fe80000100800 */
[----:B------:R-:W4:Y:S01]  /*133740*/  LDL.LU R25, [R1+0x9a4] ;  /* 0x0009a40001197983 */ /* 0x000f220000300800 */
[----:B------:R-:W-:-:S05]  /*133750*/  F2FP.SATFINITE.E4M3.F32.PACK_AB_MERGE_C R12, R17, R16, RZ ;  /* 0x00000010110c723e */ /* 0x000fca00048070ff */
[----:B------:R0:W-:Y:S04]  /*133760*/  STL [R1+0x9e0], R12 ;  /* 0x0009e00c01007387 */ /* 0x0001e80000100800 */
[----:B------:R-:W4:Y:S04]  /*133770*/  LDL.LU R16, [R1+0x9a8] ;  /* 0x0009a80001107983 */ /* 0x000f280000300800 */
[----:B------:R-:W4:Y:S01]  /*133780*/  LDL.LU R17, [R1+0x9ac] ;  /* 0x0009ac0001117983 */ /* 0x000f220000300800 */
[----:B0-----:R-:W-:-:S05]  /*133790*/  IADD3 R12, P1, R27, R8, RZ ;  /* 0x000000081b0c7210 */ /* 0x001fca0007f3e0ff */
[----:B------:R-:W-:-:S05]  /*1337a0*/  IMAD.X R13, R4, 0x1, R9, P1 ;  /* 0x00000001040d7824 */ /* 0x000fca00008e0609 */
[----:B------:R0:W-:Y:S02]  /*1337b0*/  STL.64 [R1+0x4e08], R12 ;  /* 0x004e080c01007387 */ /* 0x0001e40000100a00 */
[----:B0-----:R-:W-:Y:S02]  /*1337c0*/  F2FP.SATFINITE.E4M3.F32.PACK_AB_MERGE_C R12, R24, R22, RZ ;  /* 0x00000016180c723e */ /* 0x001fe400048070ff */
[----:B------:R-:W4:Y:S01]  /*1337d0*/  LDL.LU R22, [R1+0x990] ;  /* 0x0009900001167983 */ /* 0x000f220000300800 */
[----:B------:R-:W-:-:S03]  /*1337e0*/  F2FP.SATFINITE.E4M3.F32.PACK_AB_MERGE_C R0, R0, R14, RZ ;  /* 0x0000000e0000723e */ /* 0x000fc600048070ff */
[----:B------:R0:W-:Y:S04]  /*1337f0*/  STL [R1+0x5a70], R12 ;  /* 0x005a700c01007387 */ /* 0x0001e80000100800 */
[----:B------:R-:W4:Y:S01]  /*133800*/  LDL.LU R24, [R1+0x994] ;  /* 0x0009940001187983 */ /* 0x000f220000300800 */
[----:B0-----:R-:W-:-:S03]  /*133810*/  IADD3 R12, P1, R27, R10, RZ ;  /* 0x0000000a1b0c7210 */ /* 0x001fc60007f3e0ff */
[----:B------:R0:W-:Y:S02]  /*133820*/  STL [R1+0x5a74], R0 ;  /* 0x005a740001007387 */ /* 0x0001e40000100800 */
[----:B------:R-:W-:Y:S02]  /*133830*/  IMAD.X R13, R4, 0x1, R11, P1 ;  /* 0x00000001040d7824 */ /* 0x000fe400008e060b */
[----:B------:R-:W4:Y:S04]  /*133840*/  LDL.LU R14, [R1+0x998] ;  /* 0x00099800010e7983 */ /* 0x000f280000300800 */
[----:B0-----:R-:W4:Y:S04]  /*133850*/  LDL.LU R0, [R1+0x99c] ;  /* 0x00099c0001007983 */ /* 0x001f280000300800 */
[----:B------:R0:W-:Y:S04]  /*133860*/  STL.64 [R1+0x4df8], R12 ;  /* 0x004df80c01007387 */ /* 0x0001e80000100a00 */
[----:B0-----:R-:W2:Y:S01]  /*133870*/  LDL.LU.64 R12, [R1+0x64f8] ;  /* 0x0064f800010c7983 */ /* 0x001ea20000300a00 */
[----:B------:R-:W-:-:S05]  /*133880*/  F2FP.SATFINITE.E4M3.F32.PACK_AB_MERGE_C R15, R3, R2, RZ ;  /* 0x00000002030f723e */ /* 0x000fca00048070ff */
[----:B------:R3:W-:Y:S02]  /*133890*/  STL [R1+0x59fc], R15 ;  /* 0x0059fc0f01007387 */ /* 0x0007e40000100800 */
[----:B---3--:R-:W-:Y:S02]  /*1338a0*/  F2FP.SATFINITE.E4M3.F32.PACK_AB_MERGE_C R15, R19, R18, RZ ;  /* 0x00000012130f723e */ /* 0x008fe400048070ff */
[C---:B--2---:R-:W-:Y:S01]  /*1338b0*/  IADD3 R2, P1, R27.reuse, R12, RZ ;  /* 0x0000000c1b027210 */ /* 0x044fe20007f3e0ff */
[----:B------:R0:W-:Y:S04]  /*1338c0*/  STL.64 [R1+0x64f0], R12 ;  /* 0x0064f00c01007387 */ /* 0x0001e80000100a00 */
[----:B------:R-:W-:Y:S01]  /*1338d0*/  IMAD.X R3, R4, 0x1, R13, P1 ;  /* 0x0000000104037824 */ /* 0x000fe200008e060d */
[----:B------:R-:W-:Y:S01]  /*1338e0*/  F2FP.SATFINITE.E4M3.F32.PACK_AB_MERGE_C R4, R20, R23, RZ ;  /* 0x000000171404723e */ /* 0x000fe200048070ff */
[----:B------:R-:W-:Y:S01]  /*1338f0*/  VIADD R27, R27, UR6 ;  /* 0x000000061b1b7c36 */ /* 0x000fe20008000000 */
[----:B----4-:R-:W-:Y:S01]  /*133900*/  F2FP.SATFINITE.E4M3.F32.PACK_AB_MERGE_C R0, R0, R14, RZ ;  /* 0x0000000e0000723e */ /* 0x010fe200048070ff */
[----:B------:R-:W-:Y:S01]  /*133910*/  ULDC UR6, c[0x0][0x248] ;  /* 0x0000920000067ab9 */ /* 0x000fe20000000800 */
[----:B------:R1:W-:Y:S01]  /*133920*/  STL.64 [R1+0x4df0], R2 ;  /* 0x004df00201007387 */ /* 0x0003e20000100a00 */
[----:B0-----:R-:W-:-:S03]  /*133930*/  F2FP.SATFINITE.E4M3.F32.PACK_AB_MERGE_C R12, R29, R5, RZ ;  /* 0x000000051d0c723e */ /* 0x001fc600048070ff */
[----:B-1----:R-:W2:Y:S04]  /*133940*/  LDL.LU R2, [R1+0x980] ;  /* 0x0009800001027983 */ /* 0x002ea80000300800 */
[----:B------:R-:W2:Y:S04]  /*133950*/  LDL.LU R3, [R1+0x984] ;  /* 0x0009840001037983 */ /* 0x000ea80000300800 */
[----:B------:R-:W3:Y:S04]  /*133960*/  LDL.LU R5, [R1+0x988] ;  /* 0x0009880001057983 */ /* 0x000ee80000300800 */
[----:B------:R0:W-:Y:S04]  /*133970*/  STL [R1+0x59f8], R12 ;  /* 0x0059f80c01007387 */ /* 0x0001e80000100800 */
[----:B------:R-:W3:Y:S04]  /*133980*/  LDL.LU R29, [R1+0x98c] ;  /* 0x00098c00011d7983 */ /* 0x000ee80000300800 */
[----:B------:R1:W-:Y:S01]  /*133990*/  STL [R1+0x59e0], R4 ;  /* 0x0059e00401007387 */ /* 0x0003e20000100800 */
[----:B0-----:R-:W-:-:S03]  /*1339a0*/  IADD3 R12, P1, R27, R6, RZ ;  /* 0x000000061b0c7210 */ /* 0x001fc60007f3e0ff */
[----:B------:R-:W4:Y:S04]  /*1339b0*/  LDL.LU R23, [R1+0x970] ;  /* 0x0009700001177983 */ /* 0x000f280000300800 */
[----:B------:R-:W4:Y:S01]  /*1339c0*/  LDL.LU R20, [R1+0x974] ;  /* 0x0009740001147983 */ /* 0x000f220000300800 */
[----:B-1----:R-:W-:-:S03]  /*1339d0*/  SHF.R.S32.HI R4, RZ, 0x1f, R27 ;  /* 0x0000001fff047819 */ /* 0x002fc6000001141b */
[----:B------:R-:W-:Y:S02]  /*1339e0*/  STL [R1+0x59d0], R15 ;  /* 0x0059d00f01007387 */ /* 0x000fe40000100800 */
[----:B------:R-:W-:Y:S02]  /*1339f0*/  IMAD.X R13, R4, 0x1, R7, P1 ;  /* 0x00000001040d7824 */ /* 0x000fe400008e0607 */
[----:B------:R-:W3:Y:S04]  /*133a00*/  LDL.LU R18, [R1+0x978] ;  /* 0x0009780001127983 */ /* 0x000ee80000300800 */
[----:B------:R-:W3:Y:S04]  /*133a10*/  LDL.LU R19, [R1+0x97c] ;  /* 0x00097c0001137983 */ /* 0x000ee80000300800 */
[----:B------:R0:W-:Y:S02]  /*133a20*/  STL.64 [R1+0x4dc8], R12 ;  /* 0x004dc80c01007387 */ /* 0x0001e40000100a00 */
[----:B0-----:R-:W-:-:S02]  /*133a30*/  F2FP.SATFINITE.E4M3.F32.PACK_AB_MERGE_C R13, R25, R28, RZ ;  /* 0x0000001c190d723e */ /* 0x001fc400048070ff */
[----:B------:R-:W-:Y:S01]  /*133a40*/  F2FP.SATFINITE.E4M3.F32.PACK_AB_MERGE_C R12, R17, R16, RZ ;  /* 0x00000010110c723e */ /* 0x000fe200048070ff */
        /* <DEDUP_REMOVED lines=19> */
[----:B0-----:R-:W4:Y:S01]  /*133b80*/  LDL.LU.64 R12, [R1+0x64f0] ;  /* 0x0064f000010c7983 */ /* 0x001f220000300a00 */
[----:B--2---:R-:W-:-:S05]  /*133b90*/  F2FP.SATFINITE.E4M3.F32.PACK_AB_MERGE_C R15, R3, R2, RZ ;  /* 0x00000002030f723e */ /* 0x004fca00048070ff */
[----:B------:R3:W-:Y:S02]  /*133ba0*/  STL [R1+0x593c], R15 ;  /* 0x00593c0f01007387 */ /* 0x0007e40000100800 */
[----:B---3--:R-:W-:Y:S02]  /*133bb0*/  F2FP.SATFINITE.E4M3.F32.PACK_AB_MERGE_C R15, R19, R18, RZ ;  /* 0x00000012130f723e */ /* 0x008fe400048070ff */
[C---:B----4-:R-:W-:Y:S01]  /*133bc0*/  IADD3 R2, P1, R27.reuse, R12, RZ ;  /* 0x0000000c1b027210 */ /* 0x050fe20007f3e0ff */
[----:B------:R0:W-:Y:S04]  /*133bd0*/  STL.64 [R1+0x64e8], R12 ;  /* 0x0064e80c01007387 */ /* 0x0001e80000100a00 */
[----:B------:R-:W-:Y:S01]  /*133be0*/  IMAD.X R3, R4, 0x1, R13, P1 ;  /* 0x0000000104037824 */ /* 0x000fe200008e060d */
[----:B------:R-:W-:Y:S01]  /*133bf0*/  F2FP.SATFINITE.E4M3.F32.PACK_AB_MERGE_C R4, R20, R23, RZ ;  /* 0x000000171404723e */ /* 0x000fe200048070ff */
[----:B------:R-:W-:Y:S01]  /*133c00*/  VIADD R27, R27, UR6 ;  /* 0x000000061b1b7c36 */ /* 0x000fe20008000000 */
[----:B------:R-:W-:Y:S01]  /*133c10*/  F2FP.SATFINITE.E4M3.F32.PACK_AB_MERGE_C R0, R0, R14, RZ ;  /* 0x0000000e0000723e */ /* 0x000fe200048070ff */
        /* <DEDUP_REMOVED lines=412> */
[----:B------:R-:W3:Y:S04]  /*1355e0*/  LDL.LU R28, [R1+0x740] ;  /* 0x00074000011c7983 */ /* 0x000ee80000300800 */
[----:B------:R-:W-:Y:S04]  /*1355f0*/  STL [R1+0x5880], R13 ;  /* 0x0058800d01007387 */ /* 0x000fe80000100800 */
[----:B------:R-:W3:Y:S04]  /*135600*/  LDL.LU R25, [R1+0x744] ;  /* 0x0007440001197983 */ /* 0x000ee80000300800 */
[----:B------:R0:W-:Y:S04]  /*135610*/  STL [R1+0x59f4], R12 ;  /* 0x0059f40c01007387 */ /* 0x0001e80000100800 */
[----:B------:R-:W3:Y:S04]  /*135620*/  LDL.LU R16, [R1+0x748] ;  /* 0x0007480001107983 */ /* 0x000ee80000300800 */
[----:B------:R-:W3:Y:S01]  /*135630*/  LDL.LU R17, [R1+0x74c] ;  /* 0x00074c0001117983 */ /* 0x000ee20000300800 */
[----:B0-----:R-:W-:-:S05]  /*135640*/  IADD3 R12, P1, R27, R8, RZ ;  /* 0x000000081b0c7210 */ /* 0x001fca0007f3e0ff */
[----:B------:R-:W-:-:S05]  /*135650*/  IMAD.X R13, R4, 0x1, R9, P1 ;  /* 0x00000001040d7824 */ /* 0x000fca00008e0609 */
[----:B------:R0:W-:Y:S02]  /*135660*/  STL.64 [R1+0x4b10], R12 ;  /* 0x004b100c01007387 */ /* 0x0001e40000100a00 */
[----:B0-----:R-:W-:Y:S02]  /*135670*/  F2FP.SATFINITE.E4M3.F32.PACK_AB_MERGE_C R12, R24, R22, RZ ;  /* 0x00000016180c723e */ /* 0x001fe400048070ff */
[----:B------:R-:W3:Y:S04]  /*135680*/  LDL.LU R22, [R1+0x730] ;  /* 0x0007300001167983 */ /* 0x000ee80000300800 */
[----:B------:R0:W-:Y:S04]  /*135690*/  STL [R1+0x83c], R12 ;  /* 0x00083c0c01007387 */ /* 0x0001e80000100800 */
[----:B------:R-:W3:Y:S01]  /*1356a0*/  LDL.LU R24, [R1+0x734] ;  /* 0x0007340001187983 */ /* 0x000ee20000300800 */
[----:B0-----:R-:W-:-:S03]  /*1356b0*/  IADD3 R12, P1, R27, R10, RZ ;  /* 0x0000000a1b0c7210 */ /* 0x001fc60007f3e0ff */
[----:B------:R0:W-:Y:S02]  /*1356c0*/  STL [R1+0x5830], R0 ;  /* 0x0058300001007387 */ /* 0x0001e40000100800 */
[----:B------:R-:W-:Y:S02]  /*1356d0*/  IMAD.X R13, R4, 0x1, R11, P1 ;  /* 0x00000001040d7824 */ /* 0x000fe400008e060b */
[----:B------:R-:W3:Y:S04]  /*1356e0*/  LDL.LU R14, [R1+0x738] ;  /* 0x00073800010e7983 */ /* 0x000ee80000300800 */
[----:B0-----:R-:W3:Y:S04]  /*1356f0*/  LDL.LU R0, [R1+0x73c] ;  /* 0x00073c0001007983 */ /* 0x001ee80000300800 */
[----:B------:R0:W-:Y:S04]  /*135700*/  STL.64 [R1+0x4b00], R12 ;  /* 0x004b000c01007387 */ /* 0x0001e80000100a00 */
[----:B0-----:R-:W4:Y:S01]  /*135710*/  LDL.LU.64 R12, [R1+0x64a8] ;  /* 0x0064a800010c7983 */ /* 0x001f220000300a00 */
[----:B--2---:R-:W-:-:S05]  /*135720*/  F2FP.SATFINITE.E4M3.F32.PACK_AB_MERGE_C R15, R3, R2, RZ ;  /* 0x00000002030f723e */ /* 0x004fca00048070ff */
[----:B------:R-:W-:Y:S01]  /*135730*/  STL [R1+0x828], R15 ;  /* 0x0008280f01007387 */ /* 0x000fe20000100800 */
[----:B----4-:R-:W-:-:S03]  /*135740*/  IADD3 R2, P1, R27, R12, RZ ;  /* 0x0000000c1b027210 */ /* 0x010fc60007f3e0ff */
[----:B------:R3:W-:Y:S02]  /*135750*/  STL.64 [R1+0x64a0], R12 ;  /* 0x0064a00c01007387 */ /* 0x0007e40000100a00 */
[----:B------:R-:W-:Y:S01]  /*135760*/  IMAD.X R3, R4, 0x1, R13, P1 ;  /* 0x0000000104037824 */ /* 0x000fe200008e060d */
[----:B------:R-:W-:-:S04]  /*135770*/  F2FP.SATFINITE.E4M3.F32.PACK_AB_MERGE_C R4, R20, R23, RZ ;  /* 0x000000171404723e */ /* 0x000fc800048070ff */
[----:B------:R0:W-:Y:S01]  /*135780*/  STL.64 [R1+0x4af8], R2 ;  /* 0x004af80201007387 */ /* 0x0001e20000100a00 */
[----:B---3--:R-:W-:Y:S01]  /*135790*/  F2FP.SATFINITE.E4M3.F32.PACK_AB_MERGE_C R12, R29, R5, RZ ;  /* 0x000000051d0c723e */ /* 0x008fe200048070ff */
[----:B------:R-:W-:Y:S01]  /*1357a0*/  VIADD R27, R27, UR6 ;  /* 0x000000061b1b7c36 */ /* 0x000fe20008000000 */
[----:B------:R-:W-:Y:S01]  /*1357b0*/  ULDC UR6, c[0x0][0x248] ;  /* 0x0000920000067ab9 */ /* 0x000fe20000000800 */
[----:B0-----:R-:W2:Y:S04]  /*1357c0*/  LDL.LU R2, [R1+0x720] ;  /* 0x0007200001027983 */ /* 0x001ea80000300800 */
[----:B------:R-:W2:Y:S04]  /*1357d0*/  LDL.LU R3, [R1+0x724] ;  /* 0x0007240001037983 */ /* 0x000ea80000300800 */
[----:B------:R-:W3:Y:S04]  /*1357e0*/  LDL.LU R5, [R1+0x728] ;  /* 0x0007280001057983 */ /* 0x000ee80000300800 */
[----:B------:R-:W-:Y:S04]  /*1357f0*/  STL [R1+0x7dc], R12 ;  /* 0x0007dc0c01007387 */ /* 0x000fe80000100800 */
[----:B------:R-:W3:Y:S04]  /*135800*/  LDL.LU R29, [R1+0x72c] ;  /* 0x00072c00011d7983 */ /* 0x000ee80000300800 */
[----:B------:R0:W-:Y:S04]  /*135810*/  STL [R1+0x7c8], R4 ;  /* 0x0007c80401007387 */ /* 0x0001e80000100800 */
[----:B------:R-:W4:Y:S04]  /*135820*/  LDL.LU R23, [R1+0x710] ;  /* 0x0007100001177983 */ /* 0x000f280000300800 */
[----:B------:R-:W4:Y:S01]  /*135830*/  LDL.LU R20, [R1+0x714] ;  /* 0x0007140001147983 */ /* 0x000f220000300800 */
[----:B0-----:R-:W-:-:S03]  /*135840*/  F2FP.SATFINITE.E4M3.F32.PACK_AB_MERGE_C R4, R19, R18, RZ ;  /* 0x000000121304723e */ /* 0x001fc600048070ff */
[----:B------:R-:W4:Y:S01]  /*135850*/  LDL.LU R18, [R1+0x718] ;  /* 0x0007180001127983 */ /* 0x000f220000300800 */
[----:B------:R-:W-:-:S03]  /*135860*/  IADD3 R12, P1, R27, R6, RZ ;  /* 0x000000061b0c7210 */ /* 0x000fc60007f3e0ff */
[----:B------:R-:W4:Y:S04]  /*135870*/  LDL.LU R19, [R1+0x71c] ;  /* 0x00071c0001137983 */ /* 0x000f280000300800 */
[----:B------:R0:W-:Y:S02]  /*135880*/  STL [R1+0x5a00], R4 ;  /* 0x005a000401007387 */ /* 0x0001e40000100800 */
[----:B0-----:R-:W-:-:S05]  /*135890*/  SHF.R.S32.HI R4, RZ, 0x1f, R27 ;  /* 0x0000001fff047819 */ /* 0x001fca000001141b */
        /* <DEDUP_REMOVED lines=14> */
[----:B------:R-:W-:Y:S02]  /*135980*/  F2FP.SATFINITE.E4M3.F32.PACK_AB_MERGE_C R12, R0, R14, RZ ;  /* 0x0000000e000c723e */ /* 0x000fe400048070ff */
        /* <DEDUP_REMOVED lines=9> */
[----:B0-----:R-:W4:Y:S01]  /*135a20*/  LDL.LU.64 R12, [R1+0x64a0] ;  /* 0x0064a000010c7983 */ /* 0x001f220000300a00 */
[----:B--2---:R-:W-:-:S05]  /*135a30*/  F2FP.SATFINITE.E4M3.F32.PACK_AB_MERGE_C R15, R3, R2, RZ ;  /* 0x00000002030f723e */ /* 0x004fca00048070ff */
[----:B------:R0:W-:Y:S01]  /*135a40*/  STL [R1+0x738], R15 ;  /* 0x0007380f01007387 */ /* 0x0001e20000100800 */
[----:B---3--:R-:W-:Y:S02]  /*135a50*/  F2FP.SATFINITE.E4M3.F32.PACK_AB_MERGE_C R5, R29, R5, RZ ;  /* 0x000000051d05723e */ /* 0x008fe400048070ff */
[----:B----4-:R-:W-:Y:S02]  /*135a60*/  F2FP.SATFINITE.E4M3.F32.PACK_AB_MERGE_C R21, R25, R28, RZ ;  /* 0x0000001c1915723e */ /* 0x010fe400048070ff */
[----:B0-----:R-:W-:Y:S02]  /*135a70*/  F2FP.SATFINITE.E4M3.F32.PACK_AB_MERGE_C R15, R17, R16, RZ ;  /* 0x00000010110f723e */ /* 0x001fe400048070ff */
[----:B------:R-:W-:Y:S01]  /*135a80*/  IADD3 R2, P1, R27, R12, RZ ;  /* 0x0000000c1b027210 */ /* 0x000fe20007f3e0ff */
[----:B------:R-:W-:Y:S04]  /*135a90*/  STL.64 [R1+0x6498], R12 ;  /* 0x0064980c01007387 */ /* 0x000fe80000100a00 */
[----:B------:R-:W-:Y:S01]  /*135aa0*/  IMAD.X R3, R4, 0x1, R13, P1 ;  /* 0x0000000104037824 */ /* 0x000fe200008e060d */
[----:B------:R-:W-:-:S04]  /*135ab0*/  F2FP.SATFINITE.E4M3.F32.PACK_AB_MERGE_C R4, R20, R23, RZ ;  /* 0x000000171404723e */ /* 0x000fc800048070ff */
[----:B------:R0:W-:Y:S01]  /*135ac0*/  STL.64 [R1+0x4aa8], R2 ;  /* 0x004aa80201007387 */ /* 0x0001e20000100a00 */
[----:B------:R-:W-:Y:S01]  /*135ad0*/  VIADD R27, R27, UR6 ;  /* 0x000000061b1b7c36 */ /* 0x000fe20008000000 */
[----:B------:R-:W-:Y:S02]  /*135ae0*/  ULDC UR6, c[0x0][0x248] ;  /* 0x0000920000067ab9 */ /* 0x000fe40000000800 */
[----:B0-----:R-:W2:Y:S04]  /*135af0*/  LDL.LU R2, [R1+0x6e0] ;  /* 0x0006e00001027983 */ /* 0x001ea80000300800 */
[----:B------:R-:W2:Y:S04]  /*135b00*/  LDL.LU R3, [R1+0x6e4] ;  /* 0x0006e40001037983 */ /* 0x000ea80000300800 */
[----:B------:R-:W3:Y:S04]  /*135b10*/  LDL.LU R29, [R1+0x6e8] ;  /* 0x0006e800011d7983 */ /* 0x000ee80000300800 */
[----:B------:R-:W-:Y:S04]  /*135b20*/  STL [R1+0x5a08], R5 ;  /* 0x005a080501007387 */ /* 0x000fe80000100800 */
[----:B------:R-:W3:Y:S04]  /*135b30*/  LDL.LU R23, [R1+0x6ec] ;  /* 0x0006ec0001177983 */ /* 0x000ee80000300800 */
[----:B------:R0:W-:Y:S01]  /*135b40*/  STL [R1+0x710], R4 ;  /* 0x0007100401007387 */ /* 0x0001e20000100800 */
[----:B------:R-:W-:-:S02]  /*135b50*/  IADD3 R12, P1, R27, R6, RZ ;  /* 0x000000061b0c7210 */ /* 0x000fc40007f3e0ff */
[----:B0-----:R-:W-:Y:S02]  /*135b60*/  F2FP.SATFINITE.E4M3.F32.PACK_AB_MERGE_C R4, R19, R18, RZ ;  /* 0x000000121304723e */ /* 0x001fe400048070ff */
[----:B------:R-:W4:Y:S04]  /*135b70*/  LDL.LU R18, [R1+0x6d0] ;  /* 0x0006d00001127983 */ /* 0x000f280000300800 */
[----:B------:R-:W4:Y:S04]  /*135b80*/  LDL.LU R19, [R1+0x6d4] ;  /* 0x0006d40001137983 */ /* 0x000f280000300800 */
[----:B------:R0:W-:Y:S04]  /*135b90*/  STL [R1+0x714], R4 ;  /* 0x0007140401007387 */ /* 0x0001e80000100800 */
[----:B------:R-:W4:Y:S04]  /*135ba0*/  LDL.LU R5, [R1+0x6d8] ;  /* 0x0006d80001057983 */ /* 0x000f280000300800 */
[----:B------:R-:W4:Y:S01]  /*135bb0*/  LDL.LU R20, [R1+0x6dc] ;  /* 0x0006dc0001147983 */ /* 0x000f220000300800 */
[----:B0-----:R-:W-:-:S05]  /*135bc0*/  SHF.R.S32.HI R4, RZ, 0x1f, R27 ;  /* 0x0000001fff047819 */ /* 0x001fca000001141b */
[----:B------:R-:W-:-:S05]  /*135bd0*/  IMAD.X R13, R4, 0x1, R7, P1 ;  /* 0x00000001040d7824 */ /* 0x000fca00008e0607 */
[----:B------:R0:W-:Y:S04]  /*135be0*/  STL.64 [R1+0x4a80], R12 ;  /* 0x004a800c01007387 */ /* 0x0001e80000100a00 */
[----:B------:R-:W-:Y:S01]  /*135bf0*/  STL [R1+0x704], R21 ;  /* 0x0007041501007387 */ /* 0x000fe20000100800 */
[----:B0-----:R-:W-:-:S03]  /*135c00*/  IADD3 R12, P1, R27, R8, RZ ;  /* 0x000000081b0c7210 */ /* 0x001fc60007f3e0ff */
[----:B------:R-:W-:Y:S02]  /*135c10*/  STL [R1+0x700], R15 ;  /* 0x0007000f01007387 */ /* 0x000fe40000100800 */
[----:B------:R-:W-:Y:S02]  /*135c20*/  IMAD.X R13, R4, 0x1, R9, P1 ;  /* 0x00000001040d7824 */ /* 0x000fe400008e0609 */
[----:B------:R-:W4:Y:S04]  /*135c30*/  LDL.LU R16, [R1+0x6c0] ;  /* 0x0006c00001107983 */ /* 0x000f280000300800 */
[----:B------:R-:W4:Y:S04]  /*135c40*/  LDL.LU R17, [R1+0x6c4] ;  /* 0x0006c40001117983 */ /* 0x000f280000300800 */
[----:B------:R0:W-:Y:S02]  /*135c50*/  STL.64 [R1+0x4a78], R12 ;  /* 0x004a780c01007387 */ /* 0x0001e40000100a00 */
[----:B0-----:R-:W-:-:S02]  /*135c60*/  F2FP.SATFINITE.E4M3.F32.PACK_AB_MERGE_C R12, R0, R14, RZ ;  /* 0x0000000e000c723e */ /* 0x001fc400048070ff */
[----:B------:R-:W4:Y:S04]  /*135c70*/  LDL.LU R14, [R1+0x6c8] ;  /* 0x0006c800010e7983 */ /* 0x000f280000300800 */
[----:B------:R-:W4:Y:S04]  /*135c80*/  LDL.LU R0, [R1+0x6cc] ;  /* 0x0006cc0001007983 */ /* 0x000f280000300800 */
[----:B------:R0:W-:Y:S04]  /*135c90*/  STL [R1+0x6f0], R12 ;  /* 0x0006f00c01007387 */ /* 0x0001e80000100800 */
[----:B------:R-:W4:Y:S04]  /*135ca0*/  LDL.LU R28, [R1+0x6b0] ;  /* 0x0006b000011c7983 */ /* 0x000f280000300800 */
[----:B------:R-:W4:Y:S01]  /*135cb0*/  LDL.LU R25, [R1+0x6b4] ;  /* 0x0006b40001197983 */ /* 0x000f220000300800 */
[----:B0-----:R-:W-:-:S05]  /*135cc0*/  F2FP.SATFINITE.E4M3.F32.PACK_AB_MERGE_C R12, R24, R22, RZ ;  /* 0x00000016180c723e */ /* 0x001fca00048070ff */
[----:B------:R0:W-:Y:S04]  /*135cd0*/  STL [R1+0x5a0c], R12 ;  /* 0x005a0c0c01007387 */ /* 0x0001e80000100800 */
[----:B------:R-:W4:Y:S04]  /*135ce0*/  LDL.LU R22, [R1+0x6b8] ;  /* 0x0006b80001167983 */ /* 0x000f280000300800 */
[----:B------:R-:W4:Y:S01]  /*135cf0*/  LDL.LU R24, [R1+0x6bc] ;  /* 0x0006bc0001187983 */ /* 0x000f220000300800 */
[----:B0-----:R-:W-:-:S05]  /*135d00*/  IADD3 R12, P1, R27, R10, RZ ;  /* 0x0000000a1b0c7210 */ /* 0x001fca0007f3e0ff */
[----:B------:R-:W-:-:S05]  /*135d10*/  IMAD.X R13, R4, 0x1, R11, P1 ;  /* 0x00000001040d7824 */ /* 0x000fca00008e060b */
[----:B------:R0:W-:Y:S04]  /*135d20*/  STL.64 [R1+0x4a68], R12 ;  /* 0x004a680c01007387 */ /* 0x0001e80000100a00 */
[----:B0-----:R-:W3:Y:S01]  /*135d30*/  LDL.LU.64 R12, [R1+0x6498] ;  /* 0x00649800010c7983 */ /* 0x001ee20000300a00 */
[----:B--2---:R-:W-:-:S05]  /*135d40*/  F2FP.SATFINITE.E4M3.F32.PACK_AB_MERGE_C R15, R3, R2, RZ ;  /* 0x00000002030f723e */ /* 0x004fca00048070ff */
[----:B------:R-:W-:Y:S01]  /*135d50*/  STL [R1+0x6e0], R15 ;  /* 0x0006e00f01007387 */ /* 0x000fe20000100800 */
[----:B---3--:R-:W-:-:S03]  /*135d60*/  IADD3 R2, P1, R27, R12, RZ ;  /* 0x0000000c1b027210 */ /* 0x008fc60007f3e0ff */
[----:B------:R-:W-:Y:S02]  /*135d70*/  STL.64 [R1+0x6490], R12 ;  /* 0x0064900c01007387 */ /* 0x000fe40000100a00 */
[----:B------:R-:W-:Y:S01]  /*135d80*/  IMAD.X R3, R4, 0x1, R13, P1 ;  /* 0x0000000104037824 */ /* 0x000fe200008e060d */
[----:B------:R-:W-:-:S04]  /*135d90*/  F2FP.SATFINITE.E4M3.F32.PACK_AB_MERGE_C R4, R23, R29, RZ ;  /* 0x0000001d1704723e */ /* 0x000fc800048070ff */
[----:B------:R0:W-:Y:S04]  /*135da0*/  STL.64 [R1+0x4a60], R2 ;  /* 0x004a600201007387 */ /* 0x0001e80000100a00 */
[----:B0-----:R-:W2:Y:S04]  /*135db0*/  LDL.LU R2, [R1+0x6a0] ;  /* 0x0006a00001027983 */ /* 0x001ea80000300800 */
[----:B------:R-:W2:Y:S04]  /*135dc0*/  LDL.LU R3, [R1+0x6a4] ;  /* 0x0006a40001037983 */ /* 0x000ea80000300800 */
[----:B------:R-:W3:Y:S04]  /*135dd0*/  LDL.LU R29, [R1+0x6a8] ;  /* 0x0006a800011d7983 */ /* 0x000ee80000300800 */
[----:B------:R-:W3:Y:S04]  /*135de0*/  LDL.LU R23, [R1+0x6ac] ;  /* 0x0006ac0001177983 */ /* 0x000ee80000300800 */
[----:B------:R4:W-:Y:S01]  /*135df0*/  STL [R1+0x6e4], R4 ;  /* 0x0006e40401007387 */ /* 0x0009e20000100800 */
[----:B------:R-:W-:Y:S01]  /*135e00*/  VIADD R27, R27, UR6 ;  /* 0x000000061b1b7c36 */ /* 0x000fe20008000000 */
[----:B------:R-:W-:Y:S01]  /*135e10*/  ULDC UR6, c[0x0][0x248] ;  /* 0x0000920000067ab9 */ /* 0x000fe20000000800 */
[----:B----4-:R-:W-:-:S02]  /*135e20*/  F2FP.SATFINITE.E4M3.F32.PACK_AB_MERGE_C R4, R19, R18, RZ ;  /* 0x000000121304723e */ /* 0x010fc400048070ff */
[----:B------:R-:W4:Y:S04]  /*135e30*/  LDL.LU R18, [R1+0x690] ;  /* 0x0006900001127983 */ /* 0x000f280000300800 */
[----:B------:R-:W4:Y:S04]  /*135e40*/  LDL.LU R19, [R1+0x694] ;  /* 0x0006940001137983 */ /* 0x000f280000300800 */
[----:B------:R0:W-:Y:S01]  /*135e50*/  STL [R1+0x6d0], R4 ;  /* 0x0006d00401007387 */ /* 0x0001e20000100800 */
[----:B------:R-:W-:Y:S02]  /*135e60*/  IADD3 R12, P1, R27, R6, RZ ;  /* 0x000000061b0c7210 */ /* 0x000fe40007f3e0ff */
[----:B0-----:R-:W-:-:S02]  /*135e70*/  F2FP.SATFINITE.E4M3.F32.PACK_AB_MERGE_C R4, R20, R5, RZ ;  /* 0x000000051404723e */ /* 0x001fc400048070ff */
[----:B------:R-:W3:Y:S04]  /*135e80*/  LDL.LU R5, [R1+0x698] ;  /* 0x0006980001057983 */ /* 0x000ee80000300800 */
[----:B------:R-:W3:Y:S04]  /*135e90*/  LDL.LU R20, [R1+0x69c] ;  /* 0x00069c0001147983 */ /* 0x000ee80000300800 */
[----:B------:R0:W-:Y:S02]  /*135ea0*/  STL [R1+0x6d4], R4 ;  /* 0x0006d40401007387 */ /* 0x0001e40000100800 */
[----:B0-----:R-:W-:-:S05]  /*135eb0*/  SHF.R.S32.HI R4, RZ, 0x1f, R27 ;  /* 0x0000001fff047819 */ /* 0x001fca000001141b */
[----:B------:R-:W-:-:S05]  /*135ec0*/  IMAD.X R13, R4, 0x1, R7, P1 ;  /* 0x00000001040d7824 */ /* 0x000fca00008e0607 */
[----:B------:R0:W-:Y:S02]  /*135ed0*/  STL.64 [R1+0x4a40], R12 ;  /* 0x004a400c01007387 */ /* 0x0001e40000100a00 */
[----:B0-----:R-:W-:Y:S02]  /*135ee0*/  F2FP.SATFINITE.E4M3.F32.PACK_AB_MERGE_C R12, R17, R16, RZ ;  /* 0x00000010110c723e */ /* 0x001fe400048070ff */
[----:B------:R-:W4:Y:S04]  /*135ef0*/  LDL.LU R16, [R1+0x680] ;  /* 0x0006800001107983 */ /* 0x000f280000300800 */
[----:B------:R-:W4:Y:S04]  /*135f00*/  LDL.LU R17, [R1+0x684] ;  /* 0x0006840001117983 */ /* 0x000f280000300800 */
[----:B------:R0:W-:Y:S02]  /*135f10*/  STL [R1+0x6c0], R12 ;  /* 0x0006c00c01007387 */ /* 0x0001e40000100800 */
[----:B0-----:R-:W-:-:S02]  /*135f20*/  F2FP.SATFINITE.E4M3.F32.PACK_AB_MERGE_C R12, R0, R14, RZ ;  /* 0x0000000e000c723e */ /* 0x001fc400048070ff */
[----:B------:R-:W3:Y:S04]  /*135f30*/  LDL.LU R14, [R1+0x688] ;  /* 0x00068800010e7983 */ /* 0x000ee80000300800 */
[----:B------:R-:W3:Y:S04]  /*135f40*/  LDL.LU R0, [R1+0x68c] ;  /* 0x00068c0001007983 */ /* 0x000ee80000300800 */
[----:B------:R0:W-:Y:S02]  /*135f50*/  STL [R1+0x5a14], R12 ;  /* 0x005a140c01007387 */ /* 0x0001e40000100800 */
        /* <DEDUP_REMOVED lines=16> */
[----:B------:R-:W-:Y:S01]  /*136060*/  STL [R1+0x6a4], R15 ;  /* 0x0006a40f01007387 */ /* 0x000fe20000100800 */
[----:B---3--:R-:W-:Y:S02]  /*136070*/  F2FP.SATFINITE.E4M3.F32.PACK_AB_MERGE_C R0, R0, R14, RZ ;  /* 0x0000000e0000723e */ /* 0x008fe400048070ff */
[----:B----4-:R-:W-:-:S05]  /*136080*/  IADD3 R2, P1, R27, R12, RZ ;  /* 0x0000000c1b027210 */ /* 0x010fca0007f3e0ff */
[----:B------:R-:W-:-:S05]  /*136090*/  IMAD.X R3, R4, 0x1, R13, P1 ;  /* 0x0000000104037824 */ /* 0x000fca00008e060d */
[----:B------:R0:W-:Y:S01]  /*1360a0*/  STL.64 [R1+0x4a18], R2 ;  /* 0x004a180201007387 */ /* 0x0001e20000100a00 */
[----:B------:R-:W-:Y:S01]  /*1360b0*/  VIADD R27, R27, UR6 ;  /* 0x000000061b1b7c36 */ /* 0x000fe20008000000 */
[----:B------:R-:W-:Y:S01]  /*1360c0*/  F2FP.SATFINITE.E4M3.F32.PACK_AB_MERGE_C R4, R20, R5, RZ ;  /* 0x000000051404723e */ /* 0x000fe200048070ff */
[----:B------:R-:W-:Y:S01]  /*1360d0*/  ULDC UR6, c[0x0][0x248] ;  /* 0x0000920000067ab9 */ /* 0x000fe20000000800 */
[----:B0-----:R-:W-:Y:S02]  /*1360e0*/  F2FP.SATFINITE.E4M3.F32.PACK_AB_MERGE_C R2, R23, R29, RZ ;  /* 0x0000001d1702723e */ /* 0x001fe400048070ff */
[----:B------:R-:W2:Y:S04]  /*1360f0*/  LDL.LU R29, [R1+0x660] ;  /* 0x00066000011d7983 */ /* 0x000ea80000300800 */
[----:B------:R-:W2:Y:S04]  /*136100*/  LDL.LU R23, [R1+0x664] ;  /* 0x0006640001177983 */ /* 0x000ea80000300800 */
[----:B------:R0:W-:Y:S01]  /*136110*/  STL [R1+0x6a0], R2 ;  /* 0x0006a00201007387 */ /* 0x0001e20000100800 */
[----:B------:R-:W-:-:S02]  /*136120*/  SHF.R.S32.HI R20, RZ, 0x1f, R27 ;  /* 0x0000001fff147819 */ /* 0x000fc4000001141b */
[----:B0-----:R-:W-:Y:S02]  /*136130*/  F2FP.SATFINITE.E4M3.F32.PACK_AB_MERGE_C R2, R19, R18, RZ ;  /* 0x000000121302723e */ /* 0x001fe400048070ff */
[----:B------:R-:W3:Y:S04]  /*136140*/  LDL.LU R18, [R1+0x668] ;  /* 0x0006680001127983 */ /* 0x000ee80000300800 */
[----:B------:R-:W3:Y:S04]  /*136150*/  LDL.LU R19, [R1+0x66c] ;  /* 0x00066c0001137983 */ /* 0x000ee80000300800 */
[----:B------:R0:W-:Y:S02]  /*136160*/  STL [R1+0x690], R2 ;  /* 0x0006900201007387 */ /* 0x0001e40000100800 */
[----:B0-----:R-:W-:-:S02]  /*136170*/  IADD3 R2, P1, R27, R6, RZ ;  /* 0x000000061b027210 */ /* 0x001fc40007f3e0ff */
[----:B------:R0:W-:Y:S03]  /*136180*/  STL [R1+0x5a1c], R4 ;  /* 0x005a1c0401007387 */ /* 0x0001e60000100800 */
[----:B------:R-:W-:Y:S01]  /*136190*/  IMAD.X R3, R20, 0x1, R7, P1 ;  /* 0x0000000114037824 */ /* 0x000fe200008e0607 */
[----:B------:R-:W4:Y:S04]  /*1361a0*/  LDL.LU R15, [R1+0x650] ;  /* 0x00065000010f7983 */ /* 0x000f280000300800 */
[----:B------:R-:W4:Y:S01]  /*1361b0*/  LDL.LU R21, [R1+0x654] ;  /* 0x0006540001157983 */ /* 0x000f220000300800 */
[----:B0-----:R-:W-:-:S03]  /*1361c0*/  F2FP.SATFINITE.E4M3.F32.PACK_AB_MERGE_C R4, R17, R16, RZ ;  /* 0x000000101104723e */ /* 0x001fc600048070ff */
[----:B------:R0:W-:Y:S04]  /*1361d0*/  STL.64 [R1+0x49f0], R2 ;  /* 0x0049f00201007387 */ /* 0x0001e80000100a00 */
[----:B0-----:R-:W3:Y:S04]  /*1361e0*/  LDL.LU R2, [R1+0x658] ;  /* 0x0006580001027983 */ /* 0x001ee80000300800 */
[----:B------:R-:W3:Y:S04]  /*1361f0*/  LDL.LU R3, [R1+0x65c] ;  /* 0x00065c0001037983 */ /* 0x000ee80000300800 */
[----:B------:R0:W-:Y:S04]  /*136200*/  STL [R1+0x680], R4 ;  /* 0x0006800401007387 */ /* 0x0001e80000100800 */
[----:B------:R-:W4:Y:S04]  /*136210*/  LDL.LU R16, [R1+0x640] ;  /* 0x0006400001107983 */ /* 0x000f280000300800 */
[----:B------:R-:W4:Y:S01]  /*136220*/  LDL.LU R17, [R1+0x644] ;  /* 0x0006440001117983 */ /* 0x000f220000300800 */
[----:B0-----:R-:W-:-:S03]  /*136230*/  IADD3 R4, P1, R27, R8, RZ ;  /* 0x000000081b047210 */ /* 0x001fc60007f3e0ff */
[----:B------:R0:W-:Y:S02]  /*136240*/  STL [R1+0x684], R0 ;  /* 0x0006840001007387 */ /* 0x0001e40000100800 */
[----:B------:R-:W-:Y:S02]  /*136250*/  IMAD.X R5, R20, 0x1, R9, P1 ;  /* 0x0000000114057824 */ /* 0x000fe400008e0609 */
[----:B------:R-:W4:Y:S04]  /*136260*/  LDL.LU R14, [R1+0x648] ;  /* 0x00064800010e7983 */ /* 0x000f280000300800 */
[----:B0-----:R-:W4:Y:S04]  /*136270*/  LDL.LU R0, [R1+0x64c] ;  /* 0x00064c0001007983 */ /* 0x001f280000300800 */
        /* <DEDUP_REMOVED lines=10> */
[----:B------:R-:W-:Y:S01]  /*136320*/  IMAD.X R5, R20, 0x1, R11, P1 ;  /* 0x0000000114057824 */ /* 0x000fe200008e060b */
[----:B--2---:R-:W-:Y:S02]  /*136330*/  F2FP.SATFINITE.E4M3.F32.PACK_AB_MERGE_C R23, R23, R29, RZ ;  /* 0x0000001d1717723e */ /* 0x004fe400048070ff */
[----:B---3--:R-:W-:Y:S02]  /*136340*/  F2FP.SATFINITE.E4M3.F32.PACK_AB_MERGE_C R2, R3, R2, RZ ;  /* 0x000000020302723e */ /* 0x008fe400048070ff */
[----:B----4-:R-:W-:Y:S01]  /*136350*/  F2FP.SATFINITE.E4M3.F32.PACK_AB_MERGE_C R0, R0, R14, RZ ;  /* 0x0000000e0000723e */ /* 0x010fe200048070ff */
[----:B------:R-:W-:Y:S04]  /*136360*/  STL.64 [R1+0x6488], R24 ;  /* 0x0064881801007387 */ /* 0x000fe80000100a00 */
[----:B------:R0:W-:Y:S04]  /*136370*/  STL.64 [R1+0x49d8], R4 ;  /* 0x0049d80401007387 */ /* 0x0001e80000100a00 */
[----:B------:R1:W-:Y:S04]  /*136380*/  STL [R1+0x660], R23 ;  /* 0x0006601701007387 */ /* 0x0003e80000100800 */
[----:B------:R-:W2:Y:S01]  /*136390*/  LDL.LU R26, [R1+0x620] ;  /* 0x00062000011a7983 */ /* 0x000ea20000300800 */
[C---:B0-----:R-:W-:Y:S01]  /*1363a0*/  IADD3 R4, P1, R27.reuse, R12, RZ ;  /* 0x0000000c1b047210 */ /* 0x041fe20007f3e0ff */
[----:B------:R-:W-:Y:S01]  /*1363b0*/  VIADD R27, R27, UR6 ;  /* 0x000000061b1b7c36 */ /* 0x000fe20008000000 */
[----:B-1----:R-:W-:Y:S01]  /*1363c0*/  F2FP.SATFINITE.E4M3.F32.PACK_AB_MERGE_C R23, R19, R18, RZ ;  /* 0x000000121317723e */ /* 0x002fe200048070ff */
[----:B------:R-:W-:-:S02]  /*1363d0*/  ULDC UR6, c[0x0][0x248] ;  /* 0x0000920000067ab9 */ /* 0x000fc40000000800 */
[----:B------:R-:W-:Y:S01]  /*1363e0*/  IMAD.X R5, R20, 0x1, R13, P1 ;  /* 0x0000000114057824 */ /* 0x000fe200008e060d */
[----:B------:R-:W-:Y:S02]  /*1363f0*/  SHF.R.S32.HI R3, RZ, 0x1f, R27 ;  /* 0x0000001fff037819 */ /* 0x000fe4000001141b */
[----:B------:R-:W-:Y:S02]  /*136400*/  IADD3 R24, P1, R27, R6, RZ ;  /* 0x000000061b187210 */ /* 0x000fe40007f3e0ff */
[----:B------:R0:W-:Y:S03]  /*136410*/  STL.64 [R1+0x49d0], R4 ;  /* 0x0049d00401007387 */ /* 0x0001e60000100a00 */
[----:B------:R-:W-:Y:S01]  /*136420*/  IMAD.X R25, R3, 0x1, R7, P1 ;  /* 0x0000000103197824 */ /* 0x000fe200008e0607 */
[----:B0-----:R-:W2:Y:S01]  /*136430*/  LDL.LU R5, [R1+0x624] ;  /* 0x0006240001057983 */ /* 0x001ea20000300800 */
[----:B------:R-:W-:-:S03]  /*136440*/  F2FP.SATFINITE.E4M3.F32.PACK_AB_MERGE_C R4, R21, R15, RZ ;  /* 0x0000000f1504723e */ /* 0x000fc600048070ff */
[----:B------:R-:W3:Y:S04]  /*136450*/  LDL.LU R29, [R1+0x628] ;  /* 0x00062800011d7983 */ /* 0x000ee80000300800 */
[----:B------:R-:W3:Y:S04]  /*136460*/  LDL.LU R20, [R1+0x62c] ;  /* 0x00062c0001147983 */ /* 0x000ee80000300800 */
[----:B------:R-:W4:Y:S04]  /*136470*/  LDL.LU R18, [R1+0xbf0] ;  /* 0x000bf00001127983 */ /* 0x000f280000300800 */
[----:B------:R-:W4:Y:S04]  /*136480*/  LDL.LU R19, [R1+0xbf4] ;  /* 0x000bf40001137983 */ /* 0x000f280000300800 */
[----:B------:R-:W-:Y:S04]  /*136490*/  STL [R1+0x6040], R23 ;  /* 0x0060401701007387 */ /* 0x000fe80000100800 */
[----:B------:R-:W-:Y:S04]  /*1364a0*/  STL [R1+0x650], R4 ;  /* 0x0006500401007387 */ /* 0x000fe80000100800 */
[----:B------:R0:W-:Y:S04]  /*1364b0*/  STL [R1+0x654], R2 ;  /* 0x0006540201007387 */ /* 0x0001e80000100800 */
[----:B------:R-:W3:Y:S04]  /*1364c0*/  LDL.LU R15, [R1+0xbf8] ;  /* 0x000bf800010f7983 */ /* 0x000ee80000300800 */
[----:B------:R1:W-:Y:S01]  /*1364d0*/  STL.64 [R1+0x49a8], R24 ;  /* 0x0049a81801007387 */ /* 0x0003e20000100a00 */
[----:B0-----:R-:W-:-:S05]  /*1364e0*/  F2FP.SATFINITE.E4M3.F32.PACK_AB_MERGE_C R2, R17, R16, RZ ;  /* 0x000000101102723e */ /* 0x001fca00048070ff */
[----:B------:R0:W-:Y:S01]  /*1364f0*/  STL [R1+0x644], R2 ;  /* 0x0006440201007387 */ /* 0x0001e20000100800 */
[----:B-1----:R-:W-:-:S03]  /*136500*/  IADD3 R24, P1, R27, R8, RZ ;  /* 0x000000081b187210 */ /* 0x002fc60007f3e0ff */
[----:B0-----:R-:W3:Y:S02]  /*136510*/  LDL.LU R2, [R1+0xbfc] ;  /* 0x000bfc0001027983 */ /* 0x001ee40000300800 */
[----:B------:R-:W-:Y:S02]  /*136520*/  IMAD.X R25, R3, 0x1, R9, P1 ;  /* 0x0000000103197824 */ /* 0x000fe400008e0609 */
[----:B------:R0:W-:Y:S04]  /*136530*/  STL [R1+0x640], R0 ;  /* 0x0006400001007387 */ /* 0x0001e80000100800 */
[----:B------:R-:W3:Y:S04]  /*136540*/  LDL.LU R16, [R1+0xbe0] ;  /* 0x000be00001107983 */ /* 0x000ee80000300800 */
[----:B------:R-:W3:Y:S04]  /*136550*/  LDL.LU R17, [R1+0xbe4] ;  /* 0x000be40001117983 */ /* 0x000ee80000300800 */
[----:B------:R-:W3:Y:S04]  /*136560*/  LDL.LU R14, [R1+0xbe8] ;  /* 0x000be800010e7983 */ /* 0x000ee80000300800 */
[----:B0-----:R-:W3:Y:S04]  /*136570*/  LDL.LU R0, [R1+0xbec] ;  /* 0x000bec0001007983 */ /* 0x001ee80000300800 */
[----:B------:R0:W-:Y:S04]  /*136580*/  STL.64 [R1+0x4998], R24 ;  /* 0x0049981801007387 */ /* 0x0001e80000100a00 */
[----:B0-----:R-:W2:Y:S02]  /*136590*/  LDL.LU.64 R24, [R1+0x6488] ;  /* 0x0064880001187983 */ /* 0x001ea40000300a00 */
[----:B--2---:R-:W-:-:S02]  /*1365a0*/  F2FP.SATFINITE.E4M3.F32.PACK_AB_MERGE_C R21, R25, R28, RZ ;  /* 0x0000001c1915723e */ /* 0x004fc400048070ff */
[----:B------:R-:W-:Y:S02]  /*1365b0*/  F2FP.SATFINITE.E4M3.F32.PACK_AB_MERGE_C R4, R24, R22, RZ ;  /* 0x000000161804723e */ /* 0x000fe400048070ff */
[----:B------:R-:W-:Y:S01]  /*1365c0*/  IADD3 R22, P1, R27, R10, RZ ;  /* 0x0000000a1b167210 */ /* 0x000fe20007f3e0ff */
[----:B------:R0:W-:Y:S04]  /*1365d0*/  STL [R1+0x634], R21 ;  /* 0x0006341501007387 */ /* 0x0001e80000100800 */
[----:B------:R-:W-:Y:S01]  /*1365e0*/  IMAD.X R23, R3, 0x1, R11, P1 ;  /* 0x0000000103177824 */ /* 0x000fe200008e060b */
[----:B------:R1:W-:Y:S04]  /*1365f0*/  STL [R1+0x5a2c], R4 ;  /* 0x005a2c0401007387 */ /* 0x0003e80000100800 */
[----:B------:R-:W2:Y:S01]  /*136600*/  LDL.LU R28, [R1+0x610] ;  /* 0x00061000011c7983 */ /* 0x000ea20000300800 */
[----:B0-----:R-:W-:-:S03]  /*136610*/  F2FP.SATFINITE.E4M3.F32.PACK_AB_MERGE_C R21, R5, R26, RZ ;  /* 0x0000001a0515723e */ /* 0x001fc600048070ff */
[----:B------:R-:W2:Y:S01]  /*136620*/  LDL.LU R25, [R1+0x614] ;  /* 0x0006140001197983 */ /* 0x000ea20000300800 */
[----:B-1----:R-:W-:-:S03]  /*136630*/  IADD3 R4, P1, R27, R12, RZ ;  /* 0x0000000c1b047210 */ /* 0x002fc60007f3e0ff */
[----:B------:R0:W-:Y:S02]  /*136640*/  STL.64 [R1+0x4988], R22 ;  /* 0x0049881601007387 */ /* 0x0001e40000100a00 */
[----:B------:R-:W-:Y:S01]  /*136650*/  IMAD.X R5, R3, 0x1, R13, P1 ;  /* 0x0000000103057824 */ /* 0x000fe200008e060d */
[----:B----4-:R-:W-:Y:S01]  /*136660*/  F2FP.SATFINITE.E4M3.F32.PACK_AB_MERGE_C R3, R19, R18, RZ ;  /* 0x000000121303723e */ /* 0x010fe200048070ff */
[----:B0-----:R-:W4:Y:S04]  /*136670*/  LDL.LU R22, [R1+0x618] ;  /* 0x0006180001167983 */ /* 0x001f280000300800 */
[----:B------:R-:W4:Y:S04]  /*136680*/  LDL.LU R24, [R1+0x61c] ;  /* 0x00061c0001187983 */ /* 0x000f280000300800 */
[----:B------:R0:W-:Y:S04]  /*136690*/  STL [R1+0x630], R21 ;  /* 0x0006301501007387 */ /* 0x0001e80000100800 */
[----:B------:R3:W-:Y:S04]  /*1366a0*/  STL.64 [R1+0x4980], R4 ;  /* 0x0049800401007387 */ /* 0x0007e80000100a00 */
[----:B0-----:R-:W4:Y:S01]  /*1366b0*/  LDL.LU R21, [R1+0x600] ;  /* 0x0006000001157983 */ /* 0x001f220000300800 */
[----:B---3--:R-:W-:-:S05]  /*1366c0*/  F2FP.SATFINITE.E4M3.F32.PACK_AB_MERGE_C R4, R20, R29, RZ ;  /* 0x0000001d1404723e */ /* 0x008fca00048070ff */
[----:B------:R0:W-:Y:S04]  /*1366d0*/  STL [R1+0x62c], R4 ;  /* 0x00062c0401007387 */ /* 0x0001e80000100800 */
[----:B------:R-:W3:Y:S04]  /*1366e0*/  LDL.LU R26, [R1+0x604] ;  /* 0x00060400011a7983 */ /* 0x000ee80000300800 */
[----:B------:R1:W-:Y:S04]  /*1366f0*/  STL [R1+0x624], R3 ;  /* 0x0006240301007387 */ /* 0x0003e80000100800 */
[----:B------:R-:W2:Y:S04]  /*136700*/  LDL.LU R18, [R1+0x608] ;  /* 0x0006080001127983 */ /* 0x000ea80000300800 */
[----:B------:R-:W2:Y:S01]  /*136710*/  LDL.LU R19, [R1+0x60c] ;  /* 0x00060c0001137983 */ /* 0x000ea20000300800 */
[----:B------:R-:W-:Y:S01]  /*136720*/  VIADD R27, R27, UR6 ;  /* 0x000000061b1b7c36 */ /* 0x000fe20008000000 */
[----:B------:R-:W-:Y:S01]  /*136730*/  F2FP.SATFINITE.E4M3.F32.PACK_AB_MERGE_C R2, R2, R15, RZ ;  /* 0x0000000f0202723e */ /* 0x000fe200048070ff */
[----:B------:R-:W-:-:S03]  /*136740*/  ULDC UR6, c[0x0][0x248] ;  /* 0x0000920000067ab9 */ /* 0x000fc60000000800 */
[----:B0-----:R-:W-:Y:S02]  /*136750*/  SHF.R.S32.HI R4, RZ, 0x1f, R27 ;  /* 0x0000001fff047819 */ /* 0x001fe4000001141b */
[----:B------:R-:W-:Y:S01]  /*136760*/  F2FP.SATFINITE.E4M3.F32.PACK_AB_MERGE_C R15, R17, R16, RZ ;  /* 0x00000010110f723e */ /* 0x000fe200048070ff */
[----:B--2---:R0:W-:Y:S04]  /*136770*/  STL.64 [R1+0x6480], R18 ;  /* 0x0064801201007387 */ /* 0x0041e80000100a00 */
[----:B-1----:R-:W2:Y:S04]  /*136780*/  LDL.LU R3, [R1+0x5f0] ;  /* 0x0005f00001037983 */ /* 0x002ea80000300800 */
[----:B------:R-:W2:Y:S01]  /*136790*/  LDL.LU R5, [R1+0x5f4] ;  /* 0x0005f40001057983 */ /* 0x000ea20000300800 */
[----:B0-----:R-:W-:-:S03]  /*1367a0*/  IADD3 R18, P1, R27, R6, RZ ;  /* 0x000000061b127210 */ /* 0x001fc60007f3e0ff */
[----:B------:R-:W2:Y:S02]  /*1367b0*/  LDL.LU R29, [R1+0x5f8] ;  /* 0x0005f800011d7983 */ /* 0x000ea40000300800 */
[----:B------:R-:W-:Y:S02]  /*1367c0*/  IMAD.X R19, R4, 0x1, R7, P1 ;  /* 0x0000000104137824 */ /* 0x000fe400008e0607 */
[----:B------:R-:W2:Y:S04]  /*1367d0*/  LDL.LU R20, [R1+0x5fc] ;  /* 0x0005fc0001147983 */ /* 0x000ea80000300800 */
[----:B------:R0:W-:Y:S02]  /*1367e0*/  STL [R1+0x628], R2 ;  /* 0x0006280201007387 */ /* 0x0001e40000100800 */
[----:B0-----:R-:W-:-:S02]  /*1367f0*/  F2FP.SATFINITE.E4M3.F32.PACK_AB_MERGE_C R2, R0, R14, RZ ;  /* 0x0000000e0002723e */ /* 0x001fc400048070ff */
[----:B------:R-:W2:Y:S04]  /*136800*/  LDL.LU R14, [R1+0x5e0] ;  /* 0x0005e000010e7983 */ /* 0x000ea80000300800 */
[----:B------:R0:W-:Y:S04]  /*136810*/  STL.64 [R1+0x4958], R18 ;  /* 0x0049581201007387 */ /* 0x0001e80000100a00 */
[----:B------:R1:W-:Y:S04]  /*136820*/  STL [R1+0x620], R15 ;  /* 0x0006200f01007387 */ /* 0x0003e80000100800 */
[----:B------:R-:W2:Y:S01]  /*136830*/  LDL.LU R0, [R1+0x5e4] ;  /* 0x0005e40001007983 */ /* 0x000ea20000300800 */
[----:B0-----:R-:W-:-:S03]  /*136840*/  IADD3 R18, P1, R27, R8, RZ ;  /* 0x000000081b127210 */ /* 0x001fc60007f3e0ff */
[----:B------:R-:W2:Y:S01]  /*136850*/  LDL.LU R16, [R1+0x5e8] ;  /* 0x0005e80001107983 */ /* 0x000ea20000300800 */
[----:B-1----:R-:W-:Y:S01]  /*136860*/  F2FP.SATFINITE.E4M3.F32.PACK_AB_MERGE_C R15, R25, R28, RZ ;  /* 0x0000001c190f723e */ /* 0x002fe200048070ff */
[----:B------:R-:W-:Y:S02]  /*136870*/  IMAD.X R19, R4, 0x1, R9, P1 ;  /* 0x0000000104137824 */ /* 0x000fe400008e0609 */
[----:B------:R-:W2:Y:S04]  /*136880*/  LDL.LU R17, [R1+0x5ec] ;  /* 0x0005ec0001117983 */ /* 0x000ea80000300800 */
[----:B------:R4:W-:Y:S04]  /*136890*/  STL [R1+0x6020], R2 ;  /* 0x0060200201007387 */ /* 0x0009e80000100800 */
[----:B------:R-:W2:Y:S04]  /*1368a0*/  LDL.LU R28, [R1+0x5d0] ;  /* 0x0005d000011c7983 */ /* 0x000ea80000300800 */
[----:B------:R0:W-:Y:S01]  /*1368b0*/  STL.64 [R1+0x4948], R18 ;  /* 0x0049481201007387 */ /* 0x0001e20000100a00 */
[----:B----4-:R-:W-:-:S03]  /*1368c0*/  F2FP.SATFINITE.E4M3.F32.PACK_AB_MERGE_C R2, R24, R22, RZ ;  /* 0x000000161802723e */ /* 0x010fc600048070ff */
[----:B------:R-:W-:Y:S04]  /*1368d0*/  STL [R1+0x610], R15 ;  /* 0x0006100f01007387 */ /* 0x000fe80000100800 */
[----:B------:R-:W4:Y:S01]  /*1368e0*/  LDL.LU R25, [R1+0x5d4] ;  /* 0x0005d40001197983 */ /* 0x000f220000300800 */
[----:B0-----:R-:W-:-:S03]  /*1368f0*/  IADD3 R18, P1, R27, R10, RZ ;  /* 0x0000000a1b127210 */ /* 0x001fc60007f3e0ff */
[----:B------:R3:W-:Y:S02]  /*136900*/  STL [R1+0x614], R2 ;  /* 0x0006140201007387 */ /* 0x0007e40000100800 */
[----:B------:R-:W-:Y:S02]  /*136910*/  IMAD.X R19, R4, 0x1, R11, P1 ;  /* 0x0000000104137824 */ /* 0x000fe400008e060b */
[----:B------:R-:W4:Y:S04]  /*136920*/  LDL.LU R22, [R1+0x5d8] ;  /* 0x0005d80001167983 */ /* 0x000f280000300800 */
[----:B------:R-:W4:Y:S04]  /*136930*/  LDL.LU R24, [R1+0x5dc] ;  /* 0x0005dc0001187983 */ /* 0x000f280000300800 */
[----:B------:R0:W-:Y:S01]  /*136940*/  STL.64 [R1+0x4940], R18 ;  /* 0x0049401201007387 */ /* 0x0001e20000100a00 */
[----:B---3--:R-:W-:-:S02]  /*136950*/  F2FP.SATFINITE.E4M3.F32.PACK_AB_MERGE_C R2, R26, R21, RZ ;  /* 0x000000151a02723e */ /* 0x008fc400048070ff */
[----:B0-----:R-:W-:-:S03]  /*136960*/  IADD3 R18, P1, R27, R12, RZ ;  /* 0x0000000c1b127210 */ /* 0x001fc60007f3e0ff */
[----:B------:R-:W-:Y:S02]  /*136970*/  STL [R1+0x5990], R2 ;  /* 0x0059900201007387 */ /* 0x000fe40000100800 */
[----:B------:R-:W-:-:S05]  /*136980*/  IMAD.X R19, R4, 0x1, R13, P1 ;  /* 0x0000000104137824 */ /* 0x000fca00008e060d */
[----:B------:R0:W-:Y:S04]  /*136990*/  STL.64 [R1+0x4938], R18 ;  /* 0x0049381201007387 */ /* 0x0001e80000100a00 */
[----:B0-----:R-:W3:Y:S01]  /*1369a0*/  LDL.LU.64 R18, [R1+0x6480] ;  /* 0x0064800001127983 */ /* 0x001ee20000300a00 */
[----:B------:R-:W-:Y:S01]  /*1369b0*/  VIADD R27, R27, UR6 ;  /* 0x000000061b1b7c36 */ /* 0x000fe20008000000 */
[----:B------:R-:W-:Y:S01]  /*1369c0*/  ULDC UR6, c[0x0][0x248] ;  /* 0x0000920000067ab9 */ /* 0x000fe20000000800 */
[----:B--2---:R-:W-:-:S03]  /*1369d0*/  F2FP.SATFINITE.E4M3.F32.PACK_AB_MERGE_C R4, R20, R29, RZ ;  /* 0x0000001d1404723e */ /* 0x004fc600048070ff */
[----:B------:R-:W-:Y:S02]  /*1369e0*/  SHF.R.S32.HI R20, RZ, 0x1f, R27 ;  /* 0x0000001fff147819 */ /* 0x000fe4000001141b */
[----:B----4-:R-:W-:Y:S02]  /*1369f0*/  F2FP.SATFINITE.E4M3.F32.PACK_AB_MERGE_C R25, R25, R28, RZ ;  /* 0x0000001c1919723e */ /* 0x010fe400048070ff */
[----:B---3--:R-:W-:Y:S02]  /*136a00*/  F2FP.SATFINITE.E4M3.F32.PACK_AB_MERGE_C R2, R19, R18, RZ ;  /* 0x000000121302723e */ /* 0x008fe400048070ff */
[----:B------:R-:W2:Y:S04]  /*136a10*/  LDL.LU R18, [R1+0x5c0] ;  /* 0x0005c00001127983 */ /* 0x000ea80000300800 */
[----:B------:R-:W2:Y:S04]  /*136a20*/  LDL.LU R19, [R1+0x5c4] ;  /* 0x0005c40001137983 */ /* 0x000ea80000300800 */
[----:B------:R0:W-:Y:S02]  /*136a30*/  STL [R1+0x59a4], R2 ;  /* 0x0059a40201007387 */ /* 0x0001e40000100800 */
[----:B0-----:R-:W-:-:S05]  /*136a40*/  F2FP.SATFINITE.E4M3.F32.PACK_AB_MERGE_C R2, R5, R3, RZ ;  /* 0x000000030502723e */ /* 0x001fca00048070ff */
[----:B------:R0:W-:Y:S02]  /*136a50*/  STL [R1+0x595c], R2 ;  /* 0x00595c0201007387 */ /* 0x0001e40000100800 */
[----:B0-----:R-:W-:Y:S02]  /*136a60*/  IADD3 R2, P1, R27, R6, RZ ;  /* 0x000000061b027210 */ /* 0x001fe40007f3e0ff */
[----:B------:R-:W-:Y:S03]  /*136a70*/  STL [R1+0x596c], R4 ;  /* 0x00596c0401007387 */ /* 0x000fe60000100800 */
[----:B------:R-:W-:-:S05]  /*136a80*/  IMAD.X R3, R20, 0x1, R7, P1 ;  /* 0x0000000114037824 */ /* 0x000fca00008e0607 */
[----:B------:R0:W-:Y:S04]  /*136a90*/  STL.64 [R1+0x4918], R2 ;  /* 0x0049180201007387 */ /* 0x0001e80000100a00 */
[----:B0-----:R-:W3:Y:S01]  /*136aa0*/  LDL.LU R2, [R1+0x5c8] ;  /* 0x0005c80001027983 */ /* 0x001ee20000300800 */
[----:B------:R-:W-:-:S03]  /*136ab0*/  F2FP.SATFINITE.E4M3.F32.PACK_AB_MERGE_C R3, R0, R14, RZ ;  /* 0x0000000e0003723e */ /* 0x000fc600048070ff */
[----:B------:R-:W3:Y:S04]  /*136ac0*/  LDL.LU R23, [R1+0x5cc] ;  /* 0x0005cc0001177983 */ /* 0x000ee80000300800 */
[----:B------:R-:W4:Y:S04]  /*136ad0*/  LDL.LU R4, [R1+0x5b0] ;  /* 0x0005b00001047983 */ /* 0x000f280000300800 */
[----:B------:R-:W4:Y:S04]  /*136ae0*/  LDL.LU R15, [R1+0x5b4] ;  /* 0x0005b400010f7983 */ /* 0x000f280000300800 */
[----:B------:R-:W4:Y:S04]  /*136af0*/  LDL.LU R14, [R1+0x5b8] ;  /* 0x0005b800010e7983 */ /* 0x000f280000300800 */
[----:B------:R-:W4:Y:S04]  /*136b00*/  LDL.LU R0, [R1+0x5bc] ;  /* 0x0005bc0001007983 */ /* 0x000f280000300800 */
[----:B------:R0:W-:Y:S02]  /*136b10*/  STL [R1+0x5928], R3 ;  /* 0x0059280301007387 */ /* 0x0001e40000100800 */
[----:B0-----:R-:W-:-:S02]  /*136b20*/  F2FP.SATFINITE.E4M3.F32.PACK_AB_MERGE_C R3, R17, R16, RZ ;  /* 0x000000101103723e */ /* 0x001fc400048070ff */
[----:B------:R-:W-:-:S03]  /*136b30*/  IADD3 R16, P1, R27, R8, RZ ;  /* 0x000000081b107210 */ /* 0x000fc60007f3e0ff */
[----:B------:R0:W-:Y:S02]  /*136b40*/  STL [R1+0x5934], R3 ;  /* 0x0059340301007387 */ /* 0x0001e40000100800 */
[----:B------:R-:W-:Y:S02]  /*136b50*/  IMAD.X R17, R20, 0x1, R9, P1 ;  /* 0x0000000114117824 */ /* 0x000fe400008e0609 */
[----:B0-----:R-:W3:Y:S04]  /*136b60*/  LDL.LU R3, [R1+0x5a0] ;  /* 0x0005a00001037983 */ /* 0x001ee80000300800 */
[----:B------:R-:W3:Y:S04]  /*136b70*/  LDL.LU R5, [R1+0x5a4] ;  /* 0x0005a40001057983 */ /* 0x000ee80000300800 */
[----:B------:R0:W-:Y:S04]  /*136b80*/  STL.64 [R1+0x4908], R16 ;  /* 0x0049081001007387 */ /* 0x0001e80000100a00 */
[----:B0-----:R-:W4:Y:S04]  /*136b90*/  LDL.LU R16, [R1+0x5a8] ;  /* 0x0005a80001107983 */ /* 0x001f280000300800 */
[----:B------:R-:W4:Y:S04]  /*136ba0*/  LDL.LU R17, [R1+0x5ac] ;  /* 0x0005ac0001117983 */ /* 0x000f280000300800 */
[----:B------:R-:W3:Y:S04]  /*136bb0*/  LDL.LU R29, [R1+0x590] ;  /* 0x00059000011d7983 */ /* 0x000ee80000300800 */
[----:B------:R-:W-:Y:S04]  /*136bc0*/  STL [R1+0x58e0], R25 ;  /* 0x0058e01901007387 */ /* 0x000fe80000100800 */
[----:B------:R-:W3:Y:S01]  /*136bd0*/  LDL.LU R28, [R1+0x594] ;  /* 0x00059400011c7983 */ /* 0x000ee20000300800 */
[----:B------:R-:W-:-:S05]  /*136be0*/  F2FP.SATFINITE.E4M3.F32.PACK_AB_MERGE_C R21, R24, R22, RZ ;  /* 0x000000161815723e */ /* 0x000fca00048070ff */
[----:B------:R2:W-:Y:S02]  /*136bf0*/  STL [R1+0x58e4], R21 ;  /* 0x0058e41501007387 */ /* 0x0005e40000100800 */
[----:B--2---:R-:W-:Y:S02]  /*136c00*/  F2FP.SATFINITE.E4M3.F32.PACK_AB_MERGE_C R21, R19, R18, RZ ;  /* 0x000000121315723e */ /* 0x004fe400048070ff */
[----:B---3--:R0:W-:Y:S04]  /*136c10*/  STL.64 [R1+0x6478], R28 ;  /* 0x0064781c01007387 */ /* 0x0081e80000100a00 */
[----:B------:R-:W2:Y:S04]  /*136c20*/  LDL.LU R22, [R1+0x598] ;  /* 0x0005980001167983 */ /* 0x000ea80000300800 */
[----:B------:R-:W2:Y:S01]  /*136c30*/  LDL.LU R24, [R1+0x59c] ;  /* 0x00059c0001187983 */ /* 0x000ea20000300800 */
[----:B0-----:R-:W-:-:S05]  /*136c40*/  IADD3 R28, P1, R27, R10, RZ ;  /* 0x0000000a1b1c7210 */ /* 0x001fca0007f3e0ff */
[----:B------:R-:W-:Y:S01]  /*136c50*/  IMAD.X R29, R20, 0x1, R11, P1 ;  /* 0x00000001141d7824 */ /* 0x000fe200008e060b */
[----:B------:R-:W-:-:S04]  /*136c60*/  IADD3 R18, P1, R27, R12, RZ ;  /* 0x0000000c1b127210 */ /* 0x000fc80007f3e0ff */
[----:B------:R-:W-:Y:S01]  /*136c70*/  STL.64 [R1+0x48f8], R28 ;  /* 0x0048f81c01007387 */ /* 0x000fe20000100a00 */
[----:B------:R-:W-:-:S03]  /*136c80*/  IMAD.X R19, R20, 0x1, R13, P1 ;  /* 0x0000000114137824 */ /* 0x000fc600008e060d */
[----:B------:R0:W-:Y:S04]  /*136c90*/  STL [R1+0x58a4], R21 ;  /* 0x0058a41501007387 */ /* 0x0001e80000100800 */
[----:B0-----:R-:W3:Y:S04]  /*136ca0*/  LDL.LU R21, [R1+0x580] ;  /* 0x0005800001157983 */ /* 0x001ee80000300800 */
[----:B------:R-:W3:Y:S04]  /*136cb0*/  LDL.LU R26, [R1+0x584] ;  /* 0x00058400011a7983 */ /* 0x000ee80000300800 */
[----:B------:R-:W3:Y:S04]  /*136cc0*/  LDL.LU R25, [R1+0x588] ;  /* 0x0005880001197983 */ /* 0x000ee80000300800 */
[----:B------:R0:W-:Y:S04]  /*136cd0*/  STL.64 [R1+0x48f0], R18 ;  /* 0x0048f01201007387 */ /* 0x0001e80000100a00 */
[----:B------:R-:W4:Y:S01]  /*136ce0*/  LDL.LU R20, [R1+0x58c] ;  /* 0x00058c0001147983 */ /* 0x000f220000300800 */
[----:B------:R-:W-:Y:S01]  /*136cf0*/  VIADD R27, R27, UR6 ;  /* 0x000000061b1b7c36 */ /* 0x000fe20008000000 */
[----:B------:R-:W-:Y:S01]  /*136d00*/  F2FP.SATFINITE.E4M3.F32.PACK_AB_MERGE_C R5, R5, R3, RZ ;  /* 0x000000030505723e */ /* 0x000fe200048070ff */
[----:B------:R-:W-:-:S03]  /*136d10*/  ULDC UR6, c[0x0][0x248] ;  /* 0x0000920000067ab9 */ /* 0x000fc60000000800 */
[----:B------:R-:W-:Y:S01]  /*136d20*/  IADD3 R28, P1, R27, R6, RZ ;  /* 0x000000061b1c7210 */ /* 0x000fe20007f3e0ff */
[----:B----4-:R1:W-:Y:S04]  /*136d30*/  STL [R1+0x6470], R20 ;  /* 0x0064701401007387 */ /* 0x0103e80000100800 */
[----:B0-----:R-:W4:Y:S04]  /*136d40*/  LDL.LU R18, [R1+0x570] ;  /* 0x0005700001127983 */ /* 0x001f280000300800 */
[----:B------:R-:W4:Y:S01]  /*136d50*/  LDL.LU R19, [R1+0x574] ;  /* 0x0005740001137983 */ /* 0x000f220000300800 */
[----:B-1----:R-:W-:-:S02]  /*136d60*/  F2FP.SATFINITE.E4M3.F32.PACK_AB_MERGE_C R20, R23, R2, RZ ;  /* 0x000000021714723e */ /* 0x002fc400048070ff */
[----:B------:R-:W-:-:S03]  /*136d70*/  F2FP.SATFINITE.E4M3.F32.PACK_AB_MERGE_C R2, R15, R4, RZ ;  /* 0x000000040f02723e */ /* 0x000fc600048070ff */
[----:B------:R-:W-:Y:S04]  /*136d80*/  STL [R1+0x58ac], R20 ;  /* 0x0058ac1401007387 */ /* 0x000fe80000100800 */
[----:B------:R0:W-:Y:S02]  /*136d90*/  STL [R1+0x5878], R2 ;  /* 0x0058780201007387 */ /* 0x0001e40000100800 */
[----:B0-----:R-:W-:Y:S02]  /*136da0*/  F2FP.SATFINITE.E4M3.F32.PACK_AB_MERGE_C R2, R0, R14, RZ ;  /* 0x0000000e0002723e */ /* 0x001fe400048070ff */
[----:B------:R-:W4:Y:S04]  /*136db0*/  LDL.LU R14, [R1+0x578] ;  /* 0x00057800010e7983 */ /* 0x000f280000300800 */
[----:B------:R-:W4:Y:S04]  /*136dc0*/  LDL.LU R0, [R1+0x57c] ;  /* 0x00057c0001007983 */ /* 0x000f280000300800 */
[----:B------:R0:W-:Y:S04]  /*136dd0*/  STL [R1+0x587c], R2 ;  /* 0x00587c0201007387 */ /* 0x0001e80000100800 */
[----:B------:R-:W4:Y:S01]  /*136de0*/  LDL.LU R3, [R1+0x560] ;  /* 0x0005600001037983 */ /* 0x000f220000300800 */
[----:B0-----:R-:W-:-:S05]  /*136df0*/  SHF.R.S32.HI R2, RZ, 0x1f, R27 ;  /* 0x0000001fff027819 */ /* 0x001fca000001141b */
[----:B------:R-:W-:Y:S01]  /*136e00*/  IMAD.X R29, R2, 0x1, R7, P1 ;  /* 0x00000001021d7824 */ /* 0x000fe200008e0607 */
[----:B------:R-:W-:-:S04]  /*136e10*/  F2FP.SATFINITE.E4M3.F32.PACK_AB_MERGE_C R4, R17, R16, RZ ;  /* 0x000000101104723e */ /* 0x000fc800048070ff */
[----:B------:R0:W-:Y:S04]  /*136e20*/  STL.64 [R1+0x48d0], R28 ;  /* 0x0048d01c01007387 */ /* 0x0001e80000100a00 */
[----:B------:R1:W-:Y:S01]  /*136e30*/  STL [R1+0x581c], R5 ;  /* 0x00581c0501007387 */ /* 0x0003e20000100800 */
[----:B0-----:R-:W-:-:S03]  /*136e40*/  IADD3 R28, P1, R27, R8, RZ ;  /* 0x000000081b1c7210 */ /* 0x001fc60007f3e0ff */
[----:B-1----:R-:W4:Y:S02]  /*136e50*/  LDL.LU R5, [R1+0x564] ;  /* 0x0005640001057983 */ /* 0x002f240000300800 */
[----:B------:R-:W-:Y:S02]  /*136e60*/  IMAD.X R29, R2, 0x1, R9, P1 ;  /* 0x00000001021d7824 */ /* 0x000fe400008e0609 */
[----:B------:R-:W-:Y:S04]  /*136e70*/  STL [R1+0x5824], R4 ;  /* 0x0058240401007387 */ /* 0x000fe80000100800 */
[----:B------:R-:W4:Y:S04]  /*136e80*/  LDL.LU R16, [R1+0x568] ;  /* 0x0005680001107983 */ /* 0x000f280000300800 */
[----:B------:R-:W4:Y:S04]  /*136e90*/  LDL.LU R17, [R1+0x56c] ;  /* 0x00056c0001117983 */ /* 0x000f280000300800 */
[----:B------:R0:W-:Y:S04]  /*136ea0*/  STL.64 [R1+0x48b8], R28 ;  /* 0x0048b81c01007387 */ /* 0x0001e80000100a00 */
[----:B0-----:R-:W3:Y:S01]  /*136eb0*/  LDL.LU.64 R28, [R1+0x6478] ;  /* 0x00647800011c7983 */ /* 0x001ee20000300a00 */
[----:B--2---:R-:W-:-:S02]  /*136ec0*/  F2FP.SATFINITE.E4M3.F32.PACK_AB_MERGE_C R4, R24, R22, RZ ;  /* 0x000000161804723e */ /* 0x004fc400048070ff */
[----:B------:R-:W-:-:S05]  /*136ed0*/  IADD3 R22, P1, R27, R10, RZ ;  /* 0x0000000a1b167210 */ /* 0x000fca0007f3e0ff */
[----:B------:R-:W-:Y:S01]  /*136ee0*/  IMAD.X R23, R2, 0x1, R11, P1 ;  /* 0x0000000102177824 */ /* 0x000fe200008e060b */
[----:B------:R-:W-:Y:S02]  /*136ef0*/  IADD3 R20, P1, R27, R12, RZ ;  /* 0x0000000c1b147210 */ /* 0x000fe40007f3e0ff */
[----:B---3--:R-:W-:-:S05]  /*136f00*/  F2FP.SATFINITE.E4M3.F32.PACK_AB_MERGE_C R15, R28, R29, RZ ;  /* 0x0000001d1c0f723e */ /* 0x008fca00048070ff */
[----:B------:R-:W-:Y:S04]  /*136f10*/  STL [R1+0x82c], R15 ;  /* 0x00082c0f01007387 */ /* 0x000fe80000100800 */
[----:B------:R0:W-:Y:S04]  /*136f20*/  STL [R1+0x57dc], R4 ;  /* 0x0057dc0401007387 */ /* 0x0001e80000100800 */
[----:B------:R-:W2:Y:S04]  /*136f30*/  LDL.LU R29, [R1+0x550] ;  /* 0x00055000011d7983 */ /* 0x000ea80000300800 */
[----:B------:R-:W2:Y:S01]  /*136f40*/  LDL.LU R28, [R1+0x554] ;  /* 0x00055400011c7983 */ /* 0x000ea20000300800 */
[----:B0-----:R-:W-:Y:S01]  /*136f50*/  F2FP.SATFINITE.E4M3.F32.PACK_AB_MERGE_C R4, R26, R21, RZ ;  /* 0x000000151a04723e */ /* 0x001fe200048070ff */
[----:B------:R-:W-:-:S02]  /*136f60*/  IMAD.X R21, R2, 0x1, R13, P1 ;  /* 0x0000000102157824 */ /* 0x000fc400008e060d */
[----:B------:R0:W-:Y:S04]  /*136f70*/  STL.64 [R1+0x48a8], R22 ;  /* 0x0048a81601007387 */ /* 0x0001e80000100a00 */
[----:B0-----:R-:W3:Y:S04]  /*136f80*/  LDL.LU R22, [R1+0x558] ;  /* 0x0005580001167983 */ /* 0x001ee80000300800 */
[----:B------:R-:W3:Y:S04]  /*136f90*/  LDL.LU R24, [R1+0x55c] ;  /* 0x00055c0001187983 */ /* 0x000ee80000300800 */
[----:B------:R-:W-:Y:S04]  /*136fa0*/  STL [R1+0x7cc], R4 ;  /* 0x0007cc0401007387 */ /* 0x000fe80000100800 */
[----:B------:R0:W-:Y:S04]  /*136fb0*/  STL.64 [R1+0x48a0], R20 ;  /* 0x0048a01401007387 */ /* 0x0001e80000100a00 */
[----:B0-----:R-:W2:Y:S01]  /*136fc0*/  LDL.LU R20, [R1+0x6470] ;  /* 0x0064700001147983 */ /* 0x001ea20000300800 */
[----:B----4-:R-:W-:-:S02]  /*136fd0*/  F2FP.SATFINITE.E4M3.F32.PACK_AB_MERGE_C R2, R19, R18, RZ ;  /* 0x000000121302723e */ /* 0x010fc400048070ff */
[----:B--2---:R-:W-:Y:S02]  /*136fe0*/  F2FP.SATFINITE.E4M3.F32.PACK_AB_MERGE_C R4, R20, R25, RZ ;  /* 0x000000191404723e */ /* 0x004fe400048070ff */
[----:B------:R-:W2:Y:S04]  /*136ff0*/  LDL.LU R25, [R1+0x540] ;  /* 0x0005400001197983 */ /* 0x000ea80000300800 */
[----:B------:R-:W-:Y:S04]  /*137000*/  STL [R1+0x7d4], R4 ;  /* 0x0007d40401007387 */ /* 0x000fe80000100800 */
[----:B------:R-:W2:Y:S04]  /*137010*/  LDL.LU R20, [R1+0x544] ;  /* 0x0005440001147983 */ /* 0x000ea80000300800 */
[----:B------:R0:W-:Y:S04]  /*137020*/  STL [R1+0x7a8], R2 ;  /* 0x0007a80201007387 */ /* 0x0001e80000100800 */
[----:B------:R-:W4:Y:S04]  /*137030*/  LDL.LU R18, [R1+0x548] ;  /* 0x0005480001127983 */ /* 0x000f280000300800 */
[----:B------:R-:W4:Y:S01]  /*137040*/  LDL.LU R19, [R1+0x54c] ;  /* 0x00054c0001137983 */ /* 0x000f220000300800 */
[----:B------:R-:W-:Y:S01]  /*137050*/  VIADD R27, R27, UR6 ;  /* 0x000000061b1b7c36 */ /* 0x000fe20008000000 */
[----:B------:R-:W-:Y:S01]  /*137060*/  F2FP.SATFINITE.E4M3.F32.PACK_AB_MERGE_C R0, R0, R14, RZ ;  /* 0x0000000e0000723e */ /* 0x000fe200048070ff */
[----:B------:R-:W-:-:S03]  /*137070*/  ULDC UR6, c[0x0][0x248] ;  /* 0x0000920000067ab9 */ /* 0x000fc60000000800 */
[----:B0-----:R-:W-:Y:S02]  /*137080*/  SHF.R.S32.HI R2, RZ, 0x1f, R27 ;  /* 0x0000001fff027819 */ /* 0x001fe4000001141b */
[----:B------:R-:W-:Y:S01]  /*137090*/  F2FP.SATFINITE.E4M3.F32.PACK_AB_MERGE_C R5, R5, R3, RZ ;  /* 0x000000030505723e */ /* 0x000fe200048070ff */
[----:B----4-:R0:W-:Y:S04]  /*1370a0*/  STL.64 [R1+0x6468], R18 ;  /* 0x0064681201007387 */ /* 0x0101e80000100a00 */
[----:B------:R-:W4:Y:S04]  /*1370b0*/  LDL.LU R4, [R1+0x530] ;  /* 0x0005300001047983 */ /* 0x000f280000300800 */
[----:B------:R-:W4:Y:S01]  /*1370c0*/  LDL.LU R15, [R1+0x534] ;  /* 0x00053400010f7983 */ /* 0x000f220000300800 */
[----:B0-----:R-:W-:-:S03]  /*1370d0*/  IADD3 R18, P1, R27, R6, RZ ;  /* 0x000000061b127210 */ /* 0x001fc60007f3e0ff */
[----:B------:R0:W-:Y:S02]  /*1370e0*/  STL [R1+0x7b4], R0 ;  /* 0x0007b40001007387 */ /* 0x0001e40000100800 */
[----:B------:R-:W-:Y:S02]  /*1370f0*/  IMAD.X R19, R2, 0x1, R7, P1 ;  /* 0x0000000102137824 */ /* 0x000fe400008e0607 */
[----:B------:R-:W4:Y:S04]  /*137100*/  LDL.LU R14, [R1+0x538] ;  /* 0x00053800010e7983 */ /* 0x000f280000300800 */
[----:B0-----:R-:W4:Y:S04]  /*137110*/  LDL.LU R0, [R1+0x53c] ;  /* 0x00053c0001007983 */ /* 0x001f280000300800 */
[----:B------:R-:W-:Y:S04]  /*137120*/  STL.64 [R1+0x4880], R18 ;  /* 0x0048801201007387 */ /* 0x000fe80000100a00 */
[----:B------:R-:W4:Y:S04]  /*137130*/  LDL.LU R3, [R1+0x520] ;  /* 0x0005200001037983 */ /* 0x000f280000300800 */
[----:B------:R0:W-:Y:S04]  /*137140*/  STL [R1+0x76c], R5 ;  /* 0x00076c0501007387 */ /* 0x0001e80000100800 */
[----:B0-----:R-:W3:Y:S01]  /*137150*/  LDL.LU R5, [R1+0x524] ;  /* 0x0005240001057983 */ /* 0x001ee20000300800 */
[----:B------:R-:W-:-:S02]  /*137160*/  IADD3 R18, P1, R27, R8, RZ ;  /* 0x000000081b127210 */ /* 0x000fc40007f3e0ff */
[----:B------:R-:W-:-:S03]  /*137170*/  F2FP.SATFINITE.E4M3.F32.PACK_AB_MERGE_C R16, R17, R16, RZ ;  /* 0x000000101110723e */ /* 0x000fc600048070ff */
[----:B------:R-:W-:Y:S02]  /*137180*/  IMAD.X R19, R2, 0x1, R9, P1 ;  /* 0x0000000102137824 */ /* 0x000fe400008e0609 */
[----:B------:R0:W-:Y:S04]  /*137190*/  STL [R1+0x780], R16 ;  /* 0x0007801001007387 */ /* 0x0001e80000100800 */
[----:B---3--:R1:W-:Y:S04]  /*1371a0*/  STL [R1+0x6460], R5 ;  /* 0x0064600501007387 */ /* 0x0083e80000100800 */
[----:B0-----:R-:W3:Y:S04]  /*1371b0*/  LDL.LU R16, [R1+0x528] ;  /* 0x0005280001107983 */ /* 0x001ee80000300800 */
[----:B------:R-:W3:Y:S04]  /*1371c0*/  LDL.LU R17, [R1+0x52c] ;  /* 0x00052c0001117983 */ /* 0x000ee80000300800 */
[----:B------:R0:W-:Y:S01]  /*1371d0*/  STL.64 [R1+0x4870], R18 ;  /* 0x0048701201007387 */ /* 0x0001e20000100a00 */
[----:B-1----:R-:W-:-:S03]  /*1371e0*/  F2FP.SATFINITE.E4M3.F32.PACK_AB_MERGE_C R5, R24, R22, RZ ;  /* 0x000000161805723e */ /* 0x002fc600048070ff */
[----:B------:R-:W3:Y:S01]  /*1371f0*/  LDL.LU R21, [R1+0x510] ;  /* 0x0005100001157983 */ /* 0x000ee20000300800 */
[----:B0-----:R-:W-:-:S05]  /*137200*/  F2FP.SATFINITE.E4M3.F32.PACK_AB_MERGE_C R18, R28, R29, RZ ;  /* 0x0000001d1c12723e */ /* 0x001fca00048070ff */
[----:B------:R0:W-:Y:S04]  /*137210*/  STL [R1+0x6fc], R18 ;  /* 0x0006fc1201007387 */ /* 0x0001e80000100800 */
[----:B------:R-:W3:Y:S01]  /*137220*/  LDL.LU R26, [R1+0x514] ;  /* 0x00051400011a7983 */ /* 0x000ee20000300800 */
[----:B0-----:R-:W-:-:S03]  /*137230*/  IADD3 R18, P1, R27, R10, RZ ;  /* 0x0000000a1b127210 */ /* 0x001fc60007f3e0ff */
[----:B------:R2:W-:Y:S02]  /*137240*/  STL [R1+0x750], R5 ;  /* 0x0007500501007387 */ /* 0x0005e40000100800 */
[----:B------:R-:W-:Y:S02]  /*137250*/  IMAD.X R19, R2, 0x1, R11, P1 ;  /* 0x0000000102137824 */ /* 0x000fe400008e060b */
[----:B------:R-:W3:Y:S04]  /*137260*/  LDL.LU R22, [R1+0x518] ;  /* 0x0005180001167983 */ /* 0x000ee80000300800 */
[----:B------:R-:W3:Y:S01]  /*137270*/  LDL.LU R24, [R1+0x51c] ;  /* 0x00051c0001187983 */ /* 0x000ee20000300800 */
[----:B--2---:R-:W-:-:S03]  /*137280*/  F2FP.SATFINITE.E4M3.F32.PACK_AB_MERGE_C R5, R20, R25, RZ ;  /* 0x000000191405723e */ /* 0x004fc600048070ff */
[----:B------:R-:W2:Y:S04]  /*137290*/  LDL.LU R29, [R1+0x500] ;  /* 0x00050000011d7983 */ /* 0x000ea80000300800 */
[----:B------:R-:W2:Y:S04]  /*1372a0*/  LDL.LU R20, [R1+0x504] ;  /* 0x0005040001147983 */ /* 0x000ea80000300800 */
[----:B------:R0:W-:Y:S02]  /*1372b0*/  STL.64 [R1+0x4860], R18 ;  /* 0x0048601201007387 */ /* 0x0001e40000100a00 */
[----:B0-----:R-:W-:-:S02]  /*1372c0*/  IADD3 R18, P1, R27, R12, RZ ;  /* 0x0000000c1b127210 */ /* 0x001fc40007f3e0ff */
[----:B------:R-:W-:Y:S03]  /*1372d0*/  STL [R1+0x5f8], R5 ;  /* 0x0005f80501007387 */ /* 0x000fe60000100800 */
[----:B------:R-:W-:-:S05]  /*1372e0*/  IMAD.X R19, R2, 0x1, R13, P1 ;  /* 0x0000000102137824 */ /* 0x000fca00008e060d */
[----:B------:R0:W-:Y:S04]  /*1372f0*/  STL.64 [R1+0x4858], R18 ;  /* 0x0048581201007387 */ /* 0x0001e80000100a00 */
[----:B0-----:R-:W4:Y:S04]  /*137300*/  LDL.LU.64 R18, [R1+0x6468] ;  /* 0x0064680001127983 */ /* 0x001f280000300a00 */
[----:B------:R-:W2:Y:S04]  /*137310*/  LDL.LU R28, [R1+0x508] ;  /* 0x00050800011c7983 */ /* 0x000ea80000300800 */
[----:B------:R-:W2:Y:S01]  /*137320*/  LDL.LU R25, [R1+0x50c] ;  /* 0x00050c0001197983 */ /* 0x000ea20000300800 */
[----:B------:R-:W-:Y:S01]  /*137330*/  VIADD R27, R27, UR6 ;  /* 0x000000061b1b7c36 */ /* 0x000fe20008000000 */
[----:B------:R-:W-:Y:S01]  /*137340*/  ULDC UR6, c[0x0][0x248] ;  /* 0x0000920000067ab9 */ /* 0x000fe20000000800 */
[----:B----4-:R-:W-:-:S05]  /*137350*/  F2FP.SATFINITE.E4M3.F32.PACK_AB_MERGE_C R2, R19, R18, RZ ;  /* 0x000000121302723e */ /* 0x010fca00048070ff */
[----:B------:R0:W-:Y:S04]  /*137360*/  STL [R1+0x5fc], R2 ;  /* 0x0005fc0201007387 */ /* 0x0001e80000100800 */
[----:B------:R-:W4:Y:S04]  /*137370*/  LDL.LU R18, [R1+0x4f0] ;  /* 0x0004f00001127983 */ /* 0x000f280000300800 */
[----:B------:R-:W4:Y:S01]  /*137380*/  LDL.LU R19, [R1+0x4f4] ;  /* 0x0004f40001137983 */ /* 0x000f220000300800 */
[----:B0-----:R-:W-:-:S05]  /*137390*/  F2FP.SATFINITE.E4M3.F32.PACK_AB_MERGE_C R2, R15, R4, RZ ;  /* 0x000000040f02723e */ /* 0x001fca00048070ff */
[----:B------:R0:W-:Y:S01]  /*1373a0*/  STL [R1+0x5e8], R2 ;  /* 0x0005e80201007387 */ /* 0x0001e20000100800 */
[----:B------:R-:W-:Y:S02]  /*1373b0*/  IADD3 R4, P1, R27, R6, RZ ;  /* 0x000000061b047210 */ /* 0x000fe40007f3e0ff */
[----:B0-----:R-:W-:Y:S02]  /*1373c0*/  F2FP.SATFINITE.E4M3.F32.PACK_AB_MERGE_C R2, R0, R14, RZ ;  /* 0x0000000e0002723e */ /* 0x001fe400048070ff */
[----:B------:R-:W4:Y:S04]  /*1373d0*/  LDL.LU R14, [R1+0x4f8] ;  /* 0x0004f800010e7983 */ /* 0x000f280000300800 */
[----:B------:R-:W4:Y:S04]  /*1373e0*/  LDL.LU R0, [R1+0x4fc] ;  /* 0x0004fc0001007983 */ /* 0x000f280000300800 */
[----:B------:R0:W-:Y:S02]  /*1373f0*/  STL [R1+0x5f0], R2 ;  /* 0x0005f00201007387 */ /* 0x0001e40000100800 */
[----:B0-----:R-:W-:-:S05]  /*137400*/  SHF.R.S32.HI R2, RZ, 0x1f, R27 ;  /* 0x0000001fff027819 */ /* 0x001fca000001141b */
[----:B------:R-:W-:-:S05]  /*137410*/  IMAD.X R5, R2, 0x1, R7, P1 ;  /* 0x0000000102057824 */ /* 0x000fca00008e0607 */
[----:B------:R0:W-:Y:S04]  /*137420*/  STL.64 [R1+0x4838], R4 ;  /* 0x0048380401007387 */ /* 0x0001e80000100a00 */
[----:B0-----:R-:W2:Y:S01]  /*137430*/  LDL.LU R5, [R1+0x6460] ;  /* 0x0064600001057983 */ /* 0x001ea20000300800 */
[----:B---3--:R-:W-:Y:S02]  /*137440*/  F2FP.SATFINITE.E4M3.F32.PACK_AB_MERGE_C R4, R17, R16, RZ ;  /* 0x000000101104723e */ /* 0x008fe400048070ff */
[----:B--2---:R-:W-:Y:S02]  /*137450*/  F2FP.SATFINITE.E4M3.F32.PACK_AB_MERGE_C R5, R5, R3, RZ ;  /* 0x000000030505723e */ /* 0x004fe400048070ff */
[----:B------:R-:W2:Y:S04]  /*137460*/  LDL.LU R3, [R1+0x4e0] ;  /* 0x0004e00001037983 */ /* 0x000ea80000300800 */
[----:B------:R0:W-:Y:S04]  /*137470*/  STL [R1+0x5bc], R5 ;  /* 0x0005bc0501007387 */ /* 0x0001e80000100800 */
[----:B0-----:R-:W2:Y:S04]  /*137480*/  LDL.LU R5, [R1+0x4e4] ;  /* 0x0004e40001057983 */ /* 0x001ea80000300800 */
[----:B------:R0:W-:Y:S04]  /*137490*/  STL [R1+0x5b0], R4 ;  /* 0x0005b00401007387 */ /* 0x0001e80000100800 */
[----:B------:R-:W3:Y:S04]  /*1374a0*/  LDL.LU R16, [R1+0x4e8] ;  /* 0x0004e80001107983 */ /* 0x000ee80000300800 */
[----:B------:R-:W3:Y:S01]  /*1374b0*/  LDL.LU R17, [R1+0x4ec] ;  /* 0x0004ec0001117983 */ /* 0x000ee20000300800 */
[----:B------:R-:W-:-:S02]  /*1374c0*/  F2FP.SATFINITE.E4M3.F32.PACK_AB_MERGE_C R15, R26, R21, RZ ;  /* 0x000000151a0f723e */ /* 0x000fc400048070ff */
[----:B0-----:R-:W-:Y:S01]  /*1374d0*/  F2FP.SATFINITE.E4M3.F32.PACK_AB_MERGE_C R4, R24, R22, RZ ;  /* 0x000000161804723e */ /* 0x001fe200048070ff */
[----:B---3--:R0:W-:Y:S02]  /*1374e0*/  STL.64 [R1+0x6458], R16 ;  /* 0x0064581001007387 */ /* 0x0081e40000100a00 */
[----:B0-----:R-:W-:-:S05]  /*1374f0*/  IADD3 R16, P1, R27, R8, RZ ;  /* 0x000000081b107210 */ /* 0x001fca0007f3e0ff */
[----:B------:R-:W-:-:S05]  /*137500*/  IMAD.X R17, R2, 0x1, R9, P1 ;  /* 0x0000000102117824 */ /* 0x000fca00008e0609 */
[----:B------:R0:W-:Y:S04]  /*137510*/  STL.64 [R1+0x4820], R16 ;  /* 0x0048201001007387 */ /* 0x0001e80000100a00 */
[----:B------:R-:W-:Y:S01]  /*137520*/  STL [R1+0x560], R15 ;  /* 0x0005600f01007387 */ /* 0x000fe20000100800 */
[----:B0-----:R-:W-:-:S03]  /*137530*/  IADD3 R16, P1, R27, R10, RZ ;  /* 0x0000000a1b107210 */ /* 0x001fc60007f3e0ff */
[----:B------:R0:W-:Y:S02]  /*137540*/  STL [R1+0x564], R4 ;  /* 0x0005640401007387 */ /* 0x0001e40000100800 */
[----:B------:R-:W-:Y:S02]  /*137550*/  IMAD.X R17, R2, 0x1, R11, P1 ;  /* 0x0000000102117824 */ /* 0x000fe400008e060b */
[----:B------:R-:W3:Y:S04]  /*137560*/  LDL.LU R22, [R1+0x4d0] ;  /* 0x0004d00001167983 */ /* 0x000ee80000300800 */
[----:B------:R-:W3:Y:S01]  /*137570*/  LDL.LU R24, [R1+0x4d4] ;  /* 0x0004d40001187983 */ /* 0x000ee20000300800 */
[----:B0-----:R-:W-:-:S03]  /*137580*/  F2FP.SATFINITE.E4M3.F32.PACK_AB_MERGE_C R4, R20, R29, RZ ;  /* 0x0000001d1404723e */ /* 0x001fc600048070ff */
[----:B------:R0:W-:Y:S01]  /*137590*/  STL.64 [R1+0x4810], R16 ;  /* 0x0048101001007387 */ /* 0x0001e20000100a00 */
[----:B------:R-:W-:-:S03]  /*1375a0*/  F2FP.SATFINITE.E4M3.F32.PACK_AB_MERGE_C R15, R25, R28, RZ ;  /* 0x0000001c190f723e */ /* 0x000fc600048070ff */
[----:B------:R1:W-:Y:S04]  /*1375b0*/  STL [R1+0x520], R4 ;  /* 0x0005200401007387 */ /* 0x0003e80000100800 */
[----:B------:R-:W3:Y:S01]  /*1375c0*/  LDL.LU R29, [R1+0x4d8] ;  /* 0x0004d800011d7983 */ /* 0x000ee20000300800 */
[----:B0-----:R-:W-:-:S03]  /*1375d0*/  IADD3 R16, P1, R27, R12, RZ ;  /* 0x0000000c1b107210 */ /* 0x001fc60007f3e0ff */
[----:B------:R-:W3:Y:S02]  /*1375e0*/  LDL.LU R20, [R1+0x4dc] ;  /* 0x0004dc0001147983 */ /* 0x000ee40000300800 */
[----:B------:R-:W-:Y:S01]  /*1375f0*/  IMAD.X R17, R2, 0x1, R13, P1 ;  /* 0x0000000102117824 */ /* 0x000fe200008e060d */
[----:B----4-:R-:W-:-:S04]  /*137600*/  F2FP.SATFINITE.E4M3.F32.PACK_AB_MERGE_C R2, R19, R18, RZ ;  /* 0x000000121302723e */ /* 0x010fc800048070ff */
[----:B------:R-:W-:Y:S04]  /*137610*/  STL.64 [R1+0x4808], R16 ;  /* 0x0048081001007387 */ /* 0x000fe80000100a00 */
[----:B-1----:R-:W4:Y:S04]  /*137620*/  LDL.LU R4, [R1+0x4c0] ;  /* 0x0004c00001047983 */ /* 0x002f280000300800 */
[----:B------:R0:W-:Y:S01]  /*137630*/  STL [R1+0x538], R15 ;  /* 0x0005380f01007387 */ /* 0x0001e20000100800 */
[----:B------:R-:W-:Y:S01]  /*137640*/  VIADD R27, R27, UR6 ;  /* 0x000000061b1b7c36 */ /* 0x000fe20008000000 */
[----:B--2---:R-:W-:Y:S01]  /*137650*/  F2FP.SATFINITE.E4M3.F32.PACK_AB_MERGE_C R5, R5, R3, RZ ;  /* 0x000000030505723e */ /* 0x004fe200048070ff */
[----:B------:R-:W-:Y:S01]  /*137660*/  ULDC UR6, c[0x0][0x248] ;  /* 0x0000920000067ab9 */ /* 0x000fe20000000800 */
[----:B0-----:R-:W4:Y:S04]  /*137670*/  LDL.LU R15, [R1+0x4c4] ;  /* 0x0004c400010f7983 */ /* 0x001f280000300800 */
[----:B------:R0:W-:Y:S04]  /*137680*/  STL [R1+0x4f0], R2 ;  /* 0x0004f00201007387 */ /* 0x0001e80000100800 */
[----:B------:R-:W2:Y:S04]  /*137690*/  LDL.LU R18, [R1+0x4c8] ;  /* 0x0004c80001127983 */ /* 0x000ea80000300800 */
[----:B------:R-:W2:Y:S01]  /*1376a0*/  LDL.LU R19, [R1+0x4cc] ;  /* 0x0004cc0001137983 */ /* 0x000ea20000300800 */
[----:B0-----:R-:W-:-:S03]  /*1376b0*/  F2FP.SATFINITE.E4M3.F32.PACK_AB_MERGE_C R2, R0, R14, RZ ;  /* 0x0000000e0002723e */ /* 0x001fc600048070ff */
[----:B------:R-:W2:Y:S01]  /*1376c0*/  LDL.LU R14, [R1+0x4b0] ;  /* 0x0004b000010e7983 */ /* 0x000ea20000300800 */
[----:B------:R-:W-:-:S03]  /*1376d0*/  IADD3 R16, P1, R27, R6, RZ ;  /* 0x000000061b107210 */ /* 0x000fc60007f3e0ff */
[----:B------:R-:W2:Y:S04]  /*1376e0*/  LDL.LU R0, [R1+0x4b4] ;  /* 0x0004b40001007983 */ /* 0x000ea80000300800 */
[----:B------:R0:W-:Y:S02]  /*1376f0*/  STL [R1+0x4f4], R2 ;  /* 0x0004f40201007387 */ /* 0x0001e40000100800 */
[----:B0-----:R-:W-:-:S05]  /*137700*/  SHF.R.S32.HI R2, RZ, 0x1f, R27 ;  /* 0x0000001fff027819 */ /* 0x001fca000001141b */
[----:B------:R-:W-:-:S05]  /*137710*/  IMAD.X R17, R2, 0x1, R7, P1 ;  /* 0x0000000102117824 */ /* 0x000fca00008e0607 */
[----:B------:R0:W-:Y:S04]  /*137720*/  STL.64 [R1+0x47e8], R16 ;  /* 0x0047e81001007387 */ /* 0x0001e80000100a00 */
[----:B0-----:R-:W3:Y:S04]  /*137730*/  LDL.LU.64 R16, [R1+0x6458] ;  /* 0x0064580001107983 */ /* 0x001ee80000300a00 */
[----:B------:R-:W2:Y:S04]  /*137740*/  LDL.LU R28, [R1+0x4b8] ;  /* 0x0004b800011c7983 */ /* 0x000ea80000300800 */
[----:B------:R-:W2:Y:S04]  /*137750*/  LDL.LU R25, [R1+0x4bc] ;  /* 0x0004bc0001197983 */ /* 0x000ea80000300800 */
[----:B------:R-:W2:Y:S04]  /*137760*/  LDL.LU R21, [R1+0x4a0] ;  /* 0x0004a00001157983 */ /* 0x000ea80000300800 */
[----:B------:R-:W-:Y:S04]  /*137770*/  STL [R1+0x4e0], R5 ;  /* 0x0004e00501007387 */ /* 0x000fe80000100800 */
[----:B------:R-:W2:Y:S01]  /*137780*/  LDL.LU R26, [R1+0x4a4] ;  /* 0x0004a400011a7983 */ /* 0x000ea20000300800 */
[----:B---3--:R-:W-:-:S05]  /*137790*/  F2FP.SATFINITE.E4M3.F32.PACK_AB_MERGE_C R3, R17, R16, RZ ;  /* 0x000000101103723e */ /* 0x008fca00048070ff */
[----:B------:R-:W-:Y:S04]  /*1377a0*/  STL [R1+0x4e4], R3 ;  /* 0x0004e40301007387 */ /* 0x000fe80000100800 */
[----:B------:R-:W3:Y:S04]  /*1377b0*/  LDL.LU R16, [R1+0x4a8] ;  /* 0x0004a80001107983 */ /* 0x000ee80000300800 */
[----:B------:R-:W3:Y:S01]  /*1377c0*/  LDL.LU R17, [R1+0x4ac] ;  /* 0x0004ac0001117983 */ /* 0x000ee20000300800 */
[----:B------:R-:W-:Y:S02]  /*1377d0*/  F2FP.SATFINITE.E4M3.F32.PACK_AB_MERGE_C R20, R20, R29, RZ ;  /* 0x0000001d1414723e */ /* 0x000fe400048070ff */
[----:B----4-:R-:W-:Y:S01]  /*1377e0*/  F2FP.SATFINITE.E4M3.F32.PACK_AB_MERGE_C R4, R15, R4, RZ ;  /* 0x000000040f04723e */ /* 0x010fe200048070ff */
[----:B---3--:R0:W-:Y:S02]  /*1377f0*/  STL.64 [R1+0x6450], R16 ;  /* 0x0064501001007387 */ /* 0x0081e40000100a00 */
[----:B0-----:R-:W-:-:S05]  /*137800*/  IADD3 R16, P1, R27, R8, RZ ;  /* 0x000000081b107210 */ /* 0x001fca0007f3e0ff */
[----:B------:R-:W-:-:S05]  /*137810*/  IMAD.X R17, R2, 0x1, R9, P1 ;  /* 0x0000000102117824 */ /* 0x000fca00008e0609 */
[----:B------:R0:W-:Y:S04]  /*137820*/  STL.64 [R1+0x47e0], R16 ;  /* 0x0047e01001007387 */ /* 0x0001e80000100a00 */
[----:B------:R-:W3:Y:S04]  /*137830*/  LDL.LU R3, [R1+0x490] ;  /* 0x0004900001037983 */ /* 0x000ee80000300800 */
[----:B------:R-:W3:Y:S01]  /*137840*/  LDL.LU R5, [R1+0x494] ;  /* 0x0004940001057983 */ /* 0x000ee20000300800 */
[----:B0-----:R-:W-:-:S05]  /*137850*/  F2FP.SATFINITE.E4M3.F32.PACK_AB_MERGE_C R16, R24, R22, RZ ;  /* 0x000000161810723e */ /* 0x001fca00048070ff */
        /* <DEDUP_REMOVED lines=8> */
[----:B------:R0:W-:Y:S04]  /*1378e0*/  STL.64 [R1+0x47c8], R16 ;  /* 0x0047c81001007387 */ /* 0x0001e80000100a00 */
[----:B------:R1:W-:Y:S01]  /*1378f0*/  STL [R1+0x4c0], R4 ;  /* 0x0004c00401007387 */ /* 0x0003e20000100800 */
[C---:B0-----:R-:W-:Y:S01]  /*137900*/  IADD3 R16, P1, R27.reuse, R12, RZ ;  /* 0x0000000c1b107210 */ /* 0x041fe20007f3e0ff */
[----:B------:R-:W-:Y:S01]  /*137910*/  VIADD R27, R27, UR6 ;  /* 0x000000061b1b7c36 */ /* 0x000fe20008000000 */
[----:B--2---:R-:W-:Y:S01]  /*137920*/  F2FP.SATFINITE.E4M3.F32.PACK_AB_MERGE_C R15, R26, R21, RZ ;  /* 0x000000151a0f723e */ /* 0x004fe200048070ff */
[----:B------:R-:W-:-:S02]  /*137930*/  ULDC UR6, c[0x0][0x248] ;  /* 0x0000920000067ab9 */ /* 0x000fc40000000800 */
[----:B------:R-:W-:Y:S01]  /*137940*/  IMAD.X R17, R2, 0x1, R13, P1 ;  /* 0x0000000102117824 */ /* 0x000fe200008e060d */
[----:B------:R-:W-:Y:S02]  /*137950*/  F2FP.SATFINITE.E4M3.F32.PACK_AB_MERGE_C R2, R19, R18, RZ ;  /* 0x000000121302723e */ /* 0x000fe400048070ff */
[----:B------:R-:W2:Y:S04]  /*137960*/  LDL.LU R18, [R1+0x488] ;  /* 0x0004880001127983 */ /* 0x000ea80000300800 */
[----:B------:R-:W2:Y:S04]  /*137970*/  LDL.LU R19, [R1+0x48c] ;  /* 0x00048c0001137983 */ /* 0x000ea80000300800 */
[----:B------:R0:W-:Y:S01]  /*137980*/  STL.64 [R1+0x47c0], R16 ;  /* 0x0047c01001007387 */ /* 0x0001e20000100a00 */
[----:B-1----:R-:W-:-:S03]  /*137990*/  SHF.R.S32.HI R4, RZ, 0x1f, R27 ;  /* 0x0000001fff047819 */ /* 0x002fc6000001141b */
[----:B------:R1:W-:Y:S01]  /*1379a0*/  STL [R1+0x4c4], R2 ;  /* 0x0004c40201007387 */ /* 0x0003e20000100800 */
[----:B0-----:R-:W-:Y:S02]  /*1379b0*/  IADD3 R16, P1, R27, R6, RZ ;  /* 0x000000061b107210 */ /* 0x001fe40007f3e0ff */
[----:B-1----:R-:W-:Y:S02]  /*1379c0*/  F2FP.SATFINITE.E4M3.F32.PACK_AB_MERGE_C R2, R0, R14, RZ ;  /* 0x0000000e0002723e */ /* 0x002fe400048070ff */
[----:B------:R-:W2:Y:S01]  /*1379d0*/  LDL.LU R14, [R1+0x470] ;  /* 0x00047000010e7983 */ /* 0x000ea20000300800 */
[----:B------:R-:W-:-:S03]  /*1379e0*/  IMAD.X R17, R4, 0x1, R7, P1 ;  /* 0x0000000104117824 */ /* 0x000fc600008e0607 */
[----:B------:R-:W2:Y:S04]  /*1379f0*/  LDL.LU R0, [R1+0x474] ;  /* 0x0004740001007983 */ /* 0x000ea80000300800 */
[----:B------:R0:W-:Y:S02]  /*137a00*/  STL [R1+0x4b4], R2 ;  /* 0x0004b40201007387 */ /* 0x0001e40000100800 */
[----:B0-----:R-:W-:Y:S02]  /*137a10*/  F2FP.SATFINITE.E4M3.F32.PACK_AB_MERGE_C R2, R25, R28, RZ ;  /* 0x0000001c1902723e */ /* 0x001fe400048070ff */
[----:B------:R-:W2:Y:S04]  /*137a20*/  LDL.LU R28, [R1+0x478] ;  /* 0x00047800011c7983 */ /* 0x000ea80000300800 */
[----:B------:R-:W2:Y:S04]  /*137a30*/  LDL.LU R25, [R1+0x47c] ;  /* 0x00047c0001197983 */ /* 0x000ea80000300800 */
[----:B------:R-:W-:Y:S04]  /*137a40*/  STL [R1+0x4b0], R2 ;  /* 0x0004b00201007387 */ /* 0x000fe80000100800 */
[----:B------:R0:W-:Y:S04]  /*137a50*/  STL.64 [R1+0x47a0], R16 ;  /* 0x0047a01001007387 */ /* 0x0001e80000100a00 */
[----:B0-----:R-:W3:Y:S02]  /*137a60*/  LDL.LU.64 R16, [R1+0x6450] ;  /* 0x0064500001107983 */ /* 0x001ee40000300a00 */
[----:B---3--:R-:W-:-:S02]  /*137a70*/  F2FP.SATFINITE.E4M3.F32.PACK_AB_MERGE_C R2, R17, R16, RZ ;  /* 0x000000101102723e */ /* 0x008fc400048070ff */
[----:B------:R-:W3:Y:S04]  /*137a80*/  LDL.LU R16, [R1+0x460] ;  /* 0x0004600001107983 */ /* 0x000ee80000300800 */
[----:B------:R-:W-:Y:S04]  /*137a90*/  STL [R1+0x4a0], R15 ;  /* 0x0004a00f01007387 */ /* 0x000fe80000100800 */
[----:B------:R-:W3:Y:S04]  /*137aa0*/  LDL.LU R17, [R1+0x464] ;  /* 0x0004640001117983 */ /* 0x000ee80000300800 */
[----:B------:R4:W-:Y:S01]  /*137ab0*/  STL [R1+0x4a4], R2 ;  /* 0x0004a40201007387 */ /* 0x0009e20000100800 */
[----:B------:R-:W-:-:S02]  /*137ac0*/  F2FP.SATFINITE.E4M3.F32.PACK_AB_MERGE_C R3, R5, R3, RZ ;  /* 0x000000030503723e */ /* 0x000fc400048070ff */
[----:B----4-:R-:W-:Y:S02]  /*137ad0*/  F2FP.SATFINITE.E4M3.F32.PACK_AB_MERGE_C R2, R24, R22, RZ ;  /* 0x000000161802723e */ /* 0x010fe400048070ff */
[----:B------:R-:W-:Y:S02]  /*137ae0*/  F2FP.SATFINITE.E4M3.F32.PACK_AB_MERGE_C R5, R20, R29, RZ ;  /* 0x0000001d1405723e */ /* 0x000fe400048070ff */
[----:B--2---:R-:W-:Y:S01]  /*137af0*/  F2FP.SATFINITE.E4M3.F32.PACK_AB_MERGE_C R0, R0, R14, RZ ;  /* 0x0000000e0000723e */ /* 0x004fe200048070ff */
[----:B---3--:R0:W-:Y:S04]  /*137b00*/  STL.64 [R1+0x6448], R16 ;  /* 0x0064481001007387 */ /* 0x0081e80000100a00 */
[----:B------:R-:W2:Y:S01]  /*137b10*/  LDL.LU R22, [R1+0x468] ;  /* 0x0004680001167983 */ /* 0x000ea20000300800 */
[----:B0-----:R-:W-:-:S05]  /*137b20*/  IADD3 R16, P1, R27, R8, RZ ;  /* 0x000000081b107210 */ /* 0x001fca0007f3e0ff */
[----:B------:R-:W-:-:S05]  /*137b30*/  IMAD.X R17, R4, 0x1, R9, P1 ;  /* 0x0000000104117824 */ /* 0x000fca00008e0609 */
[----:B------:R-:W-:Y:S04]  /*137b40*/  STL.64 [R1+0x4790], R16 ;  /* 0x0047901001007387 */ /* 0x000fe80000100a00 */
[----:B------:R-:W-:Y:S04]  /*137b50*/  STL [R1+0x490], R3 ;  /* 0x0004900301007387 */ /* 0x000fe80000100800 */
[----:B------:R-:W2:Y:S04]  /*137b60*/  LDL.LU R24, [R1+0x46c] ;  /* 0x00046c0001187983 */ /* 0x000ea80000300800 */
[----:B------:R0:W-:Y:S02]  /*137b70*/  STL [R1+0x494], R2 ;  /* 0x0004940201007387 */ /* 0x0001e40000100800 */
[----:B0-----:R-:W-:-:S05]  /*137b80*/  IADD3 R2, P1, R27, R10, RZ ;  /* 0x0000000a1b027210 */ /* 0x001fca0007f3e0ff */
[----:B------:R-:W-:-:S05]  /*137b90*/  IMAD.X R3, R4, 0x1, R11, P1 ;  /* 0x0000000104037824 */ /* 0x000fca00008e060b */
[----:B------:R0:W-:Y:S02]  /*137ba0*/  STL.64 [R1+0x4778], R2 ;  /* 0x0047780201007387 */ /* 0x0001e40000100a00 */
[C---:B0-----:R-:W-:Y:S01]  /*137bb0*/  IADD3 R2, P1, R27.reuse, R12, RZ ;  /* 0x0000000c1b027210 */ /* 0x041fe20007f3e0ff */
[----:B------:R-:W-:Y:S01]  /*137bc0*/  VIADD R27, R27, UR6 ;  /* 0x000000061b1b7c36 */ /* 0x000fe20008000000 */
[----:B------:R-:W-:Y:S01]  /*137bd0*/  STL [R1+0x484], R5 ;  /* 0x0004840501007387 */ /* 0x000fe20000100800 */
[----:B------:R-:W-:Y:S02]  /*137be0*/  ULDC UR6, c[0x0][0x248] ;  /* 0x0000920000067ab9 */ /* 0x000fe40000000800 */
[----:B------:R-:W-:Y:S01]  /*137bf0*/  IMAD.X R3, R4, 0x1, R13, P1 ;  /* 0x0000000104037824 */ /* 0x000fe200008e060d */
[----:B------:R-:W-:-:S04]  /*137c00*/  SHF.R.S32.HI R4, RZ, 0x1f, R27 ;  /* 0x0000001fff047819 */ /* 0x000fc8000001141b */
[----:B------:R0:W-:Y:S01]  /*137c10*/  STL.64 [R1+0x4770], R2 ;  /* 0x0047700201007387 */ /* 0x0001e20000100a00 */
[----:B------:R-:W-:-:S03]  /*137c20*/  IADD3 R16, P1, R27, R6, RZ ;  /* 0x000000061b107210 */ /* 0x000fc60007f3e0ff */
[----:B0-----:R-:W3:Y:S01]  /*137c30*/  LDL.LU R2, [R1+0x454] ;  /* 0x0004540001027983 */ /* 0x001ee20000300800 */
[----:B------:R-:W-:-:S03]  /*137c40*/  F2FP.SATFINITE.E4M3.F32.PACK_AB_MERGE_C R3, R19, R18, RZ ;  /* 0x000000121303723e */ /* 0x000fc600048070ff */
[----:B------:R-:W4:Y:S04]  /*137c50*/  LDL.LU R23, [R1+0x458] ;  /* 0x0004580001177983 */ /* 0x000f280000300800 */
[----:B------:R-:W4:Y:S04]  /*137c60*/  LDL.LU R15, [R1+0x45c] ;  /* 0x00045c00010f7983 */ /* 0x000f280000300800 */
[----:B------:R-:W3:Y:S01]  /*137c70*/  LDL.LU R18, [R1+0x440] ;  /* 0x0004400001127983 */ /* 0x000ee20000300800 */
[----:B------:R-:W-:-:S03]  /*137c80*/  IMAD.X R17, R4, 0x1, R7, P1 ;  /* 0x0000000104117824 */ /* 0x000fc600008e0607 */
[----:B------:R-:W3:Y:S04]  /*137c90*/  LDL.LU R19, [R1+0x444] ;  /* 0x0004440001137983 */ /* 0x000ee80000300800 */
[----:B------:R0:W-:Y:S04]  /*137ca0*/  STL [R1+0x488], R3 ;  /* 0x0004880301007387 */ /* 0x0001e80000100800 */
[----:B------:R-:W3:Y:S04]  /*137cb0*/  LDL.LU R29, [R1+0x448] ;  /* 0x00044800011d7983 */ /* 0x000ee80000300800 */
[----:B------:R-:W3:Y:S01]  /*137cc0*/  LDL.LU R20, [R1+0x44c] ;  /* 0x00044c0001147983 */ /* 0x000ee20000300800 */
[----:B0-----:R-:W-:-:S03]  /*137cd0*/  F2FP.SATFINITE.E4M3.F32.PACK_AB_MERGE_C R3, R25, R28, RZ ;  /* 0x0000001c1903723e */ /* 0x001fc600048070ff */
[----:B------:R0:W-:Y:S04]  /*137ce0*/  STL [R1+0x480], R0 ;  /* 0x0004800001007387 */ /* 0x0001e80000100800 */
[----:B------:R-:W3:Y:S04]  /*137cf0*/  LDL.LU R14, [R1+0xbd0] ;  /* 0x000bd000010e7983 */ /* 0x000ee80000300800 */
[----:B0-----:R-:W3:Y:S04]  /*137d00*/  LDL.LU R0, [R1+0xbd4] ;  /* 0x000bd40001007983 */ /* 0x001ee80000300800 */
[----:B------:R-:W-:Y:S04]  /*137d10*/  STL [R1+0x474], R3 ;  /* 0x0004740301007387 */ /* 0x000fe80000100800 */
[----:B------:R0:W-:Y:S04]  /*137d20*/  STL.64 [R1+0x4750], R16 ;  /* 0x0047501001007387 */ /* 0x0001e80000100a00 */
[----:B0-----:R-:W2:Y:S04]  /*137d30*/  LDL.LU.64 R16, [R1+0x6448] ;  /* 0x0064480001107983 */ /* 0x001ea80000300a00 */
[----:B------:R-:W3:Y:S04]  /*137d40*/  LDL.LU R21, [R1+0xbd8] ;  /* 0x000bd80001157983 */ /* 0x000ee80000300800 */
[----:B------:R-:W3:Y:S04]  /*137d50*/  LDL.LU R5, [R1+0xbdc] ;  /* 0x000bdc0001057983 */ /* 0x000ee80000300800 */
[----:B------:R-:W3:Y:S04]  /*137d60*/  LDL.LU R26, [R1+0xbc0] ;  /* 0x000bc000011a7983 */ /* 0x000ee80000300800 */
[----:B------:R-:W4:Y:S01]  /*137d70*/  LDL.LU R3, [R1+0xbc4] ;  /* 0x000bc40001037983 */ /* 0x000f220000300800 */
[----:B--2---:R-:W-:-:S05]  /*137d80*/  F2FP.SATFINITE.E4M3.F32.PACK_AB_MERGE_C R16, R17, R16, RZ ;  /* 0x000000101110723e */ /* 0x004fca00048070ff */
[----:B------:R-:W-:Y:S04]  /*137d90*/  STL [R1+0x470], R16 ;  /* 0x0004701001007387 */ /* 0x000fe80000100800 */
[----:B----4-:R0:W-:Y:S04]  /*137da0*/  STL [R1+0x6440], R3 ;  /* 0x0064400301007387 */ /* 0x0101e80000100800 */
[----:B0-----:R-:W2:Y:S01]  /*137db0*/  LDL.LU R3, [R1+0x450] ;  /* 0x0004500001037983 */ /* 0x001ea20000300800 */
[----:B------:R-:W-:Y:S02]  /*137dc0*/  F2FP.SATFINITE.E4M3.F32.PACK_AB_MERGE_C R22, R24, R22, RZ ;  /* 0x000000161816723e */ /* 0x000fe400048070ff */
[----:B------:R-:W-:Y:S01]  /*137dd0*/  IADD3 R24, P1, R27, R8, RZ ;  /* 0x000000081b187210 */ /* 0x000fe20007f3e0ff */
[----:B------:R-:W4:Y:S04]  /*137de0*/  LDL.LU R16, [R1+0xbc8] ;  /* 0x000bc80001107983 */ /* 0x000f280000300800 */
[----:B------:R-:W-:Y:S01]  /*137df0*/  IMAD.X R25, R4, 0x1, R9, P1 ;  /* 0x0000000104197824 */ /* 0x000fe200008e0609 */
[----:B------:R-:W4:Y:S04]  /*137e00*/  LDL.LU R17, [R1+0xbcc] ;  /* 0x000bcc0001117983 */ /* 0x000f280000300800 */
[----:B------:R-:W-:Y:S04]  /*137e10*/  STL [R1+0x464], R22 ;  /* 0x0004641601007387 */ /* 0x000fe80000100800 */
[----:B------:R-:W4:Y:S04]  /*137e20*/  LDL.LU R28, [R1+0x430] ;  /* 0x00043000011c7983 */ /* 0x000f280000300800 */
[----:B------:R0:W-:Y:S01]  /*137e30*/  STL.64 [R1+0x4748], R24 ;  /* 0x0047481801007387 */ /* 0x0001e20000100a00 */
[----:B------:R-:W-:-:S03]  /*137e40*/  F2FP.SATFINITE.E4M3.F32.PACK_AB_MERGE_C R15, R15, R23, RZ ;  /* 0x000000170f0f723e */ /* 0x000fc600048070ff */
[----:B0-----:R-:W4:Y:S04]  /*137e50*/  LDL.LU R25, [R1+0x434] ;  /* 0x0004340001197983 */ /* 0x001f280000300800 */
[----:B------:R-:W4:Y:S04]  /*137e60*/  LDL.LU R22, [R1+0x438] ;  /* 0x0004380001167983 */ /* 0x000f280000300800 */
[----:B------:R-:W4:Y:S01]  /*137e70*/  LDL.LU R24, [R1+0x43c] ;  /* 0x00043c0001187983 */ /* 0x000f220000300800 */
[----:B---3--:R-:W-:Y:S02]  /*137e80*/  F2FP.SATFINITE.E4M3.F32.PACK_AB_MERGE_C R0, R0, R14, RZ ;  /* 0x0000000e0000723e */ /* 0x008fe400048070ff */
[----:B--2---:R-:W-:-:S02]  /*137e90*/  F2FP.SATFINITE.E4M3.F32.PACK_AB_MERGE_C R3, R2, R3, RZ ;  /* 0x000000030203723e */ /* 0x004fc400048070ff */
[----:B------:R-:W-:-:S03]  /*137ea0*/  IADD3 R2, P1, R27, R10, RZ ;  /* 0x0000000a1b027210 */ /* 0x000fc60007f3e0ff */
[----:B------:R0:W-:Y:S04]  /*137eb0*/  STL [R1+0x460], R3 ;  /* 0x0004600301007387 */ /* 0x0001e80000100800 */
[----:B------:R1:W-:Y:S01]  /*137ec0*/  STL [R1+0x458], R15 ;  /* 0x0004580f01007387 */ /* 0x0003e20000100800 */
[----:B0-----:R-:W-:-:S05]  /*137ed0*/  IMAD.X R3, R4, 0x1, R11, P1 ;  /* 0x0000000104037824 */ /* 0x001fca00008e060b */
[----:B------:R0:W-:Y:S01]  /*137ee0*/  STL.64 [R1+0x4730], R2 ;  /* 0x0047300201007387 */ /* 0x0001e20000100a00 */
[----:B-1----:R-:W-:Y:S02]  /*137ef0*/  F2FP.SATFINITE.E4M3.F32.PACK_AB_MERGE_C R15, R19, R18, RZ ;  /* 0x00000012130f723e */ /* 0x002fe400048070ff */
[----:B0-----:R-:W-:-:S03]  /*137f00*/  IADD3 R2, P1, R27, R12, RZ ;  /* 0x0000000c1b027210 */ /* 0x001fc60007f3e0ff */
[----:B------:R-:W-:Y:S02]  /*137f10*/  STL [R1+0x454], R15 ;  /* 0x0004540f01007387 */ /* 0x000fe40000100800 */
[----:B------:R-:W-:Y:S02]  /*137f20*/  IMAD.X R3, R4, 0x1, R13, P1 ;  /* 0x0000000104037824 */ /* 0x000fe400008e060d */
[----:B------:R-:W2:Y:S01]  /*137f30*/  LDL.LU R18, [R1+0x420] ;  /* 0x0004200001127983 */ /* 0x000ea20000300800 */
[----:B------:R-:W-:Y:S01]  /*137f40*/  VIADD R27, R27, UR6 ;  /* 0x000000061b1b7c36 */ /* 0x000fe20008000000 */
[----:B------:R-:W-:Y:S01]  /*137f50*/  F2FP.SATFINITE.E4M3.F32.PACK_AB_MERGE_C R4, R5, R21, RZ ;  /* 0x000000150504723e */ /* 0x000fe200048070ff */
[----:B------:R-:W-:Y:S01]  /*137f60*/  ULDC UR6, c[0x0][0x248] ;  /* 0x0000920000067ab9 */ /* 0x000fe20000000800 */
[----:B------:R-:W2:Y:S04]  /*137f70*/  LDL.LU R19, [R1+0x424] ;  /* 0x0004240001137983 */ /* 0x000ea80000300800 */
[----:B------:R0:W-:Y:S01]  /*137f80*/  STL.64 [R1+0x4728], R2 ;  /* 0x0047280201007387 */ /* 0x0001e20000100a00 */
[----:B------:R-:W-:-:S02]  /*137f90*/  SHF.R.S32.HI R5, RZ, 0x1f, R27 ;  /* 0x0000001fff057819 */ /* 0x000fc4000001141b */
        /* <DEDUP_REMOVED lines=9> */
[----:B------:R-:W-:Y:S04]  /*138030*/  STL [R1+0x6118], R4 ;  /* 0x0061180401007387 */ /* 0x000fe80000100800 */
[----:B------:R0:W-:Y:S04]  /*138040*/  STL.64 [R1+0x4708], R2 ;  /* 0x0047080201007387 */ /* 0x0001e80000100a00 */
[----:B0-----:R-:W3:Y:S01]  /*138050*/  LDL.LU R3, [R1+0x6440] ;  /* 0x0064400001037983 */ /* 0x001ee20000300800 */
[----:B----4-:R-:W-:-:S03]  /*138060*/  F2FP.SATFINITE.E4M3.F32.PACK_AB_MERGE_C R2, R17, R16, RZ ;  /* 0x000000101102723e */ /* 0x010fc600048070ff */
[----:B------:R-:W4:Y:S01]  /*138070*/  LDL.LU R16, [R1+0x418] ;  /* 0x0004180001107983 */ /* 0x000f220000300800 */
[----:B------:R-:W-:Y:S02]  /*138080*/  F2FP.SATFINITE.E4M3.F32.PACK_AB_MERGE_C R23, R25, R28, RZ ;  /* 0x0000001c1917723e */ /* 0x000fe400048070ff */
[----:B--2---:R-:W-:Y:S02]  /*138090*/  F2FP.SATFINITE.E4M3.F32.PACK_AB_MERGE_C R4, R19, R18, RZ ;  /* 0x000000121304723e */ /* 0x004fe400048070ff */
[----:B---3--:R-:W-:-:S05]  /*1380a0*/  F2FP.SATFINITE.E4M3.F32.PACK_AB_MERGE_C R3, R3, R26, RZ ;  /* 0x0000001a0303723e */ /* 0x008fca00048070ff */
[----:B------:R-:W-:Y:S04]  /*1380b0*/  STL [R1+0x440], R3 ;  /* 0x0004400301007387 */ /* 0x000fe80000100800 */
[----:B------:R-:W4:Y:S04]  /*1380c0*/  LDL.LU R17, [R1+0x41c] ;  /* 0x00041c0001117983 */ /* 0x000f280000300800 */
[----:B------:R0:W-:Y:S02]  /*1380d0*/  STL [R1+0x444], R2 ;  /* 0x0004440201007387 */ /* 0x0001e40000100800 */
[----:B0-----:R-:W-:-:S02]  /*1380e0*/  IADD3 R2, P1, R27, R8, RZ ;  /* 0x000000081b027210 */ /* 0x001fc40007f3e0ff */
[----:B------:R-:W-:Y:S03]  /*1380f0*/  STL [R1+0x6138], R23 ;  /* 0x0061381701007387 */ /* 0x000fe60000100800 */
[----:B------:R-:W-:Y:S01]  /*138100*/  IMAD.X R3, R5, 0x1, R9, P1 ;  /* 0x0000000105037824 */ /* 0x000fe200008e0609 */
[----:B------:R-:W-:-:S04]  /*138110*/  F2FP.SATFINITE.E4M3.F32.PACK_AB_MERGE_C R26, R24, R22, RZ ;  /* 0x00000016181a723e */ /* 0x000fc800048070ff */
[----:B------:R0:W-:Y:S04]  /*138120*/  STL.64 [R1+0x46f8], R2 ;  /* 0x0046f80201007387 */ /* 0x0001e80000100a00 */
[----:B------:R-:W-:Y:S04]  /*138130*/  STL [R1+0x613c], R26 ;  /* 0x00613c1a01007387 */ /* 0x000fe80000100800 */
[----:B------:R-:W2:Y:S01]  /*138140*/  LDL.LU R28, [R1+0x400] ;  /* 0x00040000011c7983 */ /* 0x000ea20000300800 */
[----:B0-----:R-:W-:-:S03]  /*138150*/  IADD3 R2, P1, R27, R10, RZ ;  /* 0x0000000a1b027210 */ /* 0x001fc60007f3e0ff */
[----:B------:R-:W2:Y:S02]  /*138160*/  LDL.LU R25, [R1+0x404] ;  /* 0x0004040001197983 */ /* 0x000ea40000300800 */
[----:B------:R-:W-:Y:S02]  /*138170*/  IMAD.X R3, R5, 0x1, R11, P1 ;  /* 0x0000000105037824 */ /* 0x000fe400008e060b */
[----:B------:R-:W3:Y:S04]  /*138180*/  LDL.LU R22, [R1+0x408] ;  /* 0x0004080001167983 */ /* 0x000ee80000300800 */
[----:B------:R0:W-:Y:S04]  /*138190*/  STL.64 [R1+0x46e0], R2 ;  /* 0x0046e00201007387 */ /* 0x0001e80000100a00 */
[----:B------:R-:W3:Y:S01]  /*1381a0*/  LDL.LU R24, [R1+0x40c] ;  /* 0x00040c0001187983 */ /* 0x000ee20000300800 */
[----:B0-----:R-:W-:-:S03]  /*1381b0*/  IADD3 R2, P1, R27, R12, RZ ;  /* 0x0000000c1b027210 */ /* 0x001fc60007f3e0ff */
[----:B------:R-:W-:Y:S02]  /*1381c0*/  STL.64 [R1+0x6438], R10 ;  /* 0x0064380a01007387 */ /* 0x000fe40000100a00 */
[----:B------:R-:W-:Y:S02]  /*1381d0*/  IMAD.X R3, R5, 0x1, R13, P1 ;  /* 0x0000000105037824 */ /* 0x000fe400008e060d */
[----:B------:R-:W-:Y:S04]  /*1381e0*/  STL [R1+0x5950], R4 ;  /* 0x0059500401007387 */ /* 0x000fe80000100800 */
[----:B------:R-:W3:Y:S04]  /*1381f0*/  LDL.LU R26, [R1+0x3f4] ;  /* 0x0003f400011a7983 */ /* 0x000ee80000300800 */
[----:B------:R-:W3:Y:S04]  /*138200*/  LDL.LU R18, [R1+0x3f8] ;  /* 0x0003f80001127983 */ /* 0x000ee80000300800 */
[----:B------:R-:W3:Y:S01]  /*138210*/  LDL.LU R19, [R1+0x3fc] ;  /* 0x0003fc0001137983 */ /* 0x000ee20000300800 */
[----:B------:R-:W-:-:S03]  /*138220*/  F2FP.SATFINITE.E4M3.F32.PACK_AB_MERGE_C R0, R0, R14, RZ ;  /* 0x0000000e0000723e */ /* 0x000fc600048070ff */
[----:B------:R0:W-:Y:S04]  /*138230*/  STL.64 [R1+0x46d8], R2 ;  /* 0x0046d80201007387 */ /* 0x0001e80000100a00 */
[----:B------:R-:W3:Y:S01]  /*138240*/  LDL.LU R23, [R1+0x3e0] ;  /* 0x0003e00001177983 */ /* 0x000ee20000300800 */
[----:B0-----:R-:W-:-:S05]  /*138250*/  F2FP.SATFINITE.E4M3.F32.PACK_AB_MERGE_C R2, R20, R29, RZ ;  /* 0x0000001d1402723e */ /* 0x001fca00048070ff */
[----:B------:R4:W-:Y:S04]  /*138260*/  STL [R1+0x5958], R2 ;  /* 0x0059580201007387 */ /* 0x0009e80000100800 */
[----:B------:R-:W3:Y:S04]  /*138270*/  LDL.LU R4, [R1+0x3e4] ;  /* 0x0003e40001047983 */ /* 0x000ee80000300800 */
[----:B------:R-:W-:Y:S04]  /*138280*/  STL [R1+0x591c], R0 ;  /* 0x00591c0001007387 */ /* 0x000fe80000100800 */
[----:B------:R-:W2:Y:S04]  /*138290*/  LDL.LU R15, [R1+0x3e8] ;  /* 0x0003e800010f7983 */ /* 0x000ea80000300800 */
[----:B------:R-:W3:Y:S04]  /*1382a0*/  LDL.LU R21, [R1+0x3ec] ;  /* 0x0003ec0001157983 */ /* 0x000ee80000300800 */
[----:B------:R-:W2:Y:S01]  /*1382b0*/  LDL.LU R14, [R1+0x3d0] ;  /* 0x0003d000010e7983 */ /* 0x000ea20000300800 */
[----:B------:R-:W-:Y:S01]  /*1382c0*/  VIADD R27, R27, UR6 ;  /* 0x000000061b1b7c36 */ /* 0x000fe20008000000 */
[----:B------:R-:W-:-:S04]  /*1382d0*/  ULDC UR6, c[0x0][0x248] ;  /* 0x0000920000067ab9 */ /* 0x000fc80000000800 */
[----:B------:R-:W-:Y:S02]  /*1382e0*/  IADD3 R10, P1, R27, R6, RZ ;  /* 0x000000061b0a7210 */ /* 0x000fe40007f3e0ff */
[----:B----4-:R-:W-:Y:S01]  /*1382f0*/  F2FP.SATFINITE.E4M3.F32.PACK_AB_MERGE_C R2, R17, R16, RZ ;  /* 0x000000101102723e */ /* 0x010fe200048070ff */
[----:B--2---:R0:W-:Y:S04]  /*138300*/  STL.64 [R1+0x6430], R14 ;  /* 0x0064300e01007387 */ /* 0x0041e80000100a00 */
[----:B0-----:R-:W2:Y:S04]  /*138310*/  LDL.LU R15, [R1+0x3f0] ;  /* 0x0003f000010f7983 */ /* 0x001ea80000300800 */
[----:B------:R-:W4:Y:S04]  /*138320*/  LDL.LU R0, [R1+0x3d4] ;  /* 0x0003d40001007983 */ /* 0x000f280000300800 */
[----:B------:R-:W4:Y:S04]  /*138330*/  LDL.LU R3, [R1+0x3d8] ;  /* 0x0003d80001037983 */ /* 0x000f280000300800 */
[----:B------:R-:W4:Y:S04]  /*138340*/  LDL.LU R5, [R1+0x3dc] ;  /* 0x0003dc0001057983 */ /* 0x000f280000300800 */
[----:B------:R0:W-:Y:S04]  /*138350*/  STL [R1+0x5924], R2 ;  /* 0x0059240201007387 */ /* 0x0001e80000100800 */
[----:B------:R-:W4:Y:S04]  /*138360*/  LDL.LU R29, [R1+0x3c0] ;  /* 0x0003c000011d7983 */ /* 0x000f280000300800 */
[----:B------:R-:W4:Y:S01]  /*138370*/  LDL.LU R20, [R1+0x3c4] ;  /* 0x0003c40001147983 */ /* 0x000f220000300800 */
[----:B0-----:R-:W-:-:S03]  /*138380*/  SHF.R.S32.HI R2, RZ, 0x1f, R27 ;  /* 0x0000001fff027819 */ /* 0x001fc6000001141b */
[----:B------:R-:W4:Y:S02]  /*138390*/  LDL.LU R16, [R1+0x3c8] ;  /* 0x0003c80001107983 */ /* 0x000f240000300800 */
[----:B------:R-:W-:Y:S02]  /*1383a0*/  IMAD.X R11, R2, 0x1, R7, P1 ;  /* 0x00000001020b7824 */ /* 0x000fe400008e0607 */
[----:B------:R-:W4:Y:S04]  /*1383b0*/  LDL.LU R17, [R1+0x3cc] ;  /* 0x0003cc0001117983 */ /* 0x000f280000300800 */
[----:B------:R0:W-:Y:S02]  /*1383c0*/  STL.64 [R1+0x46b8], R10 ;  /* 0x0046b80a01007387 */ /* 0x0001e40000100a00 */
[----:B0-----:R-:W-:-:S02]  /*1383d0*/  F2FP.SATFINITE.E4M3.F32.PACK_AB_MERGE_C R11, R25, R28, RZ ;  /* 0x0000001c190b723e */ /* 0x001fc400048070ff */
[----:B---3--:R-:W-:Y:S01]  /*1383e0*/  F2FP.SATFINITE.E4M3.F32.PACK_AB_MERGE_C R10, R24, R22, RZ ;  /* 0x00000016180a723e */ /* 0x008fe200048070ff */
        /* <DEDUP_REMOVED lines=8> */
[----:B------:R0:W-:Y:S04]  /*138470*/  STL.64 [R1+0x46b0], R10 ;  /* 0x0046b00a01007387 */ /* 0x0001e80000100a00 */
[----:B0-----:R-:W4:Y:S01]  /*138480*/  LDL.LU.64 R10, [R1+0x6438] ;  /* 0x00643800010a7983 */ /* 0x001f220000300a00 */
[----:B------:R-:W-:Y:S02]  /*138490*/  F2FP.SATFINITE.E4M3.F32.PACK_AB_MERGE_C R18, R19, R18, RZ ;  /* 0x000000121312723e */ /* 0x000fe400048070ff */
[----:B------:R-:W-:Y:S02]  /*1384a0*/  F2FP.SATFINITE.E4M3.F32.PACK_AB_MERGE_C R4, R4, R23, RZ ;  /* 0x000000170404723e */ /* 0x000fe400048070ff */
[----:B--2---:R-:W-:-:S05]  /*1384b0*/  F2FP.SATFINITE.E4M3.F32.PACK_AB_MERGE_C R26, R26, R15, RZ ;  /* 0x0000000f1a1a723e */ /* 0x004fca00048070ff */
[----:B------:R-:W-:Y:S04]  /*1384c0*/  STL [R1+0x589c], R26 ;  /* 0x00589c1a01007387 */ /* 0x000fe80000100800 */
[----:B------:R0:W-:Y:S04]  /*1384d0*/  STL [R1+0x58a0], R18 ;  /* 0x0058a01201007387 */ /* 0x0001e80000100800 */
[----:B0-----:R-:W2:Y:S04]  /*1384e0*/  LDL.LU R18, [R1+0x3a0] ;  /* 0x0003a00001127983 */ /* 0x001ea80000300800 */
[----:B------:R-:W2:Y:S01]  /*1384f0*/  LDL.LU R19, [R1+0x3a4] ;  /* 0x0003a40001137983 */ /* 0x000ea20000300800 */
[----:B----4-:R-:W-:-:S05]  /*138500*/  IADD3 R14, P1, R27, R10, RZ ;  /* 0x0000000a1b0e7210 */ /* 0x010fca0007f3e0ff */
[----:B------:R-:W-:-:S05]  /*138510*/  IMAD.X R15, R2, 0x1, R11, P1 ;  /* 0x00000001020f7824 */ /* 0x000fca00008e060b */
[----:B------:R0:W-:Y:S02]  /*138520*/  STL.64 [R1+0x4698], R14 ;  /* 0x0046980e01007387 */ /* 0x0001e40000100a00 */
[----:B0-----:R-:W-:Y:S02]  /*138530*/  IADD3 R14, P1, R27, R12, RZ ;  /* 0x0000000c1b0e7210 */ /* 0x001fe40007f3e0ff */
[----:B------:R-:W-:Y:S03]  /*138540*/  STL [R1+0x5868], R4 ;  /* 0x0058680401007387 */ /* 0x000fe60000100800 */
[----:B------:R-:W-:-:S05]  /*138550*/  IMAD.X R15, R2, 0x1, R13, P1 ;  /* 0x00000001020f7824 */ /* 0x000fca00008e060d */
[----:B------:R0:W-:Y:S04]  /*138560*/  STL.64 [R1+0x4690], R14 ;  /* 0x0046900e01007387 */ /* 0x0001e80000100a00 */
[----:B0-----:R-:W4:Y:S01]  /*138570*/  LDL.LU.64 R14, [R1+0x6430] ;  /* 0x00643000010e7983 */ /* 0x001f220000300a00 */
[----:B------:R-:W-:Y:S01]  /*138580*/  VIADD R27, R27, UR6 ;  /* 0x000000061b1b7c36 */ /* 0x000fe20008000000 */
[----:B------:R-:W-:Y:S01]  /*138590*/  F2FP.SATFINITE.E4M3.F32.PACK_AB_MERGE_C R3, R5, R3, RZ ;  /* 0x000000030503723e */ /* 0x000fe200048070ff */
[----:B------:R-:W-:Y:S01]  /*1385a0*/  ULDC UR6, c[0x0][0x248] ;  /* 0x0000920000067ab9 */ /* 0x000fe20000000800 */
[----:B----4-:R-:W-:Y:S02]  /*1385b0*/  F2FP.SATFINITE.E4M3.F32.PACK_AB_MERGE_C R4, R21, R15, RZ ;  /* 0x0000000f1504723e */ /* 0x010fe400048070ff */
[----:B------:R-:W-:-:S02]  /*1385c0*/  F2FP.SATFINITE.E4M3.F32.PACK_AB_MERGE_C R2, R0, R14, RZ ;  /* 0x0000000e0002723e */ /* 0x000fc400048070ff */
[----:B------:R-:W4:Y:S04]  /*1385d0*/  LDL.LU R14, [R1+0x3a8] ;  /* 0x0003a800010e7983 */ /* 0x000f280000300800 */
[----:B------:R0:W-:Y:S04]  /*1385e0*/  STL [R1+0x5874], R4 ;  /* 0x0058740401007387 */ /* 0x0001e80000100800 */
[----:B------:R-:W4:Y:S04]  /*1385f0*/  LDL.LU R0, [R1+0x3ac] ;  /* 0x0003ac0001007983 */ /* 0x000f280000300800 */
[----:B------:R1:W-:Y:S01]  /*138600*/  STL [R1+0x5828], R2 ;  /* 0x0058280201007387 */ /* 0x0003e20000100800 */
[----:B0-----:R-:W-:-:S02]  /*138610*/  IADD3 R4, P1, R27, R6, RZ ;  /* 0x000000061b047210 */ /* 0x001fc40007f3e0ff */
[----:B-1----:R-:W-:Y:S01]  /*138620*/  SHF.R.S32.HI R2, RZ, 0x1f, R27 ;  /* 0x0000001fff027819 */ /* 0x002fe2000001141b */
[----:B------:R0:W-:Y:S04]  /*138630*/  STL [R1+0x5974], R3 ;  /* 0x0059740301007387 */ /* 0x0001e80000100800 */
[----:B------:R-:W-:-:S05]  /*138640*/  IMAD.X R5, R2, 0x1, R7, P1 ;  /* 0x0000000102057824 */ /* 0x000fca00008e0607 */
[----:B------:R1:W-:Y:S04]  /*138650*/  STL.64 [R1+0x4678], R4 ;  /* 0x0046780401007387 */ /* 0x0003e80000100a00 */
[----:B0-----:R-:W4:Y:S01]  /*138660*/  LDL.LU R3, [R1+0x390] ;  /* 0x0003900001037983 */ /* 0x001f220000300800 */
[----:B-1----:R-:W-:-:S03]  /*138670*/  F2FP.SATFINITE.E4M3.F32.PACK_AB_MERGE_C R4, R20, R29, RZ ;  /* 0x0000001d1404723e */ /* 0x002fc600048070ff */
[----:B------:R-:W4:Y:S04]  /*138680*/  LDL.LU R20, [R1+0x394] ;  /* 0x0003940001147983 */ /* 0x000f280000300800 */
[----:B------:R0:W-:Y:S02]  /*138690*/  STL [R1+0x57d4], R4 ;  /* 0x0057d40401007387 */ /* 0x0001e40000100800 */
[----:B0-----:R-:W-:Y:S02]  /*1386a0*/  F2FP.SATFINITE.E4M3.F32.PACK_AB_MERGE_C R4, R17, R16, RZ ;  /* 0x000000101104723e */ /* 0x001fe400048070ff */
[----:B------:R-:W4:Y:S04]  /*1386b0*/  LDL.LU R16, [R1+0x398] ;  /* 0x0003980001107983 */ /* 0x000f280000300800 */
[----:B------:R-:W4:Y:S04]  /*1386c0*/  LDL.LU R17, [R1+0x39c] ;  /* 0x00039c0001117983 */ /* 0x000f280000300800 */
[----:B------:R0:W-:Y:S01]  /*1386d0*/  STL [R1+0x57d8], R4 ;  /* 0x0057d80401007387 */ /* 0x0001e20000100800 */
[----:B---3--:R-:W-:-:S02]  /*1386e0*/  F2FP.SATFINITE.E4M3.F32.PACK_AB_MERGE_C R21, R25, R28, RZ ;  /* 0x0000001c1915723e */ /* 0x008fc400048070ff */
[----:B------:R-:W-:Y:S02]  /*1386f0*/  F2FP.SATFINITE.E4M3.F32.PACK_AB_MERGE_C R15, R24, R22, RZ ;  /* 0x00000016180f723e */ /* 0x000fe400048070ff */
[----:B0-----:R-:W-:-:S05]  /*138700*/  IADD3 R4, P1, R27, R8, RZ ;  /* 0x000000081b047210 */ /* 0x001fca0007f3e0ff */
[----:B------:R-:W-:-:S05]  /*138710*/  IMAD.X R5, R2, 0x1, R9, P1 ;  /* 0x0000000102057824 */ /* 0x000fca00008e0609 */
[----:B------:R0:W-:Y:S04]  /*138720*/  STL.64 [R1+0x4668], R4 ;  /* 0x0046680401007387 */ /* 0x0001e80000100a00 */
[----:B------:R-:W-:Y:S04]  /*138730*/  STL [R1+0x7d0], R21 ;  /* 0x0007d01501007387 */ /* 0x000fe80000100800 */
[----:B------:R-:W-:Y:S01]  /*138740*/  STL [R1+0x7d8], R15 ;  /* 0x0007d80f01007387 */ /* 0x000fe20000100800 */
[----:B0-----:R-:W-:-:S03]  /*138750*/  IADD3 R4, P1, R27, R10, RZ ;  /* 0x0000000a1b047210 */ /* 0x001fc60007f3e0ff */
[----:B------:R-:W3:Y:S04]  /*138760*/  LDL.LU R29, [R1+0x380] ;  /* 0x00038000011d7983 */ /* 0x000ee80000300800 */
[----:B------:R-:W3:Y:S01]  /*138770*/  LDL.LU R28, [R1+0x384] ;  /* 0x00038400011c7983 */ /* 0x000ee20000300800 */
[----:B------:R-:W-:-:S03]  /*138780*/  IMAD.X R5, R2, 0x1, R11, P1 ;  /* 0x0000000102057824 */ /* 0x000fc600008e060b */
[----:B------:R-:W3:Y:S04]  /*138790*/  LDL.LU R25, [R1+0x388] ;  /* 0x0003880001197983 */ /* 0x000ee80000300800 */
[----:B------:R0:W-:Y:S04]  /*1387a0*/  STL.64 [R1+0x4650], R4 ;  /* 0x0046500401007387 */ /* 0x0001e80000100a00 */
[----:B------:R-:W3:Y:S04]  /*1387b0*/  LDL.LU R24, [R1+0x38c] ;  /* 0x00038c0001187983 */ /* 0x000ee80000300800 */
[----:B------:R2:W-:Y:S01]  /*1387c0*/  STL.64 [R1+0x6428], R10 ;  /* 0x0064280a01007387 */ /* 0x0005e20000100a00 */
[----:B0-----:R-:W-:-:S02]  /*1387d0*/  IADD3 R4, P1, R27, R12, RZ ;  /* 0x0000000c1b047210 */ /* 0x001fc40007f3e0ff */
[----:B--2---:R-:W-:-:S03]  /*1387e0*/  F2FP.SATFINITE.E4M3.F32.PACK_AB_MERGE_C R10, R19, R18, RZ ;  /* 0x00000012130a723e */ /* 0x004fc600048070ff */
[----:B------:R-:W-:Y:S02]  /*1387f0*/  IMAD.X R5, R2, 0x1, R13, P1 ;  /* 0x0000000102057824 */ /* 0x000fe400008e060d */
[----:B------:R0:W-:Y:S04]  /*138800*/  STL [R1+0x7bc], R10 ;  /* 0x0007bc0a01007387 */ /* 0x0001e80000100800 */
[----:B------:R-:W2:Y:S04]  /*138810*/  LDL.LU R26, [R1+0x378] ;  /* 0x00037800011a7983 */ /* 0x000ea80000300800 */
[----:B------:R-:W2:Y:S01]  /*138820*/  LDL.LU R23, [R1+0x37c] ;  /* 0x00037c0001177983 */ /* 0x000ea20000300800 */
[----:B------:R-:W-:Y:S01]  /*138830*/  VIADD R27, R27, UR6 ;  /* 0x000000061b1b7c36 */ /* 0x000fe20008000000 */
[----:B------:R-:W-:-:S02]  /*138840*/  ULDC UR6, c[0x0][0x248] ;  /* 0x0000920000067ab9 */ /* 0x000fc40000000800 */
[----:B------:R1:W-:Y:S04]  /*138850*/  STL.64 [R1+0x6420], R12 ;  /* 0x0064200c01007387 */ /* 0x0003e80000100a00 */
[----:B------:R1:W-:Y:S01]  /*138860*/  STL.64 [R1+0x4648], R4 ;  /* 0x0046480401007387 */ /* 0x0003e20000100a00 */
[----:B0-----:R-:W-:-:S03]  /*138870*/  IADD3 R10, P1, R27, R6, RZ ;  /* 0x000000061b0a7210 */ /* 0x001fc60007f3e0ff */
[----:B-1----:R-:W2:Y:S04]  /*138880*/  LDL.LU R12, [R1+0x370] ;  /* 0x00037000010c7983 */ /* 0x002ea80000300800 */
[----:B------:R-:W2:Y:S04]  /*138890*/  LDL.LU R13, [R1+0x374] ;  /* 0x00037400010d7983 */ /* 0x000ea80000300800 */
[----:B------:R-:W2:Y:S04]  /*1388a0*/  LDL.LU R4, [R1+0x360] ;  /* 0x0003600001047983 */ /* 0x000ea80000300800 */
[----:B------:R-:W2:Y:S04]  /*1388b0*/  LDL.LU R22, [R1+0x364] ;  /* 0x0003640001167983 */ /* 0x000ea80000300800 */
[----:B------:R-:W2:Y:S04]  /*1388c0*/  LDL.LU R18, [R1+0x368] ;  /* 0x0003680001127983 */ /* 0x000ea80000300800 */
[----:B------:R-:W2:Y:S01]  /*1388d0*/  LDL.LU R19, [R1+0x36c] ;  /* 0x00036c0001137983 */ /* 0x000ea20000300800 */
[----:B----4-:R-:W-:-:S03]  /*1388e0*/  F2FP.SATFINITE.E4M3.F32.PACK_AB_MERGE_C R5, R0, R14, RZ ;  /* 0x0000000e0005723e */ /* 0x010fc600048070ff */
[----:B------:R-:W4:Y:S04]  /*1388f0*/  LDL.LU R14, [R1+0x350] ;  /* 0x00035000010e7983 */ /* 0x000f280000300800 */
[----:B------:R-:W4:Y:S04]  /*138900*/  LDL.LU R0, [R1+0x354] ;  /* 0x0003540001007983 */ /* 0x000f280000300800 */
[----:B------:R-:W-:Y:S01]  /*138910*/  STL [R1+0x6060], R5 ;  /* 0x0060600501007387 */ /* 0x000fe20000100800 */
[----:B------:R-:W-:Y:S02]  /*138920*/  F2FP.SATFINITE.E4M3.F32.PACK_AB_MERGE_C R2, R20, R3, RZ ;  /* 0x000000031402723e */ /* 0x000fe400048070ff */
[----:B------:R-:W-:-:S03]  /*138930*/  SHF.R.S32.HI R20, RZ, 0x1f, R27 ;  /* 0x0000001fff147819 */ /* 0x000fc6000001141b */
[----:B------:R0:W-:Y:S02]  /*138940*/  STL [R1+0x77c], R2 ;  /* 0x00077c0201007387 */ /* 0x0001e40000100800 */
[----:B------:R-:W-:Y:S02]  /*138950*/  IMAD.X R11, R20, 0x1, R7, P1 ;  /* 0x00000001140b7824 */ /* 0x000fe400008e0607 */
[----:B0-----:R-:W4:Y:S04]  /*138960*/  LDL.LU R2, [R1+0x358] ;  /* 0x0003580001027983 */ /* 0x001f280000300800 */
[----:B------:R-:W4:Y:S01]  /*138970*/  LDL.LU R15, [R1+0x35c] ;  /* 0x00035c00010f7983 */ /* 0x000f220000300800 */
[----:B------:R-:W-:-:S05]  /*138980*/  F2FP.SATFINITE.E4M3.F32.PACK_AB_MERGE_C R3, R17, R16, RZ ;  /* 0x000000101103723e */ /* 0x000fca00048070ff */
[----:B------:R0:W-:Y:S04]  /*138990*/  STL [R1+0x790], R3 ;  /* 0x0007900301007387 */ /* 0x0001e80000100800 */
[----:B------:R-:W4:Y:S04]  /*1389a0*/  LDL.LU R21, [R1+0x340] ;  /* 0x0003400001157983 */ /* 0x000f280000300800 */
[----:B0-----:R-:W4:Y:S04]  /*1389b0*/  LDL.LU R3, [R1+0x344] ;  /* 0x0003440001037983 */ /* 0x001f280000300800 */
[----:B------:R-:W4:Y:S04]  /*1389c0*/  LDL.LU R16, [R1+0x348] ;  /* 0x0003480001107983 */ /* 0x000f280000300800 */
[----:B------:R3:W-:Y:S04]  /*1389d0*/  STL.64 [R1+0x4628], R10 ;  /* 0x0046280a01007387 */ /* 0x0007e80000100a00 */
[----:B------:R-:W4:Y:S01]  /*1389e0*/  LDL.LU R17, [R1+0x34c] ;  /* 0x00034c0001117983 */ /* 0x000f220000300800 */
[----:B---3--:R-:W-:-:S03]  /*1389f0*/  F2FP.SATFINITE.E4M3.F32.PACK_AB_MERGE_C R10, R28, R29, RZ ;  /* 0x0000001d1c0a723e */ /* 0x008fc600048070ff */
[----:B------:R-:W3:Y:S04]  /*138a00*/  LDL.LU R29, [R1+0x330] ;  /* 0x00033000011d7983 */ /* 0x000ee80000300800 */
[----:B------:R0:W-:Y:S04]  /*138a10*/  STL [R1+0x6f8], R10 ;  /* 0x0006f80a01007387 */ /* 0x0001e80000100800 */
[----:B------:R-:W3:Y:S01]  /*138a20*/  LDL.LU R28, [R1+0x334] ;  /* 0x00033400011c7983 */ /* 0x000ee20000300800 */
[----:B------:R-:W-:Y:S02]  /*138a30*/  F2FP.SATFINITE.E4M3.F32.PACK_AB_MERGE_C R5, R24, R25, RZ ;  /* 0x000000191805723e */ /* 0x000fe400048070ff */
[----:B0-----:R-:W-:-:S03]  /*138a40*/  IADD3 R10, P1, R27, R8, RZ ;  /* 0x000000081b0a7210 */ /* 0x001fc60007f3e0ff */
[----:B------:R-:W-:Y:S02]  /*138a50*/  STL [R1+0x740], R5 ;  /* 0x0007400501007387 */ /* 0x000fe40000100800 */
[----:B------:R-:W-:Y:S02]  /*138a60*/  IMAD.X R11, R20, 0x1, R9, P1 ;  /* 0x00000001140b7824 */ /* 0x000fe400008e0609 */
[----:B------:R-:W3:Y:S04]  /*138a70*/  LDL.LU R25, [R1+0x338] ;  /* 0x0003380001197983 */ /* 0x000ee80000300800 */
[----:B------:R-:W3:Y:S04]  /*138a80*/  LDL.LU R24, [R1+0x33c] ;  /* 0x00033c0001187983 */ /* 0x000ee80000300800 */
[----:B------:R0:W-:Y:S04]  /*138a90*/  STL.64 [R1+0x4618], R10 ;  /* 0x0046180a01007387 */ /* 0x0001e80000100a00 */
[----:B0-----:R-:W4:Y:S01]  /*138aa0*/  LDL.LU.64 R10, [R1+0x6428] ;  /* 0x00642800010a7983 */ /* 0x001f220000300a00 */
[----:B--2---:R-:W-:-:S02]  /*138ab0*/  F2FP.SATFINITE.E4M3.F32.PACK_AB_MERGE_C R5, R23, R26, RZ ;  /* 0x0000001a1705723e */ /* 0x004fc400048070ff */
[----:B------:R-:W-:-:S05]  /*138ac0*/  F2FP.SATFINITE.E4M3.F32.PACK_AB_MERGE_C R13, R13, R12, RZ ;  /* 0x0000000c0d0d723e */ /* 0x000fca00048070ff */
[----:B------:R0:W-:Y:S04]  /*138ad0*/  STL [R1+0x6ec], R13 ;  /* 0x0006ec0d01007387 */ /* 0x0001e80000100800 */
[----:B------:R-:W-:Y:S01]  /*138ae0*/  STL [R1+0x598c], R5 ;  /* 0x00598c0501007387 */ /* 0x000fe20000100800 */
[----:B----4-:R-:W-:-:S05]  /*138af0*/  IADD3 R12, P1, R27, R10, RZ ;  /* 0x0000000a1b0c7210 */ /* 0x010fca0007f3e0ff */
[----:B0-----:R-:W-:-:S05]  /*138b00*/  IMAD.X R13, R20, 0x1, R11, P1 ;  /* 0x00000001140d7824 */ /* 0x001fca00008e060b */
[----:B------:R0:W-:Y:S04]  /*138b10*/  STL.64 [R1+0x4608], R12 ;  /* 0x0046080c01007387 */ /* 0x0001e80000100a00 */
[----:B0-----:R-:W2:Y:S01]  /*138b20*/  LDL.LU.64 R12, [R1+0x6420] ;  /* 0x00642000010c7983 */ /* 0x001ea20000300a00 */
[----:B------:R-:W-:-:S05]  /*138b30*/  F2FP.SATFINITE.E4M3.F32.PACK_AB_MERGE_C R22, R22, R4, RZ ;  /* 0x000000041616723e */ /* 0x000fca00048070ff */
[----:B------:R0:W-:Y:S01]  /*138b40*/  STL [R1+0x5e0], R22 ;  /* 0x0005e01601007387 */ /* 0x0001e20000100800 */
[----:B------:R-:W-:Y:S02]  /*138b50*/  F2FP.SATFINITE.E4M3.F32.PACK_AB_MERGE_C R0, R0, R14, RZ ;  /* 0x0000000e0000723e */ /* 0x000fe400048070ff */
[----:B------:R-:W-:Y:S02]  /*138b60*/  F2FP.SATFINITE.E4M3.F32.PACK_AB_MERGE_C R15, R15, R2, RZ ;  /* 0x000000020f0f723e */ /* 0x000fe400048070ff */
[----:B--2---:R-:W-:-:S05]  /*138b70*/  IADD3 R4, P1, R27, R12, RZ ;  /* 0x0000000c1b047210 */ /* 0x004fca0007f3e0ff */
[----:B------:R-:W-:Y:S02]  /*138b80*/  IMAD.X R5, R20, 0x1, R13, P1 ;  /* 0x0000000114057824 */ /* 0x000fe400008e060d */
[----:B------:R-:W-:Y:S01]  /*138b90*/  VIADD R27, R27, UR6 ;  /* 0x000000061b1b7c36 */ /* 0x000fe20008000000 */
[----:B------:R-:W-:Y:S02]  /*138ba0*/  ULDC UR6, c[0x0][0x248] ;  /* 0x0000920000067ab9 */ /* 0x000fe40000000800 */
[----:B------:R1:W-:Y:S02]  /*138bb0*/  STL.64 [R1+0x4600], R4 ;  /* 0x0046000401007387 */ /* 0x0003e40000100a00 */
[----:B------:R-:W-:Y:S02]  /*138bc0*/  SHF.R.S32.HI R2, RZ, 0x1f, R27 ;  /* 0x0000001fff027819 */ /* 0x000fe4000001141b */
[----:B0-----:R-:W2:Y:S01]  /*138bd0*/  LDL.LU R22, [R1+0x320] ;  /* 0x0003200001167983 */ /* 0x001ea20000300800 */
[----:B-1----:R-:W-:-:S05]  /*138be0*/  F2FP.SATFINITE.E4M3.F32.PACK_AB_MERGE_C R4, R19, R18, RZ ;  /* 0x000000121304723e */ /* 0x002fca00048070ff */
[----:B------:R0:W-:Y:S04]  /*138bf0*/  STL [R1+0x5e4], R4 ;  /* 0x0005e40401007387 */ /* 0x0001e80000100800 */
[----:B------:R-:W2:Y:S01]  /*138c00*/  LDL.LU R20, [R1+0x324] ;  /* 0x0003240001147983 */ /* 0x000ea20000300800 */
[----:B0-----:R-:W-:-:S03]  /*138c10*/  IADD3 R4, P1, R27, R6, RZ ;  /* 0x000000061b047210 */ /* 0x001fc60007f3e0ff */
[----:B------:R0:W-:Y:S04]  /*138c20*/  STL [R1+0x5a0], R0 ;  /* 0x0005a00001007387 */ /* 0x0001e80000100800 */
[----:B------:R-:W4:Y:S01]  /*138c30*/  LDL.LU R18, [R1+0x328] ;  /* 0x0003280001127983 */ /* 0x000f220000300800 */
[----:B------:R-:W-:-:S03]  /*138c40*/  IMAD.X R5, R2, 0x1, R7, P1 ;  /* 0x0000000102057824 */ /* 0x000fc600008e0607 */
[----:B------:R-:W4:Y:S04]  /*138c50*/  LDL.LU R19, [R1+0x32c] ;  /* 0x00032c0001137983 */ /* 0x000f280000300800 */
[----:B------:R-:W4:Y:S04]  /*138c60*/  LDL.LU R14, [R1+0x310] ;  /* 0x00031000010e7983 */ /* 0x000f280000300800 */
[----:B0-----:R-:W4:Y:S04]  /*138c70*/  LDL.LU R0, [R1+0x314] ;  /* 0x0003140001007983 */ /* 0x001f280000300800 */
[----:B------:R-:W-:Y:S04]  /*138c80*/  STL [R1+0x5b8], R15 ;  /* 0x0005b80f01007387 */ /* 0x000fe80000100800 */
[----:B------:R0:W-:Y:S02]  /*138c90*/  STL.64 [R1+0x45e0], R4 ;  /* 0x0045e00401007387 */ /* 0x0001e40000100a00 */
[----:B0-----:R-:W-:-:S02]  /*138ca0*/  F2FP.SATFINITE.E4M3.F32.PACK_AB_MERGE_C R4, R3, R21, RZ ;  /* 0x000000150304723e */ /* 0x001fc400048070ff */
[----:B------:R-:W-:Y:S02]  /*138cb0*/  F2FP.SATFINITE.E4M3.F32.PACK_AB_MERGE_C R3, R17, R16, RZ ;  /* 0x000000101103723e */ /* 0x000fe400048070ff */
[----:B------:R-:W4:Y:S04]  /*138cc0*/  LDL.LU R16, [R1+0x318] ;  /* 0x0003180001107983 */ /* 0x000f280000300800 */
[----:B------:R0:W-:Y:S04]  /*138cd0*/  STL [R1+0x570], R4 ;  /* 0x0005700401007387 */ /* 0x0001e80000100800 */
[----:B------:R-:W4:Y:S01]  /*138ce0*/  LDL.LU R17, [R1+0x31c] ;  /* 0x00031c0001117983 */ /* 0x000f220000300800 */
[----:B0-----:R-:W-:-:S03]  /*138cf0*/  IADD3 R4, P1, R27, R8, RZ ;  /* 0x000000081b047210 */ /* 0x001fc60007f3e0ff */
[----:B------:R3:W-:Y:S02]  /*138d00*/  STL [R1+0x5994], R3 ;  /* 0x0059940301007387 */ /* 0x0007e40000100800 */
[----:B------:R-:W-:Y:S02]  /*138d10*/  IMAD.X R5, R2, 0x1, R9, P1 ;  /* 0x0000000102057824 */ /* 0x000fe400008e0609 */
[----:B------:R-:W-:Y:S04]  /*138d20*/  STL.64 [R1+0x6418], R8 ;  /* 0x0064180801007387 */ /* 0x000fe80000100a00 */
[----:B------:R0:W-:Y:S01]  /*138d30*/  STL.64 [R1+0x45d0], R4 ;  /* 0x0045d00401007387 */ /* 0x0001e20000100a00 */
[----:B---3--:R-:W-:Y:S02]  /*138d40*/  F2FP.SATFINITE.E4M3.F32.PACK_AB_MERGE_C R3, R24, R25, RZ ;  /* 0x000000191803723e */ /* 0x008fe400048070ff */
[----:B0-----:R-:W-:Y:S01]  /*138d50*/  F2FP.SATFINITE.E4M3.F32.PACK_AB_MERGE_C R4, R28, R29, RZ ;  /* 0x0000001d1c04723e */ /* 0x001fe200048070ff */
[----:B------:R-:W3:Y:S04]  /*138d60*/  LDL.LU R5, [R1+0x304] ;  /* 0x0003040001057983 */ /* 0x000ee80000300800 */
[----:B------:R-:W-:Y:S04]  /*138d70*/  STL [R1+0x530], R4 ;  /* 0x0005300401007387 */ /* 0x000fe80000100800 */
[----:B------:R-:W3:Y:S04]  /*138d80*/  LDL.LU R26, [R1+0x308] ;  /* 0x00030800011a7983 */ /* 0x000ee80000300800 */
[----:B------:R0:W-:Y:S04]  /*138d90*/  STL [R1+0x510], R3 ;  /* 0x0005100301007387 */ /* 0x0001e80000100800 */
[----:B------:R-:W3:Y:S04]  /*138da0*/  LDL.LU R23, [R1+0x30c] ;  /* 0x00030c0001177983 */ /* 0x000ee80000300800 */
[----:B0-----:R-:W3:Y:S04]  /*138db0*/  LDL.LU R3, [R1+0x2f0] ;  /* 0x0002f00001037983 */ /* 0x001ee80000300800 */
[----:B------:R-:W3:Y:S04]  /*138dc0*/  LDL.LU R29, [R1+0x2f4] ;  /* 0x0002f400011d7983 */ /* 0x000ee80000300800 */
[----:B------:R-:W3:Y:S01]  /*138dd0*/  LDL.LU R28, [R1+0x2f8] ;  /* 0x0002f800011c7983 */ /* 0x000ee20000300800 */
[----:B------:R-:W-:-:S05]  /*138de0*/  IADD3 R8, P1, R27, R10, RZ ;  /* 0x0000000a1b087210 */ /* 0x000fca0007f3e0ff */
[----:B------:R-:W-:Y:S01]  /*138df0*/  IMAD.X R9, R2, 0x1, R11, P1 ;  /* 0x0000000102097824 */ /* 0x000fe200008e060b */
[----:B--2---:R-:W-:Y:S02]  /*138e00*/  F2FP.SATFINITE.E4M3.F32.PACK_AB_MERGE_C R4, R20, R22, RZ ;  /* 0x000000161404723e */ /* 0x004fe400048070ff */
[----:B----4-:R-:W-:Y:S01]  /*138e10*/  F2FP.SATFINITE.E4M3.F32.PACK_AB_MERGE_C R0, R0, R14, RZ ;  /* 0x0000000e0000723e */ /* 0x010fe200048070ff */
[----:B---3--:R0:W-:Y:S04]  /*138e20*/  STL.64 [R1+0x6410], R28 ;  /* 0x0064101c01007387 */ /* 0x0081e80000100a00 */
[----:B0-----:R-:W2:Y:S04]  /*138e30*/  LDL.LU R29, [R1+0x300] ;  /* 0x00030000011d7983 */ /* 0x001ea80000300800 */
[----:B------:R-:W3:Y:S04]  /*138e40*/  LDL.LU R24, [R1+0x2fc] ;  /* 0x0002fc0001187983 */ /* 0x000ee80000300800 */
[----:B------:R0:W-:Y:S04]  /*138e50*/  STL.64 [R1+0x45b8], R8 ;  /* 0x0045b80801007387 */ /* 0x0001e80000100a00 */
[----:B------:R1:W-:Y:S01]  /*138e60*/  STL [R1+0x4cc], R4 ;  /* 0x0004cc0401007387 */ /* 0x0003e20000100800 */
[----:B0-----:R-:W-:-:S03]  /*138e70*/  IADD3 R8, P1, R27, R12, RZ ;  /* 0x0000000c1b087210 */ /* 0x001fc60007f3e0ff */
[----:B-1----:R-:W4:Y:S02]  /*138e80*/  LDL.LU R4, [R1+0x2e0] ;  /* 0x0002e00001047983 */ /* 0x002f240000300800 */
[----:B------:R-:W-:Y:S02]  /*138e90*/  IMAD.X R9, R2, 0x1, R13, P1 ;  /* 0x0000000102097824 */ /* 0x000fe400008e060d */
[----:B------:R-:W4:Y:S04]  /*138ea0*/  LDL.LU R20, [R1+0x2e4] ;  /* 0x0002e40001147983 */ /* 0x000f280000300800 */
[----:B------:R0:W-:Y:S04]  /*138eb0*/  STL.64 [R1+0x45b0], R8 ;  /* 0x0045b00801007387 */ /* 0x0001e80000100a00 */
[----:B------:R-:W3:Y:S01]  /*138ec0*/  LDL.LU R2, [R1+0x2e8] ;  /* 0x0002e80001027983 */ /* 0x000ee20000300800 */
[----:B0-----:R-:W-:-:S05]  /*138ed0*/  F2FP.SATFINITE.E4M3.F32.PACK_AB_MERGE_C R8, R19, R18, RZ ;  /* 0x000000121308723e */ /* 0x001fca00048070ff */
[----:B------:R0:W-:Y:S04]  /*138ee0*/  STL [R1+0x4dc], R8 ;  /* 0x0004dc0801007387 */ /* 0x0001e80000100800 */
[----:B------:R-:W3:Y:S01]  /*138ef0*/  LDL.LU R15, [R1+0x2ec] ;  /* 0x0002ec00010f7983 */ /* 0x000ee20000300800 */
[----:B------:R-:W-:Y:S01]  /*138f00*/  VIADD R27, R27, UR6 ;  /* 0x000000061b1b7c36 */ /* 0x000fe20008000000 */
[----:B------:R-:W-:Y:S02]  /*138f10*/  ULDC UR6, c[0x0][0x248] ;  /* 0x0000920000067ab9 */ /* 0x000fe40000000800 */
[----:B------:R1:W-:Y:S01]  /*138f20*/  STL [R1+0x468], R0 ;  /* 0x0004680001007387 */ /* 0x0003e20000100800 */
[----:B0-----:R-:W-:-:S03]  /*138f30*/  F2FP.SATFINITE.E4M3.F32.PACK_AB_MERGE_C R8, R17, R16, RZ ;  /* 0x000000101108723e */ /* 0x001fc600048070ff */
[----:B------:R-:W3:Y:S04]  /*138f40*/  LDL.LU R21, [R1+0xc60] ;  /* 0x000c600001157983 */ /* 0x000ee80000300800 */
[----:B------:R-:W3:Y:S04]  /*138f50*/  LDL.LU R25, [R1+0xc64] ;  /* 0x000c640001197983 */ /* 0x000ee80000300800 */
[----:B------:R-:W3:Y:S04]  /*138f60*/  LDL.LU R14, [R1+0xc68] ;  /* 0x000c6800010e7983 */ /* 0x000ee80000300800 */
[----:B-1----:R-:W3:Y:S01]  /*138f70*/  LDL.LU R0, [R1+0xc6c] ;  /* 0x000c6c0001007983 */ /* 0x002ee20000300800 */
[----:B------:R-:W-:-:S03]  /*138f80*/  SHF.R.S32.HI R18, RZ, 0x1f, R27 ;  /* 0x0000001fff127819 */ /* 0x000fc6000001141b */
[----:B------:R-:W3:Y:S04]  /*138f90*/  LDL.LU R22, [R1+0xc80] ;  /* 0x000c800001167983 */ /* 0x000ee80000300800 */
        /* <DEDUP_REMOVED lines=8> */
[----:B--2---:R-:W-:Y:S02]  /*139020*/  F2FP.SATFINITE.E4M3.F32.PACK_AB_MERGE_C R29, R5, R29, RZ ;  /* 0x0000001d051d723e */ /* 0x004fe400048070ff */
[----:B------:R-:W-:-:S03]  /*139030*/  F2FP.SATFINITE.E4M3.F32.PACK_AB_MERGE_C R5, R23, R26, RZ ;  /* 0x0000001a1705723e */ /* 0x000fc600048070ff */
[----:B------:R0:W-:Y:S04]  /*139040*/  STL [R1+0x40c], R29 ;  /* 0x00040c1d01007387 */ /* 0x0001e80000100800 */
[----:B------:R-:W-:Y:S01]  /*139050*/  STL [R1+0x410], R5 ;  /* 0x0004100501007387 */ /* 0x000fe20000100800 */
[----:B----4-:R-:W-:-:S05]  /*139060*/  IADD3 R28, P1, R27, R8, RZ ;  /* 0x000000081b1c7210 */ /* 0x010fca0007f3e0ff */
[----:B0-----:R-:W-:-:S05]  /*139070*/  IMAD.X R29, R18, 0x1, R9, P1 ;  /* 0x00000001121d7824 */ /* 0x001fca00008e0609 */
[----:B------:R0:W-:Y:S04]  /*139080*/  STL.64 [R1+0x4580], R28 ;  /* 0x0045801c01007387 */ /* 0x0001e80000100a00 */
[----:B0-----:R-:W2:Y:S01]  /*139090*/  LDL.LU.64 R28, [R1+0x6410] ;  /* 0x00641000011c7983 */ /* 0x001ea20000300a00 */
[----:B------:R-:W-:Y:S02]  /*1390a0*/  F2FP.SATFINITE.E4M3.F32.PACK_AB_MERGE_C R20, R20, R4, RZ ;  /* 0x000000041414723e */ /* 0x000fe400048070ff */
[----:B--2---:R-:W-:Y:S02]  /*1390b0*/  F2FP.SATFINITE.E4M3.F32.PACK_AB_MERGE_C R5, R29, R3, RZ ;  /* 0x000000031d05723e */ /* 0x004fe400048070ff */
[----:B---3--:R-:W-:Y:S02]  /*1390c0*/  F2FP.SATFINITE.E4M3.F32.PACK_AB_MERGE_C R3, R24, R28, RZ ;  /* 0x0000001c1803723e */ /* 0x008fe400048070ff */
[C---:B------:R-:W-:Y:S01]  /*1390d0*/  IADD3 R28, P1, R27.reuse, R10, RZ ;  /* 0x0000000a1b1c7210 */ /* 0x040fe20007f3e0ff */
[----:B------:R0:W-:Y:S04]  /*1390e0*/  STL [R1+0x408], R5 ;  /* 0x0004080501007387 */ /* 0x0001e80000100800 */
[C---:B------:R-:W-:Y:S01]  /*1390f0*/  IMAD.X R29, R18.reuse, 0x1, R11, P1 ;  /* 0x00000001121d7824 */ /* 0x040fe200008e060b */
[----:B------:R-:W-:Y:S01]  /*139100*/  IADD3 R4, P1, R27, R12, RZ ;  /* 0x0000000c1b047210 */ /* 0x000fe20007f3e0ff */
[----:B------:R1:W-:Y:S04]  /*139110*/  STL [R1+0x404], R3 ;  /* 0x0004040301007387 */ /* 0x0003e80000100800 */
[----:B0-----:R-:W-:Y:S01]  /*139120*/  IMAD.X R5, R18, 0x1, R13, P1 ;  /* 0x0000000112057824 */ /* 0x001fe200008e060d */
[----:B-1----:R-:W2:Y:S04]  /*139130*/  LDL.LU R3, [R1+0xc90] ;  /* 0x000c900001037983 */ /* 0x002ea80000300800 */
[----:B------:R0:W-:Y:S04]  /*139140*/  STL.64 [R1+0x4570], R28 ;  /* 0x0045701c01007387 */ /* 0x0001e80000100a00 */
[----:B0-----:R-:W2:Y:S04]  /*139150*/  LDL.LU R28, [R1+0xc94] ;  /* 0x000c9400011c7983 */ /* 0x001ea80000300800 */
[----:B------:R-:W3:Y:S04]  /*139160*/  LDL.LU R29, [R1+0xc98] ;  /* 0x000c9800011d7983 */ /* 0x000ee80000300800 */
[----:B------:R-:W3:Y:S04]  /*139170*/  LDL.LU R24, [R1+0xc9c] ;  /* 0x000c9c0001187983 */ /* 0x000ee80000300800 */
[----:B------:R0:W-:Y:S04]  /*139180*/  STL [R1+0x400], R20 ;  /* 0x0004001401007387 */ /* 0x0001e80000100800 */
[----:B0-----:R-:W4:Y:S04]  /*139190*/  LDL.LU R20, [R1+0xcb0] ;  /* 0x000cb00001147983 */ /* 0x001f280000300800 */
[----:B------:R-:W4:Y:S04]  /*1391a0*/  LDL.LU R18, [R1+0xcb4] ;  /* 0x000cb40001127983 */ /* 0x000f280000300800 */
[----:B------:R0:W-:Y:S02]  /*1391b0*/  STL.64 [R1+0x4568], R4 ;  /* 0x0045680401007387 */ /* 0x0001e40000100a00 */
[----:B0-----:R-:W-:-:S02]  /*1391c0*/  F2FP.SATFINITE.E4M3.F32.PACK_AB_MERGE_C R4, R15, R2, RZ ;  /* 0x000000020f04723e */ /* 0x001fc400048070ff */
[----:B------:R-:W-:-:S03]  /*1391d0*/  F2FP.SATFINITE.E4M3.F32.PACK_AB_MERGE_C R2, R25, R21, RZ ;  /* 0x000000151902723e */ /* 0x000fc600048070ff */
[----:B------:R-:W-:Y:S04]  /*1391e0*/  STL [R1+0x59b4], R4 ;  /* 0x0059b40401007387 */ /* 0x000fe80000100800 */
[----:B------:R0:W-:Y:S02]  /*1391f0*/  STL [R1+0x3f0], R2 ;  /* 0x0003f00201007387 */ /* 0x0001e40000100800 */
[----:B0-----:R-:W-:Y:S02]  /*139200*/  F2FP.SATFINITE.E4M3.F32.PACK_AB_MERGE_C R2, R0, R14, RZ ;  /* 0x0000000e0002723e */ /* 0x001fe400048070ff */
[----:B------:R-:W4:Y:S04]  /*139210*/  LDL.LU R14, [R1+0xcb8] ;  /* 0x000cb800010e7983 */ /* 0x000f280000300800 */
[----:B------:R-:W4:Y:S01]  /*139220*/  LDL.LU R0, [R1+0xcbc] ;  /* 0x000cbc0001007983 */ /* 0x000f220000300800 */
[----:B------:R-:W-:Y:S01]  /*139230*/  VIADD R27, R27, UR6 ;  /* 0x000000061b1b7c36 */ /* 0x000fe20008000000 */
[----:B------:R-:W-:Y:S01]  /*139240*/  F2FP.SATFINITE.E4M3.F32.PACK_AB_MERGE_C R17, R17, R16, RZ ;  /* 0x000000101111723e */ /* 0x000fe200048070ff */
[----:B------:R-:W-:-:S03]  /*139250*/  ULDC UR6, c[0x0][0x248] ;  /* 0x0000920000067ab9 */ /* 0x000fc60000000800 */
[----:B------:R-:W-:Y:S02]  /*139260*/  SHF.R.S32.HI R15, RZ, 0x1f, R27 ;  /* 0x0000001fff0f7819 */ /* 0x000fe4000001141b */
[----:B------:R-:W-:Y:S01]  /*139270*/  IADD3 R4, P1, R27, R6, RZ ;  /* 0x000000061b047210 */ /* 0x000fe20007f3e0ff */
[----:B------:R0:W-:Y:S04]  /*139280*/  STL [R1+0x3f4], R2 ;  /* 0x0003f40201007387 */ /* 0x0001e80000100800 */
[----:B------:R-:W-:Y:S01]  /*139290*/  IMAD.X R5, R15, 0x1, R7, P1 ;  /* 0x000000010f057824 */ /* 0x000fe200008e0607 */
[----:B0-----:R-:W-:Y:S02]  /*1392a0*/  F2FP.SATFINITE.E4M3.F32.PACK_AB_MERGE_C R2, R19, R22, RZ ;  /* 0x000000161302723e */ /* 0x001fe400048070ff */
[----:B------:R-:W-:-:S02]  /*1392b0*/  IADD3 R22, P1, R27, R8, RZ ;  /* 0x000000081b167210 */ /* 0x000fc40007f3e0ff */
[----:B------:R0:W-:Y:S03]  /*1392c0*/  STL.64 [R1+0x4548], R4 ;  /* 0x0045480401007387 */ /* 0x0001e60000100a00 */
[----:B------:R-:W-:Y:S01]  /*1392d0*/  IMAD.X R23, R15, 0x1, R9, P1 ;  /* 0x000000010f177824 */ /* 0x000fe200008e0609 */
[----:B0-----:R-:W4:Y:S04]  /*1392e0*/  LDL.LU R5, [R1+0xcc0] ;  /* 0x000cc00001057983 */ /* 0x001f280000300800 */
[----:B------:R0:W-:Y:S04]  /*1392f0*/  STL [R1+0x2f8], R2 ;  /* 0x0002f80201007387 */ /* 0x0001e80000100800 */
[----:B------:R-:W4:Y:S04]  /*139300*/  LDL.LU R21, [R1+0xcc4] ;  /* 0x000cc40001157983 */ /* 0x000f280000300800 */
[----:B------:R-:W-:Y:S01]  /*139310*/  STL [R1+0x60b8], R17 ;  /* 0x0060b81101007387 */ /* 0x000fe20000100800 */
[----:B0-----:R-:W-:-:S03]  /*139320*/  IADD3 R2, P1, R27, R10, RZ ;  /* 0x0000000a1b027210 */ /* 0x001fc60007f3e0ff */
[----:B------:R-:W4:Y:S04]  /*139330*/  LDL.LU R26, [R1+0xcc8] ;  /* 0x000cc800011a7983 */ /* 0x000f280000300800 */
[----:B------:R-:W4:Y:S04]  /*139340*/  LDL.LU R4, [R1+0xccc] ;  /* 0x000ccc0001047983 */ /* 0x000f280000300800 */
[----:B------:R-:W4:Y:S04]  /*139350*/  LDL.LU R25, [R1+0xcd0] ;  /* 0x000cd00001197983 */ /* 0x000f280000300800 */
[----:B------:R0:W-:Y:S04]  /*139360*/  STL.64 [R1+0x4538], R22 ;  /* 0x0045381601007387 */ /* 0x0001e80000100a00 */
[----:B------:R-:W4:Y:S04]  /*139370*/  LDL.LU R19, [R1+0xcd4] ;  /* 0x000cd40001137983 */ /* 0x000f280000300800 */
[----:B0-----:R-:W4:Y:S04]  /*139380*/  LDL.LU R22, [R1+0xcd8] ;  /* 0x000cd80001167983 */ /* 0x001f280000300800 */
[----:B------:R-:W4:Y:S01]  /*139390*/  LDL.LU R16, [R1+0xcdc] ;  /* 0x000cdc0001107983 */ /* 0x000f220000300800 */
[----:B--2---:R-:W-:Y:S01]  /*1393a0*/  F2FP.SATFINITE.E4M3.F32.PACK_AB_MERGE_C R28, R28, R3, RZ ;  /* 0x000000031c1c723e */ /* 0x004fe200048070ff */
[----:B------:R-:W-:Y:S01]  /*1393b0*/  IMAD.X R3, R15, 0x1, R11, P1 ;  /* 0x000000010f037824 */ /* 0x000fe200008e060b */
[----:B---3--:R-:W-:-:S03]  /*1393c0*/  F2FP.SATFINITE.E4M3.F32.PACK_AB_MERGE_C R24, R24, R29, RZ ;  /* 0x0000001d1818723e */ /* 0x008fc600048070ff */
[----:B------:R-:W-:Y:S04]  /*1393d0*/  STL [R1+0x60c4], R28 ;  /* 0x0060c41c01007387 */ /* 0x000fe80000100800 */
[----:B------:R-:W-:Y:S04]  /*1393e0*/  STL [R1+0x6034], R24 ;  /* 0x0060341801007387 */ /* 0x000fe80000100800 */
[----:B------:R0:W-:Y:S04]  /*1393f0*/  STL.64 [R1+0x6408], R10 ;  /* 0x0064080a01007387 */ /* 0x0001e80000100a00 */
[----:B------:R4:W-:Y:S04]  /*139400*/  STL.64 [R1+0x4520], R2 ;  /* 0x0045200201007387 */ /* 0x0009e80000100a00 */
[----:B------:R-:W2:Y:S01]  /*139410*/  LDL.LU R23, [R1+0xce0] ;  /* 0x000ce00001177983 */ /* 0x000ea20000300800 */
[----:B0-----:R-:W-:-:S02]  /*139420*/  IADD3 R10, P1, R27, R12, RZ ;  /* 0x0000000c1b0a7210 */ /* 0x001fc40007f3e0ff */
[----:B----4-:R-:W-:Y:S01]  /*139430*/  F2FP.SATFINITE.E4M3.F32.PACK_AB_MERGE_C R3, R18, R20, RZ ;  /* 0x000000141203723e */ /* 0x010fe200048070ff */
[----:B------:R-:W2:Y:S02]  /*139440*/  LDL.LU R2, [R1+0xce4] ;  /* 0x000ce40001027983 */ /* 0x000ea40000300800 */
[----:B------:R-:W-:Y:S02]  /*139450*/  IMAD.X R11, R15, 0x1, R13, P1 ;  /* 0x000000010f0b7824 */ /* 0x000fe400008e060d */
[----:B------:R0:W-:Y:S04]  /*139460*/  STL [R1+0x2f0], R3 ;  /* 0x0002f00301007387 */ /* 0x0001e80000100800 */
[----:B0-----:R-:W3:Y:S04]  /*139470*/  LDL.LU R3, [R1+0xce8] ;  /* 0x000ce80001037983 */ /* 0x001ee80000300800 */
[----:B------:R-:W3:Y:S04]  /*139480*/  LDL.LU R20, [R1+0xcec] ;  /* 0x000cec0001147983 */ /* 0x000ee80000300800 */
[----:B------:R-:W4:Y:S04]  /*139490*/  LDL.LU R28, [R1+0xcf0] ;  /* 0x000cf000011c7983 */ /* 0x000f280000300800 */
[----:B------:R-:W4:Y:S01]  /*1394a0*/  LDL.LU R15, [R1+0xcf4] ;  /* 0x000cf400010f7983 */ /* 0x000f220000300800 */
[----:B------:R-:W-:-:S03]  /*1394b0*/  F2FP.SATFINITE.E4M3.F32.PACK_AB_MERGE_C R0, R0, R14, RZ ;  /* 0x0000000e0000723e */ /* 0x000fc600048070ff */
[----:B------:R0:W-:Y:S04]  /*1394c0*/  STL.64 [R1+0x4518], R10 ;  /* 0x0045180a01007387 */ /* 0x0001e80000100a00 */
[----:B------:R1:W-:Y:S04]  /*1394d0*/  STL [R1+0x2ec], R0 ;  /* 0x0002ec0001007387 */ /* 0x0003e80000100800 */
[----:B------:R-:W2:Y:S01]  /*1394e0*/  LDL.LU R29, [R1+0xcf8] ;  /* 0x000cf800011d7983 */ /* 0x000ea20000300800 */
[----:B------:R-:W-:Y:S01]  /*1394f0*/  VIADD R27, R27, UR6 ;  /* 0x000000061b1b7c36 */ /* 0x000fe20008000000 */
[----:B------:R-:W-:Y:S01]  /*139500*/  ULDC UR6, c[0x0][0x248] ;  /* 0x0000920000067ab9 */ /* 0x000fe20000000800 */
[----:B------:R-:W-:-:S02]  /*139510*/  F2FP.SATFINITE.E4M3.F32.PACK_AB_MERGE_C R21, R21, R5, RZ ;  /* 0x000000051515723e */ /* 0x000fc400048070ff */
[----:B0-----:R-:W-:Y:S02]  /*139520*/  F2FP.SATFINITE.E4M3.F32.PACK_AB_MERGE_C R10, R4, R26, RZ ;  /* 0x0000001a040a723e */ /* 0x001fe400048070ff */
[----:B------:R-:W-:Y:S02]  /*139530*/  IADD3 R4, P1, R27, R6, RZ ;  /* 0x000000061b047210 */ /* 0x000fe40007f3e0ff */
[----:B------:R-:W-:Y:S02]  /*139540*/  F2FP.SATFINITE.E4M3.F32.PACK_AB_MERGE_C R19, R19, R25, RZ ;  /* 0x000000191313723e */ /* 0x000fe400048070ff */
[----:B------:R-:W-:Y:S01]  /*139550*/  F2FP.SATFINITE.E4M3.F32.PACK_AB_MERGE_C R16, R16, R22, RZ ;  /* 0x000000161010723e */ /* 0x000fe200048070ff */
[----:B--2---:R-:W-:Y:S04]  /*139560*/  STL [R1+0x6404], R29 ;  /* 0x0064041d01007387 */ /* 0x004fe80000100800 */
[----:B------:R-:W2:Y:S04]  /*139570*/  LDL.LU R18, [R1+0xcfc] ;  /* 0x000cfc0001127983 */ /* 0x000ea80000300800 */
[----:B------:R-:W2:Y:S04]  /*139580*/  LDL.LU R14, [R1+0xd10] ;  /* 0x000d1000010e7983 */ /* 0x000ea80000300800 */
[----:B-1----:R-:W2:Y:S04]  /*139590*/  LDL.LU R0, [R1+0xd14] ;  /* 0x000d140001007983 */ /* 0x002ea80000300800 */
[----:B------:R0:W-:Y:S02]  /*1395a0*/  STL [R1+0x60e0], R21 ;  /* 0x0060e01501007387 */ /* 0x0001e40000100800 */
[----:B0-----:R-:W-:-:S02]  /*1395b0*/  SHF.R.S32.HI R21, RZ, 0x1f, R27 ;  /* 0x0000001fff157819 */ /* 0x001fc4000001141b */
[----:B------:R0:W-:Y:S03]  /*1395c0*/  STL [R1+0x2e8], R10 ;  /* 0x0002e80a01007387 */ /* 0x0001e60000100800 */
[----:B------:R-:W-:Y:S01]  /*1395d0*/  IMAD.X R5, R21, 0x1, R7, P1 ;  /* 0x0000000115057824 */ /* 0x000fe200008e0607 */
[----:B------:R-:W-:Y:S01]  /*1395e0*/  STL [R1+0x60f0], R19 ;  /* 0x0060f01301007387 */ /* 0x000fe20000100800 */
[----:B0-----:R-:W-:-:S03]  /*1395f0*/  IADD3 R10, P1, R27, R8, RZ ;  /* 0x000000081b0a7210 */ /* 0x001fc60007f3e0ff */
[----:B------:R0:W-:Y:S04]  /*139600*/  STL.64 [R1+0x44f8], R4 ;  /* 0x0044f80401007387 */ /* 0x0001e80000100a00 */
[----:B------:R-:W2:Y:S01]  /*139610*/  LDL.LU R17, [R1+0xd18] ;  /* 0x000d180001117983 */ /* 0x000ea20000300800 */
[----:B------:R-:W-:-:S03]  /*139620*/  IMAD.X R11, R21, 0x1, R9, P1 ;  /* 0x00000001150b7824 */ /* 0x000fc600008e0609 */
[----:B0-----:R-:W2:Y:S04]  /*139630*/  LDL.LU R4, [R1+0xd1c] ;  /* 0x000d1c0001047983 */ /* 0x001ea80000300800 */
[----:B------:R-:W2:Y:S04]  /*139640*/  LDL.LU R5, [R1+0xd30] ;  /* 0x000d300001057983 */ /* 0x000ea80000300800 */
[----:B------:R-:W2:Y:S04]  /*139650*/  LDL.LU R26, [R1+0xd34] ;  /* 0x000d3400011a7983 */ /* 0x000ea80000300800 */
[----:B------:R-:W2:Y:S04]  /*139660*/  LDL.LU R25, [R1+0xd38] ;  /* 0x000d380001197983 */ /* 0x000ea80000300800 */
[----:B------:R-:W2:Y:S04]  /*139670*/  LDL.LU R22, [R1+0xd3c] ;  /* 0x000d3c0001167983 */ /* 0x000ea80000300800 */
[----:B------:R-:W-:Y:S04]  /*139680*/  STL [R1+0x602c], R16 ;  /* 0x00602c1001007387 */ /* 0x000fe80000100800 */
[----:B------:R0:W-:Y:S04]  /*139690*/  STL.64 [R1+0x44e8], R10 ;  /* 0x0044e80a01007387 */ /* 0x0001e80000100a00 */
[----:B0-----:R-:W2:Y:S01]  /*1396a0*/  LDL.LU.64 R10, [R1+0x6408] ;  /* 0x00640800010a7983 */ /* 0x001ea20000300a00 */
[----:B------:R-:W-:-:S02]  /*1396b0*/  F2FP.SATFINITE.E4M3.F32.PACK_AB_MERGE_C R19, R2, R23, RZ ;  /* 0x000000170213723e */ /* 0x000fc400048070ff */
[----:B---3--:R-:W-:Y:S02]  /*1396c0*/  F2FP.SATFINITE.E4M3.F32.PACK_AB_MERGE_C R16, R20, R3, RZ ;  /* 0x000000031410723e */ /* 0x008fe400048070ff */
[----:B----4-:R-:W-:Y:S01]  /*1396d0*/  F2FP.SATFINITE.E4M3.F32.PACK_AB_MERGE_C R15, R15, R28, RZ ;  /* 0x0000001c0f0f723e */ /* 0x010fe200048070ff */
[----:B------:R-:W-:Y:S04]  /*1396e0*/  STL [R1+0x2d4], R19 ;  /* 0x0002d41301007387 */ /* 0x000fe80000100800 */
[----:B------:R-:W-:Y:S04]  /*1396f0*/  STL [R1+0x2d0], R16 ;  /* 0x0002d01001007387 */ /* 0x000fe80000100800 */
[----:B------:R-:W3:Y:S01]  /*139700*/  LDL.LU R23, [R1+0xd20] ;  /* 0x000d200001177983 */ /* 0x000ee20000300800 */
[----:B--2---:R-:W-:-:S05]  /*139710*/  IADD3 R2, P1, R27, R10, RZ ;  /* 0x0000000a1b027210 */ /* 0x004fca0007f3e0ff */
[----:B------:R-:W-:Y:S01]  /*139720*/  IMAD.X R3, R21, 0x1, R11, P1 ;  /* 0x0000000115037824 */ /* 0x000fe200008e060b */
[----:B------:R-:W-:-:S04]  /*139730*/  IADD3 R28, P1, R27, R12, RZ ;  /* 0x0000000c1b1c7210 */ /* 0x000fc80007f3e0ff */
[----:B------:R0:W-:Y:S01]  /*139740*/  STL.64 [R1+0x44d8], R2 ;  /* 0x0044d80201007387 */ /* 0x0001e20000100a00 */
[----:B------:R-:W-:-:S03]  /*139750*/  IMAD.X R29, R21, 0x1, R13, P1 ;  /* 0x00000001151d7824 */ /* 0x000fc600008e060d */
[----:B0-----:R-:W3:Y:S04]  /*139760*/  LDL.LU R2, [R1+0xd24] ;  /* 0x000d240001027983 */ /* 0x001ee80000300800 */
[----:B------:R-:W2:Y:S04]  /*139770*/  LDL.LU R3, [R1+0xd28] ;  /* 0x000d280001037983 */ /* 0x000ea80000300800 */
[----:B------:R-:W2:Y:S04]  /*139780*/  LDL.LU R20, [R1+0xd2c] ;  /* 0x000d2c0001147983 */ /* 0x000ea80000300800 */
[----:B------:R-:W-:Y:S04]  /*139790*/  STL [R1+0x6108], R15 ;  /* 0x0061080f01007387 */ /* 0x000fe80000100800 */
[----:B------:R0:W-:Y:S04]  /*1397a0*/  STL.64 [R1+0x44d0], R28 ;  /* 0x0044d01c01007387 */ /* 0x0001e80000100a00 */
[----:B0-----:R-:W4:Y:S01]  /*1397b0*/  LDL.LU R29, [R1+0x6404] ;  /* 0x00640400011d7983 */ /* 0x001f220000300800 */
[----:B------:R-:W-:-:S03]  /*1397c0*/  F2FP.SATFINITE.E4M3.F32.PACK_AB_MERGE_C R0, R0, R14, RZ ;  /* 0x0000000e0000723e */ /* 0x000fc600048070ff */
[----:B------:R-:W2:Y:S01]  /*1397d0*/  LDL.LU R19, [R1+0xd50] ;  /* 0x000d500001137983 */ /* 0x000ea20000300800 */
[----:B----4-:R-:W-:-:S05]  /*1397e0*/  F2FP.SATFINITE.E4M3.F32.PACK_AB_MERGE_C R15, R18, R29, RZ ;  /* 0x0000001d120f723e */ /* 0x010fca00048070ff */
[----:B------:R0:W-:Y:S04]  /*1397f0*/  STL [R1+0x2c4], R15 ;  /* 0x0002c40f01007387 */ /* 0x0001e80000100800 */
[----:B------:R-:W4:Y:S04]  /*139800*/  LDL.LU R28, [R1+0xd54] ;  /* 0x000d5400011c7983 */ /* 0x000f280000300800 */
[----:B------:R1:W-:Y:S04]  /*139810*/  STL [R1+0x2b0], R0 ;  /* 0x0002b00001007387 */ /* 0x0003e80000100800 */
[----:B------:R-:W2:Y:S01]  /*139820*/  LDL.LU R29, [R1+0xd58] ;  /* 0x000d5800011d7983 */ /* 0x000ea20000300800 */
[----:B------:R-:W-:Y:S01]  /*139830*/  VIADD R27, R27, UR6 ;  /* 0x000000061b1b7c36 */ /* 0x000fe20008000000 */
[----:B0-----:R-:W-:Y:S01]  /*139840*/  F2FP.SATFINITE.E4M3.F32.PACK_AB_MERGE_C R15, R4, R17, RZ ;  /* 0x00000011040f723e */ /* 0x001fe200048070ff */
[----:B------:R-:W-:-:S03]  /*139850*/  ULDC UR6, c[0x0][0x248] ;  /* 0x0000920000067ab9 */ /* 0x000fc60000000800 */
[----:B------:R-:W-:Y:S02]  /*139860*/  SHF.R.S32.HI R4, RZ, 0x1f, R27 ;  /* 0x0000001fff047819 */ /* 0x000fe4000001141b */
[----:B------:R-:W-:-:S05]  /*139870*/  IADD3 R16, P1, R27, R6, RZ ;  /* 0x000000061b107210 */ /* 0x000fca0007f3e0ff */
[----:B------:R-:W-:Y:S01]  /*139880*/  IMAD.X R17, R4, 0x1, R7, P1 ;  /* 0x0000000104117824 */ /* 0x000fe200008e0607 */
[----:B---3--:R-:W-:Y:S01]  /*139890*/  F2FP.SATFINITE.E4M3.F32.PACK_AB_MERGE_C R2, R2, R23, RZ ;  /* 0x000000170202723e */ /* 0x008fe200048070ff */
[----:B--2---:R-:W-:Y:S04]  /*1398a0*/  STL [R1+0x6400], R29 ;  /* 0x0064001d01007387 */ /* 0x004fe80000100800 */
[----:B------:R-:W2:Y:S04]  /*1398b0*/  LDL.LU R18, [R1+0xd5c] ;  /* 0x000d5c0001127983 */ /* 0x000ea80000300800 */
[----:B------:R-:W3:Y:S04]  /*1398c0*/  LDL.LU R14, [R1+0xd60] ;  /* 0x000d6000010e7983 */ /* 0x000ee80000300800 */
[----:B-1----:R-:W3:Y:S04]  /*1398d0*/  LDL.LU R0, [R1+0xd64] ;  /* 0x000d640001007983 */ /* 0x002ee80000300800 */
[----:B------:R0:W-:Y:S04]  /*1398e0*/  STL [R1+0x59dc], R15 ;  /* 0x0059dc0f01007387 */ /* 0x0001e80000100800 */
[----:B------:R-:W3:Y:S04]  /*1398f0*/  LDL.LU R21, [R1+0xd68] ;  /* 0x000d680001157983 */ /* 0x000ee80000300800 */
[----:B------:R1:W-:Y:S01]  /*139900*/  STL.64 [R1+0x44b0], R16 ;  /* 0x0044b01001007387 */ /* 0x0003e20000100a00 */
[----:B0-----:R-:W-:-:S02]  /*139910*/  F2FP.SATFINITE.E4M3.F32.PACK_AB_MERGE_C R15, R26, R5, RZ ;  /* 0x000000051a0f723e */ /* 0x001fc400048070ff */
[----:B------:R-:W-:Y:S02]  /*139920*/  F2FP.SATFINITE.E4M3.F32.PACK_AB_MERGE_C R5, R22, R25, RZ ;  /* 0x000000191605723e */ /* 0x000fe400048070ff */
[----:B-1----:R-:W-:Y:S01]  /*139930*/  IADD3 R16, P1, R27, R8, RZ ;  /* 0x000000081b107210 */ /* 0x002fe20007f3e0ff */
[----:B------:R0:W-:Y:S04]  /*139940*/  STL [R1+0x2a4], R15 ;  /* 0x0002a40f01007387 */ /* 0x0001e80000100800 */
[----:B------:R-:W-:Y:S01]  /*139950*/  IMAD.X R17, R4, 0x1, R9, P1 ;  /* 0x0000000104117824 */ /* 0x000fe200008e0609 */
[----:B------:R-:W3:Y:S04]  /*139960*/  LDL.LU R24, [R1+0xd6c] ;  /* 0x000d6c0001187983 */ /* 0x000ee80000300800 */
[----:B------:R-:W-:Y:S04]  /*139970*/  STL [R1+0x298], R5 ;  /* 0x0002980501007387 */ /* 0x000fe80000100800 */
[----:B------:R1:W-:Y:S01]  /*139980*/  STL.64 [R1+0x44a0], R16 ;  /* 0x0044a01001007387 */ /* 0x0003e20000100a00 */
[----:B0-----:R-:W-:-:S03]  /*139990*/  F2FP.SATFINITE.E4M3.F32.PACK_AB_MERGE_C R15, R20, R3, RZ ;  /* 0x00000003140f723e */ /* 0x001fc600048070ff */
[----:B-1----:R-:W3:Y:S04]  /*1399a0*/  LDL.LU R17, [R1+0xd70] ;  /* 0x000d700001117983 */ /* 0x002ee80000300800 */
[----:B------:R-:W3:Y:S04]  /*1399b0*/  LDL.LU R5, [R1+0xd74] ;  /* 0x000d740001057983 */ /* 0x000ee80000300800 */
[----:B------:R-:W3:Y:S04]  /*1399c0*/  LDL.LU R25, [R1+0xd78] ;  /* 0x000d780001197983 */ /* 0x000ee80000300800 */
[----:B------:R-:W3:Y:S04]  /*1399d0*/  LDL.LU R22, [R1+0xd7c] ;  /* 0x000d7c0001167983 */ /* 0x000ee80000300800 */
[----:B------:R0:W-:Y:S02]  /*1399e0*/  STL [R1+0x6028], R2 ;  /* 0x0060280201007387 */ /* 0x0001e40000100800 */
[----:B0-----:R-:W-:-:S02]  /*1399f0*/  IADD3 R2, P1, R27, R10, RZ ;  /* 0x0000000a1b027210 */ /* 0x001fc40007f3e0ff */
[----:B------:R-:W-:Y:S03]  /*139a00*/  STL [R1+0x59d4], R15 ;  /* 0x0059d40f01007387 */ /* 0x000fe60000100800 */
[----:B------:R-:W-:Y:S01]  /*139a10*/  IMAD.X R3, R4, 0x1, R11, P1 ;  /* 0x0000000104037824 */ /* 0x000fe200008e060b */
[----:B------:R-:W3:Y:S04]  /*139a20*/  LDL.LU R26, [R1+0xd80] ;  /* 0x000d8000011a7983 */ /* 0x000ee80000300800 */
[----:B------:R-:W3:Y:S04]  /*139a30*/  LDL.LU R23, [R1+0xd84] ;  /* 0x000d840001177983 */ /* 0x000ee80000300800 */
[----:B------:R4:W-:Y:S02]  /*139a40*/  STL.64 [R1+0x4488], R2 ;  /* 0x0044880201007387 */ /* 0x0009e40000100a00 */
[----:B----4-:R-:W-:-:S02]  /*139a50*/  F2FP.SATFINITE.E4M3.F32.PACK_AB_MERGE_C R2, R28, R19, RZ ;  /* 0x000000131c02723e */ /* 0x010fc400048070ff */
[----:B------:R-:W4:Y:S01]  /*139a60*/  LDL.LU R3, [R1+0xd88] ;  /* 0x000d880001037983 */ /* 0x000f220000300800 */
[----:B------:R-:W-:-:S03]  /*139a70*/  IADD3 R28, P1, R27, R12, RZ ;  /* 0x0000000c1b1c7210 */ /* 0x000fc60007f3e0ff */
[----:B------:R-:W4:Y:S02]  /*139a80*/  LDL.LU R20, [R1+0xd8c] ;  /* 0x000d8c0001147983 */ /* 0x000f240000300800 */
[----:B------:R-:W-:Y:S02]  /*139a90*/  IMAD.X R29, R4, 0x1, R13, P1 ;  /* 0x00000001041d7824 */ /* 0x000fe400008e060d */
[----:B------:R-:W-:Y:S04]  /*139aa0*/  STL [R1+0x58d4], R2 ;  /* 0x0058d40201007387 */ /* 0x000fe80000100800 */
[----:B------:R0:W-:Y:S04]  /*139ab0*/  STL.64 [R1+0x4480], R28 ;  /* 0x0044801c01007387 */ /* 0x0001e80000100a00 */
[----:B0-----:R-:W2:Y:S04]  /*139ac0*/  LDL.LU R29, [R1+0x6400] ;  /* 0x00640000011d7983 */ /* 0x001ea80000300800 */
[----:B------:R-:W-:Y:S04]  /*139ad0*/  STL.64 [R1+0x63f8], R12 ;  /* 0x0063f80c01007387 */ /* 0x000fe80000100a00 */
[----:B------:R-:W4:Y:S04]  /*139ae0*/  LDL.LU R28, [R1+0xda0] ;  /* 0x000da000011c7983 */ /* 0x000f280000300800 */
[----:B------:R-:W4:Y:S01]  /*139af0*/  LDL.LU R4, [R1+0xda4] ;  /* 0x000da40001047983 */ /* 0x000f220000300800 */
[----:B--2---:R-:W-:-:S05]  /*139b00*/  F2FP.SATFINITE.E4M3.F32.PACK_AB_MERGE_C R2, R18, R29, RZ ;  /* 0x0000001d1202723e */ /* 0x004fca00048070ff */
[----:B------:R0:W-:Y:S04]  /*139b10*/  STL [R1+0x58d8], R2 ;  /* 0x0058d80201007387 */ /* 0x0001e80000100800 */
[----:B------:R-:W2:Y:S01]  /*139b20*/  LDL.LU R29, [R1+0xda8] ;  /* 0x000da800011d7983 */ /* 0x000ea20000300800 */
[----:B------:R-:W-:Y:S01]  /*139b30*/  VIADD R27, R27, UR6 ;  /* 0x000000061b1b7c36 */ /* 0x000fe20008000000 */
[----:B---3--:R-:W-:Y:S01]  /*139b40*/  F2FP.SATFINITE.E4M3.F32.PACK_AB_MERGE_C R0, R0, R14, RZ ;  /* 0x0000000e0000723e */ /* 0x008fe200048070ff */
[----:B------:R-:W-:Y:S01]  /*139b50*/  ULDC UR6, c[0x0][0x248] ;  /* 0x0000920000067ab9 */ /* 0x000fe20000000800 */
[----:B------:R-:W-:Y:S02]  /*139b60*/  F2FP.SATFINITE.E4M3.F32.PACK_AB_MERGE_C R15, R24, R21, RZ ;  /* 0x00000015180f723e */ /* 0x000fe400048070ff */
[----:B0-----:R-:W-:-:S02]  /*139b70*/  SHF.R.S32.HI R2, RZ, 0x1f, R27 ;  /* 0x0000001fff027819 */ /* 0x001fc4000001141b */
[----:B------:R-:W-:Y:S02]  /*139b80*/  IADD3 R12, P1, R27, R6, RZ ;  /* 0x000000061b0c7210 */ /* 0x000fe40007f3e0ff */
[----:B------:R-:W-:-:S03]  /*139b90*/  F2FP.SATFINITE.E4M3.F32.PACK_AB_MERGE_C R5, R5, R17, RZ ;  /* 0x000000110505723e */ /* 0x000fc600048070ff */
[----:B------:R-:W-:Y:S01]  /*139ba0*/  IMAD.X R13, R2, 0x1, R7, P1 ;  /* 0x00000001020d7824 */ /* 0x000fe200008e0607 */
[----:B----4-:R-:W-:Y:S01]  /*139bb0*/  F2FP.SATFINITE.E4M3.F32.PACK_AB_MERGE_C R3, R20, R3, RZ ;  /* 0x000000031403723e */ /* 0x010fe200048070ff */
[----:B--2---:R-:W-:Y:S04]  /*139bc0*/  STL [R1+0x63f0], R29 ;  /* 0x0063f01d01007387 */ /* 0x004fe80000100800 */
[----:B------:R0:W-:Y:S04]  /*139bd0*/  STL [R1+0x5898], R0 ;  /* 0x0058980001007387 */ /* 0x0001e80000100800 */
[----:B------:R-:W2:Y:S04]  /*139be0*/  LDL.LU R18, [R1+0xdac] ;  /* 0x000dac0001127983 */ /* 0x000ea80000300800 */
[----:B------:R-:W3:Y:S04]  /*139bf0*/  LDL.LU R14, [R1+0xdb0] ;  /* 0x000db000010e7983 */ /* 0x000ee80000300800 */
[----:B0-----:R-:W3:Y:S04]  /*139c00*/  LDL.LU R0, [R1+0xdb4] ;  /* 0x000db40001007983 */ /* 0x001ee80000300800 */
[----:B------:R-:W-:Y:S04]  /*139c10*/  STL [R1+0x5890], R15 ;  /* 0x0058900f01007387 */ /* 0x000fe80000100800 */
[----:B------:R-:W4:Y:S04]  /*139c20*/  LDL.LU R21, [R1+0xdb8] ;  /* 0x000db80001157983 */ /* 0x000f280000300800 */
[----:B------:R-:W4:Y:S04]  /*139c30*/  LDL.LU R24, [R1+0xdbc] ;  /* 0x000dbc0001187983 */ /* 0x000f280000300800 */
[----:B------:R0:W-:Y:S04]  /*139c40*/  STL.64 [R1+0x4460], R12 ;  /* 0x0044600c01007387 */ /* 0x0001e80000100a00 */
[----:B------:R1:W-:Y:S04]  /*139c50*/  STL [R1+0x5858], R5 ;  /* 0x0058580501007387 */ /* 0x0003e80000100800 */
[----:B------:R-:W4:Y:S01]  /*139c60*/  LDL.LU R17, [R1+0xdc0] ;  /* 0x000dc00001117983 */ /* 0x000f220000300800 */
[----:B0-----:R-:W-:-:S03]  /*139c70*/  F2FP.SATFINITE.E4M3.F32.PACK_AB_MERGE_C R12, R22, R25, RZ ;  /* 0x00000019160c723e */ /* 0x001fc600048070ff */
[----:B-1----:R-:W4:Y:S04]  /*139c80*/  LDL.LU R5, [R1+0xdc4] ;  /* 0x000dc40001057983 */ /* 0x002f280000300800 */
[----:B------:R0:W-:Y:S04]  /*139c90*/  STL [R1+0x5860], R12 ;  /* 0x0058600c01007387 */ /* 0x0001e80000100800 */
[----:B------:R-:W4:Y:S04]  /*139ca0*/  LDL.LU R25, [R1+0xdc8] ;  /* 0x000dc80001197983 */ /* 0x000f280000300800 */
[----:B------:R-:W4:Y:S01]  /*139cb0*/  LDL.LU R22, [R1+0xdcc] ;  /* 0x000dcc0001167983 */ /* 0x000f220000300800 */
[----:B0-----:R-:W-:-:S05]  /*139cc0*/  IADD3 R12, P1, R27, R8, RZ ;  /* 0x000000081b0c7210 */ /* 0x001fca0007f3e0ff */
[----:B------:R-:W-:Y:S01]  /*139cd0*/  IMAD.X R13, R2, 0x1, R9, P1 ;  /* 0x00000001020d7824 */ /* 0x000fe200008e0609 */
[----:B------:R-:W-:-:S04]  /*139ce0*/  F2FP.SATFINITE.E4M3.F32.PACK_AB_MERGE_C R15, R23, R26, RZ ;  /* 0x0000001a170f723e */ /* 0x000fc800048070ff */
[----:B------:R0:W-:Y:S04]  /*139cf0*/  STL.64 [R1+0x4450], R12 ;  /* 0x0044500c01007387 */ /* 0x0001e80000100a00 */
[----:B------:R-:W-:Y:S01]  /*139d00*/  STL [R1+0x5808], R15 ;  /* 0x0058080f01007387 */ /* 0x000fe20000100800 */
[----:B0-----:R-:W-:-:S03]  /*139d10*/  IADD3 R12, P1, R27, R10, RZ ;  /* 0x0000000a1b0c7210 */ /* 0x001fc60007f3e0ff */
[----:B------:R-:W-:Y:S02]  /*139d20*/  STL [R1+0x5818], R3 ;  /* 0x0058180301007387 */ /* 0x000fe40000100800 */
[----:B------:R-:W-:-:S05]  /*139d30*/  IMAD.X R13, R2, 0x1, R11, P1 ;  /* 0x00000001020d7824 */ /* 0x000fca00008e060b */
[----:B------:R0:W-:Y:S04]  /*139d40*/  STL.64 [R1+0x4440], R12 ;  /* 0x0044400c01007387 */ /* 0x0001e80000100a00 */
[----:B0-----:R-:W2:Y:S01]  /*139d50*/  LDL.LU.64 R12, [R1+0x63f8] ;  /* 0x0063f800010c7983 */ /* 0x001ea20000300a00 */
[----:B------:R-:W-:-:S03]  /*139d60*/  F2FP.SATFINITE.E4M3.F32.PACK_AB_MERGE_C R4, R4, R28, RZ ;  /* 0x0000001c0404723e */ /* 0x000fc600048070ff */
[----:B------:R-:W4:Y:S04]  /*139d70*/  LDL.LU R26, [R1+0xdd0] ;  /* 0x000dd000011a7983 */ /* 0x000f280000300800 */
[----:B------:R-:W4:Y:S04]  /*139d80*/  LDL.LU R23, [R1+0xdd4] ;  /* 0x000dd40001177983 */ /* 0x000f280000300800 */
[----:B------:R-:W4:Y:S04]  /*139d90*/  LDL.LU R3, [R1+0xdd8] ;  /* 0x000dd80001037983 */ /* 0x000f280000300800 */
[----:B------:R-:W4:Y:S04]  /*139da0*/  LDL.LU R20, [R1+0xddc] ;  /* 0x000ddc0001147983 */ /* 0x000f280000300800 */
[----:B------:R-:W-:Y:S01]  /*139db0*/  STL [R1+0x57d0], R4 ;  /* 0x0057d00401007387 */ /* 0x000fe20000100800 */
[----:B--2---:R-:W-:-:S05]  /*139dc0*/  IADD3 R28, P1, R27, R12, RZ ;  /* 0x0000000c1b1c7210 */ /* 0x004fca0007f3e0ff */
[----:B------:R-:W-:-:S05]  /*139dd0*/  IMAD.X R29, R2, 0x1, R13, P1 ;  /* 0x00000001021d7824 */ /* 0x000fca00008e060d */
        /* <DEDUP_REMOVED lines=11> */
[----:B----4-:R-:W-:Y:S02]  /*139e90*/  F2FP.SATFINITE.E4M3.F32.PACK_AB_MERGE_C R15, R24, R21, RZ ;  /* 0x00000015180f723e */ /* 0x010fe400048070ff */
[----:B0-----:R-:W-:-:S02]  /*139ea0*/  SHF.R.S32.HI R2, RZ, 0x1f, R27 ;  /* 0x0000001fff027819 */ /* 0x001fc4000001141b */
[----:B------:R-:W-:Y:S02]  /*139eb0*/  IADD3 R12, P1, R27, R6, RZ ;  /* 0x000000061b0c7210 */ /* 0x000fe40007f3e0ff */
[----:B------:R-:W-:-:S03]  /*139ec0*/  F2FP.SATFINITE.E4M3.F32.PACK_AB_MERGE_C R5, R5, R17, RZ ;  /* 0x000000110505723e */ /* 0x000fc600048070ff */
[----:B------:R-:W-:Y:S01]  /*139ed0*/  IMAD.X R13, R2, 0x1, R7, P1 ;  /* 0x00000001020d7824 */ /* 0x000fe200008e0607 */
[----:B------:R-:W-:Y:S01]  /*139ee0*/  F2FP.SATFINITE.E4M3.F32.PACK_AB_MERGE_C R3, R20, R3, RZ ;  /* 0x000000031403723e */ /* 0x000fe200048070ff */
        /* <DEDUP_REMOVED lines=44> */
[----:B------:R-:W-:-:S03]  /*13a1b0*/  ULDC UR6, c[0x0][0x248] ;  /* 0x0000920000067ab9 */ /* 0x000fc60000000800 */
[----:B0-----:R-:W-:Y:S02]  /*13a1c0*/  SHF.R.S32.HI R2, RZ, 0x1f, R27 ;  /* 0x0000001fff027819 */ /* 0x001fe4000001141b */
[----:B------:R-:W-:Y:S02]  /*13a1d0*/  IADD3 R12, P1, R27, R6, RZ ;  /* 0x000000061b0c7210 */ /* 0x000fe40007f3e0ff */
[----:B----4-:R-:W-:-:S03]  /*13a1e0*/  F2FP.SATFINITE.E4M3.F32.PACK_AB_MERGE_C R15, R24, R21, RZ ;  /* 0x00000015180f723e */ /* 0x010fc600048070ff */
        /* <DEDUP_REMOVED lines=8> */
[----:B------:R0:W-:Y:S04]  /*13a270*/  STL.64 [R1+0x43c8], R12 ;  /* 0x0043c80c01007387 */ /* 0x0001e80000100a00 */
[----:B------:R-:W4:Y:S01]  /*13a280*/  LDL.LU R16, [R1+0xe48] ;  /* 0x000e480001107983 */ /* 0x000f220000300800 */
[----:B0-----:R-:W-:-:S02]  /*13a290*/  F2FP.SATFINITE.E4M3.F32.PACK_AB_MERGE_C R12, R5, R17, RZ ;  /* 0x00000011050c723e */ /* 0x001fc400048070ff */
[----:B------:R-:W-:-:S03]  /*13a2a0*/  F2FP.SATFINITE.E4M3.F32.PACK_AB_MERGE_C R5, R22, R25, RZ ;  /* 0x000000191605723e */ /* 0x000fc600048070ff */
[----:B------:R0:W-:Y:S04]  /*13a2b0*/  STL [R1+0x5c0], R12 ;  /* 0x0005c00c01007387 */ /* 0x0001e80000100800 */
[----:B------:R-:W4:Y:S01]  /*13a2c0*/  LDL.LU R19, [R1+0xe4c] ;  /* 0x000e4c0001137983 */ /* 0x000f220000300800 */
[----:B0-----:R-:W-:-:S03]  /*13a2d0*/  IADD3 R12, P1, R27, R8, RZ ;  /* 0x000000081b0c7210 */ /* 0x001fc60007f3e0ff */
[----:B------:R0:W-:Y:S02]  /*13a2e0*/  STL [R1+0x5ec], R5 ;  /* 0x0005ec0501007387 */ /* 0x0001e40000100800 */
[----:B------:R-:W-:Y:S02]  /*13a2f0*/  IMAD.X R13, R2, 0x1, R9, P1 ;  /* 0x00000001020d7824 */ /* 0x000fe400008e0609 */
[----:B------:R-:W2:Y:S04]  /*13a300*/  LDL.LU R17, [R1+0xe50] ;  /* 0x000e500001117983 */ /* 0x000ea80000300800 */
[----:B0-----:R-:W2:Y:S04]  /*13a310*/  LDL.LU R5, [R1+0xe54] ;  /* 0x000e540001057983 */ /* 0x001ea80000300800 */
[----:B------:R-:W2:Y:S04]  /*13a320*/  LDL.LU R25, [R1+0xe58] ;  /* 0x000e580001197983 */ /* 0x000ea80000300800 */
[----:B------:R-:W2:Y:S04]  /*13a330*/  LDL.LU R22, [R1+0xe5c] ;  /* 0x000e5c0001167983 */ /* 0x000ea80000300800 */
[----:B------:R0:W-:Y:S02]  /*13a340*/  STL.64 [R1+0x43b8], R12 ;  /* 0x0043b80c01007387 */ /* 0x0001e40000100a00 */
[----:B0-----:R-:W-:-:S02]  /*13a350*/  F2FP.SATFINITE.E4M3.F32.PACK_AB_MERGE_C R12, R23, R26, RZ ;  /* 0x0000001a170c723e */ /* 0x001fc400048070ff */
[----:B------:R-:W2:Y:S04]  /*13a360*/  LDL.LU R26, [R1+0xe60] ;  /* 0x000e6000011a7983 */ /* 0x000ea80000300800 */
[----:B------:R0:W-:Y:S04]  /*13a370*/  STL [R1+0x5a8], R12 ;  /* 0x0005a80c01007387 */ /* 0x0001e80000100800 */
[----:B------:R-:W2:Y:S01]  /*13a380*/  LDL.LU R23, [R1+0xe64] ;  /* 0x000e640001177983 */ /* 0x000ea20000300800 */
[----:B0-----:R-:W-:-:S03]  /*13a390*/  IADD3 R12, P1, R27, R10, RZ ;  /* 0x0000000a1b0c7210 */ /* 0x001fc60007f3e0ff */
[----:B------:R0:W-:Y:S02]  /*13a3a0*/  STL [R1+0x5b4], R3 ;  /* 0x0005b40301007387 */ /* 0x0001e40000100800 */
[----:B------:R-:W-:Y:S02]  /*13a3b0*/  IMAD.X R13, R2, 0x1, R11, P1 ;  /* 0x00000001020d7824 */ /* 0x000fe400008e060b */
[----:B0-----:R-:W2:Y:S04]  /*13a3c0*/  LDL.LU R3, [R1+0xe68] ;  /* 0x000e680001037983 */ /* 0x001ea80000300800 */
[----:B------:R-:W2:Y:S04]  /*13a3d0*/  LDL.LU R20, [R1+0xe6c] ;  /* 0x000e6c0001147983 */ /* 0x000ea80000300800 */
[----:B------:R0:W-:Y:S04]  /*13a3e0*/  STL.64 [R1+0x43a8], R12 ;  /* 0x0043a80c01007387 */ /* 0x0001e80000100a00 */
[----:B0-----:R-:W3:Y:S01]  /*13a3f0*/  LDL.LU.64 R12, [R1+0x63d8] ;  /* 0x0063d800010c7983 */ /* 0x001ee20000300a00 */
[----:B------:R-:W-:-:S05]  /*13a400*/  F2FP.SATFINITE.E4M3.F32.PACK_AB_MERGE_C R4, R4, R28, RZ ;  /* 0x0000001c0404723e */ /* 0x000fca00048070ff */
[----:B------:R-:W-:Y:S01]  /*13a410*/  STL [R1+0x54c], R4 ;  /* 0x00054c0401007387 */ /* 0x000fe20000100800 */
[----:B---3--:R-:W-:-:S05]  /*13a420*/  IADD3 R28, P1, R27, R12, RZ ;  /* 0x0000000c1b1c7210 */ /* 0x008fca0007f3e0ff */
[----:B------:R-:W-:-:S05]  /*13a430*/  IMAD.X R29, R2, 0x1, R13, P1 ;  /* 0x00000001021d7824 */ /* 0x000fca00008e060d */
[----:B------:R0:W-:Y:S04]  /*13a440*/  STL.64 [R1+0x43a0], R28 ;  /* 0x0043a01c01007387 */ /* 0x0001e80000100a00 */
[----:B0-----:R-:W3:Y:S01]  /*13a450*/  LDL.LU R29, [R1+0x63d0] ;  /* 0x0063d000011d7983 */ /* 0x001ee20000300800 */
[----:B------:R-:W-:Y:S01]  /*13a460*/  VIADD R27, R27, UR6 ;  /* 0x000000061b1b7c36 */ /* 0x000fe20008000000 */
[----:B------:R-:W-:Y:S01]  /*13a470*/  F2FP.SATFINITE.E4M3.F32.PACK_AB_MERGE_C R0, R0, R14, RZ ;  /* 0x0000000e0000723e */ /* 0x000fe200048070ff */
[----:B------:R-:W-:Y:S01]  /*13a480*/  ULDC UR6, c[0x0][0x248] ;  /* 0x0000920000067ab9 */ /* 0x000fe20000000800 */
[----:B------:R0:W-:Y:S04]  /*13a490*/  STL.64 [R1+0x63c8], R12 ;  /* 0x0063c80c01007387 */ /* 0x0001e80000100a00 */
[----:B------:R-:W3:Y:S04]  /*13a4a0*/  LDL.LU R21, [R1+0xe70] ;  /* 0x000e700001157983 */ /* 0x000ee80000300800 */
[----:B------:R-:W3:Y:S01]  /*13a4b0*/  LDL.LU R24, [R1+0xe74] ;  /* 0x000e740001187983 */ /* 0x000ee20000300800 */
[----:B0-----:R-:W-:-:S02]  /*13a4c0*/  IADD3 R12, P1, R27, R6, RZ ;  /* 0x000000061b0c7210 */ /* 0x001fc40007f3e0ff */
[----:B----4-:R-:W-:Y:S02]  /*13a4d0*/  F2FP.SATFINITE.E4M3.F32.PACK_AB_MERGE_C R15, R19, R16, RZ ;  /* 0x00000010130f723e */ /* 0x010fe400048070ff */
[----:B--2---:R-:W-:Y:S02]  /*13a4e0*/  F2FP.SATFINITE.E4M3.F32.PACK_AB_MERGE_C R5, R5, R17, RZ ;  /* 0x000000110505723e */ /* 0x004fe400048070ff */
[----:B------:R-:W-:Y:S02]  /*13a4f0*/  F2FP.SATFINITE.E4M3.F32.PACK_AB_MERGE_C R3, R20, R3, RZ ;  /* 0x000000031403723e */ /* 0x000fe400048070ff */
[----:B---3--:R-:W-:-:S05]  /*13a500*/  F2FP.SATFINITE.E4M3.F32.PACK_AB_MERGE_C R2, R18, R29, RZ ;  /* 0x0000001d1202723e */ /* 0x008fca00048070ff */
[----:B------:R0:W-:Y:S04]  /*13a510*/  STL [R1+0x56c], R2 ;  /* 0x00056c0201007387 */ /* 0x0001e80000100800 */
[----:B------:R-:W2:Y:S04]  /*13a520*/  LDL.LU R29, [R1+0xe78] ;  /* 0x000e7800011d7983 */ /* 0x000ea80000300800 */
[----:B------:R-:W2:Y:S01]  /*13a530*/  LDL.LU R18, [R1+0xe7c] ;  /* 0x000e7c0001127983 */ /* 0x000ea20000300800 */
[----:B0-----:R-:W-:-:S03]  /*13a540*/  SHF.R.S32.HI R2, RZ, 0x1f, R27 ;  /* 0x0000001fff027819 */ /* 0x001fc6000001141b */
[----:B------:R0:W-:Y:S02]  /*13a550*/  STL [R1+0x4e8], R0 ;  /* 0x0004e80001007387 */ /* 0x0001e40000100800 */
[----:B------:R-:W-:Y:S02]  /*13a560*/  IMAD.X R13, R2, 0x1, R7, P1 ;  /* 0x00000001020d7824 */ /* 0x000fe400008e0607 */
[----:B------:R-:W3:Y:S04]  /*13a570*/  LDL.LU R28, [R1+0xe90] ;  /* 0x000e9000011c7983 */ /* 0x000ee80000300800 */
[----:B------:R-:W3:Y:S04]  /*13a580*/  LDL.LU R4, [R1+0xe94] ;  /* 0x000e940001047983 */ /* 0x000ee80000300800 */
[----:B------:R-:W4:Y:S04]  /*13a590*/  LDL.LU R14, [R1+0xe98] ;  /* 0x000e9800010e7983 */ /* 0x000f280000300800 */
[----:B0-----:R-:W4:Y:S04]  /*13a5a0*/  LDL.LU R0, [R1+0xe9c] ;  /* 0x000e9c0001007983 */ /* 0x001f280000300800 */
[----:B------:R-:W-:Y:S04]  /*13a5b0*/  STL [R1+0x51c], R15 ;  /* 0x00051c0f01007387 */ /* 0x000fe80000100800 */
[----:B------:R0:W-:Y:S04]  /*13a5c0*/  STL.64 [R1+0x4380], R12 ;  /* 0x0043800c01007387 */ /* 0x0001e80000100a00 */
[----:B------:R-:W4:Y:S04]  /*13a5d0*/  LDL.LU R17, [R1+0xea0] ;  /* 0x000ea00001117983 */ /* 0x000f280000300800 */
[----:B------:R1:W-:Y:S01]  /*13a5e0*/  STL [R1+0x4c8], R5 ;  /* 0x0004c80501007387 */ /* 0x0003e20000100800 */
[----:B0-----:R-:W-:-:S03]  /*13a5f0*/  F2FP.SATFINITE.E4M3.F32.PACK_AB_MERGE_C R12, R22, R25, RZ ;  /* 0x00000019160c723e */ /* 0x001fc600048070ff */
[----:B-1----:R-:W4:Y:S04]  /*13a600*/  LDL.LU R5, [R1+0xea4] ;  /* 0x000ea40001057983 */ /* 0x002f280000300800 */
        /* <DEDUP_REMOVED lines=8> */
[----:B------:R-:W-:Y:S04]  /*13a690*/  STL [R1+0x43c], R12 ;  /* 0x00043c0c01007387 */ /* 0x000fe80000100800 */
[----:B------:R-:W4:Y:S04]  /*13a6a0*/  LDL.LU R23, [R1+0xeb4] ;  /* 0x000eb40001177983 */ /* 0x000f280000300800 */
[----:B------:R0:W-:Y:S04]  /*13a6b0*/  STL [R1+0x46c], R3 ;  /* 0x00046c0301007387 */ /* 0x0001e80000100800 */
[----:B0-----:R-:W4:Y:S04]  /*13a6c0*/  LDL.LU R3, [R1+0xeb8] ;  /* 0x000eb80001037983 */ /* 0x001f280000300800 */
[----:B------:R-:W2:Y:S01]  /*13a6d0*/  LDL.LU R20, [R1+0xebc] ;  /* 0x000ebc0001147983 */ /* 0x000ea20000300800 */
[----:B------:R-:W-:-:S05]  /*13a6e0*/  IADD3 R12, P1, R27, R10, RZ ;  /* 0x0000000a1b0c7210 */ /* 0x000fca0007f3e0ff */
[----:B------:R-:W-:Y:S01]  /*13a6f0*/  IMAD.X R13, R2, 0x1, R11, P1 ;  /* 0x00000001020d7824 */ /* 0x000fe200008e060b */
[----:B--2---:R-:W-:Y:S04]  /*13a700*/  STL [R1+0x63c0], R20 ;  /* 0x0063c01401007387 */ /* 0x004fe80000100800 */
[----:B------:R0:W-:Y:S04]  /*13a710*/  STL.64 [R1+0x4368], R12 ;  /* 0x0043680c01007387 */ /* 0x0001e80000100a00 */
[----:B0-----:R-:W2:Y:S01]  /*13a720*/  LDL.LU.64 R12, [R1+0x63c8] ;  /* 0x0063c800010c7983 */ /* 0x001ea20000300a00 */
[----:B------:R-:W-:-:S05]  /*13a730*/  F2FP.SATFINITE.E4M3.F32.PACK_AB_MERGE_C R15, R24, R21, RZ ;  /* 0x00000015180f723e */ /* 0x000fca00048070ff */
[----:B------:R-:W-:Y:S01]  /*13a740*/  STL [R1+0x3fc], R15 ;  /* 0x0003fc0f01007387 */ /* 0x000fe20000100800 */
[----:B--2---:R-:W-:-:S05]  /*13a750*/  IADD3 R20, P1, R27, R12, RZ ;  /* 0x0000000c1b147210 */ /* 0x004fca0007f3e0ff */
[----:B------:R-:W-:Y:S01]  /*13a760*/  IMAD.X R21, R2, 0x1, R13, P1 ;  /* 0x0000000102157824 */ /* 0x000fe200008e060d */
[----:B------:R-:W-:Y:S02]  /*13a770*/  F2FP.SATFINITE.E4M3.F32.PACK_AB_MERGE_C R2, R18, R29, RZ ;  /* 0x0000001d1202723e */ /* 0x000fe400048070ff */
[----:B------:R-:W2:Y:S04]  /*13a780*/  LDL.LU R29, [R1+0xec0] ;  /* 0x000ec000011d7983 */ /* 0x000ea80000300800 */
[----:B------:R-:W2:Y:S04]  /*13a790*/  LDL.LU R18, [R1+0xec4] ;  /* 0x000ec40001127983 */ /* 0x000ea80000300800 */
[----:B------:R-:W-:Y:S04]  /*13a7a0*/  STL.64 [R1+0x4360], R20 ;  /* 0x0043601401007387 */ /* 0x000fe80000100a00 */
[----:B------:R3:W-:Y:S02]  /*13a7b0*/  STL [R1+0x3f8], R2 ;  /* 0x0003f80201007387 */ /* 0x0007e40000100800 */
[----:B---3--:R-:W-:-:S05]  /*13a7c0*/  F2FP.SATFINITE.E4M3.F32.PACK_AB_MERGE_C R2, R4, R28, RZ ;  /* 0x0000001c0402723e */ /* 0x008fca00048070ff */
[----:B------:R0:W-:Y:S04]  /*13a7d0*/  STL [R1+0x3ec], R2 ;  /* 0x0003ec0201007387 */ /* 0x0001e80000100800 */
[----:B0-----:R-:W3:Y:S01]  /*13a7e0*/  LDL.LU R2, [R1+0xec8] ;  /* 0x000ec80001027983 */ /* 0x001ee20000300800 */
[----:B------:R-:W-:Y:S01]  /*13a7f0*/  VIADD R27, R27, UR6 ;  /* 0x000000061b1b7c36 */ /* 0x000fe20008000000 */
[----:B----4-:R-:W-:Y:S01]  /*13a800*/  F2FP.SATFINITE.E4M3.F32.PACK_AB_MERGE_C R0, R0, R14, RZ ;  /* 0x0000000e0000723e */ /* 0x010fe200048070ff */
[----:B------:R-:W-:-:S03]  /*13a810*/  ULDC UR6, c[0x0][0x248] ;  /* 0x0000920000067ab9 */ /* 0x000fc60000000800 */
[----:B------:R-:W-:Y:S02]  /*13a820*/  SHF.R.S32.HI R4, RZ, 0x1f, R27 ;  /* 0x0000001fff047819 */ /* 0x000fe4000001141b */
[----:B------:R-:W-:-:S05]  /*13a830*/  IADD3 R20, P1, R27, R6, RZ ;  /* 0x000000061b147210 */ /* 0x000fca0007f3e0ff */
[----:B------:R-:W-:Y:S01]  /*13a840*/  IMAD.X R21, R4, 0x1, R7, P1 ;  /* 0x0000000104157824 */ /* 0x000fe200008e0607 */
[----:B------:R-:W-:Y:S01]  /*13a850*/  F2FP.SATFINITE.E4M3.F32.PACK_AB_MERGE_C R5, R5, R17, RZ ;  /* 0x000000110505723e */ /* 0x000fe200048070ff */
[----:B---3--:R0:W-:Y:S04]  /*13a860*/  STL [R1+0x63bc], R2 ;  /* 0x0063bc0201007387 */ /* 0x0081e80000100800 */
[----:B------:R1:W-:Y:S04]  /*13a870*/  STL [R1+0x3e8], R0 ;  /* 0x0003e80001007387 */ /* 0x0003e80000100800 */
[----:B------:R-:W3:Y:S04]  /*13a880*/  LDL.LU R15, [R1+0xecc] ;  /* 0x000ecc00010f7983 */ /* 0x000ee80000300800 */
[----:B------:R-:W4:Y:S01]  /*13a890*/  LDL.LU R14, [R1+0xed0] ;  /* 0x000ed000010e7983 */ /* 0x000f220000300800 */
[----:B0-----:R-:W-:-:S03]  /*13a8a0*/  F2FP.SATFINITE.E4M3.F32.PACK_AB_MERGE_C R2, R22, R25, RZ ;  /* 0x000000191602723e */ /* 0x001fc600048070ff */
[----:B-1----:R-:W4:Y:S04]  /*13a8b0*/  LDL.LU R0, [R1+0xed4] ;  /* 0x000ed40001007983 */ /* 0x002f280000300800 */
[----:B------:R-:W3:Y:S04]  /*13a8c0*/  LDL.LU R16, [R1+0xed8] ;  /* 0x000ed80001107983 */ /* 0x000ee80000300800 */
[----:B------:R0:W-:Y:S04]  /*13a8d0*/  STL.64 [R1+0x4328], R20 ;  /* 0x0043281401007387 */ /* 0x0001e80000100a00 */
[----:B------:R1:W-:Y:S04]  /*13a8e0*/  STL [R1+0x3e0], R5 ;  /* 0x0003e00501007387 */ /* 0x0003e80000100800 */
[----:B------:R-:W3:Y:S01]  /*13a8f0*/  LDL.LU R19, [R1+0xedc] ;  /* 0x000edc0001137983 */ /* 0x000ee20000300800 */
[----:B0-----:R-:W-:-:S03]  /*13a900*/  IADD3 R20, P1, R27, R8, RZ ;  /* 0x000000081b147210 */ /* 0x001fc60007f3e0ff */
[----:B------:R-:W-:Y:S02]  /*13a910*/  STL [R1+0x3e4], R2 ;  /* 0x0003e40201007387 */ /* 0x000fe40000100800 */
[----:B------:R-:W-:Y:S02]  /*13a920*/  IMAD.X R21, R4, 0x1, R9, P1 ;  /* 0x0000000104157824 */ /* 0x000fe400008e0609 */
[----:B------:R-:W4:Y:S04]  /*13a930*/  LDL.LU R28, [R1+0xee0] ;  /* 0x000ee000011c7983 */ /* 0x000f280000300800 */
[----:B-1----:R-:W4:Y:S04]  /*13a940*/  LDL.LU R5, [R1+0xee4] ;  /* 0x000ee40001057983 */ /* 0x002f280000300800 */
[----:B------:R-:W4:Y:S04]  /*13a950*/  LDL.LU R25, [R1+0xee8] ;  /* 0x000ee80001197983 */ /* 0x000f280000300800 */
[----:B------:R-:W4:Y:S04]  /*13a960*/  LDL.LU R22, [R1+0xeec] ;  /* 0x000eec0001167983 */ /* 0x000f280000300800 */
[----:B------:R0:W-:Y:S04]  /*13a970*/  STL.64 [R1+0x4308], R20 ;  /* 0x0043081401007387 */ /* 0x0001e80000100a00 */
[----:B0-----:R-:W3:Y:S01]  /*13a980*/  LDL.LU R20, [R1+0x63c0] ;  /* 0x0063c00001147983 */ /* 0x001ee20000300800 */
[----:B------:R-:W-:-:S03]  /*13a990*/  F2FP.SATFINITE.E4M3.F32.PACK_AB_MERGE_C R17, R23, R26, RZ ;  /* 0x0000001a1711723e */ /* 0x000fc600048070ff */
[----:B------:R-:W4:Y:S04]  /*13a9a0*/  LDL.LU R24, [R1+0xef0] ;  /* 0x000ef00001187983 */ /* 0x000f280000300800 */
[----:B------:R0:W-:Y:S04]  /*13a9b0*/  STL [R1+0x3d4], R17 ;  /* 0x0003d41101007387 */ /* 0x0001e80000100800 */
[----:B0-----:R-:W4:Y:S01]  /*13a9c0*/  LDL.LU R17, [R1+0xef4] ;  /* 0x000ef40001117983 */ /* 0x001f220000300800 */
[----:B--2---:R-:W-:Y:S02]  /*13a9d0*/  F2FP.SATFINITE.E4M3.F32.PACK_AB_MERGE_C R18, R18, R29, RZ ;  /* 0x0000001d1212723e */ /* 0x004fe400048070ff */
[----:B---3--:R-:W-:-:S05]  /*13a9e0*/  F2FP.SATFINITE.E4M3.F32.PACK_AB_MERGE_C R2, R20, R3, RZ ;  /* 0x000000031402723e */ /* 0x008fca00048070ff */
[----:B------:R0:W-:Y:S04]  /*13a9f0*/  STL [R1+0x3d8], R2 ;  /* 0x0003d80201007387 */ /* 0x0001e80000100800 */
[----:B------:R-:W2:Y:S04]  /*13aa00*/  LDL.LU R26, [R1+0xef8] ;  /* 0x000ef800011a7983 */ /* 0x000ea80000300800 */
[----:B------:R-:W2:Y:S01]  /*13aa10*/  LDL.LU R20, [R1+0xefc] ;  /* 0x000efc0001147983 */ /* 0x000ea20000300800 */
[----:B0-----:R-:W-:-:S05]  /*13aa20*/  IADD3 R2, P1, R27, R10, RZ ;  /* 0x0000000a1b027210 */ /* 0x001fca0007f3e0ff */
[----:B------:R-:W-:-:S05]  /*13aa30*/  IMAD.X R3, R4, 0x1, R11, P1 ;  /* 0x0000000104037824 */ /* 0x000fca00008e060b */
[----:B------:R0:W-:Y:S02]  /*13aa40*/  STL.64 [R1+0x42e8], R2 ;  /* 0x0042e80201007387 */ /* 0x0001e40000100a00 */
[----:B0-----:R-:W-:Y:S02]  /*13aa50*/  IADD3 R2, P1, R27, R12, RZ ;  /* 0x0000000c1b027210 */ /* 0x001fe40007f3e0ff */
[----:B------:R-:W-:Y:S03]  /*13aa60*/  STL [R1+0x3c8], R18 ;  /* 0x0003c81201007387 */ /* 0x000fe60000100800 */
[----:B------:R-:W-:-:S05]  /*13aa70*/  IMAD.X R3, R4, 0x1, R13, P1 ;  /* 0x0000000104037824 */ /* 0x000fca00008e060d */
[----:B------:R0:W-:Y:S04]  /*13aa80*/  STL.64 [R1+0x42e0], R2 ;  /* 0x0042e00201007387 */ /* 0x0001e80000100a00 */
[----:B0-----:R-:W3:Y:S04]  /*13aa90*/  LDL.LU R2, [R1+0x63bc] ;  /* 0x0063bc0001027983 */ /* 0x001ee80000300800 */
[----:B------:R-:W2:Y:S04]  /*13aaa0*/  LDL.LU R21, [R1+0xf00] ;  /* 0x000f000001157983 */ /* 0x000ea80000300800 */
[----:B------:R-:W2:Y:S04]  /*13aab0*/  LDL.LU R23, [R1+0xf04] ;  /* 0x000f040001177983 */ /* 0x000ea80000300800 */
[----:B------:R-:W2:Y:S04]  /*13aac0*/  LDL.LU R4, [R1+0xf08] ;  /* 0x000f080001047983 */ /* 0x000ea80000300800 */
[----:B------:R-:W4:Y:S01]  /*13aad0*/  LDL.LU R3, [R1+0xf0c] ;  /* 0x000f0c0001037983 */ /* 0x000f220000300800 */
[----:B------:R-:W-:Y:S01]  /*13aae0*/  VIADD R27, R27, UR6 ;  /* 0x000000061b1b7c36 */ /* 0x000fe20008000000 */
[----:B------:R-:W-:Y:S01]  /*13aaf0*/  F2FP.SATFINITE.E4M3.F32.PACK_AB_MERGE_C R16, R19, R16, RZ ;  /* 0x000000101310723e */ /* 0x000fe200048070ff */
[----:B------:R-:W-:Y:S01]  /*13ab00*/  ULDC UR6, c[0x0][0x248] ;  /* 0x0000920000067ab9 */ /* 0x000fe20000000800 */
[----:B----4-:R3:W-:Y:S04]  /*13ab10*/  STL [R1+0x63b8], R3 ;  /* 0x0063b80301007387 */ /* 0x0107e80000100800 */
[----:B------:R-:W4:Y:S04]  /*13ab20*/  LDL.LU R29, [R1+0xf10] ;  /* 0x000f1000011d7983 */ /* 0x000f280000300800 */
[----:B------:R-:W4:Y:S01]  /*13ab30*/  LDL.LU R18, [R1+0xf14] ;  /* 0x000f140001127983 */ /* 0x000f220000300800 */
[----:B---3--:R-:W-:-:S02]  /*13ab40*/  F2FP.SATFINITE.E4M3.F32.PACK_AB_MERGE_C R3, R15, R2, RZ ;  /* 0x000000020f03723e */ /* 0x008fc400048070ff */
[----:B------:R-:W-:Y:S02]  /*13ab50*/  F2FP.SATFINITE.E4M3.F32.PACK_AB_MERGE_C R2, R0, R14, RZ ;  /* 0x0000000e0002723e */ /* 0x000fe400048070ff */
[----:B------:R-:W3:Y:S01]  /*13ab60*/  LDL.LU R14, [R1+0xf18] ;  /* 0x000f1800010e7983 */ /* 0x000ee20000300800 */
[----:B------:R-:W-:-:S03]  /*13ab70*/  SHF.R.S32.HI R15, RZ, 0x1f, R27 ;  /* 0x0000001fff0f7819 */ /* 0x000fc6000001141b */
[----:B------:R-:W-:Y:S04]  /*13ab80*/  STL [R1+0x3c4], R3 ;  /* 0x0003c40301007387 */ /* 0x000fe80000100800 */
[----:B------:R-:W3:Y:S04]  /*13ab90*/  LDL.LU R0, [R1+0xf1c] ;  /* 0x000f1c0001007983 */ /* 0x000ee80000300800 */
[----:B------:R0:W-:Y:S02]  /*13aba0*/  STL [R1+0x2dc], R2 ;  /* 0x0002dc0201007387 */ /* 0x0001e40000100800 */
[----:B0-----:R-:W-:-:S02]  /*13abb0*/  IADD3 R2, P1, R27, R6, RZ ;  /* 0x000000061b027210 */ /* 0x001fc40007f3e0ff */
[----:B------:R-:W-:Y:S03]  /*13abc0*/  STL [R1+0x2e0], R16 ;  /* 0x0002e01001007387 */ /* 0x000fe60000100800 */
        /* <DEDUP_REMOVED lines=14> */
[----:B--2---:R-:W-:Y:S01]  /*13acb0*/  F2FP.SATFINITE.E4M3.F32.PACK_AB_MERGE_C R2, R20, R26, RZ ;  /* 0x0000001a1402723e */ /* 0x004fe200048070ff */
[----:B------:R-:W2:Y:S04]  /*13acc0*/  LDL.LU R24, [R1+0xf30] ;  /* 0x000f300001187983 */ /* 0x000ea80000300800 */
[----:B------:R-:W-:Y:S04]  /*13acd0*/  STL [R1+0x2b4], R3 ;  /* 0x0002b40301007387 */ /* 0x000fe80000100800 */
[----:B------:R-:W2:Y:S04]  /*13ace0*/  LDL.LU R17, [R1+0xf34] ;  /* 0x000f340001117983 */ /* 0x000ea80000300800 */
[----:B------:R0:W-:Y:S04]  /*13acf0*/  STL [R1+0x2b8], R2 ;  /* 0x0002b80201007387 */ /* 0x0001e80000100800 */
[----:B------:R-:W2:Y:S04]  /*13ad00*/  LDL.LU R26, [R1+0xf38] ;  /* 0x000f3800011a7983 */ /* 0x000ea80000300800 */
[----:B------:R-:W2:Y:S01]  /*13ad10*/  LDL.LU R20, [R1+0xf3c] ;  /* 0x000f3c0001147983 */ /* 0x000ea20000300800 */
[----:B0-----:R-:W-:-:S05]  /*13ad20*/  IADD3 R2, P1, R27, R10, RZ ;  /* 0x0000000a1b027210 */ /* 0x001fca0007f3e0ff */
[----:B------:R-:W-:-:S05]  /*13ad30*/  IMAD.X R3, R15, 0x1, R11, P1 ;  /* 0x000000010f037824 */ /* 0x000fca00008e060b */
[----:B------:R0:W-:Y:S01]  /*13ad40*/  STL.64 [R1+0x4240], R2 ;  /* 0x0042400201007387 */ /* 0x0001e20000100a00 */
[----:B------:R-:W-:Y:S02]  /*13ad50*/  F2FP.SATFINITE.E4M3.F32.PACK_AB_MERGE_C R16, R23, R21, RZ ;  /* 0x000000151710723e */ /* 0x000fe400048070ff */
[----:B0-----:R-:W-:-:S03]  /*13ad60*/  IADD3 R2, P1, R27, R12, RZ ;  /* 0x0000000c1b027210 */ /* 0x001fc60007f3e0ff */
[----:B------:R-:W-:Y:S02]  /*13ad70*/  STL [R1+0x2a0], R16 ;  /* 0x0002a01001007387 */ /* 0x000fe40000100800 */
[----:B------:R-:W-:-:S05]  /*13ad80*/  IMAD.X R3, R15, 0x1, R13, P1 ;  /* 0x000000010f037824 */ /* 0x000fca00008e060d */
[----:B------:R0:W-:Y:S04]  /*13ad90*/  STL.64 [R1+0x4238], R2 ;  /* 0x0042380201007387 */ /* 0x0001e80000100a00 */
[----:B0-----:R-:W3:Y:S04]  /*13ada0*/  LDL.LU R3, [R1+0x63b8] ;  /* 0x0063b80001037983 */ /* 0x001ee80000300800 */
[----:B------:R-:W2:Y:S01]  /*13adb0*/  LDL.LU R15, [R1+0xf40] ;  /* 0x000f4000010f7983 */ /* 0x000ea20000300800 */
[----:B----4-:R-:W-:Y:S02]  /*13adc0*/  F2FP.SATFINITE.E4M3.F32.PACK_AB_MERGE_C R2, R18, R29, RZ ;  /* 0x0000001d1202723e */ /* 0x010fe400048070ff */
[----:B---3--:R-:W-:-:S05]  /*13add0*/  F2FP.SATFINITE.E4M3.F32.PACK_AB_MERGE_C R3, R3, R4, RZ ;  /* 0x000000040303723e */ /* 0x008fca00048070ff */
[----:B------:R0:W-:Y:S04]  /*13ade0*/  STL [R1+0x29c], R3 ;  /* 0x00029c0301007387 */ /* 0x0001e80000100800 */
[----:B------:R-:W3:Y:S04]  /*13adf0*/  LDL.LU R23, [R1+0xf44] ;  /* 0x000f440001177983 */ /* 0x000ee80000300800 */
[----:B------:R1:W-:Y:S04]  /*13ae00*/  STL [R1+0x28c], R2 ;  /* 0x00028c0201007387 */ /* 0x0003e80000100800 */
[----:B0-----:R-:W4:Y:S01]  /*13ae10*/  LDL.LU R3, [R1+0xf48] ;  /* 0x000f480001037983 */ /* 0x001f220000300800 */
[----:B------:R-:W-:Y:S01]  /*13ae20*/  VIADD R27, R27, UR6 ;  /* 0x000000061b1b7c36 */ /* 0x000fe20008000000 */
[----:B------:R-:W-:Y:S01]  /*13ae30*/  F2FP.SATFINITE.E4M3.F32.PACK_AB_MERGE_C R0, R0, R14, RZ ;  /* 0x0000000e0000723e */ /* 0x000fe200048070ff */
[----:B------:R-:W-:-:S03]  /*13ae40*/  ULDC UR6, c[0x0][0x248] ;  /* 0x0000920000067ab9 */ /* 0x000fc60000000800 */
[----:B------:R-:W-:Y:S02]  /*13ae50*/  SHF.R.S32.HI R4, RZ, 0x1f, R27 ;  /* 0x0000001fff047819 */ /* 0x000fe4000001141b */
[----:B-1----:R-:W-:Y:S01]  /*13ae60*/  IADD3 R2, P1, R27, R6, RZ ;  /* 0x000000061b027210 */ /* 0x002fe20007f3e0ff */
[----:B----4-:R0:W-:Y:S04]  /*13ae70*/  STL [R1+0x63b4], R3 ;  /* 0x0063b40301007387 */ /* 0x0101e80000100800 */
[----:B------:R1:W-:Y:S04]  /*13ae80*/  STL [R1+0x290], R0 ;  /* 0x0002900001007387 */ /* 0x0003e80000100800 */
[----:B------:R-:W4:Y:S01]  /*13ae90*/  LDL.LU R29, [R1+0xf4c] ;  /* 0x000f4c00011d7983 */ /* 0x000f220000300800 */
[----:B0-----:R-:W-:-:S03]  /*13aea0*/  IMAD.X R3, R4, 0x1, R7, P1 ;  /* 0x0000000104037824 */ /* 0x001fc600008e0607 */
[----:B------:R-:W4:Y:S04]  /*13aeb0*/  LDL.LU R16, [R1+0xf50] ;  /* 0x000f500001107983 */ /* 0x000f280000300800 */
[----:B------:R-:W4:Y:S04]  /*13aec0*/  LDL.LU R18, [R1+0xf54] ;  /* 0x000f540001127983 */ /* 0x000f280000300800 */
[----:B------:R-:W4:Y:S04]  /*13aed0*/  LDL.LU R14, [R1+0xf58] ;  /* 0x000f5800010e7983 */ /* 0x000f280000300800 */
[----:B-1----:R-:W4:Y:S04]  /*13aee0*/  LDL.LU R0, [R1+0xf5c] ;  /* 0x000f5c0001007983 */ /* 0x002f280000300800 */
        /* <DEDUP_REMOVED lines=13> */
[----:B--2---:R-:W-:Y:S02]  /*13afc0*/  F2FP.SATFINITE.E4M3.F32.PACK_AB_MERGE_C R3, R17, R24, RZ ;  /* 0x000000181103723e */ /* 0x004fe400048070ff */
[----:B------:R-:W-:-:S03]  /*13afd0*/  F2FP.SATFINITE.E4M3.F32.PACK_AB_MERGE_C R2, R20, R26, RZ ;  /* 0x0000001a1402723e */ /* 0x000fc600048070ff */
[----:B------:R-:W-:Y:S04]  /*13afe0*/  STL [R1+0x26c], R3 ;  /* 0x00026c0301007387 */ /* 0x000fe80000100800 */
[----:B------:R-:W2:Y:S04]  /*13aff0*/  LDL.LU R21, [R1+0xf64] ;  /* 0x000f640001157983 */ /* 0x000ea80000300800 */
[----:B------:R0:W-:Y:S04]  /*13b000*/  STL [R1+0x270], R2 ;  /* 0x0002700201007387 */ /* 0x0001e80000100800 */
[----:B------:R-:W2:Y:S04]  /*13b010*/  LDL.LU R24, [R1+0xf68] ;  /* 0x000f680001187983 */ /* 0x000ea80000300800 */
[----:B------:R-:W4:Y:S01]  /*13b020*/  LDL.LU R17, [R1+0xf6c] ;  /* 0x000f6c0001117983 */ /* 0x000f220000300800 */
[----:B0-----:R-:W-:-:S05]  /*13b030*/  IADD3 R2, P1, R27, R10, RZ ;  /* 0x0000000a1b027210 */ /* 0x001fca0007f3e0ff */
[----:B------:R-:W-:Y:S01]  /*13b040*/  IMAD.X R3, R4, 0x1, R11, P1 ;  /* 0x0000000104037824 */ /* 0x000fe200008e060b */
[----:B---3--:R-:W-:Y:S01]  /*13b050*/  F2FP.SATFINITE.E4M3.F32.PACK_AB_MERGE_C R15, R23, R15, RZ ;  /* 0x0000000f170f723e */ /* 0x008fe200048070ff */
[----:B----4-:R-:W-:Y:S04]  /*13b060*/  STL [R1+0x63b0], R17 ;  /* 0x0063b01101007387 */ /* 0x010fe80000100800 */
[----:B------:R-:W3:Y:S04]  /*13b070*/  LDL.LU R26, [R1+0xf80] ;  /* 0x000f8000011a7983 */ /* 0x000ee80000300800 */
[----:B------:R-:W3:Y:S04]  /*13b080*/  LDL.LU R20, [R1+0xf84] ;  /* 0x000f840001147983 */ /* 0x000ee80000300800 */
[----:B------:R0:W-:Y:S02]  /*13b090*/  STL.64 [R1+0x4198], R2 ;  /* 0x0041980201007387 */ /* 0x0001e40000100a00 */
[----:B0-----:R-:W-:-:S02]  /*13b0a0*/  IADD3 R2, P1, R27, R12, RZ ;  /* 0x0000000c1b027210 */ /* 0x001fc40007f3e0ff */
[----:B------:R-:W-:Y:S03]  /*13b0b0*/  STL [R1+0x258], R15 ;  /* 0x0002580f01007387 */ /* 0x000fe60000100800 */
[----:B------:R-:W-:-:S05]  /*13b0c0*/  IMAD.X R3, R4, 0x1, R13, P1 ;  /* 0x0000000104037824 */ /* 0x000fca00008e060d */
[----:B------:R0:W-:Y:S04]  /*13b0d0*/  STL.64 [R1+0x4190], R2 ;  /* 0x0041900201007387 */ /* 0x0001e80000100a00 */
[----:B0-----:R-:W4:Y:S04]  /*13b0e0*/  LDL.LU R3, [R1+0x63b4] ;  /* 0x0063b40001037983 */ /* 0x001f280000300800 */
[----:B------:R-:W3:Y:S04]  /*13b0f0*/  LDL.LU R23, [R1+0xf88] ;  /* 0x000f880001177983 */ /* 0x000ee80000300800 */
[----:B------:R-:W3:Y:S01]  /*13b100*/  LDL.LU R4, [R1+0xf8c] ;  /* 0x000f8c0001047983 */ /* 0x000ee20000300800 */
[----:B------:R-:W-:Y:S01]  /*13b110*/  VIADD R27, R27, UR6 ;  /* 0x000000061b1b7c36 */ /* 0x000fe20008000000 */
[----:B------:R-:W-:Y:S01]  /*13b120*/  F2FP.SATFINITE.E4M3.F32.PACK_AB_MERGE_C R5, R5, R28, RZ ;  /* 0x0000001c0505723e */ /* 0x000fe200048070ff */
[----:B------:R-:W-:Y:S01]  /*13b130*/  ULDC UR6, c[0x0][0x248] ;  /* 0x0000920000067ab9 */ /* 0x000fe20000000800 */
[----:B----4-:R-:W-:-:S02]  /*13b140*/  F2FP.SATFINITE.E4M3.F32.PACK_AB_MERGE_C R2, R29, R3, RZ ;  /* 0x000000031d02723e */ /* 0x010fc400048070ff */
[----:B------:R-:W4:Y:S04]  /*13b150*/  LDL.LU R3, [R1+0xf90] ;  /* 0x000f900001037983 */ /* 0x000f280000300800 */
[----:B------:R-:W4:Y:S04]  /*13b160*/  LDL.LU R29, [R1+0xf94] ;  /* 0x000f9400011d7983 */ /* 0x000f280000300800 */
[----:B------:R0:W-:Y:S02]  /*13b170*/  STL [R1+0x254], R2 ;  /* 0x0002540201007387 */ /* 0x0001e40000100800 */
[----:B0-----:R-:W-:-:S05]  /*13b180*/  F2FP.SATFINITE.E4M3.F32.PACK_AB_MERGE_C R2, R18, R16, RZ ;  /* 0x000000101202723e */ /* 0x001fca00048070ff */
[----:B------:R0:W-:Y:S02]  /*13b190*/  STL [R1+0x23c], R2 ;  /* 0x00023c0201007387 */ /* 0x0001e40000100800 */
[----:B0-----:R-:W-:Y:S02]  /*13b1a0*/  F2FP.SATFINITE.E4M3.F32.PACK_AB_MERGE_C R2, R0, R14, RZ ;  /* 0x0000000e0002723e */ /* 0x001fe400048070ff */
[----:B------:R-:W-:Y:S02]  /*13b1b0*/  SHF.R.S32.HI R0, RZ, 0x1f, R27 ;  /* 0x0000001fff007819 */ /* 0x000fe4000001141b */
[C---:B------:R-:W-:Y:S01]  /*13b1c0*/  IADD3 R14, P1, R27.reuse, R6, RZ ;  /* 0x000000061b0e7210 */ /* 0x040fe20007f3e0ff */
[----:B------:R0:W-:Y:S04]  /*13b1d0*/  STL [R1+0x238], R2 ;  /* 0x0002380201007387 */ /* 0x0001e80000100800 */
[----:B------:R-:W-:Y:S01]  /*13b1e0*/  IMAD.X R15, R0, 0x1, R7, P1 ;  /* 0x00000001000f7824 */ /* 0x000fe200008e0607 */
[----:B------:R-:W-:Y:S01]  /*13b1f0*/  IADD3 R16, P1, R27, R8, RZ ;  /* 0x000000081b107210 */ /* 0x000fe20007f3e0ff */
[----:B------:R-:W4:Y:S04]  /*13b200*/  LDL.LU R18, [R1+0xf98] ;  /* 0x000f980001127983 */ /* 0x000f280000300800 */
[----:B------:R1:W-:Y:S01]  /*13b210*/  STL.64 [R1+0x4130], R14 ;  /* 0x0041300e01007387 */ /* 0x0003e20000100a00 */
[----:B0-----:R-:W-:Y:S01]  /*13b220*/  F2FP.SATFINITE.E4M3.F32.PACK_AB_MERGE_C R2, R22, R25, RZ ;  /* 0x000000191602723e */ /* 0x001fe200048070ff */
[----:B------:R-:W-:-:S02]  /*13b230*/  IMAD.X R17, R0, 0x1, R9, P1 ;  /* 0x0000000100117824 */ /* 0x000fc400008e0609 */
[----:B-1----:R-:W4:Y:S04]  /*13b240*/  LDL.LU R14, [R1+0xf9c] ;  /* 0x000f9c00010e7983 */ /* 0x002f280000300800 */
[----:B------:R-:W4:Y:S04]  /*13b250*/  LDL.LU R28, [R1+0xfa0] ;  /* 0x000fa000011c7983 */ /* 0x000f280000300800 */
[----:B------:R0:W-:Y:S04]  /*13b260*/  STL [R1+0x22c], R5 ;  /* 0x00022c0501007387 */ /* 0x0001e80000100800 */
[----:B0-----:R-:W4:Y:S04]  /*13b270*/  LDL.LU R5, [R1+0xfa4] ;  /* 0x000fa40001057983 */ /* 0x001f280000300800 */
[----:B------:R-:W-:Y:S04]  /*13b280*/  STL [R1+0x230], R2 ;  /* 0x0002300201007387 */ /* 0x000fe80000100800 */
[----:B------:R-:W4:Y:S04]  /*13b290*/  LDL.LU R25, [R1+0xfa8] ;  /* 0x000fa80001197983 */ /* 0x000f280000300800 */
[----:B------:R-:W4:Y:S04]  /*13b2a0*/  LDL.LU R22, [R1+0xfac] ;  /* 0x000fac0001167983 */ /* 0x000f280000300800 */
[----:B------:R0:W-:Y:S04]  /*13b2b0*/  STL.64 [R1+0x4118], R16 ;  /* 0x0041181001007387 */ /* 0x0001e80000100a00 */
[----:B0-----:R-:W3:Y:S01]  /*13b2c0*/  LDL.LU R17, [R1+0x63b0] ;  /* 0x0063b00001117983 */ /* 0x001ee20000300800 */
[----:B--2---:R-:W-:-:S02]  /*13b2d0*/  F2FP.SATFINITE.E4M3.F32.PACK_AB_MERGE_C R15, R21, R19, RZ ;  /* 0x00000013150f723e */ /* 0x004fc400048070ff */
[----:B------:R-:W-:-:S03]  /*13b2e0*/  IADD3 R16, P1, R27, R10, RZ ;  /* 0x0000000a1b107210 */ /* 0x000fc60007f3e0ff */
[----:B------:R-:W-:Y:S01]  /*13b2f0*/  STL [R1+0x204], R15 ;  /* 0x0002040f01007387 */ /* 0x000fe20000100800 */
[----:B---3--:R-:W-:Y:S01]  /*13b300*/  F2FP.SATFINITE.E4M3.F32.PACK_AB_MERGE_C R2, R17, R24, RZ ;  /* 0x000000181102723e */ /* 0x008fe200048070ff */
[----:B------:R-:W-:-:S04]  /*13b310*/  IMAD.X R17, R0, 0x1, R11, P1 ;  /* 0x0000000100117824 */ /* 0x000fc800008e060b */
[----:B------:R0:W-:Y:S04]  /*13b320*/  STL [R1+0x20c], R2 ;  /* 0x00020c0201007387 */ /* 0x0001e80000100800 */
[----:B------:R1:W-:Y:S01]  /*13b330*/  STL.64 [R1+0x63a8], R10 ;  /* 0x0063a80a01007387 */ /* 0x0003e20000100a00 */
[----:B0-----:R-:W-:Y:S02]  /*13b340*/  F2FP.SATFINITE.E4M3.F32.PACK_AB_MERGE_C R2, R20, R26, RZ ;  /* 0x0000001a1402723e */ /* 0x001fe400048070ff */
[----:B-1----:R-:W-:Y:S01]  /*13b350*/  IADD3 R10, P1, R27, R12, RZ ;  /* 0x0000000c1b0a7210 */ /* 0x002fe20007f3e0ff */
[----:B------:R-:W-:Y:S04]  /*13b360*/  STL.64 [R1+0x4100], R16 ;  /* 0x0041001001007387 */ /* 0x000fe80000100a00 */
[----:B------:R-:W-:Y:S01]  /*13b370*/  IMAD.X R11, R0, 0x1, R13, P1 ;  /* 0x00000001000b7824 */ /* 0x000fe200008e060d */
[----:B------:R0:W-:Y:S04]  /*13b380*/  STL [R1+0x5894], R2 ;  /* 0x0058940201007387 */ /* 0x0001e80000100800 */
[----:B------:R-:W2:Y:S04]  /*13b390*/  LDL.LU R20, [R1+0xfb0] ;  /* 0x000fb00001147983 */ /* 0x000ea80000300800 */
[----:B------:R-:W2:Y:S01]  /*13b3a0*/  LDL.LU R0, [R1+0xfb4] ;  /* 0x000fb40001007983 */ /* 0x000ea20000300800 */
[----:B0-----:R-:W-:-:S03]  /*13b3b0*/  F2FP.SATFINITE.E4M3.F32.PACK_AB_MERGE_C R2, R4, R23, RZ ;  /* 0x000000170402723e */ /* 0x001fc600048070ff */
[----:B------:R-:W-:Y:S04]  /*13b3c0*/  STL.64 [R1+0x40f8], R10 ;  /* 0x0040f80a01007387 */ /* 0x000fe80000100a00 */
[----:B------:R-:W3:Y:S04]  /*13b3d0*/  LDL.LU R16, [R1+0xfb8] ;  /* 0x000fb80001107983 */ /* 0x000ee80000300800 */
[----:B------:R-:W3:Y:S04]  /*13b3e0*/  LDL.LU R19, [R1+0xfbc] ;  /* 0x000fbc0001137983 */ /* 0x000ee80000300800 */
[----:B------:R4:W-:Y:S04]  /*13b3f0*/  STL [R1+0x58c0], R2 ;  /* 0x0058c00201007387 */ /* 0x0009e80000100800 */
[----:B------:R-:W3:Y:S04]  /*13b400*/  LDL.LU R17, [R1+0xfc0] ;  /* 0x000fc00001117983 */ /* 0x000ee80000300800 */
[----:B------:R-:W3:Y:S01]  /*13b410*/  LDL.LU R26, [R1+0xfc4] ;  /* 0x000fc400011a7983 */ /* 0x000ee20000300800 */
[----:B----4-:R-:W-:Y:S01]  /*13b420*/  F2FP.SATFINITE.E4M3.F32.PACK_AB_MERGE_C R2, R29, R3, RZ ;  /* 0x000000031d02723e */ /* 0x010fe200048070ff */
[----:B------:R-:W-:Y:S01]  /*13b430*/  VIADD R27, R27, UR6 ;  /* 0x000000061b1b7c36 */ /* 0x000fe20008000000 */
[----:B------:R-:W-:-:S03]  /*13b440*/  ULDC UR6, c[0x0][0x248] ;  /* 0x0000920000067ab9 */ /* 0x000fc60000000800 */
[----:B------:R0:W-:Y:S04]  /*13b450*/  STL [R1+0x5848], R2 ;  /* 0x0058480201007387 */ /* 0x0001e80000100800 */
[----:B------:R-:W4:Y:S04]  /*13b460*/  LDL.LU R23, [R1+0xfc8] ;  /* 0x000fc80001177983 */ /* 0x000f280000300800 */
[----:B------:R-:W4:Y:S01]  /*13b470*/  LDL.LU R4, [R1+0xfcc] ;  /* 0x000fcc0001047983 */ /* 0x000f220000300800 */
[----:B0-----:R-:W-:-:S03]  /*13b480*/  F2FP.SATFINITE.E4M3.F32.PACK_AB_MERGE_C R2, R14, R18, RZ ;  /* 0x000000120e02723e */ /* 0x001fc600048070ff */
[----:B------:R-:W4:Y:S04]  /*13b490*/  LDL.LU R3, [R1+0xfd0] ;  /* 0x000fd00001037983 */ /* 0x000f280000300800 */
[----:B------:R-:W4:Y:S01]  /*13b4a0*/  LDL.LU R29, [R1+0xfd4] ;  /* 0x000fd400011d7983 */ /* 0x000f220000300800 */
[----:B------:R-:W-:-:S03]  /*13b4b0*/  IADD3 R10, P1, R27, R6, RZ ;  /* 0x000000061b0a7210 */ /* 0x000fc60007f3e0ff */
[----:B------:R-:W4:Y:S04]  /*13b4c0*/  LDL.LU R18, [R1+0xfd8] ;  /* 0x000fd80001127983 */ /* 0x000f280000300800 */
[----:B------:R-:W4:Y:S04]  /*13b4d0*/  LDL.LU R14, [R1+0xfdc] ;  /* 0x000fdc00010e7983 */ /* 0x000f280000300800 */
[----:B------:R0:W-:Y:S02]  /*13b4e0*/  STL [R1+0x5854], R2 ;  /* 0x0058540201007387 */ /* 0x0001e40000100800 */
[----:B0-----:R-:W-:-:S05]  /*13b4f0*/  SHF.R.S32.HI R2, RZ, 0x1f, R27 ;  /* 0x0000001fff027819 */ /* 0x001fca000001141b */
[----:B------:R-:W-:-:S05]  /*13b500*/  IMAD.X R11, R2, 0x1, R7, P1 ;  /* 0x00000001020b7824 */ /* 0x000fca00008e0607 */
[----:B------:R0:W-:Y:S04]  /*13b510*/  STL.64 [R1+0x4040], R10 ;  /* 0x0040400a01007387 */ /* 0x0001e80000100a00 */
[----:B------:R-:W4:Y:S01]  /*13b520*/  LDL.LU R21, [R1+0xfe0] ;  /* 0x000fe00001157983 */ /* 0x000f220000300800 */
[----:B0-----:R-:W-:Y:S02]  /*13b530*/  F2FP.SATFINITE.E4M3.F32.PACK_AB_MERGE_C R10, R5, R28, RZ ;  /* 0x0000001c050a723e */ /* 0x001fe400048070ff */
        /* <DEDUP_REMOVED lines=9> */
[----:B0-----:R-:W4:Y:S04]  /*13b5d0*/  LDL.LU.64 R10, [R1+0x63a8] ;  /* 0x0063a800010a7983 */ /* 0x001f280000300a00 */
[----:B------:R2:W-:Y:S04]  /*13b5e0*/  STL.64 [R1+0x63a0], R8 ;  /* 0x0063a00801007387 */ /* 0x0005e80000100a00 */
[----:B------:R-:W4:Y:S01]  /*13b5f0*/  LDL.LU R25, [R1+0xff0] ;  /* 0x000ff00001197983 */ /* 0x000f220000300800 */
[----:B--2---:R-:W-:-:S02]  /*13b600*/  F2FP.SATFINITE.E4M3.F32.PACK_AB_MERGE_C R8, R0, R20, RZ ;  /* 0x000000140008723e */ /* 0x004fc400048070ff */
[----:B---3--:R-:W-:Y:S02]  /*13b610*/  F2FP.SATFINITE.E4M3.F32.PACK_AB_MERGE_C R15, R19, R16, RZ ;  /* 0x00000010130f723e */ /* 0x008fe400048070ff */
[----:B----4-:R-:W-:Y:S01]  /*13b620*/  F2FP.SATFINITE.E4M3.F32.PACK_AB_MERGE_C R4, R4, R23, RZ ;  /* 0x000000170404723e */ /* 0x010fe200048070ff */
[----:B------:R-:W-:Y:S04]  /*13b630*/  STL [R1+0x6398], R25 ;  /* 0x0063981901007387 */ /* 0x000fe80000100800 */
[----:B------:R-:W2:Y:S04]  /*13b640*/  LDL.LU R22, [R1+0xff4] ;  /* 0x000ff40001167983 */ /* 0x000ea80000300800 */
[----:B------:R-:W3:Y:S04]  /*13b650*/  LDL.LU R20, [R1+0xff8] ;  /* 0x000ff80001147983 */ /* 0x000ee80000300800 */
[----:B------:R-:W3:Y:S04]  /*13b660*/  LDL.LU R0, [R1+0xffc] ;  /* 0x000ffc0001007983 */ /* 0x000ee80000300800 */
[----:B------:R0:W-:Y:S02]  /*13b670*/  STL [R1+0x57c8], R8 ;  /* 0x0057c80801007387 */ /* 0x0001e40000100800 */
[----:B0-----:R-:W-:-:S02]  /*13b680*/  IADD3 R8, P1, R27, R10, RZ ;  /* 0x0000000a1b087210 */ /* 0x001fc40007f3e0ff */
[----:B------:R-:W-:Y:S03]  /*13b690*/  STL [R1+0x58c4], R15 ;  /* 0x0058c40f01007387 */ /* 0x000fe60000100800 */
[----:B------:R-:W-:-:S05]  /*13b6a0*/  IMAD.X R9, R2, 0x1, R11, P1 ;  /* 0x0000000102097824 */ /* 0x000fca00008e060b */
[----:B------:R0:W-:Y:S02]  /*13b6b0*/  STL.64 [R1+0x3fd8], R8 ;  /* 0x003fd80801007387 */ /* 0x0001e40000100a00 */
[----:B0-----:R-:W-:Y:S02]  /*13b6c0*/  F2FP.SATFINITE.E4M3.F32.PACK_AB_MERGE_C R8, R26, R17, RZ ;  /* 0x000000111a08723e */ /* 0x001fe400048070ff */
[----:B------:R-:W4:Y:S04]  /*13b6d0*/  LDL.LU R17, [R1+0x1000] ;  /* 0x0010000001117983 */ /* 0x000f280000300800 */
[----:B------:R-:W4:Y:S04]  /*13b6e0*/  LDL.LU R26, [R1+0x1004] ;  /* 0x00100400011a7983 */ /* 0x000f280000300800 */
[----:B------:R0:W-:Y:S04]  /*13b6f0*/  STL [R1+0x5794], R8 ;  /* 0x0057940801007387 */ /* 0x0001e80000100800 */
[----:B------:R-:W4:Y:S01]  /*13b700*/  LDL.LU R23, [R1+0x1008] ;  /* 0x0010080001177983 */ /* 0x000f220000300800 */
[----:B0-----:R-:W-:-:S05]  /*13b710*/  IADD3 R8, P1, R27, R12, RZ ;  /* 0x0000000c1b087210 */ /* 0x001fca0007f3e0ff */
[----:B------:R-:W-:Y:S01]  /*13b720*/  IMAD.X R9, R2, 0x1, R13, P1 ;  /* 0x0000000102097824 */ /* 0x000fe200008e060d */
[----:B------:R-:W-:-:S04]  /*13b730*/  F2FP.SATFINITE.E4M3.F32.PACK_AB_MERGE_C R2, R29, R3, RZ ;  /* 0x000000031d02723e */ /* 0x000fc800048070ff */
[----:B------:R-:W-:Y:S04]  /*13b740*/  STL.64 [R1+0x3fd0], R8 ;  /* 0x003fd00801007387 */ /* 0x000fe80000100a00 */
[----:B------:R0:W-:Y:S01]  /*13b750*/  STL [R1+0x5798], R4 ;  /* 0x0057980401007387 */ /* 0x0001e20000100800 */
[----:B------:R-:W-:Y:S01]  /*13b760*/  VIADD R27, R27, UR6 ;  /* 0x000000061b1b7c36 */ /* 0x000fe20008000000 */
[----:B------:R-:W-:Y:S01]  /*13b770*/  F2FP.SATFINITE.E4M3.F32.PACK_AB_MERGE_C R15, R24, R21, RZ ;  /* 0x00000015180f723e */ /* 0x000fe200048070ff */
[----:B------:R-:W-:Y:S01]  /*13b780*/  ULDC UR6, c[0x0][0x248] ;  /* 0x0000920000067ab9 */ /* 0x000fe20000000800 */
[----:B0-----:R-:W4:Y:S04]  /*13b790*/  LDL.LU R4, [R1+0x100c] ;  /* 0x00100c0001047983 */ /* 0x001f280000300800 */
[----:B------:R0:W-:Y:S01]  /*13b7a0*/  STL [R1+0x7b8], R2 ;  /* 0x0007b80201007387 */ /* 0x0001e20000100800 */
[----:B------:R-:W-:-:S03]  /*13b7b0*/  IADD3 R8, P1, R27, R6, RZ ;  /* 0x000000061b087210 */ /* 0x000fc60007f3e0ff */
[----:B------:R-:W4:Y:S04]  /*13b7c0*/  LDL.LU R3, [R1+0x1010] ;  /* 0x0010100001037983 */ /* 0x000f280000300800 */
[----:B------:R-:W4:Y:S01]  /*13b7d0*/  LDL.LU R29, [R1+0x1014] ;  /* 0x00101400011d7983 */ /* 0x000f220000300800 */
[----:B0-----:R-:W-:-:S05]  /*13b7e0*/  F2FP.SATFINITE.E4M3.F32.PACK_AB_MERGE_C R2, R14, R18, RZ ;  /* 0x000000120e02723e */ /* 0x001fca00048070ff */
[----:B------:R0:W-:Y:S04]  /*13b7f0*/  STL [R1+0x5770], R2 ;  /* 0x0057700201007387 */ /* 0x0001e80000100800 */
[----:B------:R-:W4:Y:S04]  /*13b800*/  LDL.LU R18, [R1+0x1018] ;  /* 0x0010180001127983 */ /* 0x000f280000300800 */
[----:B------:R-:W4:Y:S01]  /*13b810*/  LDL.LU R14, [R1+0x101c] ;  /* 0x00101c00010e7983 */ /* 0x000f220000300800 */
[----:B0-----:R-:W-:-:S05]  /*13b820*/  SHF.R.S32.HI R2, RZ, 0x1f, R27 ;  /* 0x0000001fff027819 */ /* 0x001fca000001141b */
[----:B------:R-:W-:-:S05]  /*13b830*/  IMAD.X R9, R2, 0x1, R7, P1 ;  /* 0x0000000102097824 */ /* 0x000fca00008e0607 */
[----:B------:R0:W-:Y:S04]  /*13b840*/  STL.64 [R1+0x3f18], R8 ;  /* 0x003f180801007387 */ /* 0x0001e80000100a00 */
[----:B0-----:R-:W2:Y:S01]  /*13b850*/  LDL.LU.64 R8, [R1+0x63a0] ;  /* 0x0063a00001087983 */ /* 0x001ea20000300a00 */
[----:B------:R-:W-:-:S05]  /*13b860*/  F2FP.SATFINITE.E4M3.F32.PACK_AB_MERGE_C R5, R5, R28, RZ ;  /* 0x0000001c0505723e */ /* 0x000fca00048070ff */
[----:B------:R-:W-:Y:S04]  /*13b870*/  STL [R1+0x6064], R5 ;  /* 0x0060640501007387 */ /* 0x000fe80000100800 */
[----:B------:R-:W-:Y:S01]  /*13b880*/  STL [R1+0x79c], R15 ;  /* 0x00079c0f01007387 */ /* 0x000fe20000100800 */
[----:B--2---:R-:W-:-:S05]  /*13b890*/  IADD3 R24, P1, R27, R8, RZ ;  /* 0x000000081b187210 */ /* 0x004fca0007f3e0ff */
[----:B------:R-:W-:-:S05]  /*13b8a0*/  IMAD.X R25, R2, 0x1, R9, P1 ;  /* 0x0000000102197824 */ /* 0x000fca00008e0609 */
[----:B------:R0:W-:Y:S04]  /*13b8b0*/  STL.64 [R1+0x3ef0], R24 ;  /* 0x003ef01801007387 */ /* 0x0001e80000100a00 */
[----:B0-----:R-:W2:Y:S01]  /*13b8c0*/  LDL.LU R25, [R1+0x6398] ;  /* 0x0063980001197983 */ /* 0x001ea20000300800 */
[----:B---3--:R-:W-:Y:S02]  /*13b8d0*/  F2FP.SATFINITE.E4M3.F32.PACK_AB_MERGE_C R0, R0, R20, RZ ;  /* 0x000000140000723e */ /* 0x008fe400048070ff */
[----:B------:R-:W-:-:S05]  /*13b8e0*/  IADD3 R20, P1, R27, R10, RZ ;  /* 0x0000000a1b147210 */ /* 0x000fca0007f3e0ff */
[----:B------:R-:W-:Y:S01]  /*13b8f0*/  IMAD.X R21, R2, 0x1, R11, P1 ;  /* 0x0000000102157824 */ /* 0x000fe200008e060b */
[----:B--2---:R-:W-:Y:S02]  /*13b900*/  F2FP.SATFINITE.E4M3.F32.PACK_AB_MERGE_C R5, R22, R25, RZ ;  /* 0x000000191605723e */ /* 0x004fe400048070ff */
[----:B------:R-:W2:Y:S04]  /*13b910*/  LDL.LU R25, [R1+0x1020] ;  /* 0x0010200001197983 */ /* 0x000ea80000300800 */
[----:B------:R-:W2:Y:S04]  /*13b920*/  LDL.LU R22, [R1+0x1024] ;  /* 0x0010240001167983 */ /* 0x000ea80000300800 */
[----:B------:R4:W-:Y:S04]  /*13b930*/  STL [R1+0x75c], R5 ;  /* 0x00075c0501007387 */ /* 0x0009e80000100800 */
[----:B------:R-:W-:Y:S04]  /*13b940*/  STL [R1+0x760], R0 ;  /* 0x0007600001007387 */ /* 0x000fe80000100800 */
[----:B------:R0:W-:Y:S01]  /*13b950*/  STL.64 [R1+0x3ec0], R20 ;  /* 0x003ec01401007387 */ /* 0x0001e20000100a00 */
[----:B----4-:R-:W-:-:S03]  /*13b960*/  F2FP.SATFINITE.E4M3.F32.PACK_AB_MERGE_C R5, R26, R17, RZ ;  /* 0x000000111a05723e */ /* 0x010fc600048070ff */
[----:B0-----:R-:W3:Y:S04]  /*13b970*/  LDL.LU R20, [R1+0x1028] ;  /* 0x0010280001147983 */ /* 0x001ee80000300800 */
[----:B------:R-:W3:Y:S04]  /*13b980*/  LDL.LU R0, [R1+0x102c] ;  /* 0x00102c0001007983 */ /* 0x000ee80000300800 */
[----:B------:R0:W-:Y:S04]  /*13b990*/  STL.64 [R1+0x6390], R10 ;  /* 0x0063900a01007387 */ /* 0x0001e80000100a00 */
[----:B------:R1:W-:Y:S01]  /*13b9a0*/  STL [R1+0x6f4], R5 ;  /* 0x0006f40501007387 */ /* 0x0003e20000100800 */
[----:B0-----:R-:W-:-:S03]  /*13b9b0*/  IADD3 R10, P1, R27, R12, RZ ;  /* 0x0000000c1b0a7210 */ /* 0x001fc60007f3e0ff */
[----:B-1----:R-:W4:Y:S02]  /*13b9c0*/  LDL.LU R5, [R1+0x1034] ;  /* 0x0010340001057983 */ /* 0x002f240000300800 */
[----:B------:R-:W-:Y:S02]  /*13b9d0*/  IMAD.X R11, R2, 0x1, R13, P1 ;  /* 0x00000001020b7824 */ /* 0x000fe400008e060d */
[----:B------:R-:W4:Y:S01]  /*13b9e0*/  LDL.LU R24, [R1+0x1038] ;  /* 0x0010380001187983 */ /* 0x000f220000300800 */
[----:B------:R-:W-:-:S03]  /*13b9f0*/  F2FP.SATFINITE.E4M3.F32.PACK_AB_MERGE_C R2, R4, R23, RZ ;  /* 0x000000170402723e */ /* 0x000fc600048070ff */
[----:B------:R-:W4:Y:S04]  /*13ba00*/  LDL.LU R28, [R1+0x103c] ;  /* 0x00103c00011c7983 */ /* 0x000f280000300800 */
[----:B------:R-:W-:Y:S04]  /*13ba10*/  STL.64 [R1+0x3eb8], R10 ;  /* 0x003eb80a01007387 */ /* 0x000fe80000100a00 */
[----:B------:R0:W-:Y:S01]  /*13ba20*/  STL.64 [R1+0x6388], R12 ;  /* 0x0063880c01007387 */ /* 0x0001e20000100a00 */
[----:B------:R-:W-:Y:S01]  /*13ba30*/  VIADD R27, R27, UR6 ;  /* 0x000000061b1b7c36 */ /* 0x000fe20008000000 */
[----:B------:R-:W-:-:S02]  /*13ba40*/  ULDC UR6, c[0x0][0x248] ;  /* 0x0000920000067ab9 */ /* 0x000fc40000000800 */
[----:B0-----:R-:W4:Y:S04]  /*13ba50*/  LDL.LU R13, [R1+0x1030] ;  /* 0x00103000010d7983 */ /* 0x001f280000300800 */
[----:B------:R-:W4:Y:S04]  /*13ba60*/  LDL.LU R17, [R1+0x1040] ;  /* 0x0010400001117983 */ /* 0x000f280000300800 */
[----:B------:R-:W4:Y:S04]  /*13ba70*/  LDL.LU R4, [R1+0x1044] ;  /* 0x0010440001047983 */ /* 0x000f280000300800 */
[----:B------:R0:W-:Y:S02]  /*13ba80*/  STL [R1+0x718], R2 ;  /* 0x0007180201007387 */ /* 0x0001e40000100800 */
[----:B0-----:R-:W-:-:S05]  /*13ba90*/  F2FP.SATFINITE.E4M3.F32.PACK_AB_MERGE_C R2, R29, R3, RZ ;  /* 0x000000031d02723e */ /* 0x001fca00048070ff */
        /* <DEDUP_REMOVED lines=8> */
[----:B0-----:R-:W-:-:S03]  /*13bb20*/  SHF.R.S32.HI R2, RZ, 0x1f, R27 ;  /* 0x0000001fff027819 */ /* 0x001fc6000001141b */
[----:B------:R-:W4:Y:S02]  /*13bb30*/  LDL.LU R18, [R1+0x1058] ;  /* 0x0010580001127983 */ /* 0x000f240000300800 */
[----:B------:R-:W-:Y:S02]  /*13bb40*/  IMAD.X R11, R2, 0x1, R7, P1 ;  /* 0x00000001020b7824 */ /* 0x000fe400008e0607 */
[----:B------:R-:W4:Y:S04]  /*13bb50*/  LDL.LU R14, [R1+0x105c] ;  /* 0x00105c00010e7983 */ /* 0x000f280000300800 */
[----:B------:R-:W4:Y:S04]  /*13bb60*/  LDL.LU R26, [R1+0x1060] ;  /* 0x00106000011a7983 */ /* 0x000f280000300800 */
[----:B------:R-:W4:Y:S04]  /*13bb70*/  LDL.LU R23, [R1+0x1064] ;  /* 0x0010640001177983 */ /* 0x000f280000300800 */
[----:B------:R-:W-:Y:S01]  /*13bb80*/  STL.64 [R1+0x3df8], R10 ;  /* 0x003df80a01007387 */ /* 0x000fe20000100a00 */
[----:B--2---:R-:W-:-:S05]  /*13bb90*/  F2FP.SATFINITE.E4M3.F32.PACK_AB_MERGE_C R3, R22, R25, RZ ;  /* 0x000000191603723e */ /* 0x004fca00048070ff */
[----:B------:R0:W-:Y:S04]  /*13bba0*/  STL [R1+0x580], R3 ;  /* 0x0005800301007387 */ /* 0x0001e80000100800 */
[----:B0-----:R-:W2:Y:S04]  /*13bbb0*/  LDL.LU R3, [R1+0x1068] ;  /* 0x0010680001037983 */ /* 0x001ea80000300800 */
[----:B------:R-:W2:Y:S04]  /*13bbc0*/  LDL.LU R29, [R1+0x106c] ;  /* 0x00106c00011d7983 */ /* 0x000ea80000300800 */
[----:B------:R-:W4:Y:S01]  /*13bbd0*/  LDL.LU R22, [R1+0x1070] ;  /* 0x0010700001167983 */ /* 0x000f220000300800 */
[----:B------:R-:W-:-:S02]  /*13bbe0*/  IADD3 R10, P1, R27, R8, RZ ;  /* 0x000000081b0a7210 */ /* 0x000fc40007f3e0ff */
[----:B---3--:R-:W-:-:S03]  /*13bbf0*/  F2FP.SATFINITE.E4M3.F32.PACK_AB_MERGE_C R0, R0, R20, RZ ;  /* 0x000000140000723e */ /* 0x008fc600048070ff */
[----:B------:R-:W-:Y:S01]  /*13bc00*/  IMAD.X R11, R2, 0x1, R9, P1 ;  /* 0x00000001020b7824 */ /* 0x000fe200008e0609 */
[----:B----4-:R-:W-:Y:S04]  /*13bc10*/  STL [R1+0x6380], R22 ;  /* 0x0063801601007387 */ /* 0x010fe80000100800 */
[----:B------:R0:W-:Y:S04]  /*13bc20*/  STL [R1+0x5ac], R0 ;  /* 0x0005ac0001007387 */ /* 0x0001e80000100800 */
[----:B0-----:R-:W3:Y:S04]  /*13bc30*/  LDL.LU R0, [R1+0x1074] ;  /* 0x0010740001007983 */ /* 0x001ee80000300800 */
[----:B------:R0:W-:Y:S04]  /*13bc40*/  STL.64 [R1+0x3dc8], R10 ;  /* 0x003dc80a01007387 */ /* 0x0001e80000100a00 */
[----:B0-----:R-:W4:Y:S01]  /*13bc50*/  LDL.LU.64 R10, [R1+0x6390] ;  /* 0x00639000010a7983 */ /* 0x001f220000300a00 */
[----:B------:R-:W-:-:S02]  /*13bc60*/  F2FP.SATFINITE.E4M3.F32.PACK_AB_MERGE_C R22, R5, R13, RZ ;  /* 0x0000000d0516723e */ /* 0x000fc400048070ff */
[----:B------:R-:W-:Y:S01]  /*13bc70*/  F2FP.SATFINITE.E4M3.F32.PACK_AB_MERGE_C R5, R28, R24, RZ ;  /* 0x000000181c05723e */ /* 0x000fe200048070ff */
[----:B------:R-:W3:Y:S04]  /*13bc80*/  LDL.LU R25, [R1+0x1078] ;  /* 0x0010780001197983 */ /* 0x000ee80000300800 */
[----:B------:R-:W3:Y:S04]  /*13bc90*/  LDL.LU R20, [R1+0x107c] ;  /* 0x00107c0001147983 */ /* 0x000ee80000300800 */
[----:B------:R-:W-:Y:S04]  /*13bca0*/  STL [R1+0x550], R22 ;  /* 0x0005501601007387 */ /* 0x000fe80000100800 */
[----:B------:R-:W-:Y:S01]  /*13bcb0*/  STL [R1+0x558], R5 ;  /* 0x0005580501007387 */ /* 0x000fe20000100800 */
[----:B----4-:R-:W-:-:S05]  /*13bcc0*/  IADD3 R12, P1, R27, R10, RZ ;  /* 0x0000000a1b0c7210 */ /* 0x010fca0007f3e0ff */
[----:B------:R-:W-:-:S05]  /*13bcd0*/  IMAD.X R13, R2, 0x1, R11, P1 ;  /* 0x00000001020d7824 */ /* 0x000fca00008e060b */
[----:B------:R0:W-:Y:S04]  /*13bce0*/  STL.64 [R1+0x3d90], R12 ;  /* 0x003d900c01007387 */ /* 0x0001e80000100a00 */
[----:B0-----:R-:W4:Y:S01]  /*13bcf0*/  LDL.LU.64 R12, [R1+0x6388] ;  /* 0x00638800010c7983 */ /* 0x001f220000300a00 */
[----:B------:R-:W-:-:S03]  /*13bd00*/  F2FP.SATFINITE.E4M3.F32.PACK_AB_MERGE_C R4, R4, R17, RZ ;  /* 0x000000110404723e */ /* 0x000fc600048070ff */
[----:B------:R-:W3:Y:S04]  /*13bd10*/  LDL.LU R24, [R1+0x1080] ;  /* 0x0010800001187983 */ /* 0x000ee80000300800 */
[----:B------:R-:W3:Y:S04]  /*13bd20*/  LDL.LU R28, [R1+0x1084] ;  /* 0x00108400011c7983 */ /* 0x000ee80000300800 */
[----:B------:R4:W-:Y:S04]  /*13bd30*/  STL [R1+0x50c], R4 ;  /* 0x00050c0401007387 */ /* 0x0009e80000100800 */
[----:B------:R-:W3:Y:S01]  /*13bd40*/  LDL.LU R17, [R1+0x1088] ;  /* 0x0010880001117983 */ /* 0x000ee20000300800 */
[----:B----4-:R-:W-:-:S05]  /*13bd50*/  IADD3 R4, P1, R27, R12, RZ ;  /* 0x0000000c1b047210 */ /* 0x010fca0007f3e0ff */
[----:B------:R-:W-:Y:S01]  /*13bd60*/  IMAD.X R5, R2, 0x1, R13, P1 ;  /* 0x0000000102057824 */ /* 0x000fe200008e060d */
[----:B------:R-:W-:Y:S01]  /*13bd70*/  F2FP.SATFINITE.E4M3.F32.PACK_AB_MERGE_C R2, R21, R19, RZ ;  /* 0x000000131502723e */ /* 0x000fe200048070ff */
[----:B------:R-:W-:Y:S01]  /*13bd80*/  VIADD R27, R27, UR6 ;  /* 0x000000061b1b7c36 */ /* 0x000fe20008000000 */
[----:B------:R-:W-:Y:S02]  /*13bd90*/  ULDC UR6, c[0x0][0x248] ;  /* 0x0000920000067ab9 */ /* 0x000fe40000000800 */
[----:B------:R0:W-:Y:S02]  /*13bda0*/  STL.64 [R1+0x3d88], R4 ;  /* 0x003d880401007387 */ /* 0x0001e40000100a00 */
[----:B0-----:R-:W-:Y:S02]  /*13bdb0*/  F2FP.SATFINITE.E4M3.F32.PACK_AB_MERGE_C R5, R16, R15, RZ ;  /* 0x0000000f1005723e */ /* 0x001fe400048070ff */
[----:B------:R-:W4:Y:S04]  /*13bdc0*/  LDL.LU R4, [R1+0x108c] ;  /* 0x00108c0001047983 */ /* 0x000f280000300800 */
[----:B------:R0:W-:Y:S04]  /*13bdd0*/  STL [R1+0x58f0], R5 ;  /* 0x0058f00501007387 */ /* 0x0001e80000100800 */
[----:B------:R1:W-:Y:S01]  /*13bde0*/  STL [R1+0x49c], R2 ;  /* 0x00049c0201007387 */ /* 0x0003e20000100800 */
[----:B0-----:R-:W-:-:S02]  /*13bdf0*/  F2FP.SATFINITE.E4M3.F32.PACK_AB_MERGE_C R5, R14, R18, RZ ;  /* 0x000000120e05723e */ /* 0x001fc400048070ff */
[C---:B------:R-:W-:Y:S02]  /*13be00*/  IADD3 R14, P1, R27.reuse, R6, RZ ;  /* 0x000000061b0e7210 */ /* 0x040fe40007f3e0ff */
[----:B-1----:R-:W-:Y:S01]  /*13be10*/  SHF.R.S32.HI R2, RZ, 0x1f, R27 ;  /* 0x0000001fff027819 */ /* 0x002fe2000001141b */
[----:B------:R2:W-:Y:S04]  /*13be20*/  STL [R1+0x4b8], R5 ;  /* 0x0004b80501007387 */ /* 0x0005e80000100800 */
[----:B------:R-:W-:Y:S01]  /*13be30*/  IMAD.X R15, R2, 0x1, R7, P1 ;  /* 0x00000001020f7824 */ /* 0x000fe200008e0607 */
[----:B------:R-:W4:Y:S01]  /*13be40*/  LDL.LU R18, [R1+0x1090] ;  /* 0x0010900001127983 */ /* 0x000f220000300800 */
[----:B------:R-:W-:-:S03]  /*13be50*/  IADD3 R22, P1, R27, R8, RZ ;  /* 0x000000081b167210 */ /* 0x000fc60007f3e0ff */
[----:B------:R0:W-:Y:S01]  /*13be60*/  STL.64 [R1+0x3ce8], R14 ;  /* 0x003ce80e01007387 */ /* 0x0001e20000100a00 */
[----:B--2---:R-:W-:Y:S02]  /*13be70*/  F2FP.SATFINITE.E4M3.F32.PACK_AB_MERGE_C R5, R29, R3, RZ ;  /* 0x000000031d05723e */ /* 0x004fe400048070ff */
[----:B0-----:R-:W-:Y:S01]  /*13be80*/  F2FP.SATFINITE.E4M3.F32.PACK_AB_MERGE_C R15, R23, R26, RZ ;  /* 0x0000001a170f723e */ /* 0x001fe200048070ff */
[----:B------:R-:W2:Y:S01]  /*13be90*/  LDL.LU R14, [R1+0x1094] ;  /* 0x00109400010e7983 */ /* 0x000ea20000300800 */
[----:B------:R-:W-:-:S03]  /*13bea0*/  IMAD.X R23, R2, 0x1, R9, P1 ;  /* 0x0000000102177824 */ /* 0x000fc600008e0609 */
[----:B------:R-:W2:Y:S04]  /*13beb0*/  LDL.LU R3, [R1+0x1098] ;  /* 0x0010980001037983 */ /* 0x000ea80000300800 */
[----:B------:R-:W-:Y:S04]  /*13bec0*/  STL [R1+0x45c], R15 ;  /* 0x00045c0f01007387 */ /* 0x000fe80000100800 */
[----:B------:R-:W2:Y:S04]  /*13bed0*/  LDL.LU R29, [R1+0x109c] ;  /* 0x00109c00011d7983 */ /* 0x000ea80000300800 */
[----:B------:R-:W-:Y:S04]  /*13bee0*/  STL [R1+0x438], R5 ;  /* 0x0004380501007387 */ /* 0x000fe80000100800 */
[----:B------:R0:W-:Y:S04]  /*13bef0*/  STL.64 [R1+0x3cc8], R22 ;  /* 0x003cc81601007387 */ /* 0x0001e80000100a00 */
[----:B0-----:R-:W3:Y:S02]  /*13bf00*/  LDL.LU R22, [R1+0x6380] ;  /* 0x0063800001167983 */ /* 0x001ee40000300800 */
[----:B---3--:R-:W-:-:S02]  /*13bf10*/  F2FP.SATFINITE.E4M3.F32.PACK_AB_MERGE_C R5, R0, R22, RZ ;  /* 0x000000160005723e */ /* 0x008fc400048070ff */
[----:B------:R-:W3:Y:S04]  /*13bf20*/  LDL.LU R22, [R1+0x10a0] ;  /* 0x0010a00001167983 */ /* 0x000ee80000300800 */
[----:B------:R-:W3:Y:S04]  /*13bf30*/  LDL.LU R0, [R1+0x10a4] ;  /* 0x0010a40001007983 */ /* 0x000ee80000300800 */
[----:B------:R0:W-:Y:S02]  /*13bf40*/  STL [R1+0x3dc], R5 ;  /* 0x0003dc0501007387 */ /* 0x0001e40000100800 */
[----:B0-----:R-:W-:-:S02]  /*13bf50*/  F2FP.SATFINITE.E4M3.F32.PACK_AB_MERGE_C R5, R20, R25, RZ ;  /* 0x000000191405723e */ /* 0x001fc400048070ff */
[----:B------:R-:W-:-:S03]  /*13bf60*/  IADD3 R20, P1, R27, R10, RZ ;  /* 0x0000000a1b147210 */ /* 0x000fc60007f3e0ff */
[----:B------:R0:W-:Y:S02]  /*13bf70*/  STL [R1+0x58fc], R5 ;  /* 0x0058fc0501007387 */ /* 0x0001e40000100800 */
[----:B------:R-:W-:Y:S02]  /*13bf80*/  IMAD.X R21, R2, 0x1, R11, P1 ;  /* 0x0000000102157824 */ /* 0x000fe400008e060b */
[----:B------:R-:W3:Y:S04]  /*13bf90*/  LDL.LU R26, [R1+0x10a8] ;  /* 0x0010a800011a7983 */ /* 0x000ee80000300800 */
[----:B------:R-:W3:Y:S04]  /*13bfa0*/  LDL.LU R23, [R1+0x10ac] ;  /* 0x0010ac0001177983 */ /* 0x000ee80000300800 */
[----:B------:R1:W-:Y:S01]  /*13bfb0*/  STL.64 [R1+0x6378], R10 ;  /* 0x0063780a01007387 */ /* 0x0003e20000100a00 */
[----:B0-----:R-:W-:-:S03]  /*13bfc0*/  F2FP.SATFINITE.E4M3.F32.PACK_AB_MERGE_C R5, R28, R24, RZ ;  /* 0x000000181c05723e */ /* 0x001fc600048070ff */
[----:B------:R0:W-:Y:S04]  /*13bfd0*/  STL.64 [R1+0x3cb0], R20 ;  /* 0x003cb01401007387 */ /* 0x0001e80000100a00 */
[----:B------:R-:W3:Y:S01]  /*13bfe0*/  LDL.LU R25, [R1+0x10b0] ;  /* 0x0010b00001197983 */ /* 0x000ee20000300800 */
[----:B-1----:R-:W-:-:S03]  /*13bff0*/  IADD3 R10, P1, R27, R12, RZ ;  /* 0x0000000c1b0a7210 */ /* 0x002fc60007f3e0ff */
[----:B0-----:R-:W3:Y:S02]  /*13c000*/  LDL.LU R20, [R1+0x10b4] ;  /* 0x0010b40001147983 */ /* 0x001ee40000300800 */
[----:B------:R-:W-:Y:S01]  /*13c010*/  IMAD.X R11, R2, 0x1, R13, P1 ;  /* 0x00000001020b7824 */ /* 0x000fe200008e060d */
[----:B----4-:R-:W-:Y:S01]  /*13c020*/  F2FP.SATFINITE.E4M3.F32.PACK_AB_MERGE_C R2, R4, R17, RZ ;  /* 0x000000110402723e */ /* 0x010fe200048070ff */
[----:B------:R-:W-:Y:S04]  /*13c030*/  STL [R1+0x3cc], R5 ;  /* 0x0003cc0501007387 */ /* 0x000fe80000100800 */
[----:B------:R-:W4:Y:S04]  /*13c040*/  LDL.LU R15, [R1+0x10b8] ;  /* 0x0010b800010f7983 */ /* 0x000f280000300800 */
[----:B------:R-:W4:Y:S04]  /*13c050*/  LDL.LU R16, [R1+0x10bc] ;  /* 0x0010bc0001107983 */ /* 0x000f280000300800 */
[----:B------:R-:W-:Y:S04]  /*13c060*/  STL.64 [R1+0x3ca8], R10 ;  /* 0x003ca80a01007387 */ /* 0x000fe80000100a00 */
[----:B------:R2:W-:Y:S04]  /*13c070*/  STL [R1+0x3d0], R2 ;  /* 0x0003d00201007387 */ /* 0x0005e80000100800 */
[----:B------:R-:W4:Y:S04]  /*13c080*/  LDL.LU R19, [R1+0x10c0] ;  /* 0x0010c00001137983 */ /* 0x000f280000300800 */
[----:B------:R-:W4:Y:S04]  /*13c090*/  LDL.LU R21, [R1+0x10c4] ;  /* 0x0010c40001157983 */ /* 0x000f280000300800 */
[----:B------:R-:W4:Y:S04]  /*13c0a0*/  LDL.LU R24, [R1+0x10c8] ;  /* 0x0010c80001187983 */ /* 0x000f280000300800 */
[----:B------:R-:W4:Y:S04]  /*13c0b0*/  LDL.LU R28, [R1+0x10cc] ;  /* 0x0010cc00011c7983 */ /* 0x000f280000300800 */
[----:B------:R-:W4:Y:S01]  /*13c0c0*/  LDL.LU R17, [R1+0x10d0] ;  /* 0x0010d00001117983 */ /* 0x000f220000300800 */
[----:B--2---:R-:W-:Y:S01]  /*13c0d0*/  F2FP.SATFINITE.E4M3.F32.PACK_AB_MERGE_C R2, R14, R18, RZ ;  /* 0x000000120e02723e */ /* 0x004fe200048070ff */
[----:B------:R-:W-:Y:S01]  /*13c0e0*/  VIADD R27, R27, UR6 ;  /* 0x000000061b1b7c36 */ /* 0x000fe20008000000 */
[----:B------:R-:W-:Y:S01]  /*13c0f0*/  F2FP.SATFINITE.E4M3.F32.PACK_AB_MERGE_C R3, R29, R3, RZ ;  /* 0x000000031d03723e */ /* 0x000fe200048070ff */
[----:B------:R-:W-:-:S03]  /*13c100*/  ULDC UR6, c[0x0][0x248] ;  /* 0x0000920000067ab9 */ /* 0x000fc60000000800 */
[----:B------:R-:W-:Y:S02]  /*13c110*/  IADD3 R10, P1, R27, R6, RZ ;  /* 0x000000061b0a7210 */ /* 0x000fe40007f3e0ff */
[----:B---3--:R-:W-:Y:S02]  /*13c120*/  F2FP.SATFINITE.E4M3.F32.PACK_AB_MERGE_C R0, R0, R22, RZ ;  /* 0x000000160000723e */ /* 0x008fe400048070ff */
[----:B------:R-:W-:Y:S01]  /*13c130*/  F2FP.SATFINITE.E4M3.F32.PACK_AB_MERGE_C R5, R23, R26, RZ ;  /* 0x0000001a1705723e */ /* 0x000fe200048070ff */
[----:B----4-:R-:W-:Y:S04]  /*13c140*/  STL [R1+0x6374], R17 ;  /* 0x0063741101007387 */ /* 0x010fe80000100800 */
[----:B------:R-:W2:Y:S04]  /*13c150*/  LDL.LU R4, [R1+0x10d4] ;  /* 0x0010d40001047983 */ /* 0x000ea80000300800 */
[----:B------:R-:W3:Y:S04]  /*13c160*/  LDL.LU R18, [R1+0x10d8] ;  /* 0x0010d80001127983 */ /* 0x000ee80000300800 */
[----:B------:R-:W3:Y:S04]  /*13c170*/  LDL.LU R14, [R1+0x10dc] ;  /* 0x0010dc00010e7983 */ /* 0x000ee80000300800 */
[----:B------:R0:W-:Y:S02]  /*13c180*/  STL [R1+0x3bc], R2 ;  /* 0x0003bc0201007387 */ /* 0x0001e40000100800 */
[----:B0-----:R-:W-:-:S02]  /*13c190*/  SHF.R.S32.HI R2, RZ, 0x1f, R27 ;  /* 0x0000001fff027819 */ /* 0x001fc4000001141b */
[----:B------:R0:W-:Y:S03]  /*13c1a0*/  STL [R1+0x3c0], R3 ;  /* 0x0003c00301007387 */ /* 0x0001e60000100800 */
[----:B------:R-:W-:Y:S01]  /*13c1b0*/  IMAD.X R11, R2, 0x1, R7, P1 ;  /* 0x00000001020b7824 */ /* 0x000fe200008e0607 */
[----:B0-----:R-:W4:Y:S04]  /*13c1c0*/  LDL.LU R3, [R1+0x10e0] ;  /* 0x0010e00001037983 */ /* 0x001f280000300800 */
[----:B------:R-:W4:Y:S04]  /*13c1d0*/  LDL.LU R29, [R1+0x10e4] ;  /* 0x0010e400011d7983 */ /* 0x000f280000300800 */
[----:B------:R0:W-:Y:S04]  /*13c1e0*/  STL.64 [R1+0x3c40], R10 ;  /* 0x003c400a01007387 */ /* 0x0001e80000100a00 */
[----:B------:R1:W-:Y:S04]  /*13c1f0*/  STL [R1+0x3b0], R0 ;  /* 0x0003b00001007387 */ /* 0x0003e80000100800 */
[----:B------:R-:W2:Y:S01]  /*13c200*/  LDL.LU R22, [R1+0x10e8] ;  /* 0x0010e80001167983 */ /* 0x000ea20000300800 */
[----:B0-----:R-:W-:-:S03]  /*13c210*/  IADD3 R10, P1, R27, R8, RZ ;  /* 0x000000081b0a7210 */ /* 0x001fc60007f3e0ff */
[----:B-1----:R-:W2:Y:S02]  /*13c220*/  LDL.LU R0, [R1+0x10ec] ;  /* 0x0010ec0001007983 */ /* 0x002ea40000300800 */
[----:B------:R-:W-:Y:S02]  /*13c230*/  IMAD.X R11, R2, 0x1, R9, P1 ;  /* 0x00000001020b7824 */ /* 0x000fe400008e0609 */
[----:B------:R-:W-:Y:S04]  /*13c240*/  STL [R1+0x590c], R5 ;  /* 0x00590c0501007387 */ /* 0x000fe80000100800 */
[----:B------:R0:W-:Y:S04]  /*13c250*/  STL.64 [R1+0x3c28], R10 ;  /* 0x003c280a01007387 */ /* 0x0001e80000100a00 */
[----:B0-----:R-:W3:Y:S04]  /*13c260*/  LDL.LU.64 R10, [R1+0x6378] ;  /* 0x00637800010a7983 */ /* 0x001ee80000300a00 */
[----:B------:R-:W4:Y:S04]  /*13c270*/  LDL.LU R26, [R1+0x1110] ;  /* 0x00111000011a7983 */ /* 0x000f280000300800 */
[----:B------:R-:W2:Y:S01]  /*13c280*/  LDL.LU R23, [R1+0x1114] ;  /* 0x0011140001177983 */ /* 0x000ea20000300800 */
[----:B------:R-:W-:-:S05]  /*13c290*/  F2FP.SATFINITE.E4M3.F32.PACK_AB_MERGE_C R5, R20, R25, RZ ;  /* 0x000000191405723e */ /* 0x000fca00048070ff */
[----:B------:R0:W-:Y:S02]  /*13c2a0*/  STL [R1+0x3a4], R5 ;  /* 0x0003a40501007387 */ /* 0x0001e40000100800 */
[----:B0-----:R-:W-:Y:S02]  /*13c2b0*/  F2FP.SATFINITE.E4M3.F32.PACK_AB_MERGE_C R5, R16, R15, RZ ;  /* 0x0000000f1005723e */ /* 0x001fe400048070ff */
[----:B---3--:R-:W-:-:S05]  /*13c2c0*/  IADD3 R16, P1, R27, R10, RZ ;  /* 0x0000000a1b107210 */ /* 0x008fca0007f3e0ff */
[----:B------:R-:W-:Y:S01]  /*13c2d0*/  IMAD.X R17, R2, 0x1, R11, P1 ;  /* 0x0000000102117824 */ /* 0x000fe200008e060b */
[----:B--2---:R-:W-:Y:S04]  /*13c2e0*/  STL [R1+0x6370], R23 ;  /* 0x0063701701007387 */ /* 0x004fe80000100800 */
[----:B------:R-:W2:Y:S04]  /*13c2f0*/  LDL.LU R25, [R1+0x1118] ;  /* 0x0011180001197983 */ /* 0x000ea80000300800 */
[----:B------:R-:W2:Y:S04]  /*13c300*/  LDL.LU R20, [R1+0x111c] ;  /* 0x00111c0001147983 */ /* 0x000ea80000300800 */
[----:B------:R0:W-:Y:S04]  /*13c310*/  STL [R1+0x2bc], R5 ;  /* 0x0002bc0501007387 */ /* 0x0001e80000100800 */
[----:B------:R1:W-:Y:S01]  /*13c320*/  STL.64 [R1+0x3c10], R16 ;  /* 0x003c101001007387 */ /* 0x0003e20000100a00 */
[----:B0-----:R-:W-:-:S02]  /*13c330*/  F2FP.SATFINITE.E4M3.F32.PACK_AB_MERGE_C R5, R21, R19, RZ ;  /* 0x000000131505723e */ /* 0x001fc400048070ff */
[----:B-1----:R-:W-:-:S03]  /*13c340*/  IADD3 R16, P1, R27, R12, RZ ;  /* 0x0000000c1b107210 */ /* 0x002fc60007f3e0ff */
[----:B------:R-:W-:Y:S02]  /*13c350*/  STL [R1+0x2ac], R5 ;  /* 0x0002ac0501007387 */ /* 0x000fe40000100800 */
[----:B------:R-:W-:-:S05]  /*13c360*/  IMAD.X R17, R2, 0x1, R13, P1 ;  /* 0x0000000102117824 */ /* 0x000fca00008e060d */
[----:B------:R0:W-:Y:S04]  /*13c370*/  STL.64 [R1+0x3c08], R16 ;  /* 0x003c081001007387 */ /* 0x0001e80000100a00 */
[----:B0-----:R-:W3:Y:S01]  /*13c380*/  LDL.LU R17, [R1+0x6374] ;  /* 0x0063740001117983 */ /* 0x001ee20000300800 */
[----:B------:R-:W-:Y:S01]  /*13c390*/  F2FP.SATFINITE.E4M3.F32.PACK_AB_MERGE_C R5, R28, R24, RZ ;  /* 0x000000181c05723e */ /* 0x000fe200048070ff */
[----:B------:R-:W-:Y:S01]  /*13c3a0*/  VIADD R27, R27, UR6 ;  /* 0x000000061b1b7c36 */ /* 0x000fe20008000000 */
[----:B------:R-:W-:Y:S01]  /*13c3b0*/  F2FP.SATFINITE.E4M3.F32.PACK_AB_MERGE_C R0, R0, R22, RZ ;  /* 0x000000160000723e */ /* 0x000fe200048070ff */
[----:B------:R-:W2:Y:S01]  /*13c3c0*/  LDL.LU R28, [R1+0x1120] ;  /* 0x00112000011c7983 */ /* 0x000ea20000300800 */
[----:B------:R-:W-:-:S03]  /*13c3d0*/  ULDC UR6, c[0x0][0x248] ;  /* 0x0000920000067ab9 */ /* 0x000fc60000000800 */
[----:B------:R-:W-:Y:S01]  /*13c3e0*/  STL [R1+0x2a8], R5 ;  /* 0x0002a80501007387 */ /* 0x000fe20000100800 */
[----:B---3--:R-:W-:-:S03]  /*13c3f0*/  F2FP.SATFINITE.E4M3.F32.PACK_AB_MERGE_C R2, R4, R17, RZ ;  /* 0x000000110402723e */ /* 0x008fc600048070ff */
[----:B------:R-:W3:Y:S01]  /*13c400*/  LDL.LU R17, [R1+0x1124] ;  /* 0x0011240001117983 */ /* 0x000ee20000300800 */
[----:B------:R-:W-:-:S03]  /*13c410*/  SHF.R.S32.HI R4, RZ, 0x1f, R27 ;  /* 0x0000001fff047819 */ /* 0x000fc6000001141b */
[----:B------:R0:W-:Y:S02]  /*13c420*/  STL [R1+0x294], R2 ;  /* 0x0002940201007387 */ /* 0x0001e40000100800 */
[----:B0-----:R-:W-:Y:S02]  /*13c430*/  F2FP.SATFINITE.E4M3.F32.PACK_AB_MERGE_C R2, R14, R18, RZ ;  /* 0x000000120e02723e */ /* 0x001fe400048070ff */
[----:B------:R-:W-:-:S03]  /*13c440*/  IADD3 R14, P1, R27, R6, RZ ;  /* 0x000000061b0e7210 */ /* 0x000fc60007f3e0ff */
[----:B------:R0:W-:Y:S02]  /*13c450*/  STL [R1+0x5918], R2 ;  /* 0x0059180201007387 */ /* 0x0001e40000100800 */
[----:B------:R-:W-:Y:S02]  /*13c460*/  IMAD.X R15, R4, 0x1, R7, P1 ;  /* 0x00000001040f7824 */ /* 0x000fe400008e0607 */
[----:B------:R-:W3:Y:S01]  /*13c470*/  LDL.LU R5, [R1+0x1128] ;  /* 0x0011280001057983 */ /* 0x000ee20000300800 */
[----:B------:R-:W-:-:S03]  /*13c480*/  IADD3 R22, P1, R27, R8, RZ ;  /* 0x000000081b167210 */ /* 0x000fc60007f3e0ff */
[----:B0-----:R-:W3:Y:S04]  /*13c490*/  LDL.LU R2, [R1+0x112c] ;  /* 0x00112c0001027983 */ /* 0x001ee80000300800 */
[----:B------:R-:W3:Y:S04]  /*13c4a0*/  LDL.LU R18, [R1+0x1140] ;  /* 0x0011400001127983 */ /* 0x000ee80000300800 */
[----:B------:R4:W-:Y:S01]  /*13c4b0*/  STL.64 [R1+0x3ba0], R14 ;  /* 0x003ba00e01007387 */ /* 0x0009e20000100a00 */
[----:B------:R-:W-:Y:S01]  /*13c4c0*/  IMAD.X R23, R4, 0x1, R9, P1 ;  /* 0x0000000104177824 */ /* 0x000fe200008e0609 */
[----:B----4-:R-:W-:-:S02]  /*13c4d0*/  F2FP.SATFINITE.E4M3.F32.PACK_AB_MERGE_C R15, R29, R3, RZ ;  /* 0x000000031d0f723e */ /* 0x010fc400048070ff */
[----:B------:R-:W4:Y:S04]  /*13c4e0*/  LDL.LU R14, [R1+0x1144] ;  /* 0x00114400010e7983 */ /* 0x000f280000300800 */
[----:B------:R-:W4:Y:S04]  /*13c4f0*/  LDL.LU R3, [R1+0x1148] ;  /* 0x0011480001037983 */ /* 0x000f280000300800 */
[----:B------:R-:W-:Y:S04]  /*13c500*/  STL [R1+0x274], R15 ;  /* 0x0002740f01007387 */ /* 0x000fe80000100800 */
[----:B------:R-:W4:Y:S04]  /*13c510*/  LDL.LU R29, [R1+0x114c] ;  /* 0x00114c00011d7983 */ /* 0x000f280000300800 */
[----:B------:R-:W-:Y:S04]  /*13c520*/  STL [R1+0x278], R0 ;  /* 0x0002780001007387 */ /* 0x000fe80000100800 */
[----:B------:R0:W-:Y:S04]  /*13c530*/  STL.64 [R1+0x3b80], R22 ;  /* 0x003b801601007387 */ /* 0x0001e80000100a00 */
[----:B0-----:R-:W4:Y:S04]  /*13c540*/  LDL.LU R23, [R1+0x6370] ;  /* 0x0063700001177983 */ /* 0x001f280000300800 */
[----:B------:R2:W-:Y:S04]  /*13c550*/  STL.64 [R1+0x6368], R8 ;  /* 0x0063680801007387 */ /* 0x0005e80000100a00 */
[----:B------:R-:W4:Y:S04]  /*13c560*/  LDL.LU R22, [R1+0x1150] ;  /* 0x0011500001167983 */ /* 0x000f280000300800 */
[----:B------:R-:W4:Y:S01]  /*13c570*/  LDL.LU R0, [R1+0x1154] ;  /* 0x0011540001007983 */ /* 0x000f220000300800 */
[----:B--2---:R-:W-:-:S03]  /*13c580*/  F2FP.SATFINITE.E4M3.F32.PACK_AB_MERGE_C R8, R20, R25, RZ ;  /* 0x000000191408723e */ /* 0x004fc600048070ff */
[----:B------:R-:W2:Y:S01]  /*13c590*/  LDL.LU R15, [R1+0x1158] ;  /* 0x00115800010f7983 */ /* 0x000ea20000300800 */
[----:B---3--:R-:W-:Y:S02]  /*13c5a0*/  F2FP.SATFINITE.E4M3.F32.PACK_AB_MERGE_C R17, R17, R28, RZ ;  /* 0x0000001c1111723e */ /* 0x008fe400048070ff */
[----:B----4-:R-:W-:-:S05]  /*13c5b0*/  F2FP.SATFINITE.E4M3.F32.PACK_AB_MERGE_C R9, R23, R26, RZ ;  /* 0x0000001a1709723e */ /* 0x010fca00048070ff */
[----:B------:R-:W-:Y:S04]  /*13c5c0*/  STL [R1+0x260], R9 ;  /* 0x0002600901007387 */ /* 0x000fe80000100800 */
[----:B------:R-:W2:Y:S04]  /*13c5d0*/  LDL.LU R16, [R1+0x115c] ;  /* 0x00115c0001107983 */ /* 0x000ea80000300800 */
[----:B------:R0:W-:Y:S04]  /*13c5e0*/  STL [R1+0x25c], R8 ;  /* 0x00025c0801007387 */ /* 0x0001e80000100800 */
[----:B------:R-:W3:Y:S04]  /*13c5f0*/  LDL.LU R19, [R1+0x1180] ;  /* 0x0011800001137983 */ /* 0x000ee80000300800 */
[----:B------:R-:W3:Y:S01]  /*13c600*/  LDL.LU R21, [R1+0x1184] ;  /* 0x0011840001157983 */ /* 0x000ee20000300800 */
[----:B0-----:R-:W-:-:S03]  /*13c610*/  IADD3 R8, P1, R27, R10, RZ ;  /* 0x0000000a1b087210 */ /* 0x001fc60007f3e0ff */
[----:B------:R-:W4:Y:S02]  /*13c620*/  LDL.LU R26, [R1+0x1188] ;  /* 0x00118800011a7983 */ /* 0x000f240000300800 */
[----:B------:R-:W-:Y:S02]  /*13c630*/  IMAD.X R9, R4, 0x1, R11, P1 ;  /* 0x0000000104097824 */ /* 0x000fe400008e060b */
[----:B------:R-:W4:Y:S04]  /*13c640*/  LDL.LU R23, [R1+0x118c] ;  /* 0x00118c0001177983 */ /* 0x000f280000300800 */
[----:B------:R-:W4:Y:S04]  /*13c650*/  LDL.LU R25, [R1+0x11a0] ;  /* 0x0011a00001197983 */ /* 0x000f280000300800 */
[----:B------:R-:W4:Y:S04]  /*13c660*/  LDL.LU R20, [R1+0x11a4] ;  /* 0x0011a40001147983 */ /* 0x000f280000300800 */
[----:B------:R-:W-:Y:S04]  /*13c670*/  STL.64 [R1+0x3b60], R8 ;  /* 0x003b600801007387 */ /* 0x000fe80000100a00 */
[----:B------:R0:W-:Y:S04]  /*13c680*/  STL [R1+0x240], R17 ;  /* 0x0002401101007387 */ /* 0x0001e80000100800 */
[----:B------:R-:W4:Y:S04]  /*13c690*/  LDL.LU R24, [R1+0x11a8] ;  /* 0x0011a80001187983 */ /* 0x000f280000300800 */
[----:B------:R-:W4:Y:S04]  /*13c6a0*/  LDL.LU R28, [R1+0x11ac] ;  /* 0x0011ac00011c7983 */ /* 0x000f280000300800 */
[----:B0-----:R-:W2:Y:S01]  /*13c6b0*/  LDL.LU R17, [R1+0x11e0] ;  /* 0x0011e00001117983 */ /* 0x001ea20000300800 */
[----:B------:R-:W-:-:S05]  /*13c6c0*/  IADD3 R8, P1, R27, R12, RZ ;  /* 0x0000000c1b087210 */ /* 0x000fca0007f3e0ff */
[----:B------:R-:W-:Y:S01]  /*13c6d0*/  IMAD.X R9, R4, 0x1, R13, P1 ;  /* 0x0000000104097824 */ /* 0x000fe200008e060d */
[----:B------:R-:W-:Y:S01]  /*13c6e0*/  F2FP.SATFINITE.E4M3.F32.PACK_AB_MERGE_C R5, R2, R5, RZ ;  /* 0x000000050205723e */ /* 0x000fe200048070ff */
[----:B------:R-:W-:Y:S01]  /*13c6f0*/  VIADD R27, R27, UR6 ;  /* 0x000000061b1b7c36 */ /* 0x000fe20008000000 */
[----:B------:R-:W-:Y:S01]  /*13c700*/  F2FP.SATFINITE.E4M3.F32.PACK_AB_MERGE_C R2, R14, R18, RZ ;  /* 0x000000120e02723e */ /* 0x000fe200048070ff */
[----:B------:R-:W-:Y:S01]  /*13c710*/  ULDC UR6, c[0x0][0x248] ;  /* 0x0000920000067ab9 */ /* 0x000fe20000000800 */
[----:B------:R0:W-:Y:S01]  /*13c720*/  STL.64 [R1+0x3b58], R8 ;  /* 0x003b580801007387 */ /* 0x0001e20000100a00 */
[----:B------:R-:W-:Y:S02]  /*13c730*/  F2FP.SATFINITE.E4M3.F32.PACK_AB_MERGE_C R3, R29, R3, RZ ;  /* 0x000000031d03723e */ /* 0x000fe400048070ff */
[----:B0-----:R-:W-:Y:S01]  /*13c740*/  IADD3 R8, P1, R27, R6, RZ ;  /* 0x000000061b087210 */ /* 0x001fe20007f3e0ff */
[----:B--2---:R-:W-:Y:S04]  /*13c750*/  STL [R1+0x6360], R17 ;  /* 0x0063601101007387 */ /* 0x004fe80000100800 */
[----:B------:R-:W2:Y:S04]  /*13c760*/  LDL.LU R4, [R1+0x11e4] ;  /* 0x0011e40001047983 */ /* 0x000ea80000300800 */
[----:B------:R-:W2:Y:S04]  /*13c770*/  LDL.LU R18, [R1+0x11e8] ;  /* 0x0011e80001127983 */ /* 0x000ea80000300800 */
[----:B------:R-:W-:Y:S04]  /*13c780*/  STL [R1+0x5920], R5 ;  /* 0x0059200501007387 */ /* 0x000fe80000100800 */
[----:B------:R-:W2:Y:S04]  /*13c790*/  LDL.LU R14, [R1+0x11ec] ;  /* 0x0011ec00010e7983 */ /* 0x000ea80000300800 */
[----:B------:R0:W-:Y:S02]  /*13c7a0*/  STL [R1+0x21c], R2 ;  /* 0x00021c0201007387 */ /* 0x0001e40000100800 */
[----:B0-----:R-:W-:-:S02]  /*13c7b0*/  SHF.R.S32.HI R2, RZ, 0x1f, R27 ;  /* 0x0000001fff027819 */ /* 0x001fc4000001141b */
[----:B------:R-:W-:Y:S03]  /*13c7c0*/  STL [R1+0x220], R3 ;  /* 0x0002200301007387 */ /* 0x000fe60000100800 */
[----:B------:R-:W-:-:S05]  /*13c7d0*/  IMAD.X R9, R2, 0x1, R7, P1 ;  /* 0x0000000102097824 */ /* 0x000fca00008e0607 */
[----:B------:R0:W-:Y:S04]  /*13c7e0*/  STL.64 [R1+0x3af0], R8 ;  /* 0x003af00801007387 */ /* 0x0001e80000100a00 */
[----:B0-----:R-:W2:Y:S01]  /*13c7f0*/  LDL.LU.64 R8, [R1+0x6368] ;  /* 0x0063680001087983 */ /* 0x001ea20000300a00 */
[----:B------:R-:W-:Y:S02]  /*13c800*/  F2FP.SATFINITE.E4M3.F32.PACK_AB_MERGE_C R5, R16, R15, RZ ;  /* 0x0000000f1005723e */ /* 0x000fe400048070ff */
[----:B------:R-:W-:Y:S01]  /*13c810*/  F2FP.SATFINITE.E4M3.F32.PACK_AB_MERGE_C R0, R0, R22, RZ ;  /* 0x000000160000723e */ /* 0x000fe200048070ff */
[----:B------:R-:W2:Y:S04]  /*13c820*/  LDL.LU R3, [R1+0x1210] ;  /* 0x0012100001037983 */ /* 0x000ea80000300800 */
[----:B------:R-:W2:Y:S04]  /*13c830*/  LDL.LU R29, [R1+0x1214] ;  /* 0x00121400011d7983 */ /* 0x000ea80000300800 */
[----:B------:R0:W-:Y:S04]  /*13c840*/  STL [R1+0x1f8], R0 ;  /* 0x0001f80001007387 */ /* 0x0001e80000100800 */
[----:B------:R-:W2:Y:S01]  /*13c850*/  LDL.LU R22, [R1+0x1218] ;  /* 0x0012180001167983 */ /* 0x000ea20000300800 */
[----:B---3--:R-:W-:-:S03]  /*13c860*/  F2FP.SATFINITE.E4M3.F32.PACK_AB_MERGE_C R15, R21, R19, RZ ;  /* 0x00000013150f723e */ /* 0x008fc600048070ff */
[----:B0-----:R-:W3:Y:S04]  /*13c870*/  LDL.LU R0, [R1+0x121c] ;  /* 0x00121c0001007983 */ /* 0x001ee80000300800 */
[----:B------:R4:W-:Y:S02]  /*13c880*/  STL [R1+0x1f4], R5 ;  /* 0x0001f40501007387 */ /* 0x0009e40000100800 */
[----:B----4-:R-:W-:Y:S02]  /*13c890*/  F2FP.SATFINITE.E4M3.F32.PACK_AB_MERGE_C R5, R23, R26, RZ ;  /* 0x0000001a1705723e */ /* 0x010fe400048070ff */
[----:B--2---:R-:W-:-:S05]  /*13c8a0*/  IADD3 R16, P1, R27, R8, RZ ;  /* 0x000000081b107210 */ /* 0x004fca0007f3e0ff */
[----:B------:R-:W-:-:S05]  /*13c8b0*/  IMAD.X R17, R2, 0x1, R9, P1 ;  /* 0x0000000102117824 */ /* 0x000fca00008e0609 */
[----:B------:R0:W-:Y:S04]  /*13c8c0*/  STL.64 [R1+0x3ad0], R16 ;  /* 0x003ad01001007387 */ /* 0x0001e80000100a00 */
[----:B------:R-:W-:Y:S01]  /*13c8d0*/  STL [R1+0x1e0], R15 ;  /* 0x0001e00f01007387 */ /* 0x000fe20000100800 */
[----:B0-----:R-:W-:-:S03]  /*13c8e0*/  IADD3 R16, P1, R27, R10, RZ ;  /* 0x0000000a1b107210 */ /* 0x001fc60007f3e0ff */
[----:B------:R0:W-:Y:S02]  /*13c8f0*/  STL [R1+0x5930], R5 ;  /* 0x0059300501007387 */ /* 0x0001e40000100800 */
[----:B------:R-:W-:Y:S02]  /*13c900*/  IMAD.X R17, R2, 0x1, R11, P1 ;  /* 0x0000000102117824 */ /* 0x000fe400008e060b */
[----:B------:R-:W2:Y:S04]  /*13c910*/  LDL.LU R26, [R1+0x1200] ;  /* 0x00120000011a7983 */ /* 0x000ea80000300800 */
[----:B------:R-:W2:Y:S01]  /*13c920*/  LDL.LU R23, [R1+0x1204] ;  /* 0x0012040001177983 */ /* 0x000ea20000300800 */
[----:B0-----:R-:W-:-:S03]  /*13c930*/  F2FP.SATFINITE.E4M3.F32.PACK_AB_MERGE_C R5, R20, R25, RZ ;  /* 0x000000191405723e */ /* 0x001fc600048070ff */
[----:B------:R0:W-:Y:S04]  /*13c940*/  STL.64 [R1+0x3ab8], R16 ;  /* 0x003ab81001007387 */ /* 0x0001e80000100a00 */
[----:B------:R-:W-:Y:S04]  /*13c950*/  STL [R1+0x1bc], R5 ;  /* 0x0001bc0501007387 */ /* 0x000fe80000100800 */
[----:B------:R-:W4:Y:S01]  /*13c960*/  LDL.LU R25, [R1+0x1208] ;  /* 0x0012080001197983 */ /* 0x000f220000300800 */
[----:B0-----:R-:W-:-:S03]  /*13c970*/  IADD3 R16, P1, R27, R12, RZ ;  /* 0x0000000c1b107210 */ /* 0x001fc60007f3e0ff */
[----:B------:R-:W4:Y:S02]  /*13c980*/  LDL.LU R20, [R1+0x120c] ;  /* 0x00120c0001147983 */ /* 0x000f240000300800 */
[----:B------:R-:W-:-:S05]  /*13c990*/  IMAD.X R17, R2, 0x1, R13, P1 ;  /* 0x0000000102117824 */ /* 0x000fca00008e060d */
[----:B------:R0:W-:Y:S04]  /*13c9a0*/  STL.64 [R1+0x3ab0], R16 ;  /* 0x003ab01001007387 */ /* 0x0001e80000100a00 */
[----:B0-----:R-:W2:Y:S01]  /*13c9b0*/  LDL.LU R17, [R1+0x6360] ;  /* 0x0063600001117983 */ /* 0x001ea20000300800 */
[----:B------:R-:W-:-:S03]  /*13c9c0*/  F2FP.SATFINITE.E4M3.F32.PACK_AB_MERGE_C R5, R28, R24, RZ ;  /* 0x000000181c05723e */ /* 0x000fc600048070ff */
[----:B------:R-:W4:Y:S01]  /*13c9d0*/  LDL.LU R16, [R1+0x1220] ;  /* 0x0012200001107983 */ /* 0x000f220000300800 */
[----:B------:R-:W-:Y:S01]  /*13c9e0*/  VIADD R27, R27, UR6 ;  /* 0x000000061b1b7c36 */ /* 0x000fe20008000000 */
[----:B---3--:R-:W-:Y:S01]  /*13c9f0*/  F2FP.SATFINITE.E4M3.F32.PACK_AB_MERGE_C R0, R0, R22, RZ ;  /* 0x000000160000723e */ /* 0x008fe200048070ff */
[----:B------:R-:W-:Y:S01]  /*13ca00*/  ULDC UR6, c[0x0][0x248] ;  /* 0x0000920000067ab9 */ /* 0x000fe20000000800 */
[----:B------:R-:W-:Y:S04]  /*13ca10*/  STL [R1+0x1c4], R5 ;  /* 0x0001c40501007387 */ /* 0x000fe80000100800 */
[----:B------:R-:W3:Y:S01]  /*13ca20*/  LDL.LU R21, [R1+0x1224] ;  /* 0x0012240001157983 */ /* 0x000ee20000300800 */
[----:B--2---:R-:W-:Y:S02]  /*13ca30*/  F2FP.SATFINITE.E4M3.F32.PACK_AB_MERGE_C R2, R4, R17, RZ ;  /* 0x000000110402723e */ /* 0x004fe400048070ff */
[----:B------:R-:W-:-:S03]  /*13ca40*/  F2FP.SATFINITE.E4M3.F32.PACK_AB_MERGE_C R4, R14, R18, RZ ;  /* 0x000000120e04723e */ /* 0x000fc600048070ff */
[----:B------:R0:W-:Y:S04]  /*13ca50*/  STL [R1+0x1a8], R2 ;  /* 0x0001a80201007387 */ /* 0x0001e80000100800 */
[----:B------:R-:W2:Y:S04]  /*13ca60*/  LDL.LU R28, [R1+0x1228] ;  /* 0x00122800011c7983 */ /* 0x000ea80000300800 */
[----:B------:R-:W2:Y:S04]  /*13ca70*/  LDL.LU R17, [R1+0x122c] ;  /* 0x00122c0001117983 */ /* 0x000ea80000300800 */
[----:B------:R-:W2:Y:S01]  /*13ca80*/  LDL.LU R18, [R1+0x1260] ;  /* 0x0012600001127983 */ /* 0x000ea20000300800 */
[----:B0-----:R-:W-:-:S03]  /*13ca90*/  SHF.R.S32.HI R2, RZ, 0x1f, R27 ;  /* 0x0000001fff027819 */ /* 0x001fc6000001141b */
[----:B------:R-:W2:Y:S04]  /*13caa0*/  LDL.LU R14, [R1+0x1264] ;  /* 0x00126400010e7983 */ /* 0x000ea80000300800 */
[----:B------:R0:W-:Y:S02]  /*13cab0*/  STL [R1+0x611c], R4 ;  /* 0x00611c0401007387 */ /* 0x0001e40000100800 */
[----:B0-----:R-:W-:-:S05]  /*13cac0*/  IADD3 R4, P1, R27, R6, RZ ;  /* 0x000000061b047210 */ /* 0x001fca0007f3e0ff */
[----:B------:R-:W-:-:S05]  /*13cad0*/  IMAD.X R5, R2, 0x1, R7, P1 ;  /* 0x0000000102057824 */ /* 0x000fca00008e0607 */
[----:B------:R0:W-:Y:S02]  /*13cae0*/  STL.64 [R1+0x3a48], R4 ;  /* 0x003a480401007387 */ /* 0x0001e40000100a00 */
[----:B0-----:R-:W-:Y:S02]  /*13caf0*/  F2FP.SATFINITE.E4M3.F32.PACK_AB_MERGE_C R4, R29, R3, RZ ;  /* 0x000000031d04723e */ /* 0x001fe400048070ff */
[----:B------:R-:W2:Y:S04]  /*13cb00*/  LDL.LU R3, [R1+0x1268] ;  /* 0x0012680001037983 */ /* 0x000ea80000300800 */
[----:B------:R0:W-:Y:S04]  /*13cb10*/  STL [R1+0x190], R4 ;  /* 0x0001900401007387 */ /* 0x0001e80000100800 */
[----:B------:R-:W2:Y:S01]  /*13cb20*/  LDL.LU R29, [R1+0x126c] ;  /* 0x00126c00011d7983 */ /* 0x000ea20000300800 */
[----:B0-----:R-:W-:-:S03]  /*13cb30*/  IADD3 R4, P1, R27, R8, RZ ;  /* 0x000000081b047210 */ /* 0x001fc60007f3e0ff */
[----:B------:R-:W-:Y:S02]  /*13cb40*/  STL [R1+0x5948], R0 ;  /* 0x0059480001007387 */ /* 0x000fe40000100800 */
[----:B------:R-:W-:Y:S02]  /*13cb50*/  IMAD.X R5, R2, 0x1, R9, P1 ;  /* 0x0000000102057824 */ /* 0x000fe400008e0609 */
[----:B------:R-:W-:Y:S04]  /*13cb60*/  STL.64 [R1+0x6358], R8 ;  /* 0x0063580801007387 */ /* 0x000fe80000100a00 */
[----:B------:R0:W-:Y:S04]  /*13cb70*/  STL.64 [R1+0x3a28], R4 ;  /* 0x003a280401007387 */ /* 0x0001e80000100a00 */
[----:B0-----:R-:W2:Y:S04]  /*13cb80*/  LDL.LU R5, [R1+0x1270] ;  /* 0x0012700001057983 */ /* 0x001ea80000300800 */
[----:B------:R-:W2:Y:S01]  /*13cb90*/  LDL.LU R19, [R1+0x1274] ;  /* 0x0012740001137983 */ /* 0x000ea20000300800 */
[----:B------:R-:W-:-:S02]  /*13cba0*/  F2FP.SATFINITE.E4M3.F32.PACK_AB_MERGE_C R26, R23, R26, RZ ;  /* 0x0000001a171a723e */ /* 0x000fc400048070ff */
[----:B------:R-:W-:Y:S01]  /*13cbb0*/  IADD3 R8, P1, R27, R10, RZ ;  /* 0x0000000a1b087210 */ /* 0x000fe20007f3e0ff */
[----:B------:R-:W2:Y:S01]  /*13cbc0*/  LDL.LU R22, [R1+0x1278] ;  /* 0x0012780001167983 */ /* 0x000ea20000300800 */
[----:B----4-:R-:W-:-:S03]  /*13cbd0*/  F2FP.SATFINITE.E4M3.F32.PACK_AB_MERGE_C R23, R20, R25, RZ ;  /* 0x000000191417723e */ /* 0x010fc600048070ff */
[----:B------:R-:W4:Y:S01]  /*13cbe0*/  LDL.LU R0, [R1+0x127c] ;  /* 0x00127c0001007983 */ /* 0x000f220000300800 */
[----:B------:R-:W-:-:S03]  /*13cbf0*/  IMAD.X R9, R2, 0x1, R11, P1 ;  /* 0x0000000102097824 */ /* 0x000fc600008e060b */
[----:B------:R-:W-:Y:S04]  /*13cc00*/  STL [R1+0x6148], R26 ;  /* 0x0061481a01007387 */ /* 0x000fe80000100800 */
[----:B------:R-:W4:Y:S04]  /*13cc10*/  LDL.LU R15, [R1+0x1280] ;  /* 0x00128000010f7983 */ /* 0x000f280000300800 */
[----:B------:R-:W4:Y:S04]  /*13cc20*/  LDL.LU R24, [R1+0x1284] ;  /* 0x0012840001187983 */ /* 0x000f280000300800 */
[----:B------:R-:W4:Y:S04]  /*13cc30*/  LDL.LU R25, [R1+0x1288] ;  /* 0x0012880001197983 */ /* 0x000f280000300800 */
[----:B------:R-:W4:Y:S04]  /*13cc40*/  LDL.LU R20, [R1+0x128c] ;  /* 0x00128c0001147983 */ /* 0x000f280000300800 */
[----:B------:R-:W-:Y:S01]  /*13cc50*/  STL [R1+0x62e8], R23 ;  /* 0x0062e81701007387 */ /* 0x000fe20000100800 */
[----:B---3--:R-:W-:-:S03]  /*13cc60*/  F2FP.SATFINITE.E4M3.F32.PACK_AB_MERGE_C R4, R21, R16, RZ ;  /* 0x000000101504723e */ /* 0x008fc600048070ff */
[----:B------:R0:W-:Y:S04]  /*13cc70*/  STL.64 [R1+0x3a10], R8 ;  /* 0x003a100801007387 */ /* 0x0001e80000100a00 */
[----:B------:R-:W-:Y:S04]  /*13cc80*/  STL [R1+0x5840], R4 ;  /* 0x0058400401007387 */ /* 0x000fe80000100800 */
[----:B------:R-:W3:Y:S01]  /*13cc90*/  LDL.LU R16, [R1+0x1290] ;  /* 0x0012900001107983 */ /* 0x000ee20000300800 */
[----:B0-----:R-:W-:-:S03]  /*13cca0*/  IADD3 R8, P1, R27, R12, RZ ;  /* 0x0000000c1b087210 */ /* 0x001fc60007f3e0ff */
[----:B------:R-:W3:Y:S02]  /*13ccb0*/  LDL.LU R21, [R1+0x1294] ;  /* 0x0012940001157983 */ /* 0x000ee40000300800 */
[----:B------:R-:W-:Y:S02]  /*13ccc0*/  IMAD.X R9, R2, 0x1, R13, P1 ;  /* 0x0000000102097824 */ /* 0x000fe400008e060d */
[----:B------:R-:W-:Y:S01]  /*13ccd0*/  VIADD R27, R27, UR6 ;  /* 0x000000061b1b7c36 */ /* 0x000fe20008000000 */
[----:B------:R-:W-:Y:S02]  /*13cce0*/  ULDC UR6, c[0x0][0x248] ;  /* 0x0000920000067ab9 */ /* 0x000fe40000000800 */
[----:B------:R0:W-:Y:S02]  /*13ccf0*/  STL.64 [R1+0x3a08], R8 ;  /* 0x003a080801007387 */ /* 0x0001e40000100a00 */
[----:B0-----:R-:W-:Y:S02]  /*13cd00*/  IADD3 R8, P1, R27, R6, RZ ;  /* 0x000000061b087210 */ /* 0x001fe40007f3e0ff */
[----:B--2---:R-:W-:-:S05]  /*13cd10*/  F2FP.SATFINITE.E4M3.F32.PACK_AB_MERGE_C R2, R17, R28, RZ ;  /* 0x0000001c1102723e */ /* 0x004fca00048070ff */
[----:B------:R0:W-:Y:S04]  /*13cd20*/  STL [R1+0x5850], R2 ;  /* 0x0058500201007387 */ /* 0x0001e80000100800 */
[----:B------:R-:W2:Y:S04]  /*13cd30*/  LDL.LU R28, [R1+0x1298] ;  /* 0x00129800011c7983 */ /* 0x000ea80000300800 */
[----:B------:R-:W2:Y:S01]  /*13cd40*/  LDL.LU R17, [R1+0x129c] ;  /* 0x00129c0001117983 */ /* 0x000ea20000300800 */
[----:B0-----:R-:W-:-:S05]  /*13cd50*/  F2FP.SATFINITE.E4M3.F32.PACK_AB_MERGE_C R2, R14, R18, RZ ;  /* 0x000000120e02723e */ /* 0x001fca00048070ff */
[----:B------:R0:W-:Y:S04]  /*13cd60*/  STL [R1+0x57f0], R2 ;  /* 0x0057f00201007387 */ /* 0x0001e80000100800 */
[----:B------:R-:W2:Y:S04]  /*13cd70*/  LDL.LU R18, [R1+0x12a0] ;  /* 0x0012a00001127983 */ /* 0x000ea80000300800 */
[----:B------:R-:W2:Y:S01]  /*13cd80*/  LDL.LU R14, [R1+0x12a4] ;  /* 0x0012a400010e7983 */ /* 0x000ea20000300800 */
[----:B0-----:R-:W-:-:S05]  /*13cd90*/  SHF.R.S32.HI R2, RZ, 0x1f, R27 ;  /* 0x0000001fff027819 */ /* 0x001fca000001141b */
[----:B------:R-:W-:Y:S01]  /*13cda0*/  IMAD.X R9, R2, 0x1, R7, P1 ;  /* 0x0000000102097824 */ /* 0x000fe200008e0607 */
[----:B------:R-:W-:-:S05]  /*13cdb0*/  F2FP.SATFINITE.E4M3.F32.PACK_AB_MERGE_C R3, R29, R3, RZ ;  /* 0x000000031d03723e */ /* 0x000fca00048070ff */
[----:B------:R-:W-:Y:S04]  /*13cdc0*/  STL [R1+0x5800], R3 ;  /* 0x0058000301007387 */ /* 0x000fe80000100800 */
[----:B------:R0:W-:Y:S04]  /*13cdd0*/  STL.64 [R1+0x39a8], R8 ;  /* 0x0039a80801007387 */ /* 0x0001e80000100a00 */
[----:B0-----:R-:W2:Y:S04]  /*13cde0*/  LDL.LU.64 R8, [R1+0x6358] ;  /* 0x0063580001087983 */ /* 0x001ea80000300a00 */
[----:B------:R-:W2:Y:S04]  /*13cdf0*/  LDL.LU R3, [R1+0x12a8] ;  /* 0x0012a80001037983 */ /* 0x000ea80000300800 */
[----:B------:R-:W2:Y:S01]  /*13ce00*/  LDL.LU R29, [R1+0x12ac] ;  /* 0x0012ac00011d7983 */ /* 0x000ea20000300800 */
[----:B------:R-:W-:-:S03]  /*13ce10*/  F2FP.SATFINITE.E4M3.F32.PACK_AB_MERGE_C R4, R19, R5, RZ ;  /* 0x000000051304723e */ /* 0x000fc600048070ff */
[----:B------:R-:W2:Y:S04]  /*13ce20*/  LDL.LU R5, [R1+0x12c0] ;  /* 0x0012c00001057983 */ /* 0x000ea80000300800 */
[----:B------:R2:W-:Y:S01]  /*13ce30*/  STL [R1+0x57b4], R4 ;  /* 0x0057b40401007387 */ /* 0x0005e20000100800 */
[----:B----4-:R-:W-:Y:S02]  /*13ce40*/  F2FP.SATFINITE.E4M3.F32.PACK_AB_MERGE_C R0, R0, R22, RZ ;  /* 0x000000160000723e */ /* 0x010fe400048070ff */
[----:B---3--:R-:W-:Y:S02]  /*13ce50*/  F2FP.SATFINITE.E4M3.F32.PACK_AB_MERGE_C R16, R21, R16, RZ ;  /* 0x000000101510723e */ /* 0x008fe400048070ff */
[----:B--2---:R-:W-:Y:S01]  /*13ce60*/  IADD3 R4, P1, R27, R8, RZ ;  /* 0x000000081b047210 */ /* 0x004fe20007f3e0ff */
[----:B------:R0:W-:Y:S04]  /*13ce70*/  STL [R1+0x6350], R5 ;  /* 0x0063500501007387 */ /* 0x0001e80000100800 */
[----:B------:R1:W-:Y:S04]  /*13ce80*/  STL [R1+0x57bc], R0 ;  /* 0x0057bc0001007387 */ /* 0x0003e80000100800 */
[----:B------:R-:W2:Y:S01]  /*13ce90*/  LDL.LU R19, [R1+0x12c4] ;  /* 0x0012c40001137983 */ /* 0x000ea20000300800 */
[----:B0-----:R-:W-:-:S03]  /*13cea0*/  IMAD.X R5, R2, 0x1, R9, P1 ;  /* 0x0000000102057824 */ /* 0x001fc600008e0609 */
[----:B------:R-:W3:Y:S04]  /*13ceb0*/  LDL.LU R22, [R1+0x12c8] ;  /* 0x0012c80001167983 */ /* 0x000ee80000300800 */
[----:B-1----:R-:W3:Y:S04]  /*13cec0*/  LDL.LU R0, [R1+0x12cc] ;  /* 0x0012cc0001007983 */ /* 0x002ee80000300800 */
        /* <DEDUP_REMOVED lines=12> */
[----:B------:R1:W-:Y:S01]  /*13cf90*/  STL [R1+0x7fc], R16 ;  /* 0x0007fc1001007387 */ /* 0x0003e20000100800 */
[----:B0-----:R-:W-:-:S03]  /*13cfa0*/  IADD3 R4, P1, R27, R12, RZ ;  /* 0x0000000c1b047210 */ /* 0x001fc60007f3e0ff */
[----:B-1----:R-:W4:Y:S02]  /*13cfb0*/  LDL.LU R16, [R1+0x1320] ;  /* 0x0013200001107983 */ /* 0x002f240000300800 */
[----:B------:R-:W-:Y:S01]  /*13cfc0*/  IMAD.X R5, R2, 0x1, R13, P1 ;  /* 0x0000000102057824 */ /* 0x000fe200008e060d */
[----:B------:R-:W-:Y:S01]  /*13cfd0*/  F2FP.SATFINITE.E4M3.F32.PACK_AB_MERGE_C R2, R17, R28, RZ ;  /* 0x0000001c1102723e */ /* 0x000fe200048070ff */
[----:B------:R-:W4:Y:S01]  /*13cfe0*/  LDL.LU R21, [R1+0x1324] ;  /* 0x0013240001157983 */ /* 0x000f220000300800 */
[----:B------:R-:W-:Y:S01]  /*13cff0*/  VIADD R27, R27, UR6 ;  /* 0x000000061b1b7c36 */ /* 0x000fe20008000000 */
[----:B------:R-:W-:Y:S01]  /*13d000*/  F2FP.SATFINITE.E4M3.F32.PACK_AB_MERGE_C R3, R29, R3, RZ ;  /* 0x000000031d03723e */ /* 0x000fe200048070ff */
[----:B------:R-:W-:Y:S01]  /*13d010*/  ULDC UR6, c[0x0][0x248] ;  /* 0x0000920000067ab9 */ /* 0x000fe20000000800 */
[----:B------:R-:W-:Y:S04]  /*13d020*/  STL.64 [R1+0x3968], R4 ;  /* 0x0039680401007387 */ /* 0x000fe80000100a00 */
[----:B------:R0:W-:Y:S04]  /*13d030*/  STL [R1+0x81c], R2 ;  /* 0x00081c0201007387 */ /* 0x0001e80000100800 */
[----:B------:R-:W4:Y:S04]  /*13d040*/  LDL.LU R28, [R1+0x1328] ;  /* 0x00132800011c7983 */ /* 0x000f280000300800 */
[----:B------:R-:W4:Y:S01]  /*13d050*/  LDL.LU R17, [R1+0x132c] ;  /* 0x00132c0001117983 */ /* 0x000f220000300800 */
[----:B0-----:R-:W-:-:S02]  /*13d060*/  F2FP.SATFINITE.E4M3.F32.PACK_AB_MERGE_C R2, R14, R18, RZ ;  /* 0x000000120e02723e */ /* 0x001fc400048070ff */
[----:B------:R-:W-:-:S03]  /*13d070*/  IADD3 R4, P1, R27, R6, RZ ;  /* 0x000000061b047210 */ /* 0x000fc60007f3e0ff */
[----:B------:R0:W-:Y:S04]  /*13d080*/  STL [R1+0x794], R2 ;  /* 0x0007940201007387 */ /* 0x0001e80000100800 */
[----:B------:R-:W4:Y:S04]  /*13d090*/  LDL.LU R18, [R1+0x1340] ;  /* 0x0013400001127983 */ /* 0x000f280000300800 */
[----:B------:R-:W4:Y:S01]  /*13d0a0*/  LDL.LU R14, [R1+0x1344] ;  /* 0x00134400010e7983 */ /* 0x000f220000300800 */
[----:B0-----:R-:W-:-:S05]  /*13d0b0*/  SHF.R.S32.HI R2, RZ, 0x1f, R27 ;  /* 0x0000001fff027819 */ /* 0x001fca000001141b */
[----:B------:R-:W-:Y:S01]  /*13d0c0*/  IMAD.X R5, R2, 0x1, R7, P1 ;  /* 0x0000000102057824 */ /* 0x000fe200008e0607 */
[----:B------:R-:W-:Y:S04]  /*13d0d0*/  STL [R1+0x798], R3 ;  /* 0x0007980301007387 */ /* 0x000fe80000100800 */
[----:B------:R0:W-:Y:S04]  /*13d0e0*/  STL.64 [R1+0x3900], R4 ;  /* 0x0039000401007387 */ /* 0x0001e80000100a00 */
[----:B0-----:R-:W2:Y:S04]  /*13d0f0*/  LDL.LU R5, [R1+0x6350] ;  /* 0x0063500001057983 */ /* 0x001ea80000300800 */
[----:B------:R-:W4:Y:S04]  /*13d100*/  LDL.LU R3, [R1+0x1348] ;  /* 0x0013480001037983 */ /* 0x000f280000300800 */
[----:B------:R-:W4:Y:S01]  /*13d110*/  LDL.LU R29, [R1+0x134c] ;  /* 0x00134c00011d7983 */ /* 0x000f220000300800 */
[----:B--2---:R-:W-:-:S03]  /*13d120*/  F2FP.SATFINITE.E4M3.F32.PACK_AB_MERGE_C R4, R19, R5, RZ ;  /* 0x000000051304723e */ /* 0x004fc600048070ff */
[----:B------:R-:W2:Y:S01]  /*13d130*/  LDL.LU R5, [R1+0x1360] ;  /* 0x0013600001057983 */ /* 0x000ea20000300800 */
[----:B---3--:R-:W-:-:S03]  /*13d140*/  F2FP.SATFINITE.E4M3.F32.PACK_AB_MERGE_C R0, R0, R22, RZ ;  /* 0x000000160000723e */ /* 0x008fc600048070ff */
[----:B------:R0:W-:Y:S02]  /*13d150*/  STL [R1+0x748], R4 ;  /* 0x0007480401007387 */ /* 0x0001e40000100800 */
[----:B0-----:R-:W-:Y:S02]  /*13d160*/  IADD3 R4, P1, R27, R8, RZ ;  /* 0x000000081b047210 */ /* 0x001fe40007f3e0ff */
[----:B----4-:R-:W-:Y:S02]  /*13d170*/  F2FP.SATFINITE.E4M3.F32.PACK_AB_MERGE_C R16, R21, R16, RZ ;  /* 0x000000101510723e */ /* 0x010fe400048070ff */
[----:B------:R-:W-:Y:S01]  /*13d180*/  F2FP.SATFINITE.E4M3.F32.PACK_AB_MERGE_C R3, R29, R3, RZ ;  /* 0x000000031d03723e */ /* 0x000fe200048070ff */
[----:B--2---:R0:W-:Y:S04]  /*13d190*/  STL [R1+0x634c], R5 ;  /* 0x00634c0501007387 */ /* 0x0041e80000100800 */
        /* <DEDUP_REMOVED lines=24> */
[----:B------:R-:W-:Y:S02]  /*13d320*/  ULDC UR6, c[0x0][0x248] ;  /* 0x0000920000067ab9 */ /* 0x000fe40000000800 */
        /* <DEDUP_REMOVED lines=99> */
[----:B------:R0:W-:Y:S02]  /*13d960*/  STL [R1+0x3a0], R2 ;  /* 0x0003a00201007387 */ /* 0x0001e40000100800 */
[----:B0-----:R-:W-:-:S02]  /*13d970*/  F2FP.SATFINITE.E4M3.F32.PACK_AB_MERGE_C R2, R14, R18, RZ ;  /* 0x000000120e02723e */ /* 0x001fc400048070ff */
[----:B------:R-:W4:Y:S01]  /*13d980*/  LDL.LU R18, [R1+0x1508] ;  /* 0x0015080001127983 */ /* 0x000f220000300800 */
[----:B------:R-:W-:-:S03]  /*13d990*/  IADD3 R4, P1, R27, R6, RZ ;  /* 0x000000061b047210 */ /* 0x000fc60007f3e0ff */
[----:B------:R-:W4:Y:S04]  /*13d9a0*/  LDL.LU R14, [R1+0x150c] ;  /* 0x00150c00010e7983 */ /* 0x000f280000300800 */
        /* <DEDUP_REMOVED lines=15> */
[----:B----4-:R-:W-:Y:S01]  /*13daa0*/  F2FP.SATFINITE.E4M3.F32.PACK_AB_MERGE_C R16, R21, R16, RZ ;  /* 0x000000101510723e */ /* 0x010fe200048070ff */
        /* <DEDUP_REMOVED lines=19> */
[----:B0-----:R-:W-:-:S05]  /*13dbe0*/  IADD3 R4, P1, R27, R12, RZ ;  /* 0x0000000c1b047210 */ /* 0x001fca0007f3e0ff */
[----:B------:R-:W-:Y:S01]  /*13dbf0*/  IMAD.X R5, R2, 0x1, R13, P1 ;  /* 0x0000000102057824 */ /* 0x000fe200008e060d */
[----:B------:R-:W-:Y:S02]  /*13dc00*/  F2FP.SATFINITE.E4M3.F32.PACK_AB_MERGE_C R2, R14, R18, RZ ;  /* 0x000000120e02723e */ /* 0x000fe400048070ff */
[----:B------:R-:W4:Y:S04]  /*13dc10*/  LDL.LU R18, [R1+0x1640] ;  /* 0x0016400001127983 */ /* 0x000f280000300800 */
[----:B------:R-:W4:Y:S04]  /*13dc20*/  LDL.LU R14, [R1+0x1644] ;  /* 0x00164400010e7983 */ /* 0x000f280000300800 */
[----:B------:R-:W-:Y:S04]  /*13dc30*/  STL.64 [R1+0x36e8], R4 ;  /* 0x0036e80401007387 */ /* 0x000fe80000100a00 */
[----:B------:R0:W-:Y:S04]  /*13dc40*/  STL [R1+0x248], R2 ;  /* 0x0002480201007387 */ /* 0x0001e80000100800 */
[----:B-1----:R-:W4:Y:S01]  /*13dc50*/  LDL.LU R16, [R1+0x1648] ;  /* 0x0016480001107983 */ /* 0x002f220000300800 */
[----:B------:R-:W-:Y:S01]  /*13dc60*/  VIADD R27, R27, UR6 ;  /* 0x000000061b1b7c36 */ /* 0x000fe20008000000 */
[----:B------:R-:W-:-:S02]  /*13dc70*/  ULDC UR6, c[0x0][0x248] ;  /* 0x0000920000067ab9 */ /* 0x000fc40000000800 */
[----:B------:R-:W4:Y:S01]  /*13dc80*/  LDL.LU R21, [R1+0x164c] ;  /* 0x00164c0001157983 */ /* 0x000f220000300800 */
[----:B0-----:R-:W-:-:S05]  /*13dc90*/  F2FP.SATFINITE.E4M3.F32.PACK_AB_MERGE_C R2, R17, R28, RZ ;  /* 0x0000001c1102723e */ /* 0x001fca00048070ff */
        /* <DEDUP_REMOVED lines=10> */
[----:B------:R0:W-:Y:S04]  /*13dd40*/  STL.64 [R1+0x36c0], R4 ;  /* 0x0036c00401007387 */ /* 0x0001e80000100a00 */
[----:B0-----:R-:W2:Y:S01]  /*13dd50*/  LDL.LU R5, [R1+0x6340] ;  /* 0x0063400001057983 */ /* 0x001ea20000300800 */
[----:B------:R-:W-:Y:S02]  /*13dd60*/  IADD3 R4, P1, R27, R8, RZ ;  /* 0x000000081b047210 */ /* 0x000fe40007f3e0ff */
[----:B---3--:R-:W-:Y:S02]  /*13dd70*/  F2FP.SATFINITE.E4M3.F32.PACK_AB_MERGE_C R0, R0, R22, RZ ;  /* 0x000000160000723e */ /* 0x008fe400048070ff */
[----:B--2---:R-:W-:Y:S01]  /*13dd80*/  F2FP.SATFINITE.E4M3.F32.PACK_AB_MERGE_C R19, R19, R5, RZ ;  /* 0x000000051313723e */ /* 0x004fe200048070ff */
[----:B------:R-:W-:-:S04]  /*13dd90*/  IMAD.X R5, R2, 0x1, R9, P1 ;  /* 0x0000000102057824 */ /* 0x000fc800008e0609 */
[----:B------:R-:W-:Y:S04]  /*13dda0*/  STL [R1+0x1ec], R19 ;  /* 0x0001ec1301007387 */ /* 0x000fe80000100800 */
[----:B------:R-:W-:Y:S04]  /*13ddb0*/  STL [R1+0x1f0], R0 ;  /* 0x0001f00001007387 */ /* 0x000fe80000100800 */
[----:B------:R4:W-:Y:S04]  /*13ddc0*/  STL.64 [R1+0x6338], R8 ;  /* 0x0063380801007387 */ /* 0x0009e80000100a00 */
[----:B------:R0:W-:Y:S01]  /*13ddd0*/  STL.64 [R1+0x36b8], R4 ;  /* 0x0036b80401007387 */ /* 0x0001e20000100a00 */
[----:B----4-:R-:W-:-:S03]  /*13dde0*/  F2FP.SATFINITE.E4M3.F32.PACK_AB_MERGE_C R8, R24, R15, RZ ;  /* 0x0000000f1808723e */ /* 0x010fc600048070ff */
[----:B0-----:R-:W2:Y:S01]  /*13ddf0*/  LDL.LU R4, [R1+0x1670] ;  /* 0x0016700001047983 */ /* 0x001ea20000300800 */
[----:B------:R-:W-:-:S03]  /*13de00*/  F2FP.SATFINITE.E4M3.F32.PACK_AB_MERGE_C R5, R20, R25, RZ ;  /* 0x000000191405723e */ /* 0x000fc600048070ff */
[----:B------:R-:W2:Y:S04]  /*13de10*/  LDL.LU R19, [R1+0x1674] ;  /* 0x0016740001137983 */ /* 0x000ea80000300800 */
[----:B------:R-:W3:Y:S04]  /*13de20*/  LDL.LU R22, [R1+0x1678] ;  /* 0x0016780001167983 */ /* 0x000ee80000300800 */
[----:B------:R-:W3:Y:S04]  /*13de30*/  LDL.LU R0, [R1+0x167c] ;  /* 0x00167c0001007983 */ /* 0x000ee80000300800 */
[----:B------:R-:W4:Y:S04]  /*13de40*/  LDL.LU R25, [R1+0x1690] ;  /* 0x0016900001197983 */ /* 0x000f280000300800 */
[----:B------:R0:W-:Y:S04]  /*13de50*/  STL [R1+0x1d0], R8 ;  /* 0x0001d00801007387 */ /* 0x0001e80000100800 */
[----:B------:R-:W4:Y:S01]  /*13de60*/  LDL.LU R20, [R1+0x1694] ;  /* 0x0016940001147983 */ /* 0x000f220000300800 */
[----:B0-----:R-:W-:-:S03]  /*13de70*/  IADD3 R8, P1, R27, R10, RZ ;  /* 0x0000000a1b087210 */ /* 0x001fc60007f3e0ff */
[----:B------:R0:W-:Y:S02]  /*13de80*/  STL [R1+0x1d4], R5 ;  /* 0x0001d40501007387 */ /* 0x0001e40000100800 */
[----:B------:R-:W-:Y:S02]  /*13de90*/  IMAD.X R9, R2, 0x1, R11, P1 ;  /* 0x0000000102097824 */ /* 0x000fe400008e060b */
[----:B0-----:R-:W4:Y:S04]  /*13dea0*/  LDL.LU R5, [R1+0x1698] ;  /* 0x0016980001057983 */ /* 0x001f280000300800 */
[----:B------:R-:W4:Y:S04]  /*13deb0*/  LDL.LU R24, [R1+0x169c] ;  /* 0x00169c0001187983 */ /* 0x000f280000300800 */
[----:B------:R0:W-:Y:S02]  /*13dec0*/  STL.64 [R1+0x36a8], R8 ;  /* 0x0036a80801007387 */ /* 0x0001e40000100a00 */
[----:B0-----:R-:W-:-:S02]  /*13ded0*/  F2FP.SATFINITE.E4M3.F32.PACK_AB_MERGE_C R8, R14, R18, RZ ;  /* 0x000000120e08723e */ /* 0x001fc400048070ff */
[----:B------:R-:W4:Y:S04]  /*13dee0*/  LDL.LU R18, [R1+0x1700] ;  /* 0x0017000001127983 */ /* 0x000f280000300800 */
[----:B------:R-:W4:Y:S04]  /*13def0*/  LDL.LU R14, [R1+0x1704] ;  /* 0x00170400010e7983 */ /* 0x000f280000300800 */
[----:B------:R0:W-:Y:S02]  /*13df00*/  STL [R1+0x1a4], R8 ;  /* 0x0001a40801007387 */ /* 0x0001e40000100800 */
[----:B0-----:R-:W-:-:S05]  /*13df10*/  IADD3 R8, P1, R27, R12, RZ ;  /* 0x0000000c1b087210 */ /* 0x001fca0007f3e0ff */
[----:B------:R-:W-:Y:S01]  /*13df20*/  IMAD.X R9, R2, 0x1, R13, P1 ;  /* 0x0000000102097824 */ /* 0x000fe200008e060d */
[----:B------:R-:W-:-:S04]  /*13df30*/  F2FP.SATFINITE.E4M3.F32.PACK_AB_MERGE_C R2, R17, R28, RZ ;  /* 0x0000001c1102723e */ /* 0x000fc800048070ff */
[----:B------:R0:W-:Y:S01]  /*13df40*/  STL.64 [R1+0x36a0], R8 ;  /* 0x0036a00801007387 */ /* 0x0001e20000100a00 */
[----:B------:R-:W-:Y:S01]  /*13df50*/  VIADD R27, R27, UR6 ;  /* 0x000000061b1b7c36 */ /* 0x000fe20008000000 */
[----:B------:R-:W-:Y:S02]  /*13df60*/  ULDC UR6, c[0x0][0x248] ;  /* 0x0000920000067ab9 */ /* 0x000fe40000000800 */
[----:B------:R-:W4:Y:S01]  /*13df70*/  LDL.LU R15, [R1+0x1708] ;  /* 0x00170800010f7983 */ /* 0x000f220000300800 */
[----:B0-----:R-:W-:-:S05]  /*13df80*/  F2FP.SATFINITE.E4M3.F32.PACK_AB_MERGE_C R8, R21, R16, RZ ;  /* 0x000000101508723e */ /* 0x001fca00048070ff */
[----:B------:R0:W-:Y:S04]  /*13df90*/  STL [R1+0x1ac], R8 ;  /* 0x0001ac0801007387 */ /* 0x0001e80000100800 */
[----:B------:R-:W4:Y:S04]  /*13dfa0*/  LDL.LU R16, [R1+0x170c] ;  /* 0x00170c0001107983 */ /* 0x000f280000300800 */
[----:B------:R1:W-:Y:S01]  /*13dfb0*/  STL [R1+0x188], R2 ;  /* 0x0001880201007387 */ /* 0x0003e20000100800 */
[----:B0-----:R-:W-:Y:S02]  /*13dfc0*/  IADD3 R8, P1, R27, R6, RZ ;  /* 0x000000061b087210 */ /* 0x001fe40007f3e0ff */
[----:B------:R-:W-:Y:S01]  /*13dfd0*/  F2FP.SATFINITE.E4M3.F32.PACK_AB_MERGE_C R21, R29, R3, RZ ;  /* 0x000000031d15723e */ /* 0x000fe200048070ff */
[----:B------:R-:W4:Y:S04]  /*13dfe0*/  LDL.LU R28, [R1+0x1790] ;  /* 0x00179000011c7983 */ /* 0x000f280000300800 */
[----:B------:R-:W4:Y:S01]  /*13dff0*/  LDL.LU R17, [R1+0x1794] ;  /* 0x0017940001117983 */ /* 0x000f220000300800 */
[----:B-1----:R-:W-:-:S03]  /*13e000*/  SHF.R.S32.HI R2, RZ, 0x1f, R27 ;  /* 0x0000001fff027819 */ /* 0x002fc6000001141b */
[----:B------:R-:W4:Y:S02]  /*13e010*/  LDL.LU R3, [R1+0x1798] ;  /* 0x0017980001037983 */ /* 0x000f240000300800 */
[----:B------:R-:W-:Y:S02]  /*13e020*/  IMAD.X R9, R2, 0x1, R7, P1 ;  /* 0x0000000102097824 */ /* 0x000fe400008e0607 */
[----:B------:R-:W4:Y:S04]  /*13e030*/  LDL.LU R29, [R1+0x179c] ;  /* 0x00179c00011d7983 */ /* 0x000f280000300800 */
[----:B------:R-:W-:Y:S04]  /*13e040*/  STL [R1+0x60e4], R21 ;  /* 0x0060e41501007387 */ /* 0x000fe80000100800 */
[----:B------:R0:W-:Y:S04]  /*13e050*/  STL.64 [R1+0x3688], R8 ;  /* 0x0036880801007387 */ /* 0x0001e80000100a00 */
[----:B0-----:R-:W4:Y:S01]  /*13e060*/  LDL.LU.64 R8, [R1+0x6338] ;  /* 0x0063380001087983 */ /* 0x001f220000300a00 */
[----:B--2---:R-:W-:-:S02]  /*13e070*/  F2FP.SATFINITE.E4M3.F32.PACK_AB_MERGE_C R19, R19, R4, RZ ;  /* 0x000000041313723e */ /* 0x004fc400048070ff */
[----:B---3--:R-:W-:-:S03]  /*13e080*/  F2FP.SATFINITE.E4M3.F32.PACK_AB_MERGE_C R0, R0, R22, RZ ;  /* 0x000000160000723e */ /* 0x008fc600048070ff */
[----:B------:R0:W-:Y:S04]  /*13e090*/  STL [R1+0x60f4], R19 ;  /* 0x0060f41301007387 */ /* 0x0001e80000100800 */
[----:B------:R-:W-:Y:S01]  /*13e0a0*/  STL [R1+0x15c], R0 ;  /* 0x00015c0001007387 */ /* 0x000fe20000100800 */
[----:B----4-:R-:W-:Y:S02]  /*13e0b0*/  F2FP.SATFINITE.E4M3.F32.PACK_AB_MERGE_C R4, R20, R25, RZ ;  /* 0x000000191404723e */ /* 0x010fe400048070ff */
[----:B0-----:R-:W-:Y:S02]  /*13e0c0*/  F2FP.SATFINITE.E4M3.F32.PACK_AB_MERGE_C R19, R24, R5, RZ ;  /* 0x000000051813723e */ /* 0x001fe400048070ff */
[----:B------:R-:W-:-:S05]  /*13e0d0*/  IADD3 R22, P1, R27, R8, RZ ;  /* 0x000000081b167210 */ /* 0x000fca0007f3e0ff */
[----:B------:R-:W-:-:S05]  /*13e0e0*/  IMAD.X R23, R2, 0x1, R9, P1 ;  /* 0x0000000102177824 */ /* 0x000fca00008e0609 */
[----:B------:R0:W-:Y:S04]  /*13e0f0*/  STL.64 [R1+0x3670], R22 ;  /* 0x0036701601007387 */ /* 0x0001e80000100a00 */
[----:B0-----:R-:W2:Y:S04]  /*13e100*/  LDL.LU R22, [R1+0x17b0] ;  /* 0x0017b00001167983 */ /* 0x001ea80000300800 */
[----:B------:R-:W2:Y:S04]  /*13e110*/  LDL.LU R0, [R1+0x17b4] ;  /* 0x0017b40001007983 */ /* 0x000ea80000300800 */
[----:B------:R-:W3:Y:S04]  /*13e120*/  LDL.LU R25, [R1+0x17b8] ;  /* 0x0017b80001197983 */ /* 0x000ee80000300800 */
[----:B------:R-:W3:Y:S04]  /*13e130*/  LDL.LU R20, [R1+0x17bc] ;  /* 0x0017bc0001147983 */ /* 0x000ee80000300800 */
[----:B------:R0:W-:Y:S02]  /*13e140*/  STL [R1+0x14c], R4 ;  /* 0x00014c0401007387 */ /* 0x0001e40000100800 */
[----:B0-----:R-:W-:-:S02]  /*13e150*/  IADD3 R4, P1, R27, R10, RZ ;  /* 0x0000000a1b047210 */ /* 0x001fc40007f3e0ff */
[----:B------:R-:W-:Y:S03]  /*13e160*/  STL [R1+0x144], R19 ;  /* 0x0001441301007387 */ /* 0x000fe60000100800 */
        /* <DEDUP_REMOVED lines=8> */
[C---:B0-----:R-:W-:Y:S01]  /*13e1f0*/  IADD3 R4, P1, R27.reuse, R12, RZ ;  /* 0x0000000c1b047210 */ /* 0x041fe20007f3e0ff */
[----:B------:R-:W-:-:S02]  /*13e200*/  VIADD R27, R27, UR6 ;  /* 0x000000061b1b7c36 */ /* 0x000fc40008000000 */
[----:B------:R0:W-:Y:S01]  /*13e210*/  STL.64 [R1+0x6330], R12 ;  /* 0x0063300c01007387 */ /* 0x0001e20000100a00 */
[----:B------:R-:W-:Y:S01]  /*13e220*/  F2FP.SATFINITE.E4M3.F32.PACK_AB_MERGE_C R15, R16, R15, RZ ;  /* 0x0000000f100f723e */ /* 0x000fe200048070ff */
[----:B------:R-:W-:Y:S01]  /*13e230*/  ULDC UR6, c[0x0][0x248] ;  /* 0x0000920000067ab9 */ /* 0x000fe20000000800 */
[----:B------:R-:W-:Y:S01]  /*13e240*/  IMAD.X R5, R2, 0x1, R13, P1 ;  /* 0x0000000102057824 */ /* 0x000fe200008e060d */
[----:B------:R-:W4:Y:S04]  /*13e250*/  LDL.LU R26, [R1+0x17c0] ;  /* 0x0017c000011a7983 */ /* 0x000f280000300800 */
[----:B------:R1:W-:Y:S01]  /*13e260*/  STL.64 [R1+0x3658], R4 ;  /* 0x0036580401007387 */ /* 0x0003e20000100a00 */
[----:B------:R-:W-:Y:S02]  /*13e270*/  F2FP.SATFINITE.E4M3.F32.PACK_AB_MERGE_C R3, R29, R3, RZ ;  /* 0x000000031d03723e */ /* 0x000fe400048070ff */
[----:B0-----:R-:W-:-:S02]  /*13e280*/  IADD3 R12, P1, R27, R6, RZ ;  /* 0x000000061b0c7210 */ /* 0x001fc40007f3e0ff */
[----:B-1----:R-:W-:Y:S01]  /*13e290*/  F2FP.SATFINITE.E4M3.F32.PACK_AB_MERGE_C R4, R17, R28, RZ ;  /* 0x0000001c1104723e */ /* 0x002fe200048070ff */
[----:B------:R-:W4:Y:S04]  /*13e2a0*/  LDL.LU R5, [R1+0x17c4] ;  /* 0x0017c40001057983 */ /* 0x000f280000300800 */
[----:B------:R0:W-:Y:S04]  /*13e2b0*/  STL [R1+0x6110], R15 ;  /* 0x0061100f01007387 */ /* 0x0001e80000100800 */
[----:B------:R-:W-:Y:S04]  /*13e2c0*/  STL [R1+0x6120], R4 ;  /* 0x0061200401007387 */ /* 0x000fe80000100800 */
[----:B------:R-:W4:Y:S01]  /*13e2d0*/  LDL.LU R2, [R1+0x17c8] ;  /* 0x0017c80001027983 */ /* 0x000f220000300800 */
[----:B0-----:R-:W-:-:S03]  /*13e2e0*/  SHF.R.S32.HI R15, RZ, 0x1f, R27 ;  /* 0x0000001fff0f7819 */ /* 0x001fc6000001141b */
[----:B------:R-:W4:Y:S02]  /*13e2f0*/  LDL.LU R16, [R1+0x17cc] ;  /* 0x0017cc0001107983 */ /* 0x000f240000300800 */
[----:B------:R-:W-:Y:S02]  /*13e300*/  IMAD.X R13, R15, 0x1, R7, P1 ;  /* 0x000000010f0d7824 */ /* 0x000fe400008e0607 */
[----:B------:R0:W-:Y:S04]  /*13e310*/  STL [R1+0x128], R3 ;  /* 0x0001280301007387 */ /* 0x0001e80000100800 */
[----:B------:R-:W4:Y:S04]  /*13e320*/  LDL.LU R28, [R1+0x17d0] ;  /* 0x0017d000011c7983 */ /* 0x000f280000300800 */
[----:B0-----:R-:W4:Y:S01]  /*13e330*/  LDL.LU R3, [R1+0x17d4] ;  /* 0x0017d40001037983 */ /* 0x001f220000300800 */
[----:B--2---:R-:W-:-:S03]  /*13e340*/  F2FP.SATFINITE.E4M3.F32.PACK_AB_MERGE_C R4, R0, R22, RZ ;  /* 0x000000160004723e */ /* 0x004fc600048070ff */
[----:B------:R-:W2:Y:S04]  /*13e350*/  LDL.LU R22, [R1+0x17d8] ;  /* 0x0017d80001167983 */ /* 0x000ea80000300800 */
[----:B------:R-:W2:Y:S04]  /*13e360*/  LDL.LU R0, [R1+0x17dc] ;  /* 0x0017dc0001007983 */ /* 0x000ea80000300800 */
[----:B------:R0:W-:Y:S04]  /*13e370*/  STL.64 [R1+0x3638], R12 ;  /* 0x0036380c01007387 */ /* 0x0001e80000100a00 */
[----:B------:R3:W-:Y:S01]  /*13e380*/  STL [R1+0x104], R4 ;  /* 0x0001040401007387 */ /* 0x0007e20000100800 */
[----:B0-----:R-:W-:-:S02]  /*13e390*/  IADD3 R12, P1, R27, R8, RZ ;  /* 0x000000081b0c7210 */ /* 0x001fc40007f3e0ff */
[----:B---3--:R-:W-:-:S03]  /*13e3a0*/  F2FP.SATFINITE.E4M3.F32.PACK_AB_MERGE_C R4, R20, R25, RZ ;  /* 0x000000191404723e */ /* 0x008fc600048070ff */
[----:B------:R-:W-:Y:S02]  /*13e3b0*/  IMAD.X R13, R15, 0x1, R9, P1 ;  /* 0x000000010f0d7824 */ /* 0x000fe400008e0609 */
[----:B------:R-:W-:Y:S04]  /*13e3c0*/  STL [R1+0x108], R4 ;  /* 0x0001080401007387 */ /* 0x000fe80000100800 */
[----:B------:R-:W3:Y:S04]  /*13e3d0*/  LDL.LU R17, [R1+0x17f0] ;  /* 0x0017f00001117983 */ /* 0x000ee80000300800 */
[----:B------:R-:W3:Y:S01]  /*13e3e0*/  LDL.LU R29, [R1+0x17f4] ;  /* 0x0017f400011d7983 */ /* 0x000ee20000300800 */
[----:B----4-:R-:W-:-:S03]  /*13e3f0*/  F2FP.SATFINITE.E4M3.F32.PACK_AB_MERGE_C R24, R24, R23, RZ ;  /* 0x000000171818723e */ /* 0x010fc600048070ff */
[----:B------:R-:W4:Y:S04]  /*13e400*/  LDL.LU R25, [R1+0x17f8] ;  /* 0x0017f80001197983 */ /* 0x000f280000300800 */
[----:B------:R0:W-:Y:S04]  /*13e410*/  STL.64 [R1+0x3620], R12 ;  /* 0x0036200c01007387 */ /* 0x0001e80000100a00 */
[----:B------:R-:W4:Y:S04]  /*13e420*/  LDL.LU R20, [R1+0x17fc] ;  /* 0x0017fc0001147983 */ /* 0x000f280000300800 */
[----:B------:R-:W-:Y:S01]  /*13e430*/  STL [R1+0x615c], R24 ;  /* 0x00615c1801007387 */ /* 0x000fe20000100800 */
[----:B0-----:R-:W-:-:S03]  /*13e440*/  IADD3 R12, P1, R27, R10, RZ ;  /* 0x0000000a1b0c7210 */ /* 0x001fc60007f3e0ff */
[----:B------:R-:W4:Y:S01]  /*13e450*/  LDL.LU R21, [R1+0x1800] ;  /* 0x0018000001157983 */ /* 0x000f220000300800 */
[----:B------:R-:W-:Y:S01]  /*13e460*/  F2FP.SATFINITE.E4M3.F32.PACK_AB_MERGE_C R4, R14, R18, RZ ;  /* 0x000000120e04723e */ /* 0x000fe200048070ff */
[----:B------:R-:W-:Y:S02]  /*13e470*/  IMAD.X R13, R15, 0x1, R11, P1 ;  /* 0x000000010f0d7824 */ /* 0x000fe400008e060b */
[----:B------:R-:W4:Y:S04]  /*13e480*/  LDL.LU R23, [R1+0x1804] ;  /* 0x0018040001177983 */ /* 0x000f280000300800 */
[----:B------:R-:W-:Y:S04]  /*13e490*/  STL [R1+0xf4], R4 ;  /* 0x0000f40401007387 */ /* 0x000fe80000100800 */
[----:B------:R-:W4:Y:S04]  /*13e4a0*/  LDL.LU R18, [R1+0x1808] ;  /* 0x0018080001127983 */ /* 0x000f280000300800 */
[----:B------:R-:W4:Y:S04]  /*13e4b0*/  LDL.LU R14, [R1+0x180c] ;  /* 0x00180c00010e7983 */ /* 0x000f280000300800 */
[----:B------:R0:W-:Y:S04]  /*13e4c0*/  STL.64 [R1+0x3618], R12 ;  /* 0x0036180c01007387 */ /* 0x0001e80000100a00 */
[----:B0-----:R-:W2:Y:S01]  /*13e4d0*/  LDL.LU.64 R12, [R1+0x6330] ;  /* 0x00633000010c7983 */ /* 0x001ea20000300a00 */
[----:B------:R-:W-:-:S05]  /*13e4e0*/  F2FP.SATFINITE.E4M3.F32.PACK_AB_MERGE_C R19, R5, R26, RZ ;  /* 0x0000001a0513723e */ /* 0x000fca00048070ff */
[----:B------:R-:W-:Y:S01]  /*13e4f0*/  STL [R1+0x57e4], R19 ;  /* 0x0057e41301007387 */ /* 0x000fe20000100800 */
[----:B--2---:R-:W-:-:S03]  /*13e500*/  IADD3 R4, P1, R27, R12, RZ ;  /* 0x0000000c1b047210 */ /* 0x004fc60007f3e0ff */
[----:B------:R-:W-:Y:S02]  /*13e510*/  STL.64 [R1+0x6328], R12 ;  /* 0x0063280c01007387 */ /* 0x000fe40000100a00 */
[----:B------:R-:W-:Y:S02]  /*13e520*/  IMAD.X R5, R15, 0x1, R13, P1 ;  /* 0x000000010f057824 */ /* 0x000fe400008e060d */
[----:B------:R-:W2:Y:S04]  /*13e530*/  LDL.LU R26, [R1+0x1830] ;  /* 0x00183000011a7983 */ /* 0x000ea80000300800 */
[----:B------:R0:W-:Y:S01]  /*13e540*/  STL.64 [R1+0x28a8], R4 ;  /* 0x0028a80401007387 */ /* 0x0001e20000100a00 */
[----:B------:R-:W-:Y:S01]  /*13e550*/  VIADD R27, R27, UR6 ;  /* 0x000000061b1b7c36 */ /* 0x000fe20008000000 */
[----:B------:R-:W-:Y:S01]  /*13e560*/  ULDC UR6, c[0x0][0x248] ;  /* 0x0000920000067ab9 */ /* 0x000fe20000000800 */
[----:B0-----:R-:W-:Y:S01]  /*13e570*/  F2FP.SATFINITE.E4M3.F32.PACK_AB_MERGE_C R4, R16, R2, RZ ;  /* 0x000000021004723e */ /* 0x001fe200048070ff */
[----:B------:R-:W2:Y:S04]  /*13e580*/  LDL.LU R5, [R1+0x1834] ;  /* 0x0018340001057983 */ /* 0x000ea80000300800 */
[----:B------:R-:W2:Y:S04]  /*13e590*/  LDL.LU R2, [R1+0x1838] ;  /* 0x0018380001027983 */ /* 0x000ea80000300800 */
[----:B------:R-:W2:Y:S01]  /*13e5a0*/  LDL.LU R16, [R1+0x183c] ;  /* 0x00183c0001107983 */ /* 0x000ea20000300800 */
[----:B------:R-:W-:-:S03]  /*13e5b0*/  SHF.R.S32.HI R15, RZ, 0x1f, R27 ;  /* 0x0000001fff0f7819 */ /* 0x000fc6000001141b */
[----:B------:R0:W-:Y:S01]  /*13e5c0*/  STL [R1+0x57ec], R4 ;  /* 0x0057ec0401007387 */ /* 0x0001e20000100800 */
[----:B------:R-:W-:Y:S02]  /*13e5d0*/  IADD3 R12, P1, R27, R6, RZ ;  /* 0x000000061b0c7210 */ /* 0x000fe40007f3e0ff */
[----:B0-----:R-:W-:Y:S02]  /*13e5e0*/  F2FP.SATFINITE.E4M3.F32.PACK_AB_MERGE_C R4, R3, R28, RZ ;  /* 0x0000001c0304723e */ /* 0x001fe400048070ff */
        /* <DEDUP_REMOVED lines=8> */
[----:B------:R3:W-:Y:S02]  /*13e670*/  STL.64 [R1+0x17c0], R12 ;  /* 0x0017c00c01007387 */ /* 0x0007e40000100a00 */
[----:B---3--:R-:W-:-:S02]  /*13e680*/  F2FP.SATFINITE.E4M3.F32.PACK_AB_MERGE_C R12, R29, R17, RZ ;  /* 0x000000111d0c723e */ /* 0x008fc400048070ff */
[----:B------:R-:W3:Y:S01]  /*13e690*/  LDL.LU R17, [R1+0x1870] ;  /* 0x0018700001117983 */ /* 0x000ee20000300800 */
[----:B----4-:R-:W-:-:S03]  /*13e6a0*/  F2FP.SATFINITE.E4M3.F32.PACK_AB_MERGE_C R4, R20, R25, RZ ;  /* 0x000000191404723e */ /* 0x010fc600048070ff */
[----:B------:R0:W-:Y:S04]  /*13e6b0*/  STL [R1+0x578c], R12 ;  /* 0x00578c0c01007387 */ /* 0x0001e80000100800 */
[----:B------:R-:W3:Y:S01]  /*13e6c0*/  LDL.LU R29, [R1+0x1874] ;  /* 0x00187400011d7983 */ /* 0x000ee20000300800 */
[----:B0-----:R-:W-:-:S03]  /*13e6d0*/  IADD3 R12, P1, R27, R8, RZ ;  /* 0x000000081b0c7210 */ /* 0x001fc60007f3e0ff */
[----:B------:R-:W-:Y:S02]  /*13e6e0*/  STL [R1+0x57f8], R4 ;  /* 0x0057f80401007387 */ /* 0x000fe40000100800 */
[----:B------:R-:W-:Y:S02]  /*13e6f0*/  IMAD.X R13, R15, 0x1, R9, P1 ;  /* 0x000000010f0d7824 */ /* 0x000fe400008e0609 */
[----:B------:R-:W4:Y:S04]  /*13e700*/  LDL.LU R25, [R1+0x1878] ;  /* 0x0018780001197983 */ /* 0x000f280000300800 */
[----:B------:R-:W4:Y:S04]  /*13e710*/  LDL.LU R20, [R1+0x187c] ;  /* 0x00187c0001147983 */ /* 0x000f280000300800 */
[----:B------:R0:W-:Y:S04]  /*13e720*/  STL.64 [R1+0x17b8], R12 ;  /* 0x0017b80c01007387 */ /* 0x0001e80000100a00 */
[----:B------:R-:W4:Y:S01]  /*13e730*/  LDL.LU R19, [R1+0x1880] ;  /* 0x0018800001137983 */ /* 0x000f220000300800 */
[----:B0-----:R-:W-:-:S02]  /*13e740*/  F2FP.SATFINITE.E4M3.F32.PACK_AB_MERGE_C R12, R23, R21, RZ ;  /* 0x00000015170c723e */ /* 0x001fc400048070ff */
[----:B------:R-:W-:-:S03]  /*13e750*/  F2FP.SATFINITE.E4M3.F32.PACK_AB_MERGE_C R4, R14, R18, RZ ;  /* 0x000000120e04723e */ /* 0x000fc600048070ff */
[----:B------:R0:W-:Y:S04]  /*13e760*/  STL [R1+0x7ec], R12 ;  /* 0x0007ec0c01007387 */ /* 0x0001e80000100800 */
[----:B------:R-:W4:Y:S01]  /*13e770*/  LDL.LU R21, [R1+0x1884] ;  /* 0x0018840001157983 */ /* 0x000f220000300800 */
[----:B0-----:R-:W-:-:S03]  /*13e780*/  IADD3 R12, P1, R27, R10, RZ ;  /* 0x0000000a1b0c7210 */ /* 0x001fc60007f3e0ff */
[----:B------:R-:W-:Y:S02]  /*13e790*/  STL [R1+0x7f8], R4 ;  /* 0x0007f80401007387 */ /* 0x000fe40000100800 */
[----:B------:R-:W-:Y:S02]  /*13e7a0*/  IMAD.X R13, R15, 0x1, R11, P1 ;  /* 0x000000010f0d7824 */ /* 0x000fe400008e060b */
[----:B------:R-:W4:Y:S04]  /*13e7b0*/  LDL.LU R18, [R1+0x1888] ;  /* 0x0018880001127983 */ /* 0x000f280000300800 */
[----:B------:R-:W4:Y:S04]  /*13e7c0*/  LDL.LU R14, [R1+0x188c] ;  /* 0x00188c00010e7983 */ /* 0x000f280000300800 */
[----:B------:R0:W-:Y:S04]  /*13e7d0*/  STL.64 [R1+0x17b0], R12 ;  /* 0x0017b00c01007387 */ /* 0x0001e80000100a00 */
[----:B0-----:R-:W3:Y:S01]  /*13e7e0*/  LDL.LU.64 R12, [R1+0x6328] ;  /* 0x00632800010c7983 */ /* 0x001ee20000300a00 */
[----:B--2---:R-:W-:-:S05]  /*13e7f0*/  F2FP.SATFINITE.E4M3.F32.PACK_AB_MERGE_C R23, R5, R26, RZ ;  /* 0x0000001a0517723e */ /* 0x004fca00048070ff */
[----:B------:R0:W-:Y:S01]  /*13e800*/  STL [R1+0x778], R23 ;  /* 0x0007781701007387 */ /* 0x0001e20000100800 */
[----:B------:R-:W-:-:S03]  /*13e810*/  F2FP.SATFINITE.E4M3.F32.PACK_AB_MERGE_C R2, R16, R2, RZ ;  /* 0x000000021002723e */ /* 0x000fc600048070ff */
[----:B0-----:R-:W2:Y:S04]  /*13e820*/  LDL.LU R23, [R1+0x18a0] ;  /* 0x0018a00001177983 */ /* 0x001ea80000300800 */
[----:B------:R-:W2:Y:S01]  /*13e830*/  LDL.LU R26, [R1+0x18a4] ;  /* 0x0018a400011a7983 */ /* 0x000ea20000300800 */
[----:B------:R-:W-:Y:S02]  /*13e840*/  F2FP.SATFINITE.E4M3.F32.PACK_AB_MERGE_C R3, R3, R28, RZ ;  /* 0x0000001c0303723e */ /* 0x000fe400048070ff */
[----:B---3--:R-:W-:-:S05]  /*13e850*/  IADD3 R4, P1, R27, R12, RZ ;  /* 0x0000000c1b047210 */ /* 0x008fca0007f3e0ff */
[----:B------:R-:W-:Y:S02]  /*13e860*/  IMAD.X R5, R15, 0x1, R13, P1 ;  /* 0x000000010f057824 */ /* 0x000fe400008e060d */
[----:B------:R-:W-:Y:S01]  /*13e870*/  VIADD R27, R27, UR6 ;  /* 0x000000061b1b7c36 */ /* 0x000fe20008000000 */
[----:B------:R-:W-:Y:S02]  /*13e880*/  ULDC UR6, c[0x0][0x248] ;  /* 0x0000920000067ab9 */ /* 0x000fe40000000800 */
[----:B------:R0:W-:Y:S04]  /*13e890*/  STL.64 [R1+0x17a8], R4 ;  /* 0x0017a80401007387 */ /* 0x0001e80000100a00 */
[----:B------:R1:W-:Y:S01]  /*13e8a0*/  STL [R1+0x784], R2 ;  /* 0x0007840201007387 */ /* 0x0003e20000100800 */
[----:B------:R-:W-:-:S02]  /*13e8b0*/  SHF.R.S32.HI R15, RZ, 0x1f, R27 ;  /* 0x0000001fff0f7819 */ /* 0x000fc4000001141b */
[----:B0-----:R-:W-:Y:S01]  /*13e8c0*/  F2FP.SATFINITE.E4M3.F32.PACK_AB_MERGE_C R5, R0, R22, RZ ;  /* 0x000000160005723e */ /* 0x001fe200048070ff */
[----:B-1----:R-:W3:Y:S01]  /*13e8d0*/  LDL.LU R2, [R1+0x18a8] ;  /* 0x0018a80001027983 */ /* 0x002ee20000300800 */
[----:B------:R-:W-:-:S03]  /*13e8e0*/  IADD3 R4, P1, R27, R6, RZ ;  /* 0x000000061b047210 */ /* 0x000fc60007f3e0ff */
[----:B------:R-:W3:Y:S04]  /*13e8f0*/  LDL.LU R16, [R1+0x18ac] ;  /* 0x0018ac0001107983 */ /* 0x000ee80000300800 */
[----:B------:R0:W-:Y:S04]  /*13e900*/  STL [R1+0x754], R3 ;  /* 0x0007540301007387 */ /* 0x0001e80000100800 */
[----:B------:R-:W3:Y:S04]  /*13e910*/  LDL.LU R28, [R1+0x18c0] ;  /* 0x0018c000011c7983 */ /* 0x000ee80000300800 */
[----:B0-----:R-:W3:Y:S04]  /*13e920*/  LDL.LU R3, [R1+0x18c4] ;  /* 0x0018c40001037983 */ /* 0x001ee80000300800 */
[----:B------:R-:W3:Y:S04]  /*13e930*/  LDL.LU R22, [R1+0x18c8] ;  /* 0x0018c80001167983 */ /* 0x000ee80000300800 */
[----:B------:R-:W3:Y:S04]  /*13e940*/  LDL.LU R0, [R1+0x18cc] ;  /* 0x0018cc0001007983 */ /* 0x000ee80000300800 */
[----:B------:R0:W-:Y:S02]  /*13e950*/  STL [R1+0x6068], R5 ;  /* 0x0060680501007387 */ /* 0x0001e40000100800 */
[----:B0-----:R-:W-:-:S05]  /*13e960*/  IMAD.X R5, R15, 0x1, R7, P1 ;  /* 0x000000010f057824 */ /* 0x001fca00008e0607 */
        /* <DEDUP_REMOVED lines=22> */
[----:B------:R0:W-:Y:S01]  /*13ead0*/  STL.64 [R1+0x1790], R4 ;  /* 0x0017900401007387 */ /* 0x0001e20000100a00 */
[----:B--2---:R-:W-:Y:S02]  /*13eae0*/  F2FP.SATFINITE.E4M3.F32.PACK_AB_MERGE_C R23, R26, R23, RZ ;  /* 0x000000171a17723e */ /* 0x004fe400048070ff */
[----:B0-----:R-:W-:-:S03]  /*13eaf0*/  IADD3 R4, P1, R27, R12, RZ ;  /* 0x0000000c1b047210 */ /* 0x001fc60007f3e0ff */
[----:B------:R0:W-:Y:S02]  /*13eb00*/  STL [R1+0x61c], R23 ;  /* 0x00061c1701007387 */ /* 0x0001e40000100800 */
[----:B------:R-:W-:Y:S02]  /*13eb10*/  IMAD.X R5, R15, 0x1, R13, P1 ;  /* 0x000000010f057824 */ /* 0x000fe400008e060d */
[----:B0-----:R-:W2:Y:S04]  /*13eb20*/  LDL.LU R23, [R1+0x1910] ;  /* 0x0019100001177983 */ /* 0x001ea80000300800 */
[----:B------:R-:W2:Y:S01]  /*13eb30*/  LDL.LU R26, [R1+0x1914] ;  /* 0x00191400011a7983 */ /* 0x000ea20000300800 */
[----:B------:R-:W-:Y:S01]  /*13eb40*/  VIADD R27, R27, UR6 ;  /* 0x000000061b1b7c36 */ /* 0x000fe20008000000 */
[----:B------:R-:W-:-:S02]  /*13eb50*/  ULDC UR6, c[0x0][0x248] ;  /* 0x0000920000067ab9 */ /* 0x000fc40000000800 */
[----:B------:R3:W-:Y:S02]  /*13eb60*/  STL.64 [R1+0x1708], R4 ;  /* 0x0017080401007387 */ /* 0x0007e40000100a00 */
[----:B------:R-:W-:Y:S02]  /*13eb70*/  SHF.R.S32.HI R15, RZ, 0x1f, R27 ;  /* 0x0000001fff0f7819 */ /* 0x000fe4000001141b */
[----:B---3--:R-:W-:Y:S02]  /*13eb80*/  F2FP.SATFINITE.E4M3.F32.PACK_AB_MERGE_C R4, R16, R2, RZ ;  /* 0x000000021004723e */ /* 0x008fe400048070ff */
[----:B------:R-:W3:Y:S04]  /*13eb90*/  LDL.LU R2, [R1+0x1918] ;  /* 0x0019180001027983 */ /* 0x000ee80000300800 */
[----:B------:R0:W-:Y:S04]  /*13eba0*/  STL [R1+0x582c], R4 ;  /* 0x00582c0401007387 */ /* 0x0001e80000100800 */
[----:B------:R-:W3:Y:S01]  /*13ebb0*/  LDL.LU R16, [R1+0x191c] ;  /* 0x00191c0001107983 */ /* 0x000ee20000300800 */
[----:B------:R-:W-:-:S02]  /*13ebc0*/  F2FP.SATFINITE.E4M3.F32.PACK_AB_MERGE_C R3, R3, R28, RZ ;  /* 0x0000001c0303723e */ /* 0x000fc400048070ff */
[----:B0-----:R-:W-:-:S03]  /*13ebd0*/  IADD3 R4, P1, R27, R6, RZ ;  /* 0x000000061b047210 */ /* 0x001fc60007f3e0ff */
[----:B------:R0:W-:Y:S01]  /*13ebe0*/  STL [R1+0x548], R3 ;  /* 0x0005480301007387 */ /* 0x0001e20000100800 */
[----:B------:R-:W-:-:S03]  /*13ebf0*/  F2FP.SATFINITE.E4M3.F32.PACK_AB_MERGE_C R0, R0, R22, RZ ;  /* 0x000000160000723e */ /* 0x000fc600048070ff */
[----:B------:R-:W3:Y:S01]  /*13ec00*/  LDL.LU R28, [R1+0x1920] ;  /* 0x00192000011c7983 */ /* 0x000ee20000300800 */
[----:B------:R-:W-:-:S03]  /*13ec10*/  IMAD.X R5, R15, 0x1, R7, P1 ;  /* 0x000000010f057824 */ /* 0x000fc600008e0607 */
[----:B0-----:R-:W3:Y:S04]  /*13ec20*/  LDL.LU R3, [R1+0x1924] ;  /* 0x0019240001037983 */ /* 0x001ee80000300800 */
[----:B------:R0:W-:Y:S04]  /*13ec30*/  STL [R1+0x554], R0 ;  /* 0x0005540001007387 */ /* 0x0001e80000100800 */
[----:B------:R-:W3:Y:S04]  /*13ec40*/  LDL.LU R22, [R1+0x1928] ;  /* 0x0019280001167983 */ /* 0x000ee80000300800 */
[----:B0-----:R-:W3:Y:S04]  /*13ec50*/  LDL.LU R0, [R1+0x192c] ;  /* 0x00192c0001007983 */ /* 0x001ee80000300800 */
[----:B------:R4:W-:Y:S02]  /*13ec60*/  STL.64 [R1+0x1700], R4 ;  /* 0x0017000401007387 */ /* 0x0009e40000100a00 */
[----:B----4-:R-:W-:-:S02]  /*13ec70*/  F2FP.SATFINITE.E4M3.F32.PACK_AB_MERGE_C R5, R29, R17, RZ ;  /* 0x000000111d05723e */ /* 0x010fc400048070ff */
        /* <DEDUP_REMOVED lines=21> */
[----:B--2---:R-:W-:Y:S02]  /*13edd0*/  F2FP.SATFINITE.E4M3.F32.PACK_AB_MERGE_C R4, R26, R23, RZ ;  /* 0x000000171a04723e */ /* 0x004fe400048070ff */
[----:B------:R-:W2:Y:S04]  /*13ede0*/  LDL.LU R23, [R1+0x1990] ;  /* 0x0019900001177983 */ /* 0x000ea80000300800 */
[----:B------:R-:W2:Y:S04]  /*13edf0*/  LDL.LU R26, [R1+0x1994] ;  /* 0x00199400011a7983 */ /* 0x000ea80000300800 */
[----:B------:R0:W-:Y:S02]  /*13ee00*/  STL [R1+0x418], R4 ;  /* 0x0004180401007387 */ /* 0x0001e40000100800 */
[----:B0-----:R-:W-:-:S02]  /*13ee10*/  IADD3 R4, P1, R27, R12, RZ ;  /* 0x0000000c1b047210 */ /* 0x001fc40007f3e0ff */
[----:B------:R0:W-:Y:S03]  /*13ee20*/  STL.64 [R1+0x6320], R12 ;  /* 0x0063200c01007387 */ /* 0x0001e60000100a00 */
[----:B------:R-:W-:Y:S02]  /*13ee30*/  IMAD.X R5, R15, 0x1, R13, P1 ;  /* 0x000000010f057824 */ /* 0x000fe400008e060d */
[----:B------:R-:W-:Y:S01]  /*13ee40*/  VIADD R27, R27, UR6 ;  /* 0x000000061b1b7c36 */ /* 0x000fe20008000000 */
[----:B------:R-:W-:Y:S02]  /*13ee50*/  ULDC UR6, c[0x0][0x248] ;  /* 0x0000920000067ab9 */ /* 0x000fe40000000800 */
[----:B------:R1:W-:Y:S02]  /*13ee60*/  STL.64 [R1+0x1698], R4 ;  /* 0x0016980401007387 */ /* 0x0003e40000100a00 */
[----:B0-----:R-:W-:-:S02]  /*13ee70*/  IADD3 R12, P1, R27, R6, RZ ;  /* 0x000000061b0c7210 */ /* 0x001fc40007f3e0ff */
[----:B-1----:R-:W-:-:S05]  /*13ee80*/  SHF.R.S32.HI R5, RZ, 0x1f, R27 ;  /* 0x0000001fff057819 */ /* 0x002fca000001141b */
[----:B------:R-:W-:Y:S01]  /*13ee90*/  IMAD.X R13, R5, 0x1, R7, P1 ;  /* 0x00000001050d7824 */ /* 0x000fe200008e0607 */
[----:B---3--:R-:W-:Y:S02]  /*13eea0*/  F2FP.SATFINITE.E4M3.F32.PACK_AB_MERGE_C R4, R16, R2, RZ ;  /* 0x000000021004723e */ /* 0x008fe400048070ff */
[----:B------:R-:W3:Y:S04]  /*13eeb0*/  LDL.LU R2, [R1+0x1998] ;  /* 0x0019980001027983 */ /* 0x000ee80000300800 */
[----:B------:R-:W-:Y:S04]  /*13eec0*/  STL [R1+0x41c], R4 ;  /* 0x00041c0401007387 */ /* 0x000fe80000100800 */
[----:B------:R-:W3:Y:S01]  /*13eed0*/  LDL.LU R16, [R1+0x199c] ;  /* 0x00199c0001107983 */ /* 0x000ee20000300800 */
[----:B------:R-:W-:-:S05]  /*13eee0*/  F2FP.SATFINITE.E4M3.F32.PACK_AB_MERGE_C R3, R3, R28, RZ ;  /* 0x0000001c0303723e */ /* 0x000fca00048070ff */
[----:B------:R0:W-:Y:S04]  /*13eef0*/  STL [R1+0x394], R3 ;  /* 0x0003940301007387 */ /* 0x0001e80000100800 */
[----:B------:R-:W3:Y:S01]  /*13ef00*/  LDL.LU R28, [R1+0x19a0] ;  /* 0x0019a000011c7983 */ /* 0x000ee20000300800 */
[----:B------:R-:W-:-:S03]  /*13ef10*/  F2FP.SATFINITE.E4M3.F32.PACK_AB_MERGE_C R0, R0, R22, RZ ;  /* 0x000000160000723e */ /* 0x000fc600048070ff */
[----:B0-----:R-:W3:Y:S04]  /*13ef20*/  LDL.LU R3, [R1+0x19a4] ;  /* 0x0019a40001037983 */ /* 0x001ee80000300800 */
[----:B------:R0:W-:Y:S04]  /*13ef30*/  STL [R1+0x398], R0 ;  /* 0x0003980001007387 */ /* 0x0001e80000100800 */
[----:B------:R-:W3:Y:S04]  /*13ef40*/  LDL.LU R22, [R1+0x19a8] ;  /* 0x0019a80001167983 */ /* 0x000ee80000300800 */
[----:B0-----:R-:W3:Y:S04]  /*13ef50*/  LDL.LU R0, [R1+0x19ac] ;  /* 0x0019ac0001007983 */ /* 0x001ee80000300800 */
[----:B------:R4:W-:Y:S02]  /*13ef60*/  STL.64 [R1+0x1690], R12 ;  /* 0x0016900c01007387 */ /* 0x0009e40000100a00 */
[----:B----4-:R-:W-:-:S02]  /*13ef70*/  F2FP.SATFINITE.E4M3.F32.PACK_AB_MERGE_C R12, R29, R17, RZ ;  /* 0x000000111d0c723e */ /* 0x010fc400048070ff */
[----:B------:R-:W4:Y:S04]  /*13ef80*/  LDL.LU R17, [R1+0x19b0] ;  /* 0x0019b00001117983 */ /* 0x000f280000300800 */
[----:B------:R0:W-:Y:S04]  /*13ef90*/  STL [R1+0x388], R12 ;  /* 0x0003880c01007387 */ /* 0x0001e80000100800 */
[----:B------:R-:W4:Y:S01]  /*13efa0*/  LDL.LU R29, [R1+0x19b4] ;  /* 0x0019b400011d7983 */ /* 0x000f220000300800 */
[----:B0-----:R-:W-:Y:S02]  /*13efb0*/  IADD3 R12, P1, R27, R8, RZ ;  /* 0x000000081b0c7210 */ /* 0x001fe40007f3e0ff */
[----:B------:R-:W-:-:S03]  /*13efc0*/  F2FP.SATFINITE.E4M3.F32.PACK_AB_MERGE_C R4, R20, R25, RZ ;  /* 0x000000191404723e */ /* 0x000fc600048070ff */
[----:B------:R-:W-:Y:S02]  /*13efd0*/  IMAD.X R13, R5, 0x1, R9, P1 ;  /* 0x00000001050d7824 */ /* 0x000fe400008e0609 */
[----:B------:R-:W-:Y:S04]  /*13efe0*/  STL [R1+0x5844], R4 ;  /* 0x0058440401007387 */ /* 0x000fe80000100800 */
[----:B------:R-:W4:Y:S04]  /*13eff0*/  LDL.LU R25, [R1+0x19b8] ;  /* 0x0019b80001197983 */ /* 0x000f280000300800 */
[----:B------:R-:W4:Y:S04]  /*13f000*/  LDL.LU R20, [R1+0x19bc] ;  /* 0x0019bc0001147983 */ /* 0x000f280000300800 */
[----:B------:R0:W-:Y:S02]  /*13f010*/  STL.64 [R1+0x1688], R12 ;  /* 0x0016880c01007387 */ /* 0x0001e40000100a00 */
[----:B0-----:R-:W-:-:S02]  /*13f020*/  F2FP.SATFINITE.E4M3.F32.PACK_AB_MERGE_C R12, R21, R19, RZ ;  /* 0x00000013150c723e */ /* 0x001fc400048070ff */
[----:B------:R-:W-:Y:S02]  /*13f030*/  F2FP.SATFINITE.E4M3.F32.PACK_AB_MERGE_C R4, R14, R18, RZ ;  /* 0x000000120e04723e */ /* 0x000fe400048070ff */
[----:B------:R-:W4:Y:S04]  /*13f040*/  LDL.LU R18, [R1+0x19c0] ;  /* 0x0019c00001127983 */ /* 0x000f280000300800 */
[----:B------:R0:W-:Y:S04]  /*13f050*/  STL [R1+0x384], R12 ;  /* 0x0003840c01007387 */ /* 0x0001e80000100800 */
[----:B------:R-:W4:Y:S01]  /*13f060*/  LDL.LU R14, [R1+0x19c4] ;  /* 0x0019c400010e7983 */ /* 0x000f220000300800 */
[----:B0-----:R-:W-:-:S03]  /*13f070*/  IADD3 R12, P1, R27, R10, RZ ;  /* 0x0000000a1b0c7210 */ /* 0x001fc60007f3e0ff */
[----:B------:R-:W-:Y:S02]  /*13f080*/  STL [R1+0x380], R4 ;  /* 0x0003800401007387 */ /* 0x000fe40000100800 */
[----:B------:R-:W-:-:S05]  /*13f090*/  IMAD.X R13, R5, 0x1, R11, P1 ;  /* 0x00000001050d7824 */ /* 0x000fca00008e060b */
[----:B------:R0:W-:Y:S04]  /*13f0a0*/  STL.64 [R1+0x1680], R12 ;  /* 0x0016800c01007387 */ /* 0x0001e80000100a00 */
[----:B0-----:R-:W4:Y:S04]  /*13f0b0*/  LDL.LU.64 R12, [R1+0x6320] ;  /* 0x00632000010c7983 */ /* 0x001f280000300a00 */
[----:B------:R2:W-:Y:S04]  /*13f0c0*/  STL.64 [R1+0x6318], R10 ;  /* 0x0063180a01007387 */ /* 0x0005e80000100a00 */
[----:B------:R-:W4:Y:S04]  /*13f0d0*/  LDL.LU R24, [R1+0x19c8] ;  /* 0x0019c80001187983 */ /* 0x000f280000300800 */
[----:B------:R-:W4:Y:S01]  /*13f0e0*/  LDL.LU R4, [R1+0x19cc] ;  /* 0x0019cc0001047983 */ /* 0x000f220000300800 */
[----:B--2---:R-:W-:-:S05]  /*13f0f0*/  F2FP.SATFINITE.E4M3.F32.PACK_AB_MERGE_C R10, R26, R23, RZ ;  /* 0x000000171a0a723e */ /* 0x004fca00048070ff */
[----:B------:R4:W-:Y:S04]  /*13f100*/  STL [R1+0x24c], R10 ;  /* 0x00024c0a01007387 */ /* 0x0009e80000100800 */
[----:B------:R-:W2:Y:S04]  /*13f110*/  LDL.LU R19, [R1+0x19d0] ;  /* 0x0019d00001137983 */ /* 0x000ea80000300800 */
[----:B------:R-:W2:Y:S01]  /*13f120*/  LDL.LU R23, [R1+0x19d4] ;  /* 0x0019d40001177983 */ /* 0x000ea20000300800 */
[----:B---3--:R-:W-:Y:S02]  /*13f130*/  F2FP.SATFINITE.E4M3.F32.PACK_AB_MERGE_C R2, R16, R2, RZ ;  /* 0x000000021002723e */ /* 0x008fe400048070ff */
[----:B------:R-:W-:-:S02]  /*13f140*/  F2FP.SATFINITE.E4M3.F32.PACK_AB_MERGE_C R3, R3, R28, RZ ;  /* 0x0000001c0303723e */ /* 0x000fc400048070ff */
[C---:B----4-:R-:W-:Y:S01]  /*13f150*/  IADD3 R10, P1, R27.reuse, R12, RZ ;  /* 0x0000000c1b0a7210 */ /* 0x050fe20007f3e0ff */
[----:B------:R-:W-:Y:S01]  /*13f160*/  VIADD R27, R27, UR6 ;  /* 0x000000061b1b7c36 */ /* 0x000fe20008000000 */
[----:B------:R-:W-:-:S03]  /*13f170*/  ULDC UR6, c[0x0][0x248] ;  /* 0x0000920000067ab9 */ /* 0x000fc60000000800 */
[----:B------:R-:W-:Y:S01]  /*13f180*/  IMAD.X R11, R5, 0x1, R13, P1 ;  /* 0x00000001050b7824 */ /* 0x000fe200008e060d */
[----:B------:R-:W-:-:S04]  /*13f190*/  SHF.R.S32.HI R15, RZ, 0x1f, R27 ;  /* 0x0000001fff0f7819 */ /* 0x000fc8000001141b */
[----:B------:R0:W-:Y:S01]  /*13f1a0*/  STL.64 [R1+0x1678], R10 ;  /* 0x0016780a01007387 */ /* 0x0001e20000100a00 */
[----:B------:R-:W-:-:S03]  /*13f1b0*/  F2FP.SATFINITE.E4M3.F32.PACK_AB_MERGE_C R5, R0, R22, RZ ;  /* 0x000000160005723e */ /* 0x000fc600048070ff */
[----:B------:R-:W3:Y:S04]  /*13f1c0*/  LDL.LU R26, [R1+0x19d8] ;  /* 0x0019d800011a7983 */ /* 0x000ee80000300800 */
[----:B------:R1:W-:Y:S01]  /*13f1d0*/  STL [R1+0x250], R2 ;  /* 0x0002500201007387 */ /* 0x0003e20000100800 */
[----:B0-----:R-:W-:-:S03]  /*13f1e0*/  IADD3 R10, P1, R27, R6, RZ ;  /* 0x000000061b0a7210 */ /* 0x001fc60007f3e0ff */
[----:B-1----:R-:W3:Y:S02]  /*13f1f0*/  LDL.LU R2, [R1+0x19dc] ;  /* 0x0019dc0001027983 */ /* 0x002ee40000300800 */
[----:B------:R-:W-:Y:S02]  /*13f200*/  IMAD.X R11, R15, 0x1, R7, P1 ;  /* 0x000000010f0b7824 */ /* 0x000fe400008e0607 */
[----:B------:R0:W-:Y:S04]  /*13f210*/  STL [R1+0x234], R3 ;  /* 0x0002340301007387 */ /* 0x0001e80000100800 */
[----:B------:R-:W4:Y:S04]  /*13f220*/  LDL.LU R16, [R1+0x19e0] ;  /* 0x0019e00001107983 */ /* 0x000f280000300800 */
[----:B0-----:R-:W4:Y:S04]  /*13f230*/  LDL.LU R3, [R1+0x19e4] ;  /* 0x0019e40001037983 */ /* 0x001f280000300800 */
[----:B------:R-:W4:Y:S04]  /*13f240*/  LDL.LU R22, [R1+0x19e8] ;  /* 0x0019e80001167983 */ /* 0x000f280000300800 */
[----:B------:R-:W4:Y:S04]  /*13f250*/  LDL.LU R0, [R1+0x19ec] ;  /* 0x0019ec0001007983 */ /* 0x000f280000300800 */
        /* <DEDUP_REMOVED lines=13> */
[----:B0-----:R-:W4:Y:S01]  /*13f330*/  LDL.LU.64 R10, [R1+0x6318] ;  /* 0x00631800010a7983 */ /* 0x001f220000300a00 */
[----:B------:R-:W-:-:S02]  /*13f340*/  F2FP.SATFINITE.E4M3.F32.PACK_AB_MERGE_C R5, R14, R18, RZ ;  /* 0x000000120e05723e */ /* 0x000fc400048070ff */
[----:B------:R-:W-:Y:S01]  /*13f350*/  F2FP.SATFINITE.E4M3.F32.PACK_AB_MERGE_C R24, R4, R24, RZ ;  /* 0x000000180418723e */ /* 0x000fe200048070ff */
[----:B------:R-:W4:Y:S04]  /*13f360*/  LDL.LU R25, [R1+0x1a20] ;  /* 0x001a200001197983 */ /* 0x000f280000300800 */
[----:B------:R-:W4:Y:S04]  /*13f370*/  LDL.LU R14, [R1+0x1a24] ;  /* 0x001a2400010e7983 */ /* 0x000f280000300800 */
[----:B------:R0:W-:Y:S04]  /*13f380*/  STL [R1+0x1dc], R5 ;  /* 0x0001dc0501007387 */ /* 0x0001e80000100800 */
[----:B------:R-:W4:Y:S01]  /*13f390*/  LDL.LU R20, [R1+0x1a28] ;  /* 0x001a280001147983 */ /* 0x000f220000300800 */
[----:B--2---:R-:W-:-:S03]  /*13f3a0*/  F2FP.SATFINITE.E4M3.F32.PACK_AB_MERGE_C R19, R23, R19, RZ ;  /* 0x000000131713723e */ /* 0x004fc600048070ff */
[----:B------:R-:W2:Y:S04]  /*13f3b0*/  LDL.LU R18, [R1+0x1a2c] ;  /* 0x001a2c0001127983 */ /* 0x000ea80000300800 */
[----:B------:R-:W-:Y:S01]  /*13f3c0*/  STL [R1+0x1d8], R24 ;  /* 0x0001d81801007387 */ /* 0x000fe20000100800 */
[----:B---3--:R-:W-:Y:S02]  /*13f3d0*/  F2FP.SATFINITE.E4M3.F32.PACK_AB_MERGE_C R2, R2, R26, RZ ;  /* 0x0000001a0202723e */ /* 0x008fe400048070ff */
[----:B----4-:R-:W-:Y:S02]  /*13f3e0*/  F2FP.SATFINITE.E4M3.F32.PACK_AB_MERGE_C R3, R3, R16, RZ ;  /* 0x000000100303723e */ /* 0x010fe400048070ff */
[----:B------:R-:W-:-:S05]  /*13f3f0*/  IADD3 R4, P1, R27, R10, RZ ;  /* 0x0000000a1b047210 */ /* 0x000fca0007f3e0ff */
[----:B0-----:R-:W-:-:S05]  /*13f400*/  IMAD.X R5, R15, 0x1, R11, P1 ;  /* 0x000000010f057824 */ /* 0x001fca00008e060b */
[----:B------:R0:W-:Y:S04]  /*13f410*/  STL.64 [R1+0x1660], R4 ;  /* 0x0016600401007387 */ /* 0x0001e80000100a00 */
[----:B------:R-:W-:Y:S01]  /*13f420*/  STL [R1+0x1b4], R19 ;  /* 0x0001b41301007387 */ /* 0x000fe20000100800 */
[----:B0-----:R-:W-:-:S05]  /*13f430*/  IADD3 R4, P1, R27, R12, RZ ;  /* 0x0000000c1b047210 */ /* 0x001fca0007f3e0ff */
[----:B------:R-:W-:Y:S02]  /*13f440*/  IMAD.X R5, R15, 0x1, R13, P1 ;  /* 0x000000010f057824 */ /* 0x000fe400008e060d */
[----:B------:R-:W3:Y:S04]  /*13f450*/  LDL.LU R15, [R1+0x1a50] ;  /* 0x001a5000010f7983 */ /* 0x000ee80000300800 */
[----:B------:R-:W3:Y:S04]  /*13f460*/  LDL.LU R23, [R1+0x1a54] ;  /* 0x001a540001177983 */ /* 0x000ee80000300800 */
[----:B------:R-:W-:Y:S04]  /*13f470*/  STL.64 [R1+0x1658], R4 ;  /* 0x0016580401007387 */ /* 0x000fe80000100a00 */
[----:B------:R-:W4:Y:S04]  /*13f480*/  LDL.LU R26, [R1+0x1a58] ;  /* 0x001a5800011a7983 */ /* 0x000f280000300800 */
[----:B------:R0:W-:Y:S04]  /*13f490*/  STL [R1+0x5864], R2 ;  /* 0x0058640201007387 */ /* 0x0001e80000100800 */
[----:B0-----:R-:W4:Y:S04]  /*13f4a0*/  LDL.LU R2, [R1+0x1a5c] ;  /* 0x001a5c0001027983 */ /* 0x001f280000300800 */
[----:B------:R0:W-:Y:S04]  /*13f4b0*/  STL [R1+0x18c], R3 ;  /* 0x00018c0301007387 */ /* 0x0001e80000100800 */
[----:B------:R-:W4:Y:S04]  /*13f4c0*/  LDL.LU R16, [R1+0x1a60] ;  /* 0x001a600001107983 */ /* 0x000f280000300800 */
[----:B0-----:R-:W4:Y:S01]  /*13f4d0*/  LDL.LU R3, [R1+0x1a64] ;  /* 0x001a640001037983 */ /* 0x001f220000300800 */
[----:B------:R-:W-:Y:S01]  /*13f4e0*/  VIADD R27, R27, UR6 ;  /* 0x000000061b1b7c36 */ /* 0x000fe20008000000 */
[----:B------:R-:W-:Y:S01]  /*13f4f0*/  F2FP.SATFINITE.E4M3.F32.PACK_AB_MERGE_C R0, R0, R22, RZ ;  /* 0x000000160000723e */ /* 0x000fe200048070ff */
[----:B------:R-:W-:-:S03]  /*13f500*/  ULDC UR6, c[0x0][0x248] ;  /* 0x0000920000067ab9 */ /* 0x000fc60000000800 */
[----:B------:R-:W-:Y:S02]  /*13f510*/  SHF.R.S32.HI R19, RZ, 0x1f, R27 ;  /* 0x0000001fff137819 */ /* 0x000fe4000001141b */
[----:B------:R-:W-:Y:S01]  /*13f520*/  IADD3 R4, P1, R27, R6, RZ ;  /* 0x000000061b047210 */ /* 0x000fe20007f3e0ff */
[----:B------:R0:W-:Y:S04]  /*13f530*/  STL [R1+0x194], R0 ;  /* 0x0001940001007387 */ /* 0x0001e80000100800 */
[----:B------:R-:W-:Y:S01]  /*13f540*/  IMAD.X R5, R19, 0x1, R7, P1 ;  /* 0x0000000113057824 */ /* 0x000fe200008e0607 */
[----:B------:R-:W4:Y:S01]  /*13f550*/  LDL.LU R22, [R1+0x1a68] ;  /* 0x001a680001167983 */ /* 0x000f220000300800 */
[----:B------:R-:W-:-:S03]  /*13f560*/  F2FP.SATFINITE.E4M3.F32.PACK_AB_MERGE_C R17, R17, R21, RZ ;  /* 0x000000151111723e */ /* 0x000fc600048070ff */
[----:B0-----:R-:W4:Y:S04]  /*13f570*/  LDL.LU R0, [R1+0x1a6c] ;  /* 0x001a6c0001007983 */ /* 0x001f280000300800 */
[----:B------:R0:W-:Y:S01]  /*13f580*/  STL.64 [R1+0x1650], R4 ;  /* 0x0016500401007387 */ /* 0x0001e20000100a00 */
[----:B------:R-:W-:Y:S02]  /*13f590*/  F2FP.SATFINITE.E4M3.F32.PACK_AB_MERGE_C R29, R29, R28, RZ ;  /* 0x0000001c1d1d723e */ /* 0x000fe400048070ff */
[----:B------:R-:W-:Y:S01]  /*13f5a0*/  F2FP.SATFINITE.E4M3.F32.PACK_AB_MERGE_C R14, R14, R25, RZ ;  /* 0x000000190e0e723e */ /* 0x000fe200048070ff */
[----:B------:R-:W-:Y:S01]  /*13f5b0*/  STL [R1+0x60bc], R17 ;  /* 0x0060bc1101007387 */ /* 0x000fe20000100800 */
[----:B0-----:R-:W-:-:S03]  /*13f5c0*/  IADD3 R4, P1, R27, R8, RZ ;  /* 0x000000081b047210 */ /* 0x001fc60007f3e0ff */
[----:B------:R-:W-:Y:S02]  /*13f5d0*/  STL [R1+0x60c0], R29 ;  /* 0x0060c01d01007387 */ /* 0x000fe40000100800 */
[----:B------:R-:W-:Y:S02]  /*13f5e0*/  IMAD.X R5, R19, 0x1, R9, P1 ;  /* 0x0000000113057824 */ /* 0x000fe400008e0609 */
[----:B------:R-:W-:Y:S04]  /*13f5f0*/  STL [R1+0x60c8], R14 ;  /* 0x0060c80e01007387 */ /* 0x000fe80000100800 */
[----:B------:R0:W-:Y:S01]  /*13f600*/  STL.64 [R1+0x1648], R4 ;  /* 0x0016480401007387 */ /* 0x0001e20000100a00 */
[----:B--2---:R-:W-:-:S03]  /*13f610*/  F2FP.SATFINITE.E4M3.F32.PACK_AB_MERGE_C R25, R18, R20, RZ ;  /* 0x000000141219723e */ /* 0x004fc600048070ff */
[----:B------:R-:W2:Y:S04]  /*13f620*/  LDL.LU R21, [R1+0x1a80] ;  /* 0x001a800001157983 */ /* 0x000ea80000300800 */
[----:B------:R-:W2:Y:S01]  /*13f630*/  LDL.LU R20, [R1+0x1a84] ;  /* 0x001a840001147983 */ /* 0x000ea20000300800 */
[----:B0-----:R-:W-:-:S03]  /*13f640*/  IADD3 R4, P1, R27, R10, RZ ;  /* 0x0000000a1b047210 */ /* 0x001fc60007f3e0ff */
[----:B------:R-:W2:Y:S02]  /*13f650*/  LDL.LU R28, [R1+0x1a88] ;  /* 0x001a8800011c7983 */ /* 0x000ea40000300800 */
[----:B------:R-:W-:Y:S02]  /*13f660*/  IMAD.X R5, R19, 0x1, R11, P1 ;  /* 0x0000000113057824 */ /* 0x000fe400008e060b */
[----:B------:R-:W2:Y:S04]  /*13f670*/  LDL.LU R18, [R1+0x1a8c] ;  /* 0x001a8c0001127983 */ /* 0x000ea80000300800 */
[----:B------:R-:W-:Y:S04]  /*13f680*/  STL [R1+0x6038], R25 ;  /* 0x0060381901007387 */ /* 0x000fe80000100800 */
[----:B------:R3:W-:Y:S04]  /*13f690*/  STL.64 [R1+0x1640], R4 ;  /* 0x0016400401007387 */ /* 0x0007e80000100a00 */
[----:B------:R-:W2:Y:S04]  /*13f6a0*/  LDL.LU R29, [R1+0x1a90] ;  /* 0x001a9000011d7983 */ /* 0x000ea80000300800 */
[----:B------:R-:W2:Y:S01]  /*13f6b0*/  LDL.LU R17, [R1+0x1a94] ;  /* 0x001a940001117983 */ /* 0x000ea20000300800 */
[----:B---3--:R-:W-:-:S05]  /*13f6c0*/  F2FP.SATFINITE.E4M3.F32.PACK_AB_MERGE_C R4, R23, R15, RZ ;  /* 0x0000000f1704723e */ /* 0x008fca00048070ff */
[----:B------:R0:W-:Y:S04]  /*13f6d0*/  STL [R1+0x124], R4 ;  /* 0x0001240401007387 */ /* 0x0001e80000100800 */
[----:B------:R-:W3:Y:S04]  /*13f6e0*/  LDL.LU R24, [R1+0x1a98] ;  /* 0x001a980001187983 */ /* 0x000ee80000300800 */
[----:B------:R-:W3:Y:S01]  /*13f6f0*/  LDL.LU R15, [R1+0x1a9c] ;  /* 0x001a9c00010f7983 */ /* 0x000ee20000300800 */
[----:B0-----:R-:W-:-:S05]  /*13f700*/  IADD3 R4, P1, R27, R12, RZ ;  /* 0x0000000c1b047210 */ /* 0x001fca0007f3e0ff */
[----:B------:R-:W-:-:S05]  /*13f710*/  IMAD.X R5, R19, 0x1, R13, P1 ;  /* 0x0000000113057824 */ /* 0x000fca00008e060d */
[----:B------:R4:W-:Y:S04]  /*13f720*/  STL.64 [R1+0x1638], R4 ;  /* 0x0016380401007387 */ /* 0x0009e80000100a00 */
[----:B------:R-:W3:Y:S01]  /*13f730*/  LDL.LU R25, [R1+0x1ab0] ;  /* 0x001ab00001197983 */ /* 0x000ee20000300800 */
[----:B----4-:R-:W-:Y:S02]  /*13f740*/  F2FP.SATFINITE.E4M3.F32.PACK_AB_MERGE_C R4, R2, R26, RZ ;  /* 0x0000001a0204723e */ /* 0x010fe400048070ff */
[----:B------:R-:W-:-:S03]  /*13f750*/  F2FP.SATFINITE.E4M3.F32.PACK_AB_MERGE_C R2, R3, R16, RZ ;  /* 0x000000100302723e */ /* 0x000fc600048070ff */
[----:B------:R0:W-:Y:S04]  /*13f760*/  STL [R1+0x120], R4 ;  /* 0x0001200401007387 */ /* 0x0001e80000100800 */
[----:B------:R-:W4:Y:S04]  /*13f770*/  LDL.LU R14, [R1+0x1ab4] ;  /* 0x001ab400010e7983 */ /* 0x000f280000300800 */
[----:B------:R1:W-:Y:S04]  /*13f780*/  STL [R1+0xfc], R2 ;  /* 0x0000fc0201007387 */ /* 0x0003e80000100800 */
[----:B------:R-:W4:Y:S01]  /*13f790*/  LDL.LU R23, [R1+0x1ab8] ;  /* 0x001ab80001177983 */ /* 0x000f220000300800 */
[----:B------:R-:W-:Y:S01]  /*13f7a0*/  VIADD R27, R27, UR6 ;  /* 0x000000061b1b7c36 */ /* 0x000fe20008000000 */
[----:B------:R-:W-:Y:S01]  /*13f7b0*/  F2FP.SATFINITE.E4M3.F32.PACK_AB_MERGE_C R22, R0, R22, RZ ;  /* 0x000000160016723e */ /* 0x000fe200048070ff */
[----:B------:R-:W-:Y:S01]  /*13f7c0*/  ULDC UR6, c[0x0][0x248] ;  /* 0x0000920000067ab9 */ /* 0x000fe20000000800 */
[----:B------:R-:W4:Y:S02]  /*13f7d0*/  LDL.LU R26, [R1+0x1abc] ;  /* 0x001abc00011a7983 */ /* 0x000f240000300800 */
[----:B0-----:R-:W-:-:S02]  /*13f7e0*/  SHF.R.S32.HI R4, RZ, 0x1f, R27 ;  /* 0x0000001fff047819 */ /* 0x001fc4000001141b */
[----:B-1----:R-:W-:Y:S01]  /*13f7f0*/  IADD3 R2, P1, R27, R6, RZ ;  /* 0x000000061b027210 */ /* 0x002fe20007f3e0ff */
[----:B------:R-:W-:Y:S04]  /*13f800*/  STL [R1+0x60e8], R22 ;  /* 0x0060e81601007387 */ /* 0x000fe80000100800 */
[----:B------:R-:W-:Y:S01]  /*13f810*/  IMAD.X R3, R4, 0x1, R7, P1 ;  /* 0x0000000104037824 */ /* 0x000fe200008e0607 */
[----:B--2---:R-:W-:Y:S02]  /*13f820*/  F2FP.SATFINITE.E4M3.F32.PACK_AB_MERGE_C R20, R20, R21, RZ ;  /* 0x000000151414723e */ /* 0x004fe400048070ff */
[----:B------:R-:W-:Y:S02]  /*13f830*/  F2FP.SATFINITE.E4M3.F32.PACK_AB_MERGE_C R18, R18, R28, RZ ;  /* 0x0000001c1212723e */ /* 0x000fe400048070ff */
[----:B------:R-:W-:-:S02]  /*13f840*/  F2FP.SATFINITE.E4M3.F32.PACK_AB_MERGE_C R17, R17, R29, RZ ;  /* 0x0000001d1111723e */ /* 0x000fc400048070ff */
[----:B---3--:R-:W-:Y:S01]  /*13f850*/  F2FP.SATFINITE.E4M3.F32.PACK_AB_MERGE_C R15, R15, R24, RZ ;  /* 0x000000180f0f723e */ /* 0x008fe200048070ff */
[----:B----4-:R-:W-:Y:S04]  /*13f860*/  STL [R1+0x6310], R23 ;  /* 0x0063101701007387 */ /* 0x010fe80000100800 */
        /* <DEDUP_REMOVED lines=8> */
[----:B------:R-:W-:Y:S01]  /*13f8f0*/  IMAD.X R21, R4, 0x1, R9, P1 ;  /* 0x0000000104157824 */ /* 0x000fe200008e0609 */
[----:B------:R-:W4:Y:S01]  /*13f900*/  LDL.LU R5, [R1+0x1b00] ;  /* 0x001b000001057983 */ /* 0x000f220000300800 */
[----:B------:R-:W-:-:S03]  /*13f910*/  IADD3 R22, P1, R27, R10, RZ ;  /* 0x0000000a1b167210 */ /* 0x000fc60007f3e0ff */
[----:B------:R-:W4:Y:S04]  /*13f920*/  LDL.LU R19, [R1+0x1b04] ;  /* 0x001b040001137983 */ /* 0x000f280000300800 */
[----:B------:R0:W-:Y:S01]  /*13f930*/  STL.64 [R1+0x1628], R20 ;  /* 0x0016281401007387 */ /* 0x0001e20000100a00 */
[----:B------:R-:W-:-:S03]  /*13f940*/  IMAD.X R23, R4, 0x1, R11, P1 ;  /* 0x0000000104177824 */ /* 0x000fc600008e060b */
[----:B0-----:R-:W4:Y:S04]  /*13f950*/  LDL.LU R21, [R1+0x1b08] ;  /* 0x001b080001157983 */ /* 0x001f280000300800 */
[----:B------:R-:W4:Y:S04]  /*13f960*/  LDL.LU R28, [R1+0x1b0c] ;  /* 0x001b0c00011c7983 */ /* 0x000f280000300800 */
[----:B------:R0:W-:Y:S04]  /*13f970*/  STL [R1+0xd8], R17 ;  /* 0x0000d81101007387 */ /* 0x0001e80000100800 */
[----:B------:R1:W-:Y:S04]  /*13f980*/  STL [R1+0xdc], R15 ;  /* 0x0000dc0f01007387 */ /* 0x0003e80000100800 */
[----:B------:R-:W4:Y:S04]  /*13f990*/  LDL.LU R29, [R1+0x1af0] ;  /* 0x001af000011d7983 */ /* 0x000f280000300800 */
[----:B0-----:R-:W4:Y:S04]  /*13f9a0*/  LDL.LU R17, [R1+0x1af4] ;  /* 0x001af40001117983 */ /* 0x001f280000300800 */
[----:B------:R-:W4:Y:S04]  /*13f9b0*/  LDL.LU R24, [R1+0x1af8] ;  /* 0x001af80001187983 */ /* 0x000f280000300800 */
[----:B------:R0:W-:Y:S01]  /*13f9c0*/  STL.64 [R1+0x1620], R22 ;  /* 0x0016201601007387 */ /* 0x0001e20000100a00 */
[----:B------:R-:W-:-:S03]  /*13f9d0*/  F2FP.SATFINITE.E4M3.F32.PACK_AB_MERGE_C R14, R14, R25, RZ ;  /* 0x000000190e0e723e */ /* 0x000fc600048070ff */
[----:B-1----:R-:W4:Y:S01]  /*13f9e0*/  LDL.LU R15, [R1+0x1afc] ;  /* 0x001afc00010f7983 */ /* 0x002f220000300800 */
[----:B0-----:R-:W-:-:S03]  /*13f9f0*/  IADD3 R22, P1, R27, R12, RZ ;  /* 0x0000000c1b167210 */ /* 0x001fc60007f3e0ff */
[----:B------:R-:W-:Y:S02]  /*13fa00*/  STL [R1+0xc8], R14 ;  /* 0x0000c80e01007387 */ /* 0x000fe40000100800 */
[----:B------:R-:W-:-:S05]  /*13fa10*/  IMAD.X R23, R4, 0x1, R13, P1 ;  /* 0x0000000104177824 */ /* 0x000fca00008e060d */
[----:B------:R0:W-:Y:S04]  /*13fa20*/  STL.64 [R1+0x1618], R22 ;  /* 0x0016181601007387 */ /* 0x0001e80000100a00 */
[----:B0-----:R-:W2:Y:S04]  /*13fa30*/  LDL.LU R23, [R1+0x6310] ;  /* 0x0063100001177983 */ /* 0x001ea80000300800 */
[----:B------:R-:W4:Y:S04]  /*13fa40*/  LDL.LU R22, [R1+0x1b30] ;  /* 0x001b300001167983 */ /* 0x000f280000300800 */
[----:B------:R-:W4:Y:S01]  /*13fa50*/  LDL.LU R25, [R1+0x1b34] ;  /* 0x001b340001197983 */ /* 0x000f220000300800 */
[----:B------:R-:W-:Y:S01]  /*13fa60*/  VIADD R27, R27, UR6 ;  /* 0x000000061b1b7c36 */ /* 0x000fe20008000000 */
[----:B------:R-:W-:-:S04]  /*13fa70*/  ULDC UR6, c[0x0][0x248] ;  /* 0x0000920000067ab9 */ /* 0x000fc80000000800 */
[----:B------:R-:W-:Y:S02]  /*13fa80*/  SHF.R.S32.HI R18, RZ, 0x1f, R27 ;  /* 0x0000001fff127819 */ /* 0x000fe4000001141b */
[----:B--2---:R-:W-:-:S05]  /*13fa90*/  F2FP.SATFINITE.E4M3.F32.PACK_AB_MERGE_C R4, R26, R23, RZ ;  /* 0x000000171a04723e */ /* 0x004fca00048070ff */
[----:B------:R0:W-:Y:S04]  /*13faa0*/  STL [R1+0xcc], R4 ;  /* 0x0000cc0401007387 */ /* 0x0001e80000100800 */
[----:B0-----:R-:W2:Y:S04]  /*13fab0*/  LDL.LU R4, [R1+0x1b38] ;  /* 0x001b380001047983 */ /* 0x001ea80000300800 */
[----:B------:R-:W2:Y:S04]  /*13fac0*/  LDL.LU R26, [R1+0x1b3c] ;  /* 0x001b3c00011a7983 */ /* 0x000ea80000300800 */
[----:B------:R-:W2:Y:S04]  /*13fad0*/  LDL.LU R14, [R1+0x1b40] ;  /* 0x001b4000010e7983 */ /* 0x000ea80000300800 */
[----:B------:R-:W2:Y:S01]  /*13fae0*/  LDL.LU R23, [R1+0x1b44] ;  /* 0x001b440001177983 */ /* 0x000ea20000300800 */
[----:B------:R-:W-:-:S02]  /*13faf0*/  F2FP.SATFINITE.E4M3.F32.PACK_AB_MERGE_C R2, R16, R2, RZ ;  /* 0x000000021002723e */ /* 0x000fc400048070ff */
[----:B---3--:R-:W-:-:S03]  /*13fb00*/  F2FP.SATFINITE.E4M3.F32.PACK_AB_MERGE_C R3, R0, R3, RZ ;  /* 0x000000030003723e */ /* 0x008fc600048070ff */
[----:B------:R0:W-:Y:S04]  /*13fb10*/  STL [R1+0x6080], R2 ;  /* 0x0060800201007387 */ /* 0x0001e80000100800 */
[----:B------:R-:W3:Y:S04]  /*13fb20*/  LDL.LU R16, [R1+0x1b48] ;  /* 0x001b480001107983 */ /* 0x000ee80000300800 */
[----:B------:R-:W3:Y:S01]  /*13fb30*/  LDL.LU R0, [R1+0x1b4c] ;  /* 0x001b4c0001007983 */ /* 0x000ee20000300800 */
[----:B0-----:R-:W-:-:S03]  /*13fb40*/  IADD3 R2, P1, R27, R6, RZ ;  /* 0x000000061b027210 */ /* 0x001fc60007f3e0ff */
[----:B------:R0:W-:Y:S02]  /*13fb50*/  STL [R1+0x601c], R3 ;  /* 0x00601c0301007387 */ /* 0x0001e40000100800 */
[----:B0-----:R-:W-:-:S05]  /*13fb60*/  IMAD.X R3, R18, 0x1, R7, P1 ;  /* 0x0000000112037824 */ /* 0x001fca00008e0607 */
[----:B------:R4:W-:Y:S02]  /*13fb70*/  STL.64 [R1+0x1610], R2 ;  /* 0x0016100201007387 */ /* 0x0009e40000100a00 */
[----:B----4-:R-:W-:Y:S02]  /*13fb80*/  F2FP.SATFINITE.E4M3.F32.PACK_AB_MERGE_C R3, R19, R5, RZ ;  /* 0x000000051303723e */ /* 0x010fe400048070ff */
        /* <DEDUP_REMOVED lines=14> */
[----:B------:R-:W4:Y:S04]  /*13fc70*/  LDL.LU R17, [R1+0x1b84] ;  /* 0x001b840001117983 */ /* 0x000f280000300800 */
[----:B------:R-:W4:Y:S01]  /*13fc80*/  LDL.LU R24, [R1+0x1b88] ;  /* 0x001b880001187983 */ /* 0x000f220000300800 */
[----:B0-----:R-:W-:-:S03]  /*13fc90*/  IADD3 R2, P1, R27, R10, RZ ;  /* 0x0000000a1b027210 */ /* 0x001fc60007f3e0ff */
[----:B------:R-:W4:Y:S04]  /*13fca0*/  LDL.LU R15, [R1+0x1b8c] ;  /* 0x001b8c00010f7983 */ /* 0x000f280000300800 */
[----:B------:R0:W-:Y:S02]  /*13fcb0*/  STL [R1+0x6024], R3 ;  /* 0x0060240301007387 */ /* 0x0001e40000100800 */
[----:B0-----:R-:W-:-:S05]  /*13fcc0*/  IMAD.X R3, R18, 0x1, R11, P1 ;  /* 0x0000000112037824 */ /* 0x001fca00008e060b */
[----:B------:R0:W-:Y:S01]  /*13fcd0*/  STL.64 [R1+0x1600], R2 ;  /* 0x0016000201007387 */ /* 0x0001e20000100a00 */
[----:B------:R-:W-:Y:S02]  /*13fce0*/  F2FP.SATFINITE.E4M3.F32.PACK_AB_MERGE_C R20, R25, R22, RZ ;  /* 0x000000161914723e */ /* 0x000fe400048070ff */
[----:B0-----:R-:W-:-:S03]  /*13fcf0*/  IADD3 R2, P1, R27, R12, RZ ;  /* 0x0000000c1b027210 */ /* 0x001fc60007f3e0ff */
[----:B------:R-:W-:Y:S02]  /*13fd00*/  STL [R1+0x184c], R20 ;  /* 0x00184c1401007387 */ /* 0x000fe40000100800 */
[----:B------:R-:W-:-:S05]  /*13fd10*/  IMAD.X R3, R18, 0x1, R13, P1 ;  /* 0x0000000112037824 */ /* 0x000fca00008e060d */
[----:B------:R2:W-:Y:S02]  /*13fd20*/  STL.64 [R1+0x15f8], R2 ;  /* 0x0015f80201007387 */ /* 0x0005e40000100a00 */
[----:B--2---:R-:W-:Y:S02]  /*13fd30*/  F2FP.SATFINITE.E4M3.F32.PACK_AB_MERGE_C R2, R26, R4, RZ ;  /* 0x000000041a02723e */ /* 0x004fe400048070ff */
[----:B------:R-:W2:Y:S04]  /*13fd40*/  LDL.LU R4, [R1+0x1b90] ;  /* 0x001b900001047983 */ /* 0x000ea80000300800 */
[----:B------:R-:W2:Y:S04]  /*13fd50*/  LDL.LU R26, [R1+0x1b94] ;  /* 0x001b9400011a7983 */ /* 0x000ea80000300800 */
[----:B------:R0:W-:Y:S02]  /*13fd60*/  STL [R1+0x1848], R2 ;  /* 0x0018480201007387 */ /* 0x0001e40000100800 */
[----:B0-----:R-:W-:-:S05]  /*13fd70*/  F2FP.SATFINITE.E4M3.F32.PACK_AB_MERGE_C R2, R23, R14, RZ ;  /* 0x0000000e1702723e */ /* 0x001fca00048070ff */
[----:B------:R0:W-:Y:S04]  /*13fd80*/  STL [R1+0x7e8], R2 ;  /* 0x0007e80201007387 */ /* 0x0001e80000100800 */
[----:B------:R-:W4:Y:S04]  /*13fd90*/  LDL.LU R3, [R1+0x1b98] ;  /* 0x001b980001037983 */ /* 0x000f280000300800 */
[----:B0-----:R-:W4:Y:S01]  /*13fda0*/  LDL.LU R2, [R1+0x1b9c] ;  /* 0x001b9c0001027983 */ /* 0x001f220000300800 */
[----:B---3--:R-:W-:Y:S01]  /*13fdb0*/  F2FP.SATFINITE.E4M3.F32.PACK_AB_MERGE_C R0, R0, R16, RZ ;  /* 0x000000100000723e */ /* 0x008fe200048070ff */
[----:B------:R-:W-:Y:S01]  /*13fdc0*/  VIADD R27, R27, UR6 ;  /* 0x000000061b1b7c36 */ /* 0x000fe20008000000 */
[----:B------:R-:W-:-:S03]  /*13fdd0*/  ULDC UR6, c[0x0][0x248] ;  /* 0x0000920000067ab9 */ /* 0x000fc60000000800 */
[----:B------:R0:W-:Y:S02]  /*13fde0*/  STL [R1+0x7e0], R0 ;  /* 0x0007e00001007387 */ /* 0x0001e40000100800 */
[----:B0-----:R-:W-:Y:S02]  /*13fdf0*/  SHF.R.S32.HI R0, RZ, 0x1f, R27 ;  /* 0x0000001fff007819 */ /* 0x001fe4000001141b */
[----:B----4-:R0:W-:Y:S04]  /*13fe00*/  STL.64 [R1+0x6308], R2 ;  /* 0x0063080201007387 */ /* 0x0101e80000100a00 */
[----:B------:R-:W3:Y:S04]  /*13fe10*/  LDL.LU R23, [R1+0x1bb0] ;  /* 0x001bb00001177983 */ /* 0x000ee80000300800 */
[----:B------:R-:W3:Y:S01]  /*13fe20*/  LDL.LU R16, [R1+0x1bb4] ;  /* 0x001bb40001107983 */ /* 0x000ee20000300800 */
[----:B0-----:R-:W-:-:S05]  /*13fe30*/  IADD3 R2, P1, R27, R6, RZ ;  /* 0x000000061b027210 */ /* 0x001fca0007f3e0ff */
[----:B------:R-:W-:-:S05]  /*13fe40*/  IMAD.X R3, R0, 0x1, R7, P1 ;  /* 0x0000000100037824 */ /* 0x000fca00008e0607 */
[----:B------:R0:W-:Y:S04]  /*13fe50*/  STL.64 [R1+0x15f0], R2 ;  /* 0x0015f00201007387 */ /* 0x0001e80000100a00 */
[----:B------:R-:W4:Y:S04]  /*13fe60*/  LDL.LU R18, [R1+0x1bb8] ;  /* 0x001bb80001127983 */ /* 0x000f280000300800 */
[----:B------:R-:W4:Y:S01]  /*13fe70*/  LDL.LU R20, [R1+0x1bbc] ;  /* 0x001bbc0001147983 */ /* 0x000f220000300800 */
[----:B0-----:R-:W-:-:S05]  /*13fe80*/  F2FP.SATFINITE.E4M3.F32.PACK_AB_MERGE_C R2, R19, R5, RZ ;  /* 0x000000051302723e */ /* 0x001fca00048070ff */
[----:B------:R0:W-:Y:S04]  /*13fe90*/  STL [R1+0x764], R2 ;  /* 0x0007640201007387 */ /* 0x0001e80000100800 */
[----:B------:R-:W3:Y:S04]  /*13fea0*/  LDL.LU R5, [R1+0x1bf0] ;  /* 0x001bf00001057983 */ /* 0x000ee80000300800 */
[----:B------:R-:W3:Y:S01]  /*13feb0*/  LDL.LU R19, [R1+0x1bf4] ;  /* 0x001bf40001137983 */ /* 0x000ee20000300800 */
[----:B0-----:R-:W-:-:S05]  /*13fec0*/  F2FP.SATFINITE.E4M3.F32.PACK_AB_MERGE_C R2, R28, R21, RZ ;  /* 0x000000151c02723e */ /* 0x001fca00048070ff */
[----:B------:R0:W-:Y:S04]  /*13fed0*/  STL [R1+0x7ac], R2 ;  /* 0x0007ac0201007387 */ /* 0x0001e80000100800 */
[----:B------:R-:W3:Y:S04]  /*13fee0*/  LDL.LU R21, [R1+0x1bf8] ;  /* 0x001bf80001157983 */ /* 0x000ee80000300800 */
[----:B------:R-:W3:Y:S01]  /*13fef0*/  LDL.LU R28, [R1+0x1bfc] ;  /* 0x001bfc00011c7983 */ /* 0x000ee20000300800 */
[----:B0-----:R-:W-:-:S05]  /*13ff00*/  IADD3 R2, P1, R27, R8, RZ ;  /* 0x000000081b027210 */ /* 0x001fca0007f3e0ff */
[----:B------:R-:W-:-:S05]  /*13ff10*/  IMAD.X R3, R0, 0x1, R9, P1 ;  /* 0x0000000100037824 */ /* 0x000fca00008e0609 */
[----:B------:R0:W-:Y:S04]  /*13ff20*/  STL.64 [R1+0x15e8], R2 ;  /* 0x0015e80201007387 */ /* 0x0001e80000100a00 */
[----:B------:R-:W3:Y:S01]  /*13ff30*/  LDL.LU R14, [R1+0x1c00] ;  /* 0x001c0000010e7983 */ /* 0x000ee20000300800 */
[----:B0-----:R-:W-:Y:S02]  /*13ff40*/  F2FP.SATFINITE.E4M3.F32.PACK_AB_MERGE_C R3, R17, R29, RZ ;  /* 0x0000001d1103723e */ /* 0x001fe400048070ff */
[----:B------:R-:W-:-:S03]  /*13ff50*/  F2FP.SATFINITE.E4M3.F32.PACK_AB_MERGE_C R2, R15, R24, RZ ;  /* 0x000000180f02723e */ /* 0x000fc600048070ff */
[----:B------:R-:W-:Y:S04]  /*13ff60*/  STL [R1+0x734], R3 ;  /* 0x0007340301007387 */ /* 0x000fe80000100800 */
[----:B------:R-:W3:Y:S04]  /*13ff70*/  LDL.LU R17, [R1+0x1c04] ;  /* 0x001c040001117983 */ /* 0x000ee80000300800 */
[----:B------:R0:W-:Y:S04]  /*13ff80*/  STL [R1+0x744], R2 ;  /* 0x0007440201007387 */ /* 0x0001e80000100800 */
[----:B------:R-:W3:Y:S04]  /*13ff90*/  LDL.LU R24, [R1+0x1c08] ;  /* 0x001c080001187983 */ /* 0x000ee80000300800 */
[----:B------:R-:W3:Y:S01]  /*13ffa0*/  LDL.LU R15, [R1+0x1c0c] ;  /* 0x001c0c00010f7983 */ /* 0x000ee20000300800 */
[----:B0-----:R-:W-:-:S05]  /*13ffb0*/  IADD3 R2, P1, R27, R10, RZ ;  /* 0x0000000a1b027210 */ /* 0x001fca0007f3e0ff */
[----:B------:R-:W-:-:S05]  /*13ffc0*/  IMAD.X R3, R0, 0x1, R11, P1 ;  /* 0x0000000100037824 */ /* 0x000fca00008e060b */
[----:B------:R0:W-:Y:S01]  /*13ffd0*/  STL.64 [R1+0x15e0], R2 ;  /* 0x0015e00201007387 */ /* 0x0001e20000100a00 */
[----:B--2---:R-:W-:Y:S02]  /*13ffe0*/  F2FP.SATFINITE.E4M3.F32.PACK_AB_MERGE_C R4, R26, R4, RZ ;  /* 0x000000041a04723e */ /* 0x004fe400048070ff */
[----:B0-----:R-:W-:-:S03]  /*13fff0*/  IADD3 R2, P1, R27, R12, RZ ;  /* 0x0000000c1b027210 */ /* 0x001fc60007f3e0ff */
[----:B------:R-:W-:Y:S02]  /*140000*/  STL [R1+0x708], R4 ;  /* 0x0007080401007387 */ /* 0x000fe40000100800 */
[----:B------:R-:W-:-:S05]  /*140010*/  IMAD.X R3, R0, 0x1, R13, P1 ;  /* 0x0000000100037824 */ /* 0x000fca00008e060d */
[----:B------:R0:W-:Y:S04]  /*140020*/  STL.64 [R1+0x15d8], R2 ;  /* 0x0015d80201007387 */ /* 0x0001e80000100a00 */
[----:B0-----:R-:W2:Y:S04]  /*140030*/  LDL.LU.64 R2, [R1+0x6308] ;  /* 0x0063080001027983 */ /* 0x001ea80000300a00 */
[----:B------:R-:W3:Y:S04]  /*140040*/  LDL.LU R22, [R1+0x1c50] ;  /* 0x001c500001167983 */ /* 0x000ee80000300800 */
[----:B------:R-:W3:Y:S04]  /*140050*/  LDL.LU R25, [R1+0x1c54] ;  /* 0x001c540001197983 */ /* 0x000ee80000300800 */
[----:B------:R-:W3:Y:S04]  /*140060*/  LDL.LU R29, [R1+0x1c58] ;  /* 0x001c5800011d7983 */ /* 0x000ee80000300800 */
[----:B------:R-:W3:Y:S04]  /*140070*/  LDL.LU R4, [R1+0x1c5c] ;  /* 0x001c5c0001047983 */ /* 0x000ee80000300800 */
[----:B------:R-:W3:Y:S04]  /*140080*/  LDL.LU R26, [R1+0x1c70] ;  /* 0x001c7000011a7983 */ /* 0x000ee80000300800 */
[----:B------:R-:W3:Y:S01]  /*140090*/  LDL.LU R0, [R1+0x1c74] ;  /* 0x001c740001007983 */ /* 0x000ee20000300800 */
[----:B------:R-:W-:Y:S01]  /*1400a0*/  VIADD R27, R27, UR6 ;  /* 0x000000061b1b7c36 */ /* 0x000fe20008000000 */
[----:B------:R-:W-:Y:S01]  /*1400b0*/  ULDC UR6, c[0x0][0x248] ;  /* 0x0000920000067ab9 */ /* 0x000fe20000000800 */
[----:B----4-:R-:W-:-:S03]  /*1400c0*/  F2FP.SATFINITE.E4M3.F32.PACK_AB_MERGE_C R20, R20, R18, RZ ;  /* 0x000000121414723e */ /* 0x010fc600048070ff */
[----:B------:R-:W-:Y:S02]  /*1400d0*/  SHF.R.S32.HI R18, RZ, 0x1f, R27 ;  /* 0x0000001fff127819 */ /* 0x000fe4000001141b */
[----:B--2---:R-:W-:Y:S02]  /*1400e0*/  F2FP.SATFINITE.E4M3.F32.PACK_AB_MERGE_C R3, R2, R3, RZ ;  /* 0x000000030203723e */ /* 0x004fe400048070ff */
[----:B---3--:R-:W-:Y:S02]  /*1400f0*/  F2FP.SATFINITE.E4M3.F32.PACK_AB_MERGE_C R2, R16, R23, RZ ;  /* 0x000000171002723e */ /* 0x008fe400048070ff */
[----:B------:R-:W2:Y:S04]  /*140100*/  LDL.LU R23, [R1+0x1c78] ;  /* 0x001c780001177983 */ /* 0x000ea80000300800 */
[----:B------:R-:W-:Y:S04]  /*140110*/  STL [R1+0x6d8], R3 ;  /* 0x0006d80301007387 */ /* 0x000fe80000100800 */
[----:B------:R-:W2:Y:S04]  /*140120*/  LDL.LU R16, [R1+0x1c7c] ;  /* 0x001c7c0001107983 */ /* 0x000ea80000300800 */
        /* <DEDUP_REMOVED lines=29> */
[----:B------:R-:W-:Y:S02]  /*140300*/  STL [R1+0x4f8], R20 ;  /* 0x0004f81401007387 */ /* 0x000fe40000100800 */
[----:B------:R-:W-:-:S05]  /*140310*/  IMAD.X R3, R18, 0x1, R13, P1 ;  /* 0x0000000112037824 */ /* 0x000fca00008e060d */
[----:B------:R0:W-:Y:S02]  /*140320*/  STL.64 [R1+0x15b8], R2 ;  /* 0x0015b80201007387 */ /* 0x0001e40000100a00 */
[----:B0-----:R-:W-:Y:S02]  /*140330*/  F2FP.SATFINITE.E4M3.F32.PACK_AB_MERGE_C R3, R4, R29, RZ ;  /* 0x0000001d0403723e */ /* 0x001fe400048070ff */
[----:B------:R-:W-:Y:S02]  /*140340*/  F2FP.SATFINITE.E4M3.F32.PACK_AB_MERGE_C R2, R0, R26, RZ ;  /* 0x0000001a0002723e */ /* 0x000fe400048070ff */
[----:B------:R-:W4:Y:S04]  /*140350*/  LDL.LU R26, [R1+0x1d00] ;  /* 0x001d0000011a7983 */ /* 0x000f280000300800 */
[----:B------:R0:W-:Y:S04]  /*140360*/  STL [R1+0x514], R3 ;  /* 0x0005140301007387 */ /* 0x0001e80000100800 */
[----:B------:R-:W4:Y:S04]  /*140370*/  LDL.LU R0, [R1+0x1d04] ;  /* 0x001d040001007983 */ /* 0x000f280000300800 */
[----:B------:R1:W-:Y:S04]  /*140380*/  STL [R1+0x47c], R2 ;  /* 0x00047c0201007387 */ /* 0x0003e80000100800 */
[----:B0-----:R-:W3:Y:S04]  /*140390*/  LDL.LU R3, [R1+0x1d08] ;  /* 0x001d080001037983 */ /* 0x001ee80000300800 */
[----:B-1----:R-:W3:Y:S01]  /*1403a0*/  LDL.LU R2, [R1+0x1d0c] ;  /* 0x001d0c0001027983 */ /* 0x002ee20000300800 */
[----:B------:R-:W-:Y:S01]  /*1403b0*/  VIADD R27, R27, UR6 ;  /* 0x000000061b1b7c36 */ /* 0x000fe20008000000 */
[----:B------:R-:W-:Y:S01]  /*1403c0*/  ULDC UR6, c[0x0][0x248] ;  /* 0x0000920000067ab9 */ /* 0x000fe20000000800 */
[----:B--2---:R-:W-:-:S05]  /*1403d0*/  F2FP.SATFINITE.E4M3.F32.PACK_AB_MERGE_C R4, R16, R23, RZ ;  /* 0x000000171004723e */ /* 0x004fca00048070ff */
[----:B------:R0:W-:Y:S02]  /*1403e0*/  STL [R1+0x4bc], R4 ;  /* 0x0004bc0401007387 */ /* 0x0001e40000100800 */
[----:B0-----:R-:W-:Y:S02]  /*1403f0*/  SHF.R.S32.HI R4, RZ, 0x1f, R27 ;  /* 0x0000001fff047819 */ /* 0x001fe4000001141b */
[----:B---3--:R0:W-:Y:S04]  /*140400*/  STL.64 [R1+0x6300], R2 ;  /* 0x0063000201007387 */ /* 0x0081e80000100a00 */
[----:B------:R-:W2:Y:S04]  /*140410*/  LDL.LU R23, [R1+0x1d20] ;  /* 0x001d200001177983 */ /* 0x000ea80000300800 */
[----:B------:R-:W2:Y:S01]  /*140420*/  LDL.LU R16, [R1+0x1d24] ;  /* 0x001d240001107983 */ /* 0x000ea20000300800 */
[----:B0-----:R-:W-:-:S05]  /*140430*/  IADD3 R2, P1, R27, R6, RZ ;  /* 0x000000061b027210 */ /* 0x001fca0007f3e0ff */
[----:B------:R-:W-:-:S05]  /*140440*/  IMAD.X R3, R4, 0x1, R7, P1 ;  /* 0x0000000104037824 */ /* 0x000fca00008e0607 */
[----:B------:R0:W-:Y:S04]  /*140450*/  STL.64 [R1+0x15b0], R2 ;  /* 0x0015b00201007387 */ /* 0x0001e80000100a00 */
[----:B------:R-:W3:Y:S01]  /*140460*/  LDL.LU R18, [R1+0x1d28] ;  /* 0x001d280001127983 */ /* 0x000ee20000300800 */
[----:B0-----:R-:W-:-:S03]  /*140470*/  F2FP.SATFINITE.E4M3.F32.PACK_AB_MERGE_C R2, R19, R5, RZ ;  /* 0x000000051302723e */ /* 0x001fc600048070ff */
[----:B------:R-:W3:Y:S04]  /*140480*/  LDL.LU R5, [R1+0x1d2c] ;  /* 0x001d2c0001057983 */ /* 0x000ee80000300800 */
[----:B------:R4:W-:Y:S04]  /*140490*/  STL [R1+0x414], R2 ;  /* 0x0004140201007387 */ /* 0x0009e80000100800 */
[----:B------:R-:W3:Y:S04]  /*1404a0*/  LDL.LU R29, [R1+0x1d50] ;  /* 0x001d5000011d7983 */ /* 0x000ee80000300800 */
[----:B------:R-:W3:Y:S01]  /*1404b0*/  LDL.LU R19, [R1+0x1d54] ;  /* 0x001d540001137983 */ /* 0x000ee20000300800 */
[----:B----4-:R-:W-:-:S05]  /*1404c0*/  F2FP.SATFINITE.E4M3.F32.PACK_AB_MERGE_C R2, R28, R21, RZ ;  /* 0x000000151c02723e */ /* 0x010fca00048070ff */
        /* <DEDUP_REMOVED lines=14> */
[----:B0-----:R-:W-:-:S03]  /*1405b0*/  IADD3 R2, P1, R27, R10, RZ ;  /* 0x0000000a1b027210 */ /* 0x001fc60007f3e0ff */
[----:B------:R-:W4:Y:S02]  /*1405c0*/  LDL.LU R17, [R1+0x1da0] ;  /* 0x001da00001117983 */ /* 0x000f240000300800 */
[----:B------:R-:W-:Y:S02]  /*1405d0*/  IMAD.X R3, R4, 0x1, R11, P1 ;  /* 0x0000000104037824 */ /* 0x000fe400008e060b */
[----:B------:R-:W4:Y:S04]  /*1405e0*/  LDL.LU R24, [R1+0x1da4] ;  /* 0x001da40001187983 */ /* 0x000f280000300800 */
[----:B------:R0:W-:Y:S02]  /*1405f0*/  STL.64 [R1+0x15a0], R2 ;  /* 0x0015a00201007387 */ /* 0x0001e40000100a00 */
[----:B0-----:R-:W-:-:S02]  /*140600*/  F2FP.SATFINITE.E4M3.F32.PACK_AB_MERGE_C R2, R0, R26, RZ ;  /* 0x0000001a0002723e */ /* 0x001fc400048070ff */
[----:B------:R-:W4:Y:S01]  /*140610*/  LDL.LU R26, [R1+0x1da8] ;  /* 0x001da800011a7983 */ /* 0x000f220000300800 */
[----:B------:R-:W-:-:S03]  /*140620*/  SHF.R.S32.HI R3, RZ, 0x1f, R27 ;  /* 0x0000001fff037819 */ /* 0x000fc6000001141b */
[----:B------:R-:W4:Y:S04]  /*140630*/  LDL.LU R0, [R1+0x1dac] ;  /* 0x001dac0001007983 */ /* 0x000f280000300800 */
[----:B------:R0:W-:Y:S04]  /*140640*/  STL [R1+0x370], R2 ;  /* 0x0003700201007387 */ /* 0x0001e80000100800 */
[----:B------:R-:W4:Y:S04]  /*140650*/  LDL.LU R4, [R1+0x1dc0] ;  /* 0x001dc00001047983 */ /* 0x000f280000300800 */
[----:B------:R-:W4:Y:S01]  /*140660*/  LDL.LU R15, [R1+0x1dc4] ;  /* 0x001dc400010f7983 */ /* 0x000f220000300800 */
[----:B0-----:R-:W-:-:S05]  /*140670*/  IADD3 R2, P1, R27, R12, RZ ;  /* 0x0000000c1b027210 */ /* 0x001fca0007f3e0ff */
[----:B------:R-:W-:-:S05]  /*140680*/  IMAD.X R3, R3, 0x1, R13, P1 ;  /* 0x0000000103037824 */ /* 0x000fca00008e060d */
[----:B------:R0:W-:Y:S04]  /*140690*/  STL.64 [R1+0x1598], R2 ;  /* 0x0015980201007387 */ /* 0x0001e80000100a00 */
[----:B0-----:R-:W2:Y:S01]  /*1406a0*/  LDL.LU.64 R2, [R1+0x6300] ;  /* 0x0063000001027983 */ /* 0x001ea20000300a00 */
[----:B------:R-:W-:Y:S01]  /*1406b0*/  VIADD R27, R27, UR6 ;  /* 0x000000061b1b7c36 */ /* 0x000fe20008000000 */
[----:B------:R-:W-:Y:S01]  /*1406c0*/  ULDC UR6, c[0x0][0x248] ;  /* 0x0000920000067ab9 */ /* 0x000fe20000000800 */
[----:B--2---:R-:W-:Y:S02]  /*1406d0*/  F2FP.SATFINITE.E4M3.F32.PACK_AB_MERGE_C R3, R2, R3, RZ ;  /* 0x000000030203723e */ /* 0x004fe400048070ff */
[----:B------:R-:W-:Y:S02]  /*1406e0*/  F2FP.SATFINITE.E4M3.F32.PACK_AB_MERGE_C R2, R16, R23, RZ ;  /* 0x000000171002723e */ /* 0x000fe400048070ff */
[----:B------:R-:W2:Y:S04]  /*1406f0*/  LDL.LU R23, [R1+0x1dc8] ;  /* 0x001dc80001177983 */ /* 0x000ea80000300800 */
[----:B------:R-:W-:Y:S04]  /*140700*/  STL [R1+0x374], R3 ;  /* 0x0003740301007387 */ /* 0x000fe80000100800 */
[----:B------:R-:W2:Y:S01]  /*140710*/  LDL.LU R16, [R1+0x1dcc] ;  /* 0x001dcc0001107983 */ /* 0x000ea20000300800 */
[----:B---3--:R-:W-:-:S02]  /*140720*/  F2FP.SATFINITE.E4M3.F32.PACK_AB_MERGE_C R18, R5, R18, RZ ;  /* 0x000000120512723e */ /* 0x008fc400048070ff */
[----:B------:R-:W-:Y:S01]  /*140730*/  SHF.R.S32.HI R5, RZ, 0x1f, R27 ;  /* 0x0000001fff057819 */ /* 0x000fe2000001141b */
[----:B------:R0:W-:Y:S02]  /*140740*/  STL [R1+0x218], R2 ;  /* 0x0002180201007387 */ /* 0x0001e40000100800 */
[----:B0-----:R-:W-:Y:S02]  /*140750*/  IADD3 R2, P1, R27, R6, RZ ;  /* 0x000000061b027210 */ /* 0x001fe40007f3e0ff */
[----:B------:R4:W-:Y:S03]  /*140760*/  STL [R1+0x208], R18 ;  /* 0x0002081201007387 */ /* 0x0009e60000100800 */
[----:B------:R-:W-:Y:S01]  /*140770*/  IMAD.X R3, R5, 0x1, R7, P1 ;  /* 0x0000000105037824 */ /* 0x000fe200008e0607 */
[----:B------:R-:W-:-:S04]  /*140780*/  F2FP.SATFINITE.E4M3.F32.PACK_AB_MERGE_C R19, R19, R29, RZ ;  /* 0x0000001d1313723e */ /* 0x000fc800048070ff */
[----:B------:R0:W-:Y:S01]  /*140790*/  STL.64 [R1+0x1590], R2 ;  /* 0x0015900201007387 */ /* 0x0001e20000100a00 */
[----:B----4-:R-:W-:-:S03]  /*1407a0*/  F2FP.SATFINITE.E4M3.F32.PACK_AB_MERGE_C R18, R28, R21, RZ ;  /* 0x000000151c12723e */ /* 0x010fc600048070ff */
[----:B------:R1:W-:Y:S01]  /*1407b0*/  STL [R1+0x1e4], R19 ;  /* 0x0001e41301007387 */ /* 0x0003e20000100800 */
[----:B0-----:R-:W-:-:S03]  /*1407c0*/  IADD3 R2, P1, R27, R8, RZ ;  /* 0x000000081b027210 */ /* 0x001fc60007f3e0ff */
[----:B------:R0:W-:Y:S02]  /*1407d0*/  STL [R1+0x1e8], R18 ;  /* 0x0001e81201007387 */ /* 0x0001e40000100800 */
[----:B------:R-:W-:Y:S02]  /*1407e0*/  IMAD.X R3, R5, 0x1, R9, P1 ;  /* 0x0000000105037824 */ /* 0x000fe400008e0609 */
[----:B------:R-:W3:Y:S04]  /*1407f0*/  LDL.LU R29, [R1+0x1df0] ;  /* 0x001df000011d7983 */ /* 0x000ee80000300800 */
[----:B-1----:R-:W3:Y:S04]  /*140800*/  LDL.LU R19, [R1+0x1df4] ;  /* 0x001df40001137983 */ /* 0x002ee80000300800 */
[----:B------:R-:W4:Y:S01]  /*140810*/  LDL.LU R21, [R1+0x1df8] ;  /* 0x001df80001157983 */ /* 0x000f220000300800 */
[----:B0-----:R-:W-:-:S03]  /*140820*/  F2FP.SATFINITE.E4M3.F32.PACK_AB_MERGE_C R18, R22, R20, RZ ;  /* 0x000000141612723e */ /* 0x001fc600048070ff */
[----:B------:R0:W-:Y:S01]  /*140830*/  STL.64 [R1+0x1578], R2 ;  /* 0x0015780201007387 */ /* 0x0001e20000100a00 */
[----:B------:R-:W-:-:S03]  /*140840*/  F2FP.SATFINITE.E4M3.F32.PACK_AB_MERGE_C R14, R14, R25, RZ ;  /* 0x000000190e0e723e */ /* 0x000fc600048070ff */
[----:B------:R-:W4:Y:S01]  /*140850*/  LDL.LU R28, [R1+0x1dfc] ;  /* 0x001dfc00011c7983 */ /* 0x000f220000300800 */
[----:B0-----:R-:W-:-:S03]  /*140860*/  IADD3 R2, P1, R27, R10, RZ ;  /* 0x0000000a1b027210 */ /* 0x001fc60007f3e0ff */
[----:B------:R-:W-:Y:S02]  /*140870*/  STL [R1+0x1b8], R18 ;  /* 0x0001b81201007387 */ /* 0x000fe40000100800 */
[----:B------:R-:W-:Y:S02]  /*140880*/  IMAD.X R3, R5, 0x1, R11, P1 ;  /* 0x0000000105037824 */ /* 0x000fe400008e060b */
[----:B------:R-:W-:Y:S04]  /*140890*/  STL [R1+0x1c0], R14 ;  /* 0x0001c00e01007387 */ /* 0x000fe80000100800 */
[----:B------:R0:W-:Y:S04]  /*1408a0*/  STL.64 [R1+0x62f8], R10 ;  /* 0x0062f80a01007387 */ /* 0x0001e80000100a00 */
[----:B------:R1:W-:Y:S01]  /*1408b0*/  STL.64 [R1+0x1570], R2 ;  /* 0x0015700201007387 */ /* 0x0003e20000100a00 */
[----:B0-----:R-:W-:-:S02]  /*1408c0*/  F2FP.SATFINITE.E4M3.F32.PACK_AB_MERGE_C R10, R24, R17, RZ ;  /* 0x00000011180a723e */ /* 0x001fc400048070ff */
[----:B-1----:R-:W-:-:S03]  /*1408d0*/  IADD3 R2, P1, R27, R12, RZ ;  /* 0x0000000c1b027210 */ /* 0x002fc60007f3e0ff */
[----:B------:R-:W-:Y:S02]  /*1408e0*/  STL [R1+0x19c], R10 ;  /* 0x00019c0a01007387 */ /* 0x000fe40000100800 */
[----:B------:R-:W-:-:S05]  /*1408f0*/  IMAD.X R3, R5, 0x1, R13, P1 ;  /* 0x0000000105037824 */ /* 0x000fca00008e060d */
[----:B------:R0:W-:Y:S02]  /*140900*/  STL.64 [R1+0x1568], R2 ;  /* 0x0015680201007387 */ /* 0x0001e40000100a00 */
[----:B0-----:R-:W-:Y:S02]  /*140910*/  F2FP.SATFINITE.E4M3.F32.PACK_AB_MERGE_C R2, R0, R26, RZ ;  /* 0x0000001a0002723e */ /* 0x001fe400048070ff */
[----:B------:R-:W3:Y:S04]  /*140920*/  LDL.LU R26, [R1+0x1e10] ;  /* 0x001e1000011a7983 */ /* 0x000ee80000300800 */
[----:B------:R-:W3:Y:S04]  /*140930*/  LDL.LU R0, [R1+0x1e14] ;  /* 0x001e140001007983 */ /* 0x000ee80000300800 */
[----:B------:R0:W-:Y:S04]  /*140940*/  STL [R1+0x198], R2 ;  /* 0x0001980201007387 */ /* 0x0001e80000100800 */
[----:B------:R-:W3:Y:S04]  /*140950*/  LDL.LU R17, [R1+0x1e1c] ;  /* 0x001e1c0001117983 */ /* 0x000ee80000300800 */
[----:B------:R-:W3:Y:S01]  /*140960*/  LDL.LU R24, [R1+0x1e60] ;  /* 0x001e600001187983 */ /* 0x000ee20000300800 */
[----:B0-----:R-:W-:-:S05]  /*140970*/  F2FP.SATFINITE.E4M3.F32.PACK_AB_MERGE_C R2, R15, R4, RZ ;  /* 0x000000040f02723e */ /* 0x001fca00048070ff */
[----:B------:R2:W-:Y:S04]  /*140980*/  STL [R1+0x170], R2 ;  /* 0x0001700201007387 */ /* 0x0005e80000100800 */
[----:B------:R-:W3:Y:S01]  /*140990*/  LDL.LU R15, [R1+0x1e64] ;  /* 0x001e6400010f7983 */ /* 0x000ee20000300800 */
[----:B--2---:R-:W-:-:S03]  /*1409a0*/  F2FP.SATFINITE.E4M3.F32.PACK_AB_MERGE_C R2, R16, R23, RZ ;  /* 0x000000171002723e */ /* 0x004fc600048070ff */
[----:B------:R-:W2:Y:S04]  /*1409b0*/  LDL.LU R23, [R1+0x1e68] ;  /* 0x001e680001177983 */ /* 0x000ea80000300800 */
[----:B------:R-:W4:Y:S04]  /*1409c0*/  LDL.LU R3, [R1+0x1e6c] ;  /* 0x001e6c0001037983 */ /* 0x000f280000300800 */
[----:B------:R0:W-:Y:S04]  /*1409d0*/  STL [R1+0x16c], R2 ;  /* 0x00016c0201007387 */ /* 0x0001e80000100800 */
[----:B0-----:R-:W4:Y:S01]  /*1409e0*/  LDL.LU R2, [R1+0x1e80] ;  /* 0x001e800001027983 */ /* 0x001f220000300800 */
[----:B------:R-:W-:Y:S01]  /*1409f0*/  VIADD R27, R27, UR6 ;  /* 0x000000061b1b7c36 */ /* 0x000fe20008000000 */
[----:B------:R-:W-:-:S04]  /*140a00*/  ULDC UR6, c[0x0][0x248] ;  /* 0x0000920000067ab9 */ /* 0x000fc80000000800 */
[----:B------:R-:W-:Y:S02]  /*140a10*/  SHF.R.S32.HI R5, RZ, 0x1f, R27 ;  /* 0x0000001fff057819 */ /* 0x000fe4000001141b */
[----:B------:R-:W-:-:S05]  /*140a20*/  IADD3 R10, P1, R27, R6, RZ ;  /* 0x000000061b0a7210 */ /* 0x000fca0007f3e0ff */
[----:B------:R-:W-:Y:S01]  /*140a30*/  IMAD.X R11, R5, 0x1, R7, P1 ;  /* 0x00000001050b7824 */ /* 0x000fe200008e0607 */
[----:B----4-:R0:W-:Y:S04]  /*140a40*/  STL.64 [R1+0x62f0], R2 ;  /* 0x0062f00201007387 */ /* 0x0101e80000100a00 */
[----:B0-----:R-:W4:Y:S04]  /*140a50*/  LDL.LU R3, [R1+0x1e18] ;  /* 0x001e180001037983 */ /* 0x001f280000300800 */
[----:B------:R-:W2:Y:S04]  /*140a60*/  LDL.LU R14, [R1+0x1e84] ;  /* 0x001e8400010e7983 */ /* 0x000ea80000300800 */
[----:B------:R-:W2:Y:S04]  /*140a70*/  LDL.LU R4, [R1+0x1e88] ;  /* 0x001e880001047983 */ /* 0x000ea80000300800 */
[----:B------:R-:W2:Y:S04]  /*140a80*/  LDL.LU R16, [R1+0x1e8c] ;  /* 0x001e8c0001107983 */ /* 0x000ea80000300800 */
[----:B------:R3:W-:Y:S01]  /*140a90*/  STL.64 [R1+0x1560], R10 ;  /* 0x0015600a01007387 */ /* 0x0007e20000100a00 */
[----:B------:R-:W-:-:S03]  /*140aa0*/  F2FP.SATFINITE.E4M3.F32.PACK_AB_MERGE_C R2, R28, R21, RZ ;  /* 0x000000151c02723e */ /* 0x000fc600048070ff */
[----:B------:R-:W2:Y:S01]  /*140ab0*/  LDL.LU R18, [R1+0x1eb0] ;  /* 0x001eb00001127983 */ /* 0x000ea20000300800 */
[----:B---3--:R-:W-:-:S05]  /*140ac0*/  F2FP.SATFINITE.E4M3.F32.PACK_AB_MERGE_C R10, R19, R29, RZ ;  /* 0x0000001d130a723e */ /* 0x008fca00048070ff */
[----:B------:R0:W-:Y:S04]  /*140ad0*/  STL [R1+0x148], R10 ;  /* 0x0001480a01007387 */ /* 0x0001e80000100800 */
[----:B------:R-:W3:Y:S01]  /*140ae0*/  LDL.LU R28, [R1+0x1eb4] ;  /* 0x001eb400011c7983 */ /* 0x000ee20000300800 */
[----:B0-----:R-:W-:-:S03]  /*140af0*/  IADD3 R10, P1, R27, R8, RZ ;  /* 0x000000081b0a7210 */ /* 0x001fc60007f3e0ff */
[----:B------:R-:W-:Y:S04]  /*140b00*/  STL [R1+0x150], R2 ;  /* 0x0001500201007387 */ /* 0x000fe80000100800 */
[----:B------:R-:W3:Y:S01]  /*140b10*/  LDL.LU R20, [R1+0x1eb8] ;  /* 0x001eb80001147983 */ /* 0x000ee20000300800 */
[----:B------:R-:W-:-:S03]  /*140b20*/  IMAD.X R11, R5, 0x1, R9, P1 ;  /* 0x00000001050b7824 */ /* 0x000fc600008e0609 */
[----:B------:R-:W3:Y:S04]  /*140b30*/  LDL.LU R22, [R1+0x1ebc] ;  /* 0x001ebc0001167983 */ /* 0x000ee80000300800 */
[----:B------:R-:W3:Y:S04]  /*140b40*/  LDL.LU R25, [R1+0x1ed0] ;  /* 0x001ed00001197983 */ /* 0x000ee80000300800 */
[----:B------:R-:W3:Y:S04]  /*140b50*/  LDL.LU R29, [R1+0x1ed4] ;  /* 0x001ed400011d7983 */ /* 0x000ee80000300800 */
[----:B------:R-:W3:Y:S04]  /*140b60*/  LDL.LU R19, [R1+0x1ed8] ;  /* 0x001ed80001137983 */ /* 0x000ee80000300800 */
[----:B------:R-:W3:Y:S04]  /*140b70*/  LDL.LU R21, [R1+0x1edc] ;  /* 0x001edc0001157983 */ /* 0x000ee80000300800 */
[----:B------:R0:W-:Y:S04]  /*140b80*/  STL.64 [R1+0x1558], R10 ;  /* 0x0015580a01007387 */ /* 0x0001e80000100a00 */
[----:B0-----:R-:W2:Y:S01]  /*140b90*/  LDL.LU.64 R10, [R1+0x62f8] ;  /* 0x0062f800010a7983 */ /* 0x001ea20000300a00 */
[----:B------:R-:W-:-:S03]  /*140ba0*/  F2FP.SATFINITE.E4M3.F32.PACK_AB_MERGE_C R2, R0, R26, RZ ;  /* 0x0000001a0002723e */ /* 0x000fc600048070ff */
[----:B------:R-:W3:Y:S04]  /*140bb0*/  LDL.LU R26, [R1+0x1f20] ;  /* 0x001f2000011a7983 */ /* 0x000ee80000300800 */
[----:B------:R-:W3:Y:S04]  /*140bc0*/  LDL.LU R0, [R1+0x1f24] ;  /* 0x001f240001007983 */ /* 0x000ee80000300800 */
[----:B------:R2:W-:Y:S01]  /*140bd0*/  STL [R1+0x12c], R2 ;  /* 0x00012c0201007387 */ /* 0x0005e20000100800 */
[----:B------:R-:W-:Y:S02]  /*140be0*/  F2FP.SATFINITE.E4M3.F32.PACK_AB_MERGE_C R15, R15, R24, RZ ;  /* 0x000000180f0f723e */ /* 0x000fe400048070ff */
[----:B----4-:R-:W-:-:S05]  /*140bf0*/  F2FP.SATFINITE.E4M3.F32.PACK_AB_MERGE_C R17, R17, R3, RZ ;  /* 0x000000031111723e */ /* 0x010fca00048070ff */
[----:B------:R-:W-:Y:S01]  /*140c00*/  STL [R1+0x130], R17 ;  /* 0x0001301101007387 */ /* 0x000fe20000100800 */
[----:B--2---:R-:W-:-:S05]  /*140c10*/  IADD3 R2, P1, R27, R10, RZ ;  /* 0x0000000a1b027210 */ /* 0x004fca0007f3e0ff */
[----:B------:R-:W-:-:S05]  /*140c20*/  IMAD.X R3, R5, 0x1, R11, P1 ;  /* 0x0000000105037824 */ /* 0x000fca00008e060b */
[----:B------:R0:W-:Y:S02]  /*140c30*/  STL.64 [R1+0x1550], R2 ;  /* 0x0015500201007387 */ /* 0x0001e40000100a00 */
[----:B0-----:R-:W-:Y:S02]  /*140c40*/  IADD3 R2, P1, R27, R12, RZ ;  /* 0x0000000c1b027210 */ /* 0x001fe40007f3e0ff */
[----:B------:R-:W-:Y:S03]  /*140c50*/  STL [R1+0x110], R15 ;  /* 0x0001100f01007387 */ /* 0x000fe60000100800 */
[----:B------:R-:W-:-:S05]  /*140c60*/  IMAD.X R3, R5, 0x1, R13, P1 ;  /* 0x0000000105037824 */ /* 0x000fca00008e060d */
[----:B------:R0:W-:Y:S04]  /*140c70*/  STL.64 [R1+0x1548], R2 ;  /* 0x0015480201007387 */ /* 0x0001e80000100a00 */
[----:B0-----:R-:W2:Y:S04]  /*140c80*/  LDL.LU.64 R2, [R1+0x62f0] ;  /* 0x0062f00001027983 */ /* 0x001ea80000300a00 */
[----:B------:R-:W4:Y:S04]  /*140c90*/  LDL.LU R17, [R1+0x1f28] ;  /* 0x001f280001117983 */ /* 0x000f280000300800 */
[----:B------:R-:W4:Y:S01]  /*140ca0*/  LDL.LU R5, [R1+0x1f2c] ;  /* 0x001f2c0001057983 */ /* 0x000f220000300800 */
[----:B------:R-:W-:-:S03]  /*140cb0*/  F2FP.SATFINITE.E4M3.F32.PACK_AB_MERGE_C R4, R16, R4, RZ ;  /* 0x000000041004723e */ /* 0x000fc600048070ff */
[----:B------:R-:W4:Y:S04]  /*140cc0*/  LDL.LU R24, [R1+0x1f30] ;  /* 0x001f300001187983 */ /* 0x000f280000300800 */
[----:B------:R-:W4:Y:S01]  /*140cd0*/  LDL.LU R15, [R1+0x1f34] ;  /* 0x001f3400010f7983 */ /* 0x000f220000300800 */
[----:B------:R-:W-:Y:S01]  /*140ce0*/  VIADD R27, R27, UR6 ;  /* 0x000000061b1b7c36 */ /* 0x000fe20008000000 */
[----:B---3--:R-:W-:Y:S01]  /*140cf0*/  F2FP.SATFINITE.E4M3.F32.PACK_AB_MERGE_C R28, R28, R18, RZ ;  /* 0x000000121c1c723e */ /* 0x008fe200048070ff */
[----:B------:R-:W-:Y:S01]  /*140d00*/  ULDC UR6, c[0x0][0x248] ;  /* 0x0000920000067ab9 */ /* 0x000fe20000000800 */
[----:B------:R-:W-:Y:S02]  /*140d10*/  F2FP.SATFINITE.E4M3.F32.PACK_AB_MERGE_C R18, R22, R20, RZ ;  /* 0x000000141612723e */ /* 0x000fe400048070ff */
[----:B------:R-:W-:-:S02]  /*140d20*/  F2FP.SATFINITE.E4M3.F32.PACK_AB_MERGE_C R20, R29, R25, RZ ;  /* 0x000000191d14723e */ /* 0x000fc400048070ff */
[----:B--2---:R-:W-:Y:S02]  /*140d30*/  F2FP.SATFINITE.E4M3.F32.PACK_AB_MERGE_C R3, R3, R23, RZ ;  /* 0x000000170303723e */ /* 0x004fe400048070ff */
[----:B------:R-:W-:Y:S01]  /*140d40*/  F2FP.SATFINITE.E4M3.F32.PACK_AB_MERGE_C R2, R14, R2, RZ ;  /* 0x000000020e02723e */ /* 0x000fe200048070ff */
[----:B------:R-:W2:Y:S04]  /*140d50*/  LDL.LU R23, [R1+0x62e8] ;  /* 0x0062e80001177983 */ /* 0x000ea80000300800 */
[----:B------:R-:W-:Y:S04]  /*140d60*/  STL [R1+0x10c], R3 ;  /* 0x00010c0301007387 */ /* 0x000fe80000100800 */
[----:B------:R-:W-:Y:S04]  /*140d70*/  STL [R1+0xe4], R2 ;  /* 0x0000e40201007387 */ /* 0x000fe80000100800 */
[----:B------:R0:W-:Y:S04]  /*140d80*/  STL [R1+0xe8], R4 ;  /* 0x0000e80401007387 */ /* 0x0001e80000100800 */
[----:B0-----:R-:W3:Y:S04]  /*140d90*/  LDL.LU R4, [R1+0x1f38] ;  /* 0x001f380001047983 */ /* 0x001ee80000300800 */
[----:B------:R-:W3:Y:S01]  /*140da0*/  LDL.LU R16, [R1+0x1f3c] ;  /* 0x001f3c0001107983 */ /* 0x000ee20000300800 */
[----:B------:R-:W-:-:S02]  /*140db0*/  SHF.R.S32.HI R14, RZ, 0x1f, R27 ;  /* 0x0000001fff0e7819 */ /* 0x000fc4000001141b */
[----:B------:R-:W-:-:S05]  /*140dc0*/  IADD3 R2, P1, R27, R6, RZ ;  /* 0x000000061b027210 */ /* 0x000fca0007f3e0ff */
[----:B------:R-:W-:-:S05]  /*140dd0*/  IMAD.X R3, R14, 0x1, R7, P1 ;  /* 0x000000010e037824 */ /* 0x000fca00008e0607 */
[----:B------:R0:W-:Y:S04]  /*140de0*/  STL.64 [R1+0x1540], R2 ;  /* 0x0015400201007387 */ /* 0x0001e80000100a00 */
[----:B------:R-:W-:Y:S01]  /*140df0*/  STL [R1+0x60cc], R28 ;  /* 0x0060cc1c01007387 */ /* 0x000fe20000100800 */
[----:B0-----:R-:W-:-:S03]  /*140e00*/  IADD3 R2, P1, R27, R8, RZ ;  /* 0x000000081b027210 */ /* 0x001fc60007f3e0ff */
[----:B------:R0:W-:Y:S02]  /*140e10*/  STL [R1+0xd4], R18 ;  /* 0x0000d41201007387 */ /* 0x0001e40000100800 */
[----:B------:R-:W-:-:S05]  /*140e20*/  IMAD.X R3, R14, 0x1, R9, P1 ;  /* 0x000000010e037824 */ /* 0x000fca00008e0609 */
[----:B------:R1:W-:Y:S01]  /*140e30*/  STL.64 [R1+0x1538], R2 ;  /* 0x0015380201007387 */ /* 0x0003e20000100a00 */
[----:B0-----:R-:W-:-:S03]  /*140e40*/  F2FP.SATFINITE.E4M3.F32.PACK_AB_MERGE_C R18, R21, R19, RZ ;  /* 0x000000131512723e */ /* 0x001fc600048070ff */
[----:B------:R-:W-:Y:S01]  /*140e50*/  STL [R1+0xa8], R20 ;  /* 0x0000a81401007387 */ /* 0x000fe20000100800 */
[----:B-1----:R-:W-:-:S03]  /*140e60*/  IADD3 R2, P1, R27, R10, RZ ;  /* 0x0000000a1b027210 */ /* 0x002fc60007f3e0ff */
[----:B------:R-:W-:Y:S02]  /*140e70*/  STL [R1+0x62d8], R10 ;  /* 0x0062d80a01007387 */ /* 0x000fe40000100800 */
[----:B------:R-:W-:Y:S02]  /*140e80*/  IMAD.X R3, R14, 0x1, R11, P1 ;  /* 0x000000010e037824 */ /* 0x000fe400008e060b */
[----:B------:R-:W-:Y:S04]  /*140e90*/  STL [R1+0xac], R18 ;  /* 0x0000ac1201007387 */ /* 0x000fe80000100800 */
[----:B------:R-:W2:Y:S01]  /*140ea0*/  LDL.LU R19, [R1+0x1f60] ;  /* 0x001f600001137983 */ /* 0x000ea20000300800 */
[----:B------:R-:W-:-:S03]  /*140eb0*/  F2FP.SATFINITE.E4M3.F32.PACK_AB_MERGE_C R0, R0, R26, RZ ;  /* 0x0000001a0000723e */ /* 0x000fc600048070ff */
[----:B------:R-:W2:Y:S04]  /*140ec0*/  LDL.LU R21, [R1+0x1f64] ;  /* 0x001f640001157983 */ /* 0x000ea80000300800 */
[----:B------:R0:W-:Y:S04]  /*140ed0*/  STL.64 [R1+0x1530], R2 ;  /* 0x0015300201007387 */ /* 0x0001e80000100a00 */
[----:B------:R1:W-:Y:S04]  /*140ee0*/  STL [R1+0x90], R0 ;  /* 0x0000900001007387 */ /* 0x0003e80000100800 */
[----:B------:R-:W2:Y:S01]  /*140ef0*/  LDL.LU R26, [R1+0x1f68] ;  /* 0x001f6800011a7983 */ /* 0x000ea20000300800 */
[----:B0-----:R-:W-:-:S03]  /*140f00*/  IADD3 R2, P1, R27, R12, RZ ;  /* 0x0000000c1b027210 */ /* 0x001fc60007f3e0ff */
[----:B-1----:R-:W2:Y:S02]  /*140f10*/  LDL.LU R0, [R1+0x1f6c] ;  /* 0x001f6c0001007983 */ /* 0x002ea40000300800 */
[----:B------:R-:W-:Y:S02]  /*140f20*/  IMAD.X R3, R14, 0x1, R13, P1 ;  /* 0x000000010e037824 */ /* 0x000fe400008e060d */
[----:B------:R-:W-:Y:S04]  /*140f30*/  STL.64 [R1+0x62e0], R12 ;  /* 0x0062e00c01007387 */ /* 0x000fe80000100a00 */
[----:B------:R4:W-:Y:S04]  /*140f40*/  STL.64 [R1+0x1528], R2 ;  /* 0x0015280201007387 */ /* 0x0009e80000100a00 */
[----:B------:R-:W2:Y:S01]  /*140f50*/  LDL.LU R28, [R1+0x1f7c] ;  /* 0x001f7c00011c7983 */ /* 0x000ea20000300800 */
[----:B----4-:R-:W-:-:S02]  /*140f60*/  F2FP.SATFINITE.E4M3.F32.PACK_AB_MERGE_C R3, R5, R17, RZ ;  /* 0x000000110503723e */ /* 0x010fc400048070ff */
[----:B------:R-:W-:-:S03]  /*140f70*/  F2FP.SATFINITE.E4M3.F32.PACK_AB_MERGE_C R2, R15, R24, RZ ;  /* 0x000000180f02723e */ /* 0x000fc600048070ff */
[----:B------:R-:W-:Y:S04]  /*140f80*/  STL [R1+0x98], R3 ;  /* 0x0000980301007387 */ /* 0x000fe80000100800 */
[----:B------:R-:W4:Y:S04]  /*140f90*/  LDL.LU R10, [R1+0x1f70] ;  /* 0x001f7000010a7983 */ /* 0x000f280000300800 */
[----:B------:R-:W4:Y:S04]  /*140fa0*/  LDL.LU R20, [R1+0x1f90] ;  /* 0x001f900001147983 */ /* 0x000f280000300800 */
[----:B------:R0:W-:Y:S04]  /*140fb0*/  STL [R1+0x84], R2 ;  /* 0x0000840201007387 */ /* 0x0001e80000100800 */
[----:B------:R-:W4:Y:S04]  /*140fc0*/  LDL.LU R25, [R1+0x1f94] ;  /* 0x001f940001197983 */ /* 0x000f280000300800 */
[----:B------:R-:W4:Y:S04]  /*140fd0*/  LDL.LU R18, [R1+0x1f98] ;  /* 0x001f980001127983 */ /* 0x000f280000300800 */
[----:B------:R-:W4:Y:S04]  /*140fe0*/  LDL.LU R14, [R1+0x1f9c] ;  /* 0x001f9c00010e7983 */ /* 0x000f280000300800 */
[----:B------:R-:W4:Y:S04]  /*140ff0*/  LDL.LU R29, [R1+0x2020] ;  /* 0x00202000011d7983 */ /* 0x000f280000300800 */
[----:B------:R-:W4:Y:S04]  /*141000*/  LDL.LU R15, [R1+0x2024] ;  /* 0x00202400010f7983 */ /* 0x000f280000300800 */
[----:B0-----:R-:W4:Y:S04]  /*141010*/  LDL.LU R2, [R1+0x2028] ;  /* 0x0020280001027983 */ /* 0x001f280000300800 */
[----:B------:R-:W4:Y:S01]  /*141020*/  LDL.LU R5, [R1+0x202c] ;  /* 0x00202c0001057983 */ /* 0x000f220000300800 */
[----:B---3--:R-:W-:-:S05]  /*141030*/  F2FP.SATFINITE.E4M3.F32.PACK_AB_MERGE_C R22, R16, R4, RZ ;  /* 0x000000041016723e */ /* 0x008fca00048070ff */
[----:B------:R0:W-:Y:S04]  /*141040*/  STL [R1+0x60f8], R22 ;  /* 0x0060f81601007387 */ /* 0x0001e80000100800 */
[----:B0-----:R-:W3:Y:S04]  /*141050*/  LDL.LU R22, [R1+0x1f78] ;  /* 0x001f780001167983 */ /* 0x001ee80000300800 */
[----:B--2---:R0:W-:Y:S04]  /*141060*/  STL [R1+0x6298], R23 ;  /* 0x0062981701007387 */ /* 0x0041e80000100800 */
[----:B0-----:R-:W4:Y:S01]  /*141070*/  LDL.LU R23, [R1+0x1f74] ;  /* 0x001f740001177983 */ /* 0x001f220000300800 */
[----:B------:R-:W-:Y:S01]  /*141080*/  VIADD R27, R27, UR6 ;  /* 0x000000061b1b7c36 */ /* 0x000fe20008000000 */
[----:B------:R-:W-:-:S02]  /*141090*/  ULDC UR6, c[0x0][0x248] ;  /* 0x0000920000067ab9 */ /* 0x000fc40000000800 */
[----:B------:R-:W2:Y:S02]  /*1410a0*/  LDL.LU R17, [R1+0x2030] ;  /* 0x0020300001117983 */ /* 0x000ea40000300800 */
[----:B------:R-:W-:Y:S02]  /*1410b0*/  SHF.R.S32.HI R3, RZ, 0x1f, R27 ;  /* 0x0000001fff037819 */ /* 0x000fe4000001141b */
[----:B------:R-:W-:Y:S01]  /*1410c0*/  IADD3 R12, P1, R27, R6, RZ ;  /* 0x000000061b0c7210 */ /* 0x000fe20007f3e0ff */
[----:B------:R-:W2:Y:S04]  /*1410d0*/  LDL.LU R24, [R1+0x2034] ;  /* 0x0020340001187983 */ /* 0x000ea80000300800 */
[----:B------:R-:W-:Y:S01]  /*1410e0*/  IMAD.X R13, R3, 0x1, R7, P1 ;  /* 0x00000001030d7824 */ /* 0x000fe200008e0607 */
[----:B------:R-:W2:Y:S04]  /*1410f0*/  LDL.LU R4, [R1+0x2038] ;  /* 0x0020380001047983 */ /* 0x000ea80000300800 */
[----:B------:R0:W-:Y:S04]  /*141100*/  STL.64 [R1+0x1520], R12 ;  /* 0x0015200c01007387 */ /* 0x0001e80000100a00 */
[----:B------:R-:W2:Y:S01]  /*141110*/  LDL.LU R16, [R1+0x203c] ;  /* 0x00203c0001107983 */ /* 0x000ea20000300800 */
[----:B0-----:R-:W-:-:S03]  /*141120*/  F2FP.SATFINITE.E4M3.F32.PACK_AB_MERGE_C R12, R21, R19, RZ ;  /* 0x00000013150c723e */ /* 0x001fc600048070ff */
[----:B------:R-:W2:Y:S04]  /*141130*/  LDL.LU R19, [R1+0x2010] ;  /* 0x0020100001137983 */ /* 0x000ea80000300800 */
[----:B------:R0:W-:Y:S02]  /*141140*/  STL [R1+0x80], R12 ;  /* 0x0000800c01007387 */ /* 0x0001e40000100800 */
[----:B0-----:R-:W-:Y:S02]  /*141150*/  IADD3 R12, P1, R27, R8, RZ ;  /* 0x000000081b0c7210 */ /* 0x001fe40007f3e0ff */
[----:B------:R-:W-:Y:S02]  /*141160*/  F2FP.SATFINITE.E4M3.F32.PACK_AB_MERGE_C R0, R0, R26, RZ ;  /* 0x0000001a0000723e */ /* 0x000fe400048070ff */
[----:B------:R-:W2:Y:S01]  /*141170*/  LDL.LU R26, [R1+0x2014] ;  /* 0x00201400011a7983 */ /* 0x000ea20000300800 */
[----:B------:R-:W-:-:S03]  /*141180*/  IMAD.X R13, R3, 0x1, R9, P1 ;  /* 0x00000001030d7824 */ /* 0x000fc600008e0609 */
[----:B------:R0:W-:Y:S04]  /*141190*/  STL [R1+0x7c], R0 ;  /* 0x00007c0001007387 */ /* 0x0001e80000100800 */
[----:B------:R-:W2:Y:S04]  /*1411a0*/  LDL.LU R21, [R1+0x2018] ;  /* 0x0020180001157983 */ /* 0x000ea80000300800 */
[----:B0-----:R-:W2:Y:S04]  /*1411b0*/  LDL.LU R0, [R1+0x201c] ;  /* 0x00201c0001007983 */ /* 0x001ea80000300800 */
[----:B------:R0:W-:Y:S04]  /*1411c0*/  STL.64 [R1+0x1518], R12 ;  /* 0x0015180c01007387 */ /* 0x0001e80000100a00 */
[----:B0-----:R-:W2:Y:S01]  /*1411d0*/  LDL.LU.64 R12, [R1+0x62e0] ;  /* 0x0062e000010c7983 */ /* 0x001ea20000300a00 */
[----:B----4-:R-:W-:-:S03]  /*1411e0*/  F2FP.SATFINITE.E4M3.F32.PACK_AB_MERGE_C R23, R23, R10, RZ ;  /* 0x0000000a1717723e */ /* 0x010fc600048070ff */
[----:B------:R-:W4:Y:S01]  /*1411f0*/  LDL.LU R10, [R1+0x62d8] ;  /* 0x0062d800010a7983 */ /* 0x000f220000300800 */
[----:B---3--:R-:W-:-:S03]  /*141200*/  F2FP.SATFINITE.E4M3.F32.PACK_AB_MERGE_C R28, R28, R22, RZ ;  /* 0x000000161c1c723e */ /* 0x008fc600048070ff */
[----:B------:R0:W-:Y:S04]  /*141210*/  STL [R1+0x6c], R23 ;  /* 0x00006c1701007387 */ /* 0x0001e80000100800 */
[----:B------:R-:W-:Y:S01]  /*141220*/  STL [R1+0x70], R28 ;  /* 0x0000701c01007387 */ /* 0x000fe20000100800 */
[----:B------:R-:W-:Y:S02]  /*141230*/  F2FP.SATFINITE.E4M3.F32.PACK_AB_MERGE_C R14, R14, R18, RZ ;  /* 0x000000120e0e723e */ /* 0x000fe400048070ff */
[----:B----4-:R-:W-:-:S05]  /*141240*/  IADD3 R22, P1, R27, R10, RZ ;  /* 0x0000000a1b167210 */ /* 0x010fca0007f3e0ff */
[----:B0-----:R-:W-:-:S05]  /*141250*/  IMAD.X R23, R3, 0x1, R11, P1 ;  /* 0x0000000103177824 */ /* 0x001fca00008e060b */
[----:B------:R0:W-:Y:S02]  /*141260*/  STL.64 [R1+0x1510], R22 ;  /* 0x0015101601007387 */ /* 0x0001e40000100a00 */
[----:B0-----:R-:W-:Y:S02]  /*141270*/  F2FP.SATFINITE.E4M3.F32.PACK_AB_MERGE_C R22, R25, R20, RZ ;  /* 0x000000141916723e */ /* 0x001fe400048070ff */
[----:B------:R-:W3:Y:S04]  /*141280*/  LDL.LU R20, [R1+0x2000] ;  /* 0x0020000001147983 */ /* 0x000ee80000300800 */
[----:B------:R-:W3:Y:S04]  /*141290*/  LDL.LU R25, [R1+0x2004] ;  /* 0x0020040001197983 */ /* 0x000ee80000300800 */
[----:B------:R2:W-:Y:S04]  /*1412a0*/  STL [R1+0x60], R22 ;  /* 0x0000601601007387 */ /* 0x0005e80000100800 */
[----:B------:R-:W4:Y:S01]  /*1412b0*/  LDL.LU R18, [R1+0x2008] ;  /* 0x0020080001127983 */ /* 0x000f220000300800 */
[----:B--2---:R-:W-:-:S05]  /*1412c0*/  IADD3 R22, P1, R27, R12, RZ ;  /* 0x0000000c1b167210 */ /* 0x004fca0007f3e0ff */
[----:B------:R-:W-:Y:S01]  /*1412d0*/  IMAD.X R23, R3, 0x1, R13, P1 ;  /* 0x0000000103177824 */ /* 0x000fe200008e060d */
[----:B------:R-:W-:-:S04]  /*1412e0*/  F2FP.SATFINITE.E4M3.F32.PACK_AB_MERGE_C R3, R15, R29, RZ ;  /* 0x0000001d0f03723e */ /* 0x000fc800048070ff */
[----:B------:R-:W-:Y:S04]  /*1412f0*/  STL.64 [R1+0x1508], R22 ;  /* 0x0015081601007387 */ /* 0x000fe80000100a00 */
[----:B------:R0:W-:Y:S04]  /*141300*/  STL [R1+0x5c], R14 ;  /* 0x00005c0e01007387 */ /* 0x0001e80000100800 */
[----:B0-----:R-:W4:Y:S04]  /*141310*/  LDL.LU R14, [R1+0x200c] ;  /* 0x00200c00010e7983 */ /* 0x001f280000300800 */
[----:B------:R0:W-:Y:S04]  /*141320*/  STL [R1+0x54], R3 ;  /* 0x0000540301007387 */ /* 0x0001e80000100800 */
[----:B------:R-:W2:Y:S04]  /*141330*/  LDL.LU R29, [R1+0x1ff0] ;  /* 0x001ff000011d7983 */ /* 0x000ea80000300800 */
[----:B------:R-:W2:Y:S01]  /*141340*/  LDL.LU R15, [R1+0x1ff4] ;  /* 0x001ff400010f7983 */ /* 0x000ea20000300800 */
[----:B------:R-:W-:Y:S01]  /*141350*/  VIADD R27, R27, UR6 ;  /* 0x000000061b1b7c36 */ /* 0x000fe20008000000 */
[----:B------:R-:W-:Y:S01]  /*141360*/  F2FP.SATFINITE.E4M3.F32.PACK_AB_MERGE_C R22, R5, R2, RZ ;  /* 0x000000020516723e */ /* 0x000fe200048070ff */
[----:B------:R-:W-:-:S03]  /*141370*/  ULDC UR6, c[0x0][0x248] ;  /* 0x0000920000067ab9 */ /* 0x000fc60000000800 */
[----:B------:R-:W-:Y:S02]  /*141380*/  SHF.R.S32.HI R5, RZ, 0x1f, R27 ;  /* 0x0000001fff057819 */ /* 0x000fe4000001141b */
[----:B------:R-:W-:Y:S01]  /*141390*/  IADD3 R2, P1, R27, R6, RZ ;  /* 0x000000061b027210 */ /* 0x000fe20007f3e0ff */
[----:B------:R-:W-:Y:S04]  /*1413a0*/  STL [R1+0x50], R22 ;  /* 0x0000501601007387 */ /* 0x000fe80000100800 */
[----:B0-----:R-:W-:Y:S01]  /*1413b0*/  IMAD.X R3, R5, 0x1, R7, P1 ;  /* 0x0000000105037824 */ /* 0x001fe200008e0607 */
[----:B------:R-:W-:-:S04]  /*1413c0*/  F2FP.SATFINITE.E4M3.F32.PACK_AB_MERGE_C R17, R24, R17, RZ ;  /* 0x000000111811723e */ /* 0x000fc800048070ff */
[----:B------:R0:W-:Y:S01]  /*1413d0*/  STL.64 [R1+0x1500], R2 ;  /* 0x0015000201007387 */ /* 0x0001e20000100a00 */
[----:B------:R-:W-:-:S03]  /*1413e0*/  F2FP.SATFINITE.E4M3.F32.PACK_AB_MERGE_C R26, R26, R19, RZ ;  /* 0x000000131a1a723e */ /* 0x000fc600048070ff */
[----:B------:R1:W-:Y:S01]  /*1413f0*/  STL [R1+0x48], R17 ;  /* 0x0000481101007387 */ /* 0x0003e20000100800 */
[----:B0-----:R-:W-:-:S03]  /*141400*/  IADD3 R2, P1, R27, R8, RZ ;  /* 0x000000081b027210 */ /* 0x001fc60007f3e0ff */
[----:B-1----:R-:W2:Y:S02]  /*141410*/  LDL.LU R17, [R1+0x1ff8] ;  /* 0x001ff80001117983 */ /* 0x002ea40000300800 */
[----:B------:R-:W-:Y:S02]  /*141420*/  IMAD.X R3, R5, 0x1, R9, P1 ;  /* 0x0000000105037824 */ /* 0x000fe400008e0609 */
[----:B------:R-:W2:Y:S01]  /*141430*/  LDL.LU R24, [R1+0x1ffc] ;  /* 0x001ffc0001187983 */ /* 0x000ea20000300800 */
[----:B------:R-:W-:-:S03]  /*141440*/  F2FP.SATFINITE.E4M3.F32.PACK_AB_MERGE_C R16, R16, R4, RZ ;  /* 0x000000041010723e */ /* 0x000fc600048070ff */
[----:B------:R0:W-:Y:S01]  /*141450*/  STL.64 [R1+0x14f8], R2 ;  /* 0x0014f80201007387 */ /* 0x0001e20000100a00 */
[----:B------:R-:W-:-:S03]  /*141460*/  IADD3 R22, P1, R27, R10, RZ ;  /* 0x0000000a1b167210 */ /* 0x000fc60007f3e0ff */
[----:B------:R-:W-:Y:S04]  /*141470*/  STL [R1+0x6168], R26 ;  /* 0x0061681a01007387 */ /* 0x000fe80000100800 */
[----:B------:R-:W2:Y:S01]  /*141480*/  LDL.LU R4, [R1+0x1fe0] ;  /* 0x001fe00001047983 */ /* 0x000ea20000300800 */
[----:B0-----:R-:W-:-:S03]  /*141490*/  F2FP.SATFINITE.E4M3.F32.PACK_AB_MERGE_C R3, R0, R21, RZ ;  /* 0x000000150003723e */ /* 0x001fc600048070ff */
[----:B------:R-:W2:Y:S01]  /*1414a0*/  LDL.LU R19, [R1+0x1fe4] ;  /* 0x001fe40001137983 */ /* 0x000ea20000300800 */
[----:B------:R-:W-:-:S03]  /*1414b0*/  IMAD.X R23, R5, 0x1, R11, P1 ;  /* 0x0000000105177824 */ /* 0x000fc600008e060b */
[----:B------:R0:W-:Y:S01]  /*1414c0*/  STL [R1+0x616c], R3 ;  /* 0x00616c0301007387 */ /* 0x0001e20000100800 */
[----:B------:R-:W-:-:S03]  /*1414d0*/  IADD3 R2, P1, R27, R12, RZ ;  /* 0x0000000c1b027210 */ /* 0x000fc60007f3e0ff */
[----:B------:R-:W2:Y:S04]  /*1414e0*/  LDL.LU R21, [R1+0x1fe8] ;  /* 0x001fe80001157983 */ /* 0x000ea80000300800 */
[----:B------:R-:W2:Y:S04]  /*1414f0*/  LDL.LU R0, [R1+0x1fec] ;  /* 0x001fec0001007983 */ /* 0x000ea80000300800 */
[----:B------:R3:W-:Y:S01]  /*141500*/  STL.64 [R1+0x62d0], R10 ;  /* 0x0062d00a01007387 */ /* 0x0007e20000100a00 */
[----:B0-----:R-:W-:-:S03]  /*141510*/  IMAD.X R3, R5, 0x1, R13, P1 ;  /* 0x0000000105037824 */ /* 0x001fc600008e060d */
[----:B------:R-:W-:Y:S01]  /*141520*/  STL.64 [R1+0x14f0], R22 ;  /* 0x0014f01601007387 */ /* 0x000fe20000100a00 */
[----:B---3--:R-:W-:-:S05]  /*141530*/  F2FP.SATFINITE.E4M3.F32.PACK_AB_MERGE_C R10, R25, R20, RZ ;  /* 0x00000014190a723e */ /* 0x008fca00048070ff */
[----:B------:R-:W-:Y:S04]  /*141540*/  STL [R1+0x7e4], R10 ;  /* 0x0007e40a01007387 */ /* 0x000fe80000100800 */
[----:B------:R-:W3:Y:S04]  /*141550*/  LDL.LU R20, [R1+0x1fd4] ;  /* 0x001fd40001147983 */ /* 0x000ee80000300800 */
[----:B------:R-:W3:Y:S04]  /*141560*/  LDL.LU R25, [R1+0x1fd8] ;  /* 0x001fd80001197983 */ /* 0x000ee80000300800 */
[----:B------:R-:W3:Y:S04]  /*141570*/  LDL.LU R5, [R1+0x1fdc] ;  /* 0x001fdc0001057983 */ /* 0x000ee80000300800 */
[----:B------:R-:W-:Y:S04]  /*141580*/  STL.64 [R1+0x14e8], R2 ;  /* 0x0014e80201007387 */ /* 0x000fe80000100a00 */
[----:B------:R0:W-:Y:S04]  /*141590*/  STL.64 [R1+0x62c8], R12 ;  /* 0x0062c80c01007387 */ /* 0x0001e80000100a00 */
[----:B0-----:R-:W3:Y:S01]  /*1415a0*/  LDL.LU R13, [R1+0x1fd0] ;  /* 0x001fd000010d7983 */ /* 0x001ee20000300800 */
[----:B----4-:R-:W-:-:S03]  /*1415b0*/  F2FP.SATFINITE.E4M3.F32.PACK_AB_MERGE_C R3, R14, R18, RZ ;  /* 0x000000120e03723e */ /* 0x010fc600048070ff */
[----:B------:R-:W4:Y:S04]  /*1415c0*/  LDL.LU R26, [R1+0x1fc4] ;  /* 0x001fc400011a7983 */ /* 0x000f280000300800 */
[----:B------:R0:W-:Y:S04]  /*1415d0*/  STL [R1+0x183c], R3 ;  /* 0x00183c0301007387 */ /* 0x0001e80000100800 */
[----:B------:R-:W3:Y:S01]  /*1415e0*/  LDL.LU R23, [R1+0x1fc8] ;  /* 0x001fc80001177983 */ /* 0x000ee20000300800 */
[----:B--2---:R-:W-:-:S05]  /*1415f0*/  F2FP.SATFINITE.E4M3.F32.PACK_AB_MERGE_C R2, R15, R29, RZ ;  /* 0x0000001d0f02723e */ /* 0x004fca00048070ff */
[----:B------:R-:W-:Y:S04]  /*141600*/  STL [R1+0x768], R2 ;  /* 0x0007680201007387 */ /* 0x000fe80000100800 */
[----:B------:R-:W3:Y:S01]  /*141610*/  LDL.LU R22, [R1+0x1fcc] ;  /* 0x001fcc0001167983 */ /* 0x000ee20000300800 */
[----:B------:R-:W-:Y:S01]  /*141620*/  VIADD R27, R27, UR6 ;  /* 0x000000061b1b7c36 */ /* 0x000fe20008000000 */
[----:B------:R-:W-:-:S04]  /*141630*/  ULDC UR6, c[0x0][0x248] ;  /* 0x0000920000067ab9 */ /* 0x000fc80000000800 */
[----:B0-----:R-:W-:Y:S02]  /*141640*/  SHF.R.S32.HI R3, RZ, 0x1f, R27 ;  /* 0x0000001fff037819 */ /* 0x001fe4000001141b */
[----:B------:R-:W-:-:S05]  /*141650*/  IADD3 R10, P1, R27, R6, RZ ;  /* 0x000000061b0a7210 */ /* 0x000fca0007f3e0ff */
[----:B------:R-:W-:Y:S01]  /*141660*/  IMAD.X R11, R3, 0x1, R7, P1 ;  /* 0x00000001030b7824 */ /* 0x000fe200008e0607 */
[----:B------:R-:W-:Y:S02]  /*141670*/  F2FP.SATFINITE.E4M3.F32.PACK_AB_MERGE_C R12, R24, R17, RZ ;  /* 0x00000011180c723e */ /* 0x000fe400048070ff */
[----:B------:R-:W-:Y:S02]  /*141680*/  F2FP.SATFINITE.E4M3.F32.PACK_AB_MERGE_C R4, R19, R4, RZ ;  /* 0x000000041304723e */ /* 0x000fe400048070ff */
[----:B------:R-:W-:Y:S01]  /*141690*/  F2FP.SATFINITE.E4M3.F32.PACK_AB_MERGE_C R0, R0, R21, RZ ;  /* 0x000000150000723e */ /* 0x000fe200048070ff */
[----:B---3--:R0:W-:Y:S04]  /*1416a0*/  STL.64 [R1+0x62c0], R22 ;  /* 0x0062c01601007387 */ /* 0x0081e80000100a00 */
[----:B0-----:R-:W4:Y:S04]  /*1416b0*/  LDL.LU R23, [R1+0x1fc0] ;  /* 0x001fc00001177983 */ /* 0x001f280000300800 */
[----:B------:R-:W2:Y:S04]  /*1416c0*/  LDL.LU R2, [R1+0x1fb0] ;  /* 0x001fb00001027983 */ /* 0x000ea80000300800 */
[----:B------:R-:W2:Y:S04]  /*1416d0*/  LDL.LU R14, [R1+0x1fb4] ;  /* 0x001fb400010e7983 */ /* 0x000ea80000300800 */
[----:B------:R-:W3:Y:S04]  /*1416e0*/  LDL.LU R29, [R1+0x1fb8] ;  /* 0x001fb800011d7983 */ /* 0x000ee80000300800 */
[----:B------:R-:W3:Y:S04]  /*1416f0*/  LDL.LU R15, [R1+0x1fbc] ;  /* 0x001fbc00010f7983 */ /* 0x000ee80000300800 */
[----:B------:R-:W-:Y:S04]  /*141700*/  STL [R1+0x788], R12 ;  /* 0x0007880c01007387 */ /* 0x000fe80000100800 */
[----:B------:R-:W3:Y:S04]  /*141710*/  LDL.LU R28, [R1+0x1fa0] ;  /* 0x001fa000011c7983 */ /* 0x000ee80000300800 */
[----:B------:R-:W3:Y:S04]  /*141720*/  LDL.LU R18, [R1+0x1fa4] ;  /* 0x001fa40001127983 */ /* 0x000ee80000300800 */
[----:B------:R0:W-:Y:S04]  /*141730*/  STL.64 [R1+0x14e0], R10 ;  /* 0x0014e00a01007387 */ /* 0x0001e80000100a00 */
[----:B------:R1:W-:Y:S04]  /*141740*/  STL [R1+0x72c], R4 ;  /* 0x00072c0401007387 */ /* 0x0003e80000100800 */
[----:B------:R-:W3:Y:S01]  /*141750*/  LDL.LU R17, [R1+0x1fa8] ;  /* 0x001fa80001117983 */ /* 0x000ee20000300800 */
[----:B0-----:R-:W-:-:S03]  /*141760*/  IADD3 R10, P1, R27, R8, RZ ;  /* 0x000000081b0a7210 */ /* 0x001fc60007f3e0ff */
[----:B-1----:R-:W3:Y:S02]  /*141770*/  LDL.LU R4, [R1+0x1fac] ;  /* 0x001fac0001047983 */ /* 0x002ee40000300800 */
[----:B------:R-:W-:Y:S02]  /*141780*/  IMAD.X R11, R3, 0x1, R9, P1 ;  /* 0x00000001030b7824 */ /* 0x000fe400008e0609 */
[----:B------:R-:W3:Y:S04]  /*141790*/  LDL.LU R24, [R1+0x1f80] ;  /* 0x001f800001187983 */ /* 0x000ee80000300800 */
[----:B------:R-:W3:Y:S04]  /*1417a0*/  LDL.LU R19, [R1+0x1f84] ;  /* 0x001f840001137983 */ /* 0x000ee80000300800 */
[----:B------:R0:W-:Y:S04]  /*1417b0*/  STL [R1+0x730], R0 ;  /* 0x0007300001007387 */ /* 0x0001e80000100800 */
[----:B------:R-:W3:Y:S04]  /*1417c0*/  LDL.LU R21, [R1+0x1f88] ;  /* 0x001f880001157983 */ /* 0x000ee80000300800 */
[----:B0-----:R-:W3:Y:S04]  /*1417d0*/  LDL.LU R0, [R1+0x1f8c] ;  /* 0x001f8c0001007983 */ /* 0x001ee80000300800 */
[----:B------:R0:W-:Y:S04]  /*1417e0*/  STL.64 [R1+0x14d8], R10 ;  /* 0x0014d80a01007387 */ /* 0x0001e80000100a00 */
[----:B0-----:R-:W4:Y:S01]  /*1417f0*/  LDL.LU.64 R10, [R1+0x62d0] ;  /* 0x0062d000010a7983 */ /* 0x001f220000300a00 */
[----:B------:R-:W-:-:S02]  /*141800*/  F2FP.SATFINITE.E4M3.F32.PACK_AB_MERGE_C R5, R5, R25, RZ ;  /* 0x000000190505723e */ /* 0x000fc400048070ff */
[----:B------:R-:W-:-:S03]  /*141810*/  F2FP.SATFINITE.E4M3.F32.PACK_AB_MERGE_C R12, R20, R13, RZ ;  /* 0x0000000d140c723e */ /* 0x000fc600048070ff */
[----:B------:R-:W-:Y:S04]  /*141820*/  STL [R1+0x606c], R5 ;  /* 0x00606c0501007387 */ /* 0x000fe80000100800 */
[----:B------:R4:W-:Y:S02]  /*141830*/  STL [R1+0x6dc], R12 ;  /* 0x0006dc0c01007387 */ /* 0x0009e40000100800 */
[----:B----4-:R-:W-:-:S05]  /*141840*/  IADD3 R12, P1, R27, R10, RZ ;  /* 0x0000000a1b0c7210 */ /* 0x010fca0007f3e0ff */
[----:B------:R-:W-:-:S05]  /*141850*/  IMAD.X R13, R3, 0x1, R11, P1 ;  /* 0x00000001030d7824 */ /* 0x000fca00008e060b */
[----:B------:R0:W-:Y:S04]  /*141860*/  STL.64 [R1+0x14d0], R12 ;  /* 0x0014d00c01007387 */ /* 0x0001e80000100a00 */
[----:B0-----:R-:W4:Y:S01]  /*141870*/  LDL.LU.64 R12, [R1+0x62c8] ;  /* 0x0062c800010c7983 */ /* 0x001f220000300a00 */
[----:B------:R-:W-:-:S03]  /*141880*/  F2FP.SATFINITE.E4M3.F32.PACK_AB_MERGE_C R5, R26, R23, RZ ;  /* 0x000000171a05723e */ /* 0x000fc600048070ff */
[----:B------:R-:W3:Y:S04]  /*141890*/  LDL.LU R20, [R1+0x1f50] ;  /* 0x001f500001147983 */ /* 0x000ee80000300800 */
[----:B------:R-:W3:Y:S04]  /*1418a0*/  LDL.LU R25, [R1+0x1f54] ;  /* 0x001f540001197983 */ /* 0x000ee80000300800 */
[----:B------:R-:W-:Y:S01]  /*1418b0*/  STL [R1+0x694], R5 ;  /* 0x0006940501007387 */ /* 0x000fe20000100800 */
[----:B----4-:R-:W-:-:S05]  /*1418c0*/  IADD3 R22, P1, R27, R12, RZ ;  /* 0x0000000c1b167210 */ /* 0x010fca0007f3e0ff */
[----:B------:R-:W-:-:S05]  /*1418d0*/  IMAD.X R23, R3, 0x1, R13, P1 ;  /* 0x0000000103177824 */ /* 0x000fca00008e060d */
[----:B------:R0:W-:Y:S04]  /*1418e0*/  STL.64 [R1+0x14c8], R22 ;  /* 0x0014c81601007387 */ /* 0x0001e80000100a00 */
[----:B0-----:R-:W4:Y:S01]  /*1418f0*/  LDL.LU.64 R22, [R1+0x62c0] ;  /* 0x0062c00001167983 */ /* 0x001f220000300a00 */
[----:B------:R-:W-:Y:S01]  /*141900*/  VIADD R27, R27, UR6 ;  /* 0x000000061b1b7c36 */ /* 0x000fe20008000000 */
[----:B--2---:R-:W-:Y:S01]  /*141910*/  F2FP.SATFINITE.E4M3.F32.PACK_AB_MERGE_C R2, R14, R2, RZ ;  /* 0x000000020e02723e */ /* 0x004fe200048070ff */
[----:B------:R-:W-:-:S03]  /*141920*/  ULDC UR6, c[0x0][0x248] ;  /* 0x0000920000067ab9 */ /* 0x000fc60000000800 */
[----:B------:R-:W-:Y:S02]  /*141930*/  IADD3 R14, P1, R27, R6, RZ ;  /* 0x000000061b0e7210 */ /* 0x000fe40007f3e0ff */
[----:B---3--:R-:W-:Y:S02]  /*141940*/  F2FP.SATFINITE.E4M3.F32.PACK_AB_MERGE_C R18, R18, R28, RZ ;  /* 0x0000001c1212723e */ /* 0x008fe400048070ff */
[----:B------:R-:W-:Y:S02]  /*141950*/  F2FP.SATFINITE.E4M3.F32.PACK_AB_MERGE_C R5, R4, R17, RZ ;  /* 0x000000110405723e */ /* 0x000fe400048070ff */
[----:B------:R-:W-:Y:S02]  /*141960*/  F2FP.SATFINITE.E4M3.F32.PACK_AB_MERGE_C R0, R0, R21, RZ ;  /* 0x000000150000723e */ /* 0x000fe400048070ff */
[----:B----4-:R-:W-:-:S05]  /*141970*/  F2FP.SATFINITE.E4M3.F32.PACK_AB_MERGE_C R3, R22, R23, RZ ;  /* 0x000000171603723e */ /* 0x010fca00048070ff */
[----:B------:R0:W-:Y:S04]  /*141980*/  STL [R1+0x69c], R3 ;  /* 0x00069c0301007387 */ /* 0x0001e80000100800 */
[----:B------:R1:W-:Y:S01]  /*141990*/  STL [R1+0x5f4], R2 ;  /* 0x0005f40201007387 */ /* 0x0003e20000100800 */
[----:B0-----:R-:W-:Y:S02]  /*1419a0*/  SHF.R.S32.HI R3, RZ, 0x1f, R27 ;  /* 0x0000001fff037819 */ /* 0x001fe4000001141b */
[----:B-1----:R-:W-:-:S03]  /*1419b0*/  F2FP.SATFINITE.E4M3.F32.PACK_AB_MERGE_C R2, R15, R29, RZ ;  /* 0x0000001d0f02723e */ /* 0x002fc600048070ff */
[----:B------:R-:W-:Y:S02]  /*1419c0*/  IMAD.X R15, R3, 0x1, R7, P1 ;  /* 0x00000001030f7824 */ /* 0x000fe400008e0607 */
[----:B------:R0:W-:Y:S01]  /*1419d0*/  STL [R1+0x648], R2 ;  /* 0x0006480201007387 */ /* 0x0001e20000100800 */
[----:B------:R-:W-:-:S03]  /*1419e0*/  IADD3 R22, P1, R27, R8, RZ ;  /* 0x000000081b167210 */ /* 0x000fc60007f3e0ff */
[----:B0-----:R-:W2:Y:S04]  /*1419f0*/  LDL.LU R2, [R1+0x1f58] ;  /* 0x001f580001027983 */ /* 0x001ea80000300800 */
[----:B------:R0:W-:Y:S01]  /*141a00*/  STL.64 [R1+0x14c0], R14 ;  /* 0x0014c00e01007387 */ /* 0x0001e20000100a00 */
[----:B------:R-:W-:-:S03]  /*141a10*/  IMAD.X R23, R3, 0x1, R9, P1 ;  /* 0x0000000103177824 */ /* 0x000fc600008e0609 */
[----:B0-----:R-:W2:Y:S04]  /*141a20*/  LDL.LU R14, [R1+0x1f5c] ;  /* 0x001f5c00010e7983 */ /* 0x001ea80000300800 */
[----:B------:R-:W3:Y:S04]  /*141a30*/  LDL.LU R29, [R1+0x1f40] ;  /* 0x001f4000011d7983 */ /* 0x000ee80000300800 */
[----:B------:R-:W3:Y:S04]  /*141a40*/  LDL.LU R15, [R1+0x1f44] ;  /* 0x001f4400010f7983 */ /* 0x000ee80000300800 */
[----:B------:R-:W4:Y:S04]  /*141a50*/  LDL.LU R17, [R1+0x1f48] ;  /* 0x001f480001117983 */ /* 0x000f280000300800 */
[----:B------:R0:W-:Y:S04]  /*141a60*/  STL [R1+0x568], R18 ;  /* 0x0005681201007387 */ /* 0x0001e80000100800 */
[----:B------:R-:W4:Y:S04]  /*141a70*/  LDL.LU R4, [R1+0x1f4c] ;  /* 0x001f4c0001047983 */ /* 0x000f280000300800 */
[----:B------:R1:W-:Y:S01]  /*141a80*/  STL [R1+0x1844], R5 ;  /* 0x0018440501007387 */ /* 0x0003e20000100800 */
[----:B0-----:R-:W-:-:S03]  /*141a90*/  IADD3 R18, P1, R27, R10, RZ ;  /* 0x0000000a1b127210 */ /* 0x001fc60007f3e0ff */
[----:B------:R-:W-:Y:S01]  /*141aa0*/  STL.64 [R1+0x14b8], R22 ;  /* 0x0014b81601007387 */ /* 0x000fe20000100a00 */
[----:B-1----:R-:W-:Y:S01]  /*141ab0*/  F2FP.SATFINITE.E4M3.F32.PACK_AB_MERGE_C R5, R19, R24, RZ ;  /* 0x000000181305723e */ /* 0x002fe200048070ff */
[----:B------:R-:W-:-:S04]  /*141ac0*/  IMAD.X R19, R3, 0x1, R11, P1 ;  /* 0x0000000103137824 */ /* 0x000fc800008e060b */
[----:B------:R-:W-:Y:S04]  /*141ad0*/  STL [R1+0x524], R5 ;  /* 0x0005240501007387 */ /* 0x000fe80000100800 */
[----:B------:R-:W-:Y:S04]  /*141ae0*/  STL [R1+0x52c], R0 ;  /* 0x00052c0001007387 */ /* 0x000fe80000100800 */
[----:B------:R-:W4:Y:S04]  /*141af0*/  LDL.LU R24, [R1+0x1f10] ;  /* 0x001f100001187983 */ /* 0x000f280000300800 */
[----:B------:R0:W-:Y:S04]  /*141b00*/  STL.64 [R1+0x1478], R18 ;  /* 0x0014781201007387 */ /* 0x0001e80000100a00 */
[----:B0-----:R-:W4:Y:S04]  /*141b10*/  LDL.LU R19, [R1+0x1f14] ;  /* 0x001f140001137983 */ /* 0x001f280000300800 */
[----:B------:R-:W4:Y:S04]  /*141b20*/  LDL.LU R21, [R1+0x1f18] ;  /* 0x001f180001157983 */ /* 0x000f280000300800 */
[----:B------:R-:W4:Y:S01]  /*141b30*/  LDL.LU R0, [R1+0x1f1c] ;  /* 0x001f1c0001007983 */ /* 0x000f220000300800 */
[----:B------:R-:W-:-:S03]  /*141b40*/  F2FP.SATFINITE.E4M3.F32.PACK_AB_MERGE_C R5, R25, R20, RZ ;  /* 0x000000141905723e */ /* 0x000fc600048070ff */
[----:B------:R0:W-:Y:S04]  /*141b50*/  STL.64 [R1+0x62b8], R10 ;  /* 0x0062b80a01007387 */ /* 0x0001e80000100a00 */
[----:B------:R1:W-:Y:S01]  /*141b60*/  STL [R1+0x498], R5 ;  /* 0x0004980501007387 */ /* 0x0003e20000100800 */
[----:B0-----:R-:W-:-:S03]  /*141b70*/  IADD3 R10, P1, R27, R12, RZ ;  /* 0x0000000c1b0a7210 */ /* 0x001fc60007f3e0ff */
[----:B-1----:R-:W4:Y:S02]  /*141b80*/  LDL.LU R5, [R1+0x1f08] ;  /* 0x001f080001057983 */ /* 0x002f240000300800 */
[----:B------:R-:W-:Y:S02]  /*141b90*/  IMAD.X R11, R3, 0x1, R13, P1 ;  /* 0x00000001030b7824 */ /* 0x000fe400008e060d */
[----:B------:R-:W4:Y:S04]  /*141ba0*/  LDL.LU R26, [R1+0x1f0c] ;  /* 0x001f0c00011a7983 */ /* 0x000f280000300800 */
[----:B------:R0:W-:Y:S04]  /*141bb0*/  STL.64 [R1+0x62b0], R12 ;  /* 0x0062b00c01007387 */ /* 0x0001e80000100a00 */
[----:B------:R1:W-:Y:S01]  /*141bc0*/  STL.64 [R1+0x1470], R10 ;  /* 0x0014700a01007387 */ /* 0x0003e20000100a00 */
[----:B------:R-:W-:Y:S01]  /*141bd0*/  VIADD R27, R27, UR6 ;  /* 0x000000061b1b7c36 */ /* 0x000fe20008000000 */
[----:B------:R-:W-:-:S02]  /*141be0*/  ULDC UR6, c[0x0][0x248] ;  /* 0x0000920000067ab9 */ /* 0x000fc40000000800 */
[----:B0-----:R-:W4:Y:S04]  /*141bf0*/  LDL.LU R12, [R1+0x1f00] ;  /* 0x001f0000010c7983 */ /* 0x001f280000300800 */
[----:B------:R-:W4:Y:S04]  /*141c00*/  LDL.LU R13, [R1+0x1f04] ;  /* 0x001f0400010d7983 */ /* 0x000f280000300800 */
[----:B------:R-:W4:Y:S04]  /*141c10*/  LDL.LU R23, [R1+0x1ef0] ;  /* 0x001ef00001177983 */ /* 0x000f280000300800 */
[----:B------:R-:W4:Y:S04]  /*141c20*/  LDL.LU R22, [R1+0x1ef4] ;  /* 0x001ef40001167983 */ /* 0x000f280000300800 */
[----:B------:R-:W4:Y:S04]  /*141c30*/  LDL.LU R28, [R1+0x1ef8] ;  /* 0x001ef800011c7983 */ /* 0x000f280000300800 */
[----:B------:R-:W4:Y:S04]  /*141c40*/  LDL.LU R18, [R1+0x1efc] ;  /* 0x001efc0001127983 */ /* 0x000f280000300800 */
[----:B------:R-:W4:Y:S04]  /*141c50*/  LDL.LU R20, [R1+0x1ee0] ;  /* 0x001ee00001147983 */ /* 0x000f280000300800 */
[----:B------:R-:W4:Y:S01]  /*141c60*/  LDL.LU R25, [R1+0x1ee4] ;  /* 0x001ee40001197983 */ /* 0x000f220000300800 */
[----:B-1----:R-:W-:-:S02]  /*141c70*/  IADD3 R10, P1, R27, R6, RZ ;  /* 0x000000061b0a7210 */ /* 0x002fc40007f3e0ff */
[----:B--2---:R-:W-:Y:S02]  /*141c80*/  F2FP.SATFINITE.E4M3.F32.PACK_AB_MERGE_C R3, R14, R2, RZ ;  /* 0x000000020e03723e */ /* 0x004fe400048070ff */
[----:B---3--:R-:W-:Y:S02]  /*141c90*/  F2FP.SATFINITE.E4M3.F32.PACK_AB_MERGE_C R2, R15, R29, RZ ;  /* 0x0000001d0f02723e */ /* 0x008fe400048070ff */
[----:B------:R-:W2:Y:S04]  /*141ca0*/  LDL.LU R29, [R1+0x1ee8] ;  /* 0x001ee800011d7983 */ /* 0x000ea80000300800 */
[----:B------:R0:W-:Y:S04]  /*141cb0*/  STL [R1+0x48c], R3 ;  /* 0x00048c0301007387 */ /* 0x0001e80000100800 */
[----:B------:R-:W2:Y:S04]  /*141cc0*/  LDL.LU R15, [R1+0x1eec] ;  /* 0x001eec00010f7983 */ /* 0x000ea80000300800 */
[----:B------:R4:W-:Y:S01]  /*141cd0*/  STL [R1+0x424], R2 ;  /* 0x0004240201007387 */ /* 0x0009e20000100800 */
[----:B0-----:R-:W-:-:S02]  /*141ce0*/  SHF.R.S32.HI R3, RZ, 0x1f, R27 ;  /* 0x0000001fff037819 */ /* 0x001fc4000001141b */
[----:B----4-:R-:W-:-:S03]  /*141cf0*/  F2FP.SATFINITE.E4M3.F32.PACK_AB_MERGE_C R2, R4, R17, RZ ;  /* 0x000000110402723e */ /* 0x010fc600048070ff */
[----:B------:R-:W-:Y:S02]  /*141d00*/  IMAD.X R11, R3, 0x1, R7, P1 ;  /* 0x00000001030b7824 */ /* 0x000fe400008e0607 */
[----:B------:R0:W-:Y:S04]  /*141d10*/  STL [R1+0x1870], R2 ;  /* 0x0018700201007387 */ /* 0x0001e80000100800 */
[----:B0-----:R-:W3:Y:S04]  /*141d20*/  LDL.LU R2, [R1+0x1ec0] ;  /* 0x001ec00001027983 */ /* 0x001ee80000300800 */
[----:B------:R-:W3:Y:S04]  /*141d30*/  LDL.LU R14, [R1+0x1ec4] ;  /* 0x001ec400010e7983 */ /* 0x000ee80000300800 */
[----:B------:R-:W4:Y:S04]  /*141d40*/  LDL.LU R17, [R1+0x1ec8] ;  /* 0x001ec80001117983 */ /* 0x000f280000300800 */
[----:B------:R0:W-:Y:S04]  /*141d50*/  STL.64 [R1+0x1458], R10 ;  /* 0x0014580a01007387 */ /* 0x0001e80000100a00 */
[----:B------:R-:W4:Y:S01]  /*141d60*/  LDL.LU R4, [R1+0x1ecc] ;  /* 0x001ecc0001047983 */ /* 0x000f220000300800 */
[----:B0-----:R-:W-:-:S03]  /*141d70*/  F2FP.SATFINITE.E4M3.F32.PACK_AB_MERGE_C R10, R19, R24, RZ ;  /* 0x00000018130a723e */ /* 0x001fc600048070ff */
[----:B------:R-:W4:Y:S01]  /*141d80*/  LDL.LU R24, [R1+0x1ea0] ;  /* 0x001ea00001187983 */ /* 0x000f220000300800 */
[----:B------:R-:W-:-:S03]  /*141d90*/  F2FP.SATFINITE.E4M3.F32.PACK_AB_MERGE_C R0, R0, R21, RZ ;  /* 0x000000150000723e */ /* 0x000fc600048070ff */
[----:B------:R0:W-:Y:S04]  /*141da0*/  STL [R1+0x210], R10 ;  /* 0x0002100a01007387 */ /* 0x0001e80000100800 */
[----:B------:R-:W4:Y:S01]  /*141db0*/  LDL.LU R19, [R1+0x1ea4] ;  /* 0x001ea40001137983 */ /* 0x000f220000300800 */
[----:B0-----:R-:W-:-:S03]  /*141dc0*/  IADD3 R10, P1, R27, R8, RZ ;  /* 0x000000081b0a7210 */ /* 0x001fc60007f3e0ff */
[----:B------:R0:W-:Y:S02]  /*141dd0*/  STL [R1+0x214], R0 ;  /* 0x0002140001007387 */ /* 0x0001e40000100800 */
[----:B------:R-:W-:Y:S02]  /*141de0*/  IMAD.X R11, R3, 0x1, R9, P1 ;  /* 0x00000001030b7824 */ /* 0x000fe400008e0609 */
[----:B------:R-:W3:Y:S04]  /*141df0*/  LDL.LU R21, [R1+0x1ea8] ;  /* 0x001ea80001157983 */ /* 0x000ee80000300800 */
[----:B0-----:R-:W3:Y:S04]  /*141e00*/  LDL.LU R0, [R1+0x1eac] ;  /* 0x001eac0001007983 */ /* 0x001ee80000300800 */
[----:B------:R0:W-:Y:S04]  /*141e10*/  STL.64 [R1+0x1450], R10 ;  /* 0x0014500a01007387 */ /* 0x0001e80000100a00 */
[----:B0-----:R-:W2:Y:S01]  /*141e20*/  LDL.LU.64 R10, [R1+0x62b8] ;  /* 0x0062b800010a7983 */ /* 0x001ea20000300a00 */
[----:B------:R-:W-:-:S02]  /*141e30*/  F2FP.SATFINITE.E4M3.F32.PACK_AB_MERGE_C R13, R13, R12, RZ ;  /* 0x0000000c0d0d723e */ /* 0x000fc400048070ff */
[----:B------:R-:W-:-:S03]  /*141e40*/  F2FP.SATFINITE.E4M3.F32.PACK_AB_MERGE_C R5, R26, R5, RZ ;  /* 0x000000051a05723e */ /* 0x000fc600048070ff */
[----:B------:R0:W-:Y:S04]  /*141e50*/  STL [R1+0x1cc], R13 ;  /* 0x0001cc0d01007387 */ /* 0x0001e80000100800 */
[----:B------:R-:W-:Y:S01]  /*141e60*/  STL [R1+0x1c8], R5 ;  /* 0x0001c80501007387 */ /* 0x000fe20000100800 */
[----:B--2---:R-:W-:-:S05]  /*141e70*/  IADD3 R12, P1, R27, R10, RZ ;  /* 0x0000000a1b0c7210 */ /* 0x004fca0007f3e0ff */
[----:B0-----:R-:W-:-:S05]  /*141e80*/  IMAD.X R13, R3, 0x1, R11, P1 ;  /* 0x00000001030d7824 */ /* 0x001fca00008e060b */
[----:B------:R0:W-:Y:S04]  /*141e90*/  STL.64 [R1+0x1438], R12 ;  /* 0x0014380c01007387 */ /* 0x0001e80000100a00 */
[----:B0-----:R-:W2:Y:S01]  /*141ea0*/  LDL.LU.64 R12, [R1+0x62b0] ;  /* 0x0062b000010c7983 */ /* 0x001ea20000300a00 */
[----:B------:R-:W-:-:S05]  /*141eb0*/  F2FP.SATFINITE.E4M3.F32.PACK_AB_MERGE_C R5, R22, R23, RZ ;  /* 0x000000171605723e */ /* 0x000fca00048070ff */
[----:B------:R0:W-:Y:S02]  /*141ec0*/  STL [R1+0x1a0], R5 ;  /* 0x0001a00501007387 */ /* 0x0001e40000100800 */
[----:B0-----:R-:W-:Y:S02]  /*141ed0*/  F2FP.SATFINITE.E4M3.F32.PACK_AB_MERGE_C R5, R18, R28, RZ ;  /* 0x0000001c1205723e */ /* 0x001fe400048070ff */
[----:B--2---:R-:W-:-:S05]  /*141ee0*/  IADD3 R22, P1, R27, R12, RZ ;  /* 0x0000000c1b167210 */ /* 0x004fca0007f3e0ff */
[----:B------:R-:W-:Y:S01]  /*141ef0*/  IMAD.X R23, R3, 0x1, R13, P1 ;  /* 0x0000000103177824 */ /* 0x000fe200008e060d */
[----:B------:R-:W-:Y:S02]  /*141f00*/  F2FP.SATFINITE.E4M3.F32.PACK_AB_MERGE_C R3, R25, R20, RZ ;  /* 0x000000141903723e */ /* 0x000fe400048070ff */
[----:B------:R-:W2:Y:S04]  /*141f10*/  LDL.LU R20, [R1+0x1e90] ;  /* 0x001e900001147983 */ /* 0x000ea80000300800 */
[----:B------:R-:W-:Y:S04]  /*141f20*/  STL.64 [R1+0x1430], R22 ;  /* 0x0014301601007387 */ /* 0x000fe80000100a00 */
[----:B------:R0:W-:Y:S04]  /*141f30*/  STL [R1+0x1874], R5 ;  /* 0x0018740501007387 */ /* 0x0001e80000100800 */
[----:B------:R-:W2:Y:S04]  /*141f40*/  LDL.LU R25, [R1+0x1e94] ;  /* 0x001e940001197983 */ /* 0x000ea80000300800 */
[----:B------:R1:W-:Y:S01]  /*141f50*/  STL [R1+0x17c], R3 ;  /* 0x00017c0301007387 */ /* 0x0003e20000100800 */
[----:B0-----:R-:W-:-:S03]  /*141f60*/  F2FP.SATFINITE.E4M3.F32.PACK_AB_MERGE_C R5, R15, R29, RZ ;  /* 0x0000001d0f05723e */ /* 0x001fc600048070ff */
[----:B-1----:R-:W2:Y:S04]  /*141f70*/  LDL.LU R3, [R1+0x1e9c] ;  /* 0x001e9c0001037983 */ /* 0x002ea80000300800 */
[----:B------:R-:W2:Y:S01]  /*141f80*/  LDL.LU R29, [R1+0x1e70] ;  /* 0x001e7000011d7983 */ /* 0x000ea20000300800 */
[----:B------:R-:W-:Y:S01]  /*141f90*/  VIADD R27, R27, UR6 ;  /* 0x000000061b1b7c36 */ /* 0x000fe20008000000 */
[----:B---3--:R-:W-:Y:S01]  /*141fa0*/  F2FP.SATFINITE.E4M3.F32.PACK_AB_MERGE_C R0, R0, R21, RZ ;  /* 0x000000150000723e */ /* 0x008fe200048070ff */
[----:B------:R-:W-:-:S03]  /*141fb0*/  ULDC UR6, c[0x0][0x248] ;  /* 0x0000920000067ab9 */ /* 0x000fc60000000800 */
[----:B------:R-:W-:Y:S02]  /*141fc0*/  SHF.R.S32.HI R18, RZ, 0x1f, R27 ;  /* 0x0000001fff127819 */ /* 0x000fe4000001141b */
[C---:B------:R-:W-:Y:S01]  /*141fd0*/  IADD3 R22, P1, R27.reuse, R6, RZ ;  /* 0x000000061b167210 */ /* 0x040fe20007f3e0ff */
[----:B------:R0:W-:Y:S04]  /*141fe0*/  STL [R1+0x180], R5 ;  /* 0x0001800501007387 */ /* 0x0001e80000100800 */
[----:B------:R-:W-:Y:S01]  /*141ff0*/  IMAD.X R23, R18, 0x1, R7, P1 ;  /* 0x0000000112177824 */ /* 0x000fe200008e0607 */
[----:B0-----:R-:W-:Y:S02]  /*142000*/  F2FP.SATFINITE.E4M3.F32.PACK_AB_MERGE_C R5, R14, R2, RZ ;  /* 0x000000020e05723e */ /* 0x001fe400048070ff */
[----:B----4-:R-:W-:Y:S01]  /*142010*/  F2FP.SATFINITE.E4M3.F32.PACK_AB_MERGE_C R2, R4, R17, RZ ;  /* 0x000000110402723e */ /* 0x010fe200048070ff */
[----:B--2---:R-:W-:Y:S04]  /*142020*/  STL [R1+0x62a8], R29 ;  /* 0x0062a81d01007387 */ /* 0x004fe80000100800 */
[----:B------:R-:W2:Y:S04]  /*142030*/  LDL.LU R15, [R1+0x1e74] ;  /* 0x001e7400010f7983 */ /* 0x000ea80000300800 */
[----:B------:R-:W3:Y:S04]  /*142040*/  LDL.LU R17, [R1+0x1e78] ;  /* 0x001e780001117983 */ /* 0x000ee80000300800 */
[----:B------:R0:W-:Y:S04]  /*142050*/  STL.64 [R1+0x1428], R22 ;  /* 0x0014281601007387 */ /* 0x0001e80000100a00 */
[----:B------:R-:W-:Y:S04]  /*142060*/  STL [R1+0x158], R5 ;  /* 0x0001580501007387 */ /* 0x000fe80000100800 */
[----:B------:R-:W3:Y:S01]  /*142070*/  LDL.LU R4, [R1+0x1e7c] ;  /* 0x001e7c0001047983 */ /* 0x000ee20000300800 */
[----:B0-----:R-:W-:-:S03]  /*142080*/  IADD3 R22, P1, R27, R8, RZ ;  /* 0x000000081b167210 */ /* 0x001fc60007f3e0ff */
[----:B------:R0:W-:Y:S02]  /*142090*/  STL [R1+0x154], R2 ;  /* 0x0001540201007387 */ /* 0x0001e40000100800 */
[----:B------:R-:W-:Y:S01]  /*1420a0*/  IMAD.X R23, R18, 0x1, R9, P1 ;  /* 0x0000000112177824 */ /* 0x000fe200008e0609 */
[----:B0-----:R-:W-:Y:S02]  /*1420b0*/  F2FP.SATFINITE.E4M3.F32.PACK_AB_MERGE_C R2, R19, R24, RZ ;  /* 0x000000181302723e */ /* 0x001fe400048070ff */
[----:B------:R-:W4:Y:S04]  /*1420c0*/  LDL.LU R19, [R1+0x1e50] ;  /* 0x001e500001137983 */ /* 0x000f280000300800 */
[----:B------:R0:W-:Y:S04]  /*1420d0*/  STL.64 [R1+0x1420], R22 ;  /* 0x0014201601007387 */ /* 0x0001e80000100a00 */
[----:B------:R-:W-:Y:S04]  /*1420e0*/  STL [R1+0x134], R2 ;  /* 0x0001340201007387 */ /* 0x000fe80000100800 */
[----:B------:R-:W4:Y:S04]  /*1420f0*/  LDL.LU R21, [R1+0x1e54] ;  /* 0x001e540001157983 */ /* 0x000f280000300800 */
[----:B------:R-:W-:Y:S04]  /*142100*/  STL [R1+0x1878], R0 ;  /* 0x0018780001007387 */ /* 0x000fe80000100800 */
[----:B------:R-:W2:Y:S04]  /*142110*/  LDL.LU R5, [R1+0x1e58] ;  /* 0x001e580001057983 */ /* 0x000ea80000300800 */
[----:B------:R-:W2:Y:S04]  /*142120*/  LDL.LU R26, [R1+0x1e5c] ;  /* 0x001e5c00011a7983 */ /* 0x000ea80000300800 */
[----:B0-----:R-:W3:Y:S04]  /*142130*/  LDL.LU R23, [R1+0x1e40] ;  /* 0x001e400001177983 */ /* 0x001ee80000300800 */
[----:B------:R-:W3:Y:S01]  /*142140*/  LDL.LU R22, [R1+0x1e44] ;  /* 0x001e440001167983 */ /* 0x000ee20000300800 */
[----:B------:R-:W-:-:S05]  /*142150*/  IADD3 R28, P1, R27, R10, RZ ;  /* 0x0000000a1b1c7210 */ /* 0x000fca0007f3e0ff */
[----:B------:R-:W-:Y:S01]  /*142160*/  IMAD.X R29, R18, 0x1, R11, P1 ;  /* 0x00000001121d7824 */ /* 0x000fe200008e060b */
[----:B------:R-:W-:Y:S01]  /*142170*/  F2FP.SATFINITE.E4M3.F32.PACK_AB_MERGE_C R20, R25, R20, RZ ;  /* 0x000000141914723e */ /* 0x000fe200048070ff */
[----:B---3--:R0:W-:Y:S04]  /*142180*/  STL.64 [R1+0x62a0], R22 ;  /* 0x0062a01601007387 */ /* 0x0081e80000100a00 */
[----:B0-----:R-:W3:Y:S04]  /*142190*/  LDL.LU R23, [R1+0x1e98] ;  /* 0x001e980001177983 */ /* 0x001ee80000300800 */
[----:B------:R-:W4:Y:S04]  /*1421a0*/  LDL.LU R2, [R1+0x1e48] ;  /* 0x001e480001027983 */ /* 0x000f280000300800 */
[----:B------:R-:W4:Y:S04]  /*1421b0*/  LDL.LU R14, [R1+0x1e4c] ;  /* 0x001e4c00010e7983 */ /* 0x000f280000300800 */
[----:B------:R-:W4:Y:S04]  /*1421c0*/  LDL.LU R24, [R1+0x1e30] ;  /* 0x001e300001187983 */ /* 0x000f280000300800 */
[----:B------:R-:W4:Y:S04]  /*1421d0*/  LDL.LU R0, [R1+0x1e34] ;  /* 0x001e340001007983 */ /* 0x000f280000300800 */
[----:B------:R0:W-:Y:S02]  /*1421e0*/  STL.64 [R1+0x13c8], R28 ;  /* 0x0013c81c01007387 */ /* 0x0001e40000100a00 */
[----:B0-----:R-:W-:-:S02]  /*1421f0*/  IADD3 R28, P1, R27, R12, RZ ;  /* 0x0000000c1b1c7210 */ /* 0x001fc40007f3e0ff */
[----:B------:R-:W-:Y:S03]  /*142200*/  STL [R1+0x114], R20 ;  /* 0x0001141401007387 */ /* 0x000fe60000100800 */
[----:B------:R-:W-:-:S05]  /*142210*/  IMAD.X R29, R18, 0x1, R13, P1 ;  /* 0x00000001121d7824 */ /* 0x000fca00008e060d */
[----:B------:R0:W-:Y:S04]  /*142220*/  STL.64 [R1+0x13c0], R28 ;  /* 0x0013c01c01007387 */ /* 0x0001e80000100a00 */
[----:B0-----:R-:W4:Y:S01]  /*142230*/  LDL.LU R29, [R1+0x62a8] ;  /* 0x0062a800011d7983 */ /* 0x001f220000300800 */
[----:B------:R-:W-:Y:S01]  /*142240*/  VIADD R27, R27, UR6 ;  /* 0x000000061b1b7c36 */ /* 0x000fe20008000000 */
[----:B------:R-:W-:Y:S01]  /*142250*/  F2FP.SATFINITE.E4M3.F32.PACK_AB_MERGE_C R4, R4, R17, RZ ;  /* 0x000000110404723e */ /* 0x000fe200048070ff */
[----:B------:R-:W-:Y:S01]  /*142260*/  ULDC UR6, c[0x0][0x248] ;  /* 0x0000920000067ab9 */ /* 0x000fe20000000800 */
[----:B------:R-:W4:Y:S04]  /*142270*/  LDL.LU R28, [R1+0x1e38] ;  /* 0x001e3800011c7983 */ /* 0x000f280000300800 */
[----:B------:R-:W4:Y:S04]  /*142280*/  LDL.LU R18, [R1+0x1e3c] ;  /* 0x001e3c0001127983 */ /* 0x000f280000300800 */
[----:B------:R-:W4:Y:S04]  /*142290*/  LDL.LU R20, [R1+0x1e20] ;  /* 0x001e200001147983 */ /* 0x000f280000300800 */
[----:B------:R-:W4:Y:S01]  /*1422a0*/  LDL.LU R25, [R1+0x1e24] ;  /* 0x001e240001197983 */ /* 0x000f220000300800 */
[----:B--2---:R-:W-:-:S02]  /*1422b0*/  F2FP.SATFINITE.E4M3.F32.PACK_AB_MERGE_C R5, R26, R5, RZ ;  /* 0x000000051a05723e */ /* 0x004fc400048070ff */
[----:B---3--:R-:W-:Y:S02]  /*1422c0*/  F2FP.SATFINITE.E4M3.F32.PACK_AB_MERGE_C R22, R3, R23, RZ ;  /* 0x000000170316723e */ /* 0x008fe400048070ff */
[----:B----4-:R-:W-:Y:S02]  /*1422d0*/  F2FP.SATFINITE.E4M3.F32.PACK_AB_MERGE_C R3, R15, R29, RZ ;  /* 0x0000001d0f03723e */ /* 0x010fe400048070ff */
[----:B------:R-:W2:Y:S04]  /*1422e0*/  LDL.LU R29, [R1+0x1e28] ;  /* 0x001e2800011d7983 */ /* 0x000ea80000300800 */
[----:B------:R0:W-:Y:S04]  /*1422f0*/  STL [R1+0x118], R22 ;  /* 0x0001181601007387 */ /* 0x0001e80000100800 */
[----:B------:R-:W2:Y:S04]  /*142300*/  LDL.LU R15, [R1+0x1e2c] ;  /* 0x001e2c00010f7983 */ /* 0x000ea80000300800 */
[----:B------:R1:W-:Y:S01]  /*142310*/  STL [R1+0xf0], R3 ;  /* 0x0000f00301007387 */ /* 0x0003e20000100800 */
[----:B0-----:R-:W-:-:S02]  /*142320*/  IADD3 R22, P1, R27, R6, RZ ;  /* 0x000000061b167210 */ /* 0x001fc40007f3e0ff */
[----:B-1----:R-:W-:Y:S01]  /*142330*/  SHF.R.S32.HI R3, RZ, 0x1f, R27 ;  /* 0x0000001fff037819 */ /* 0x002fe2000001141b */
[----:B------:R0:W-:Y:S04]  /*142340*/  STL [R1+0xf8], R4 ;  /* 0x0000f80401007387 */ /* 0x0001e80000100800 */
[----:B------:R-:W-:Y:S01]  /*142350*/  IMAD.X R23, R3, 0x1, R7, P1 ;  /* 0x0000000103177824 */ /* 0x000fe200008e0607 */
[----:B------:R-:W3:Y:S04]  /*142360*/  LDL.LU R17, [R1+0x1e00] ;  /* 0x001e000001117983 */ /* 0x000ee80000300800 */
[----:B0-----:R-:W3:Y:S04]  /*142370*/  LDL.LU R4, [R1+0x1e04] ;  /* 0x001e040001047983 */ /* 0x001ee80000300800 */
[----:B------:R0:W-:Y:S02]  /*142380*/  STL.64 [R1+0x13b8], R22 ;  /* 0x0013b81601007387 */ /* 0x0001e40000100a00 */
[----:B0-----:R-:W-:-:S02]  /*142390*/  F2FP.SATFINITE.E4M3.F32.PACK_AB_MERGE_C R22, R21, R19, RZ ;  /* 0x000000131516723e */ /* 0x001fc400048070ff */
[----:B------:R-:W4:Y:S04]  /*1423a0*/  LDL.LU R19, [R1+0x1e08] ;  /* 0x001e080001137983 */ /* 0x000f280000300800 */
[----:B------:R-:W4:Y:S04]  /*1423b0*/  LDL.LU R21, [R1+0x1e0c] ;  /* 0x001e0c0001157983 */ /* 0x000f280000300800 */
[----:B------:R0:W-:Y:S02]  /*1423c0*/  STL [R1+0xe0], R22 ;  /* 0x0000e01601007387 */ /* 0x0001e40000100800 */
[----:B0-----:R-:W-:-:S02]  /*1423d0*/  IADD3 R22, P1, R27, R8, RZ ;  /* 0x000000081b167210 */ /* 0x001fc40007f3e0ff */
[----:B------:R-:W-:Y:S03]  /*1423e0*/  STL [R1+0x187c], R5 ;  /* 0x00187c0501007387 */ /* 0x000fe60000100800 */
[----:B------:R-:W-:-:S05]  /*1423f0*/  IMAD.X R23, R3, 0x1, R9, P1 ;  /* 0x0000000103177824 */ /* 0x000fca00008e0609 */
[----:B------:R0:W-:Y:S04]  /*142400*/  STL.64 [R1+0x13b0], R22 ;  /* 0x0013b01601007387 */ /* 0x0001e80000100a00 */
[----:B0-----:R-:W2:Y:S01]  /*142410*/  LDL.LU.64 R22, [R1+0x62a0] ;  /* 0x0062a00001167983 */ /* 0x001ea20000300a00 */
[----:B------:R-:W-:Y:S02]  /*142420*/  F2FP.SATFINITE.E4M3.F32.PACK_AB_MERGE_C R2, R14, R2, RZ ;  /* 0x000000020e02723e */ /* 0x000fe400048070ff */
[----:B------:R-:W-:Y:S02]  /*142430*/  F2FP.SATFINITE.E4M3.F32.PACK_AB_MERGE_C R0, R0, R24, RZ ;  /* 0x000000180000723e */ /* 0x000fe400048070ff */
[----:B--2---:R-:W-:Y:S02]  /*142440*/  F2FP.SATFINITE.E4M3.F32.PACK_AB_MERGE_C R5, R22, R23, RZ ;  /* 0x000000171605723e */ /* 0x004fe400048070ff */
[----:B------:R-:W-:-:S03]  /*142450*/  IADD3 R22, P1, R27, R10, RZ ;  /* 0x0000000a1b167210 */ /* 0x000fc60007f3e0ff */
[----:B------:R-:W-:Y:S02]  /*142460*/  STL [R1+0xc4], R5 ;  /* 0x0000c40501007387 */ /* 0x000fe40000100800 */
[----:B------:R-:W-:Y:S02]  /*142470*/  IMAD.X R23, R3, 0x1, R11, P1 ;  /* 0x0000000103177824 */ /* 0x000fe400008e060b */
[----:B------:R0:W-:Y:S04]  /*142480*/  STL [R1+0xc0], R2 ;  /* 0x0000c00201007387 */ /* 0x0001e80000100800 */
[----:B0-----:R-:W2:Y:S04]  /*142490*/  LDL.LU R2, [R1+0x1de0] ;  /* 0x001de00001027983 */ /* 0x001ea80000300800 */
[----:B------:R-:W2:Y:S04]  /*1424a0*/  LDL.LU R14, [R1+0x1de4] ;  /* 0x001de400010e7983 */ /* 0x000ea80000300800 */
[----:B------:R0:W-:Y:S01]  /*1424b0*/  STL.64 [R1+0x1398], R22 ;  /* 0x0013981601007387 */ /* 0x0001e20000100a00 */
[----:B------:R-:W-:-:S03]  /*1424c0*/  F2FP.SATFINITE.E4M3.F32.PACK_AB_MERGE_C R5, R18, R28, RZ ;  /* 0x0000001c1205723e */ /* 0x000fc600048070ff */
[----:B------:R1:W-:Y:S04]  /*1424d0*/  STL [R1+0xa4], R0 ;  /* 0x0000a40001007387 */ /* 0x0003e80000100800 */
[----:B------:R-:W2:Y:S01]  /*1424e0*/  LDL.LU R24, [R1+0x1de8] ;  /* 0x001de80001187983 */ /* 0x000ea20000300800 */
[----:B0-----:R-:W-:-:S03]  /*1424f0*/  IADD3 R22, P1, R27, R12, RZ ;  /* 0x0000000c1b167210 */ /* 0x001fc60007f3e0ff */
[----:B-1----:R-:W2:Y:S02]  /*142500*/  LDL.LU R0, [R1+0x1dec] ;  /* 0x001dec0001007983 */ /* 0x002ea40000300800 */
[----:B------:R-:W-:Y:S01]  /*142510*/  IMAD.X R23, R3, 0x1, R13, P1 ;  /* 0x0000000103177824 */ /* 0x000fe200008e060d */
[----:B------:R-:W-:-:S04]  /*142520*/  F2FP.SATFINITE.E4M3.F32.PACK_AB_MERGE_C R3, R25, R20, RZ ;  /* 0x000000141903723e */ /* 0x000fc800048070ff */
[----:B------:R0:W-:Y:S01]  /*142530*/  STL.64 [R1+0x1390], R22 ;  /* 0x0013901601007387 */ /* 0x0001e20000100a00 */
[----:B------:R-:W-:Y:S01]  /*142540*/  VIADD R27, R27, UR6 ;  /* 0x000000061b1b7c36 */ /* 0x000fe20008000000 */
[----:B------:R-:W-:Y:S02]  /*142550*/  ULDC UR6, c[0x0][0x248] ;  /* 0x0000920000067ab9 */ /* 0x000fe40000000800 */
[----:B0-----:R-:W2:Y:S04]  /*142560*/  LDL.LU R23, [R1+0x6298] ;  /* 0x0062980001177983 */ /* 0x001ea80000300800 */
[----:B------:R-:W2:Y:S04]  /*142570*/  LDL.LU R26, [R1+0x1dd4] ;  /* 0x001dd400011a7983 */ /* 0x000ea80000300800 */
[----:B------:R-:W-:Y:S04]  /*142580*/  STL [R1+0xa0], R5 ;  /* 0x0000a00501007387 */ /* 0x000fe80000100800 */
[----:B------:R0:W-:Y:S01]  /*142590*/  STL [R1+0x8c], R3 ;  /* 0x00008c0301007387 */ /* 0x0001e20000100800 */
[----:B------:R-:W-:-:S03]  /*1425a0*/  IADD3 R28, P1, R27, R6, RZ ;  /* 0x000000061b1c7210 */ /* 0x000fc60007f3e0ff */
[----:B------:R-:W2:Y:S01]  /*1425b0*/  LDL.LU R18, [R1+0x1dd8] ;  /* 0x001dd80001127983 */ /* 0x000ea20000300800 */
[----:B0-----:R-:W-:-:S03]  /*1425c0*/  F2FP.SATFINITE.E4M3.F32.PACK_AB_MERGE_C R3, R15, R29, RZ ;  /* 0x0000001d0f03723e */ /* 0x001fc600048070ff */
[----:B------:R-:W2:Y:S04]  /*1425d0*/  LDL.LU R15, [R1+0x1ddc] ;  /* 0x001ddc00010f7983 */ /* 0x000ea80000300800 */
[----:B------:R0:W-:Y:S04]  /*1425e0*/  STL [R1+0x1880], R3 ;  /* 0x0018800301007387 */ /* 0x0001e80000100800 */
[----:B------:R-:W2:Y:S04]  /*1425f0*/  LDL.LU R20, [R1+0x1db0] ;  /* 0x001db00001147983 */ /* 0x000ea80000300800 */
[----:B------:R-:W2:Y:S01]  /*142600*/  LDL.LU R25, [R1+0x1db4] ;  /* 0x001db40001197983 */ /* 0x000ea20000300800 */
[----:B0-----:R-:W-:-:S05]  /*142610*/  SHF.R.S32.HI R3, RZ, 0x1f, R27 ;  /* 0x0000001fff037819 */ /* 0x001fca000001141b */
[----:B------:R-:W-:-:S05]  /*142620*/  IMAD.X R29, R3, 0x1, R7, P1 ;  /* 0x00000001031d7824 */ /* 0x000fca00008e0607 */
[----:B------:R3:W-:Y:S02]  /*142630*/  STL.64 [R1+0x1388], R28 ;  /* 0x0013881c01007387 */ /* 0x0007e40000100a00 */
[----:B---3--:R-:W-:-:S05]  /*142640*/  F2FP.SATFINITE.E4M3.F32.PACK_AB_MERGE_C R29, R4, R17, RZ ;  /* 0x00000011041d723e */ /* 0x008fca00048070ff */
[----:B------:R0:W-:Y:S04]  /*142650*/  STL [R1+0x60d0], R29 ;  /* 0x0060d01d01007387 */ /* 0x0001e80000100800 */
[----:B0-----:R-:W3:Y:S01]  /*142660*/  LDL.LU R29, [R1+0x1dd0] ;  /* 0x001dd000011d7983 */ /* 0x001ee20000300800 */
[----:B----4-:R-:W-:-:S03]  /*142670*/  F2FP.SATFINITE.E4M3.F32.PACK_AB_MERGE_C R17, R21, R19, RZ ;  /* 0x000000131511723e */ /* 0x010fc600048070ff */
[----:B------:R-:W4:Y:S04]  /*142680*/  LDL.LU R4, [R1+0x1db8] ;  /* 0x001db80001047983 */ /* 0x000f280000300800 */
[----:B------:R-:W4:Y:S04]  /*142690*/  LDL.LU R21, [R1+0x1dbc] ;  /* 0x001dbc0001157983 */ /* 0x000f280000300800 */
[----:B------:R-:W-:Y:S04]  /*1426a0*/  STL [R1+0x6130], R17 ;  /* 0x0061301101007387 */ /* 0x000fe80000100800 */
[----:B------:R0:W-:Y:S04]  /*1426b0*/  STL [R1+0x6134], R16 ;  /* 0x0061341001007387 */ /* 0x0001e80000100800 */
[----:B------:R1:W-:Y:S04]  /*1426c0*/  STL.64 [R1+0x6290], R8 ;  /* 0x0062900801007387 */ /* 0x0003e80000100a00 */
[----:B------:R-:W4:Y:S01]  /*1426d0*/  LDL.LU R19, [R1+0x1d94] ;  /* 0x001d940001137983 */ /* 0x000f220000300800 */
[----:B0-----:R-:W-:-:S05]  /*1426e0*/  IADD3 R16, P1, R27, R8, RZ ;  /* 0x000000081b107210 */ /* 0x001fca0007f3e0ff */
[----:B------:R-:W-:Y:S01]  /*1426f0*/  IMAD.X R17, R3, 0x1, R9, P1 ;  /* 0x0000000103117824 */ /* 0x000fe200008e0609 */
[----:B-1----:R-:W-:-:S04]  /*142700*/  IADD3 R8, P1, R27, R10, RZ ;  /* 0x0000000a1b087210 */ /* 0x002fc80007f3e0ff */
[----:B------:R0:W-:Y:S01]  /*142710*/  STL.64 [R1+0x1380], R16 ;  /* 0x0013801001007387 */ /* 0x0001e20000100a00 */
[----:B------:R-:W-:-:S03]  /*142720*/  IMAD.X R9, R3, 0x1, R11, P1 ;  /* 0x0000000103097824 */ /* 0x000fc600008e060b */
[----:B0-----:R-:W4:Y:S04]  /*142730*/  LDL.LU R16, [R1+0x1d98] ;  /* 0x001d980001107983 */ /* 0x001f280000300800 */
[----:B------:R-:W4:Y:S01]  /*142740*/  LDL.LU R22, [R1+0x1d9c] ;  /* 0x001d9c0001167983 */ /* 0x000f220000300800 */
[----:B--2---:R-:W-:-:S05]  /*142750*/  F2FP.SATFINITE.E4M3.F32.PACK_AB_MERGE_C R14, R14, R2, RZ ;  /* 0x000000020e0e723e */ /* 0x004fca00048070ff */
[----:B------:R-:W-:Y:S04]  /*142760*/  STL [R1+0x610c], R14 ;  /* 0x00610c0e01007387 */ /* 0x000fe80000100800 */
[----:B------:R-:W2:Y:S04]  /*142770*/  LDL.LU R5, [R1+0x1d80] ;  /* 0x001d800001057983 */ /* 0x000ea80000300800 */
[----:B------:R-:W2:Y:S01]  /*142780*/  LDL.LU R2, [R1+0x1d84] ;  /* 0x001d840001027983 */ /* 0x000ea20000300800 */
[----:B------:R-:W-:-:S03]  /*142790*/  F2FP.SATFINITE.E4M3.F32.PACK_AB_MERGE_C R28, R0, R24, RZ ;  /* 0x00000018001c723e */ /* 0x000fc600048070ff */
[----:B------:R-:W2:Y:S04]  /*1427a0*/  LDL.LU R24, [R1+0x1d88] ;  /* 0x001d880001187983 */ /* 0x000ea80000300800 */
[----:B------:R0:W-:Y:S04]  /*1427b0*/  STL.64 [R1+0x1368], R8 ;  /* 0x0013680801007387 */ /* 0x0001e80000100a00 */
[----:B------:R-:W2:Y:S01]  /*1427c0*/  LDL.LU R0, [R1+0x1d8c] ;  /* 0x001d8c0001007983 */ /* 0x000ea20000300800 */
[C---:B0-----:R-:W-:Y:S01]  /*1427d0*/  IADD3 R8, P1, R27.reuse, R12, RZ ;  /* 0x0000000c1b087210 */ /* 0x041fe20007f3e0ff */
[----:B------:R-:W-:Y:S01]  /*1427e0*/  VIADD R27, R27, UR6 ;  /* 0x000000061b1b7c36 */ /* 0x000fe20008000000 */
[----:B------:R-:W-:-:S03]  /*1427f0*/  ULDC UR6, c[0x0][0x248] ;  /* 0x0000920000067ab9 */ /* 0x000fc60000000800 */
[----:B------:R-:W-:Y:S01]  /*142800*/  IMAD.X R9, R3, 0x1, R13, P1 ;  /* 0x0000000103097824 */ /* 0x000fe200008e060d */
[----:B------:R-:W-:Y:S02]  /*142810*/  SHF.R.S32.HI R14, RZ, 0x1f, R27 ;  /* 0x0000001fff0e7819 */ /* 0x000fe4000001141b */
[----:B------:R-:W-:Y:S02]  /*142820*/  F2FP.SATFINITE.E4M3.F32.PACK_AB_MERGE_C R3, R15, R18, RZ ;  /* 0x000000120f03723e */ /* 0x000fe400048070ff */
[----:B---3--:R-:W-:-:S05]  /*142830*/  F2FP.SATFINITE.E4M3.F32.PACK_AB_MERGE_C R29, R26, R29, RZ ;  /* 0x0000001d1a1d723e */ /* 0x008fca00048070ff */
[----:B------:R0:W-:Y:S04]  /*142840*/  STL.64 [R1+0x60d8], R28 ;  /* 0x0060d81c01007387 */ /* 0x0001e80000100a00 */
[----:B0-----:R-:W3:Y:S01]  /*142850*/  LDL.LU R29, [R1+0x1d90] ;  /* 0x001d9000011d7983 */ /* 0x001ee20000300800 */
[----:B------:R-:W-:-:S03]  /*142860*/  F2FP.SATFINITE.E4M3.F32.PACK_AB_MERGE_C R28, R25, R20, RZ ;  /* 0x00000014191c723e */ /* 0x000fc600048070ff */
[----:B------:R-:W3:Y:S04]  /*142870*/  LDL.LU R17, [R1+0x1d70] ;  /* 0x001d700001117983 */ /* 0x000ee80000300800 */
[----:B------:R-:W3:Y:S04]  /*142880*/  LDL.LU R15, [R1+0x1d74] ;  /* 0x001d7400010f7983 */ /* 0x000ee80000300800 */
[----:B------:R0:W-:Y:S04]  /*142890*/  STL.64 [R1+0x1360], R8 ;  /* 0x0013600801007387 */ /* 0x0001e80000100a00 */
[----:B------:R1:W-:Y:S01]  /*1428a0*/  STL [R1+0x1918], R3 ;  /* 0x0019180301007387 */ /* 0x0003e20000100800 */
[----:B----4-:R-:W-:-:S02]  /*1428b0*/  F2FP.SATFINITE.E4M3.F32.PACK_AB_MERGE_C R21, R21, R4, RZ ;  /* 0x000000041515723e */ /* 0x010fc400048070ff */
[----:B0-----:R-:W-:Y:S01]  /*1428c0*/  IADD3 R8, P1, R27, R6, RZ ;  /* 0x000000061b087210 */ /* 0x001fe20007f3e0ff */
[----:B-1----:R-:W4:Y:S04]  /*1428d0*/  LDL.LU R3, [R1+0x1d78] ;  /* 0x001d780001037983 */ /* 0x002f280000300800 */
[----:B------:R-:W-:Y:S01]  /*1428e0*/  IMAD.X R9, R14, 0x1, R7, P1 ;  /* 0x000000010e097824 */ /* 0x000fe200008e0607 */
[----:B------:R-:W4:Y:S04]  /*1428f0*/  LDL.LU R26, [R1+0x1d7c] ;  /* 0x001d7c00011a7983 */ /* 0x000f280000300800 */
[----:B------:R-:W-:Y:S04]  /*142900*/  STL [R1+0x6100], R28 ;  /* 0x0061001c01007387 */ /* 0x000fe80000100800 */
[----:B------:R-:W4:Y:S04]  /*142910*/  LDL.LU R18, [R1+0x2190] ;  /* 0x0021900001127983 */ /* 0x000f280000300800 */
[----:B------:R-:W4:Y:S04]  /*142920*/  LDL.LU R4, [R1+0x2194] ;  /* 0x0021940001047983 */ /* 0x000f280000300800 */
[----:B------:R-:W4:Y:S04]  /*142930*/  LDL.LU R20, [R1+0x2198] ;  /* 0x0021980001147983 */ /* 0x000f280000300800 */
[----:B------:R-:W4:Y:S04]  /*142940*/  LDL.LU R25, [R1+0x219c] ;  /* 0x00219c0001197983 */ /* 0x000f280000300800 */
[----:B------:R0:W-:Y:S04]  /*142950*/  STL.64 [R1+0x1348], R8 ;  /* 0x0013480801007387 */ /* 0x0001e80000100a00 */
[----:B0-----:R-:W4:Y:S01]  /*142960*/  LDL.LU.64 R8, [R1+0x6290] ;  /* 0x0062900001087983 */ /* 0x001f220000300a00 */
[----:B------:R-:W-:-:S02]  /*142970*/  F2FP.SATFINITE.E4M3.F32.PACK_AB_MERGE_C R22, R22, R16, RZ ;  /* 0x000000101616723e */ /* 0x000fc400048070ff */
[----:B--2---:R-:W-:Y:S02]  /*142980*/  F2FP.SATFINITE.E4M3.F32.PACK_AB_MERGE_C R5, R2, R5, RZ ;  /* 0x000000050205723e */ /* 0x004fe400048070ff */
[----:B------:R-:W-:Y:S02]  /*142990*/  F2FP.SATFINITE.E4M3.F32.PACK_AB_MERGE_C R0, R0, R24, RZ ;  /* 0x000000180000723e */ /* 0x000fe400048070ff */
[----:B---3--:R-:W-:-:S05]  /*1429a0*/  F2FP.SATFINITE.E4M3.F32.PACK_AB_MERGE_C R19, R19, R29, RZ ;  /* 0x0000001d1313723e */ /* 0x008fca00048070ff */
[----:B------:R0:W-:Y:S04]  /*1429b0*/  STL [R1+0x6180], R19 ;  /* 0x0061801301007387 */ /* 0x0001e80000100800 */
[----:B0-----:R-:W2:Y:S04]  /*1429c0*/  LDL.LU R19, [R1+0x21a4] ;  /* 0x0021a40001137983 */ /* 0x001ea80000300800 */
[----:B------:R-:W3:Y:S04]  /*1429d0*/  LDL.LU R28, [R1+0x21a8] ;  /* 0x0021a800011c7983 */ /* 0x000ee80000300800 */
[----:B------:R-:W3:Y:S04]  /*1429e0*/  LDL.LU R29, [R1+0x21ac] ;  /* 0x0021ac00011d7983 */ /* 0x000ee80000300800 */
[----:B------:R4:W-:Y:S04]  /*1429f0*/  STL.64 [R1+0x6140], R22 ;  /* 0x0061401601007387 */ /* 0x0009e80000100a00 */
[----:B------:R-:W2:Y:S01]  /*142a00*/  LDL.LU R16, [R1+0x2180] ;  /* 0x0021800001107983 */ /* 0x000ea20000300800 */
[----:B------:R-:W-:-:S02]  /*142a10*/  F2FP.SATFINITE.E4M3.F32.PACK_AB_MERGE_C R15, R15, R17, RZ ;  /* 0x000000110f0f723e */ /* 0x000fc400048070ff */
[----:B----4-:R-:W-:-:S05]  /*142a20*/  IADD3 R22, P1, R27, R8, RZ ;  /* 0x000000081b167210 */ /* 0x010fca0007f3e0ff */
[----:B------:R-:W-:-:S05]  /*142a30*/  IMAD.X R23, R14, 0x1, R9, P1 ;  /* 0x000000010e177824 */ /* 0x000fca00008e0609 */
[----:B------:R0:W-:Y:S04]  /*142a40*/  STL.64 [R1+0x1340], R22 ;  /* 0x0013401601007387 */ /* 0x0001e80000100a00 */
[----:B------:R-:W2:Y:S01]  /*142a50*/  LDL.LU R2, [R1+0x2184] ;  /* 0x0021840001027983 */ /* 0x000ea20000300800 */
[----:B0-----:R-:W-:-:S03]  /*142a60*/  IADD3 R22, P1, R27, R10, RZ ;  /* 0x0000000a1b167210 */ /* 0x001fc60007f3e0ff */
[----:B------:R0:W-:Y:S02]  /*142a70*/  STL [R1+0x1920], R0 ;  /* 0x0019200001007387 */ /* 0x0001e40000100800 */
[----:B------:R-:W-:Y:S02]  /*142a80*/  IMAD.X R23, R14, 0x1, R11, P1 ;  /* 0x000000010e177824 */ /* 0x000fe400008e060b */
[----:B------:R-:W4:Y:S04]  /*142a90*/  LDL.LU R24, [R1+0x2188] ;  /* 0x0021880001187983 */ /* 0x000f280000300800 */
[----:B0-----:R-:W4:Y:S04]  /*142aa0*/  LDL.LU R0, [R1+0x218c] ;  /* 0x00218c0001007983 */ /* 0x001f280000300800 */
[----:B------:R0:W-:Y:S02]  /*142ab0*/  STL.64 [R1+0x1328], R22 ;  /* 0x0013281601007387 */ /* 0x0001e40000100a00 */
[----:B0-----:R-:W-:-:S05]  /*142ac0*/  IADD3 R22, P1, R27, R12, RZ ;  /* 0x0000000c1b167210 */ /* 0x001fca0007f3e0ff */
[----:B------:R-:W-:Y:S01]  /*142ad0*/  IMAD.X R23, R14, 0x1, R13, P1 ;  /* 0x000000010e177824 */ /* 0x000fe200008e060d */
[----:B------:R-:W-:-:S04]  /*142ae0*/  F2FP.SATFINITE.E4M3.F32.PACK_AB_MERGE_C R14, R26, R3, RZ ;  /* 0x000000031a0e723e */ /* 0x000fc800048070ff */
[----:B------:R0:W-:Y:S04]  /*142af0*/  STL.64 [R1+0x1320], R22 ;  /* 0x0013201601007387 */ /* 0x0001e80000100a00 */
[----:B0-----:R-:W4:Y:S04]  /*142b00*/  LDL.LU R22, [R1+0x2170] ;  /* 0x0021700001167983 */ /* 0x001f280000300800 */
[----:B------:R-:W4:Y:S04]  /*142b10*/  LDL.LU R26, [R1+0x2174] ;  /* 0x00217400011a7983 */ /* 0x000f280000300800 */
[----:B------:R0:W-:Y:S04]  /*142b20*/  STL.64 [R1+0x6128], R14 ;  /* 0x0061280e01007387 */ /* 0x0001e80000100a00 */
[----:B0-----:R-:W4:Y:S01]  /*142b30*/  LDL.LU R15, [R1+0x21a0] ;  /* 0x0021a000010f7983 */ /* 0x001f220000300800 */
[----:B------:R-:W-:Y:S01]  /*142b40*/  F2FP.SATFINITE.E4M3.F32.PACK_AB_MERGE_C R4, R4, R18, RZ ;  /* 0x000000120404723e */ /* 0x000fe200048070ff */
[----:B------:R-:W-:Y:S01]  /*142b50*/  VIADD R27, R27, UR6 ;  /* 0x000000061b1b7c36 */ /* 0x000fe20008000000 */
[----:B------:R-:W-:Y:S01]  /*142b60*/  F2FP.SATFINITE.E4M3.F32.PACK_AB_MERGE_C R20, R25, R20, RZ ;  /* 0x000000141914723e */ /* 0x000fe200048070ff */
[----:B------:R-:W-:-:S02]  /*142b70*/  ULDC UR6, c[0x0][0x248] ;  /* 0x0000920000067ab9 */ /* 0x000fc40000000800 */
[----:B------:R0:W-:Y:S01]  /*142b80*/  STL.64 [R1+0x6150], R4 ;  /* 0x0061500401007387 */ /* 0x0001e20000100a00 */
[----:B------:R-:W-:-:S03]  /*142b90*/  SHF.R.S32.HI R17, RZ, 0x1f, R27 ;  /* 0x0000001fff117819 */ /* 0x000fc6000001141b */
[----:B------:R-:W4:Y:S04]  /*142ba0*/  LDL.LU R23, [R1+0x2178] ;  /* 0x0021780001177983 */ /* 0x000f280000300800 */
[----:B------:R-:W4:Y:S01]  /*142bb0*/  LDL.LU R3, [R1+0x217c] ;  /* 0x00217c0001037983 */ /* 0x000f220000300800 */
[----:B0-----:R-:W-:-:S03]  /*142bc0*/  IADD3 R4, P1, R27, R6, RZ ;  /* 0x000000061b047210 */ /* 0x001fc60007f3e0ff */
[----:B------:R-:W4:Y:S02]  /*142bd0*/  LDL.LU R18, [R1+0x2160] ;  /* 0x0021600001127983 */ /* 0x000f240000300800 */
[----:B------:R-:W-:Y:S02]  /*142be0*/  IMAD.X R5, R17, 0x1, R7, P1 ;  /* 0x0000000111057824 */ /* 0x000fe400008e0607 */
[----:B------:R-:W4:Y:S04]  /*142bf0*/  LDL.LU R25, [R1+0x2164] ;  /* 0x0021640001197983 */ /* 0x000f280000300800 */
[----:B------:R-:W-:Y:S04]  /*142c00*/  STL.64 [R1+0x6160], R20 ;  /* 0x0061601401007387 */ /* 0x000fe80000100a00 */
[----:B------:R3:W-:Y:S02]  /*142c10*/  STL.64 [R1+0x1308], R4 ;  /* 0x0013080401007387 */ /* 0x0007e40000100a00 */
[----:B---3--:R-:W-:-:S02]  /*142c20*/  F2FP.SATFINITE.E4M3.F32.PACK_AB_MERGE_C R4, R29, R28, RZ ;  /* 0x0000001c1d04723e */ /* 0x008fc400048070ff */
[----:B--2---:R-:W-:Y:S02]  /*142c30*/  F2FP.SATFINITE.E4M3.F32.PACK_AB_MERGE_C R2, R2, R16, RZ ;  /* 0x000000100202723e */ /* 0x004fe400048070ff */
[----:B----4-:R-:W-:Y:S02]  /*142c40*/  F2FP.SATFINITE.E4M3.F32.PACK_AB_MERGE_C R14, R19, R15, RZ ;  /* 0x0000000f130e723e */ /* 0x010fe400048070ff */
[----:B------:R-:W2:Y:S04]  /*142c50*/  LDL.LU R19, [R1+0x2168] ;  /* 0x0021680001137983 */ /* 0x000ea80000300800 */
[----:B------:R-:W2:Y:S04]  /*142c60*/  LDL.LU R28, [R1+0x216c] ;  /* 0x00216c00011c7983 */ /* 0x000ea80000300800 */
[----:B------:R0:W-:Y:S02]  /*142c70*/  STL [R1+0x1950], R4 ;  /* 0x0019500401007387 */ /* 0x0001e40000100800 */
[----:B0-----:R-:W-:-:S02]  /*142c80*/  IADD3 R4, P1, R27, R8, RZ ;  /* 0x000000081b047210 */ /* 0x001fc40007f3e0ff */
[----:B------:R-:W-:Y:S03]  /*142c90*/  STL [R1+0x6184], R2 ;  /* 0x0061840201007387 */ /* 0x000fe60000100800 */
[----:B------:R-:W-:Y:S01]  /*142ca0*/  IMAD.X R5, R17, 0x1, R9, P1 ;  /* 0x0000000111057824 */ /* 0x000fe200008e0609 */
[----:B------:R-:W-:-:S04]  /*142cb0*/  F2FP.SATFINITE.E4M3.F32.PACK_AB_MERGE_C R15, R0, R24, RZ ;  /* 0x00000018000f723e */ /* 0x000fc800048070ff */
[----:B------:R0:W-:Y:S04]  /*142cc0*/  STL.64 [R1+0x1300], R4 ;  /* 0x0013000401007387 */ /* 0x0001e80000100a00 */
[----:B------:R-:W3:Y:S04]  /*142cd0*/  LDL.LU R29, [R1+0x2150] ;  /* 0x00215000011d7983 */ /* 0x000ee80000300800 */
[----:B------:R-:W3:Y:S04]  /*142ce0*/  LDL.LU R16, [R1+0x2154] ;  /* 0x0021540001107983 */ /* 0x000ee80000300800 */
[----:B------:R-:W4:Y:S04]  /*142cf0*/  LDL.LU R24, [R1+0x2158] ;  /* 0x0021580001187983 */ /* 0x000f280000300800 */
[----:B------:R-:W4:Y:S01]  /*142d00*/  LDL.LU R0, [R1+0x215c] ;  /* 0x00215c0001007983 */ /* 0x000f220000300800 */
[----:B0-----:R-:W-:-:S05]  /*142d10*/  IADD3 R4, P1, R27, R10, RZ ;  /* 0x0000000a1b047210 */ /* 0x001fca0007f3e0ff */
[----:B------:R-:W-:Y:S01]  /*142d20*/  IMAD.X R5, R17, 0x1, R11, P1 ;  /* 0x0000000111057824 */ /* 0x000fe200008e060b */
[----:B------:R0:W-:Y:S01]  /*142d30*/  STL.64 [R1+0x6170], R14 ;  /* 0x0061700e01007387 */ /* 0x0001e20000100a00 */
[----:B------:R-:W-:-:S03]  /*142d40*/  F2FP.SATFINITE.E4M3.F32.PACK_AB_MERGE_C R2, R26, R22, RZ ;  /* 0x000000161a02723e */ /* 0x000fc600048070ff */
[----:B------:R-:W-:Y:S04]  /*142d50*/  STL.64 [R1+0x6288], R10 ;  /* 0x0062880a01007387 */ /* 0x000fe80000100a00 */
[----:B------:R1:W-:Y:S01]  /*142d60*/  STL.64 [R1+0x12c8], R4 ;  /* 0x0012c80401007387 */ /* 0x0003e20000100a00 */
[----:B------:R-:W-:-:S03]  /*142d70*/  F2FP.SATFINITE.E4M3.F32.PACK_AB_MERGE_C R3, R3, R23, RZ ;  /* 0x000000170303723e */ /* 0x000fc600048070ff */
[----:B------:R1:W-:Y:S04]  /*142d80*/  STL [R1+0x1adc], R2 ;  /* 0x001adc0201007387 */ /* 0x0003e80000100800 */
[----:B0-----:R-:W4:Y:S01]  /*142d90*/  LDL.LU R14, [R1+0x2144] ;  /* 0x00214400010e7983 */ /* 0x001f220000300800 */
[----:B-1----:R-:W-:-:S05]  /*142da0*/  IADD3 R4, P1, R27, R12, RZ ;  /* 0x0000000c1b047210 */ /* 0x002fca0007f3e0ff */
        /* <DEDUP_REMOVED lines=10> */
[----:B------:R0:W-:Y:S04]  /*142e50*/  STL [R1+0x1ad8], R3 ;  /* 0x001ad80301007387 */ /* 0x0001e80000100800 */
[----:B------:R-:W4:Y:S04]  /*142e60*/  LDL.LU R20, [R1+0x2134] ;  /* 0x0021340001147983 */ /* 0x000f280000300800 */
[----:B------:R2:W-:Y:S04]  /*142e70*/  STL [R1+0x1b0c], R2 ;  /* 0x001b0c0201007387 */ /* 0x0005e80000100800 */
[----:B------:R-:W4:Y:S04]  /*142e80*/  LDL.LU R23, [R1+0x2138] ;  /* 0x0021380001177983 */ /* 0x000f280000300800 */
[----:B0-----:R-:W4:Y:S04]  /*142e90*/  LDL.LU R3, [R1+0x213c] ;  /* 0x00213c0001037983 */ /* 0x001f280000300800 */
[----:B------:R-:W4:Y:S04]  /*142ea0*/  LDL.LU R18, [R1+0x2120] ;  /* 0x0021200001127983 */ /* 0x000f280000300800 */
[----:B------:R-:W4:Y:S01]  /*142eb0*/  LDL.LU R25, [R1+0x2124] ;  /* 0x0021240001197983 */ /* 0x000f220000300800 */
[----:B------:R-:W-:-:S03]  /*142ec0*/  IADD3 R10, P1, R27, R6, RZ ;  /* 0x000000061b0a7210 */ /* 0x000fc60007f3e0ff */
[----:B------:R-:W4:Y:S04]  /*142ed0*/  LDL.LU R21, [R1+0x2128] ;  /* 0x0021280001157983 */ /* 0x000f280000300800 */
[----:B------:R-:W4:Y:S01]  /*142ee0*/  LDL.LU R4, [R1+0x212c] ;  /* 0x00212c0001047983 */ /* 0x000f220000300800 */
[----:B--2---:R-:W-:-:S05]  /*142ef0*/  F2FP.SATFINITE.E4M3.F32.PACK_AB_MERGE_C R2, R28, R19, RZ ;  /* 0x000000131c02723e */ /* 0x004fca00048070ff */
[----:B------:R0:W-:Y:S04]  /*142f00*/  STL [R1+0x1afc], R2 ;  /* 0x001afc0201007387 */ /* 0x0001e80000100800 */
[----:B------:R-:W2:Y:S04]  /*142f10*/  LDL.LU R19, [R1+0x2110] ;  /* 0x0021100001137983 */ /* 0x000ea80000300800 */
[----:B------:R-:W2:Y:S01]  /*142f20*/  LDL.LU R28, [R1+0x2114] ;  /* 0x00211400011c7983 */ /* 0x000ea20000300800 */
[----:B0-----:R-:W-:-:S05]  /*142f30*/  SHF.R.S32.HI R2, RZ, 0x1f, R27 ;  /* 0x0000001fff027819 */ /* 0x001fca000001141b */
[----:B------:R-:W-:-:S05]  /*142f40*/  IMAD.X R11, R2, 0x1, R7, P1 ;  /* 0x00000001020b7824 */ /* 0x000fca00008e0607 */
[----:B------:R0:W-:Y:S01]  /*142f50*/  STL.64 [R1+0x12a8], R10 ;  /* 0x0012a80a01007387 */ /* 0x0001e20000100a00 */
[----:B---3--:R-:W-:Y:S02]  /*142f60*/  F2FP.SATFINITE.E4M3.F32.PACK_AB_MERGE_C R5, R16, R29, RZ ;  /* 0x0000001d1005723e */ /* 0x008fe400048070ff */
[----:B0-----:R-:W-:-:S03]  /*142f70*/  IADD3 R10, P1, R27, R8, RZ ;  /* 0x000000081b0a7210 */ /* 0x001fc60007f3e0ff */
[----:B------:R0:W-:Y:S01]  /*142f80*/  STL [R1+0x1b4c], R5 ;  /* 0x001b4c0501007387 */ /* 0x0001e20000100800 */
[----:B----4-:R-:W-:Y:S01]  /*142f90*/  F2FP.SATFINITE.E4M3.F32.PACK_AB_MERGE_C R0, R0, R24, RZ ;  /* 0x000000180000723e */ /* 0x010fe200048070ff */
[----:B------:R-:W-:Y:S02]  /*142fa0*/  IMAD.X R11, R2, 0x1, R9, P1 ;  /* 0x00000001020b7824 */ /* 0x000fe400008e0609 */
[----:B0-----:R-:W3:Y:S04]  /*142fb0*/  LDL.LU R5, [R1+0x2118] ;  /* 0x0021180001057983 */ /* 0x001ee80000300800 */
[----:B------:R-:W3:Y:S04]  /*142fc0*/  LDL.LU R22, [R1+0x211c] ;  /* 0x00211c0001167983 */ /* 0x000ee80000300800 */
[----:B------:R-:W-:Y:S04]  /*142fd0*/  STL [R1+0x1b3c], R0 ;  /* 0x001b3c0001007387 */ /* 0x000fe80000100800 */
[----:B------:R-:W4:Y:S04]  /*142fe0*/  LDL.LU R29, [R1+0x2100] ;  /* 0x00210000011d7983 */ /* 0x000f280000300800 */
[----:B------:R-:W4:Y:S04]  /*142ff0*/  LDL.LU R16, [R1+0x2104] ;  /* 0x0021040001107983 */ /* 0x000f280000300800 */
[----:B------:R0:W-:Y:S04]  /*143000*/  STL.64 [R1+0x12a0], R10 ;  /* 0x0012a00a01007387 */ /* 0x0001e80000100a00 */
[----:B0-----:R-:W2:Y:S04]  /*143010*/  LDL.LU.64 R10, [R1+0x6288] ;  /* 0x00628800010a7983 */ /* 0x001ea80000300a00 */
[----:B------:R-:W4:Y:S04]  /*143020*/  LDL.LU R24, [R1+0x2108] ;  /* 0x0021080001187983 */ /* 0x000f280000300800 */
[----:B------:R-:W4:Y:S01]  /*143030*/  LDL.LU R0, [R1+0x210c] ;  /* 0x00210c0001007983 */ /* 0x000f220000300800 */
        /* <DEDUP_REMOVED lines=8> */
[----:B------:R-:W-:Y:S02]  /*1430c0*/  F2FP.SATFINITE.E4M3.F32.PACK_AB_MERGE_C R20, R20, R15, RZ ;  /* 0x0000000f1414723e */ /* 0x000fe400048070ff */
[----:B------:R-:W-:Y:S01]  /*1430d0*/  F2FP.SATFINITE.E4M3.F32.PACK_AB_MERGE_C R3, R3, R23, RZ ;  /* 0x000000170303723e */ /* 0x000fe200048070ff */
[----:B------:R-:W4:Y:S04]  /*1430e0*/  LDL.LU R17, [R1+0x20f0] ;  /* 0x0020f00001117983 */ /* 0x000f280000300800 */
[----:B------:R-:W4:Y:S04]  /*1430f0*/  LDL.LU R26, [R1+0x20f4] ;  /* 0x0020f400011a7983 */ /* 0x000f280000300800 */
[----:B------:R-:W-:Y:S04]  /*143100*/  STL [R1+0x1bb8], R20 ;  /* 0x001bb81401007387 */ /* 0x000fe80000100800 */
[----:B------:R-:W4:Y:S01]  /*143110*/  LDL.LU R23, [R1+0x20f8] ;  /* 0x0020f80001177983 */ /* 0x000f220000300800 */
[----:B------:R-:W-:-:S02]  /*143120*/  F2FP.SATFINITE.E4M3.F32.PACK_AB_MERGE_C R4, R4, R21, RZ ;  /* 0x000000150404723e */ /* 0x000fc400048070ff */
[C---:B--2---:R-:W-:Y:S01]  /*143130*/  IADD3 R14, P1, R27.reuse, R12, RZ ;  /* 0x0000000c1b0e7210 */ /* 0x044fe20007f3e0ff */
[----:B------:R-:W-:Y:S01]  /*143140*/  VIADD R27, R27, UR6 ;  /* 0x000000061b1b7c36 */ /* 0x000fe20008000000 */
[----:B------:R-:W-:-:S03]  /*143150*/  ULDC UR6, c[0x0][0x248] ;  /* 0x0000920000067ab9 */ /* 0x000fc60000000800 */
[----:B------:R-:W-:Y:S01]  /*143160*/  IMAD.X R15, R2, 0x1, R13, P1 ;  /* 0x00000001020f7824 */ /* 0x000fe200008e060d */
[----:B------:R-:W-:-:S04]  /*143170*/  F2FP.SATFINITE.E4M3.F32.PACK_AB_MERGE_C R2, R25, R18, RZ ;  /* 0x000000121902723e */ /* 0x000fc800048070ff */
[----:B------:R0:W-:Y:S04]  /*143180*/  STL.64 [R1+0x1290], R14 ;  /* 0x0012900e01007387 */ /* 0x0001e80000100a00 */
[----:B------:R1:W-:Y:S01]  /*143190*/  STL [R1+0x1b9c], R3 ;  /* 0x001b9c0301007387 */ /* 0x0003e20000100800 */
[----:B0-----:R-:W-:-:S03]  /*1431a0*/  IADD3 R14, P1, R27, R6, RZ ;  /* 0x000000061b0e7210 */ /* 0x001fc60007f3e0ff */
[----:B-1----:R-:W2:Y:S04]  /*1431b0*/  LDL.LU R3, [R1+0x20fc] ;  /* 0x0020fc0001037983 */ /* 0x002ea80000300800 */
[----:B------:R0:W-:Y:S04]  /*1431c0*/  STL [R1+0x1bf4], R2 ;  /* 0x001bf40201007387 */ /* 0x0001e80000100800 */
[----:B------:R-:W2:Y:S04]  /*1431d0*/  LDL.LU R18, [R1+0x20e0] ;  /* 0x0020e00001127983 */ /* 0x000ea80000300800 */
[----:B------:R-:W2:Y:S01]  /*1431e0*/  LDL.LU R25, [R1+0x20e4] ;  /* 0x0020e40001197983 */ /* 0x000ea20000300800 */
[----:B0-----:R-:W-:-:S03]  /*1431f0*/  SHF.R.S32.HI R2, RZ, 0x1f, R27 ;  /* 0x0000001fff027819 */ /* 0x001fc6000001141b */
[----:B------:R0:W-:Y:S02]  /*143200*/  STL [R1+0x1bf0], R4 ;  /* 0x001bf00401007387 */ /* 0x0001e40000100800 */
[----:B------:R-:W-:Y:S01]  /*143210*/  IMAD.X R15, R2, 0x1, R7, P1 ;  /* 0x00000001020f7824 */ /* 0x000fe200008e0607 */
[----:B0-----:R-:W-:Y:S02]  /*143220*/  F2FP.SATFINITE.E4M3.F32.PACK_AB_MERGE_C R4, R28, R19, RZ ;  /* 0x000000131c04723e */ /* 0x001fe400048070ff */
[----:B------:R-:W2:Y:S04]  /*143230*/  LDL.LU R19, [R1+0x20e8] ;  /* 0x0020e80001137983 */ /* 0x000ea80000300800 */
[----:B------:R-:W2:Y:S04]  /*143240*/  LDL.LU R28, [R1+0x20ec] ;  /* 0x0020ec00011c7983 */ /* 0x000ea80000300800 */
[----:B------:R-:W-:Y:S04]  /*143250*/  STL.64 [R1+0x1288], R14 ;  /* 0x0012880e01007387 */ /* 0x000fe80000100a00 */
[----:B------:R0:W-:Y:S02]  /*143260*/  STL [R1+0x1c08], R4 ;  /* 0x001c080401007387 */ /* 0x0001e40000100800 */
[----:B0-----:R-:W-:-:S02]  /*143270*/  IADD3 R4, P1, R27, R8, RZ ;  /* 0x000000081b047210 */ /* 0x001fc40007f3e0ff */
[----:B---3--:R-:W-:-:S03]  /*143280*/  F2FP.SATFINITE.E4M3.F32.PACK_AB_MERGE_C R14, R22, R5, RZ ;  /* 0x00000005160e723e */ /* 0x008fc600048070ff */
[----:B------:R-:W-:Y:S02]  /*143290*/  IMAD.X R5, R2, 0x1, R9, P1 ;  /* 0x0000000102057824 */ /* 0x000fe400008e0609 */
[----:B------:R-:W-:Y:S04]  /*1432a0*/  STL [R1+0x1bfc], R14 ;  /* 0x001bfc0e01007387 */ /* 0x000fe80000100800 */
[----:B------:R4:W-:Y:S02]  /*1432b0*/  STL.64 [R1+0x1280], R4 ;  /* 0x0012800401007387 */ /* 0x0009e40000100a00 */
[----:B----4-:R-:W-:Y:S02]  /*1432c0*/  F2FP.SATFINITE.E4M3.F32.PACK_AB_MERGE_C R4, R16, R29, RZ ;  /* 0x0000001d1004723e */ /* 0x010fe400048070ff */
[----:B------:R-:W3:Y:S04]  /*1432d0*/  LDL.LU R29, [R1+0x20d0] ;  /* 0x0020d000011d7983 */ /* 0x000ee80000300800 */
[----:B------:R-:W3:Y:S04]  /*1432e0*/  LDL.LU R16, [R1+0x20d4] ;  /* 0x0020d40001107983 */ /* 0x000ee80000300800 */
[----:B------:R0:W-:Y:S02]  /*1432f0*/  STL [R1+0x1c54], R4 ;  /* 0x001c540401007387 */ /* 0x0001e40000100800 */
[----:B0-----:R-:W-:-:S02]  /*143300*/  F2FP.SATFINITE.E4M3.F32.PACK_AB_MERGE_C R4, R0, R24, RZ ;  /* 0x000000180004723e */ /* 0x001fc400048070ff */
[----:B------:R-:W4:Y:S04]  /*143310*/  LDL.LU R24, [R1+0x20d8] ;  /* 0x0020d80001187983 */ /* 0x000f280000300800 */
[----:B------:R-:W4:Y:S04]  /*143320*/  LDL.LU R0, [R1+0x20dc] ;  /* 0x0020dc0001007983 */ /* 0x000f280000300800 */
[----:B------:R0:W-:Y:S02]  /*143330*/  STL [R1+0x1c50], R4 ;  /* 0x001c500401007387 */ /* 0x0001e40000100800 */
[----:B0-----:R-:W-:-:S02]  /*143340*/  IADD3 R4, P1, R27, R10, RZ ;  /* 0x0000000a1b047210 */ /* 0x001fc40007f3e0ff */
[----:B------:R0:W-:Y:S03]  /*143350*/  STL.64 [R1+0x6278], R10 ;  /* 0x0062780a01007387 */ /* 0x0001e60000100a00 */
[----:B------:R-:W-:-:S05]  /*143360*/  IMAD.X R5, R2, 0x1, R11, P1 ;  /* 0x0000000102057824 */ /* 0x000fca00008e060b */
[----:B------:R1:W-:Y:S01]  /*143370*/  STL.64 [R1+0x1278], R4 ;  /* 0x0012780401007387 */ /* 0x0003e20000100a00 */
[----:B0-----:R-:W-:Y:S02]  /*143380*/  F2FP.SATFINITE.E4M3.F32.PACK_AB_MERGE_C R10, R26, R17, RZ ;  /* 0x000000111a0a723e */ /* 0x001fe400048070ff */
[----:B-1----:R-:W-:-:S03]  /*143390*/  IADD3 R4, P1, R27, R12, RZ ;  /* 0x0000000c1b047210 */ /* 0x002fc60007f3e0ff */
[----:B------:R-:W-:Y:S02]  /*1433a0*/  STL [R1+0x1c78], R10 ;  /* 0x001c780a01007387 */ /* 0x000fe40000100800 */
[----:B------:R-:W-:Y:S02]  /*1433b0*/  IMAD.X R5, R2, 0x1, R13, P1 ;  /* 0x0000000102057824 */ /* 0x000fe400008e060d */
[----:B------:R-:W4:Y:S04]  /*1433c0*/  LDL.LU R14, [R1+0x20c4] ;  /* 0x0020c400010e7983 */ /* 0x000f280000300800 */
[----:B------:R-:W4:Y:S04]  /*1433d0*/  LDL.LU R17, [R1+0x20c8] ;  /* 0x0020c80001117983 */ /* 0x000f280000300800 */
[----:B------:R-:W4:Y:S04]  /*1433e0*/  LDL.LU R26, [R1+0x20cc] ;  /* 0x0020cc00011a7983 */ /* 0x000f280000300800 */
[----:B------:R-:W-:Y:S04]  /*1433f0*/  STL.64 [R1+0x1270], R4 ;  /* 0x0012700401007387 */ /* 0x000fe80000100a00 */
[----:B------:R0:W-:Y:S01]  /*143400*/  STL.64 [R1+0x6270], R12 ;  /* 0x0062700c01007387 */ /* 0x0001e20000100a00 */
[----:B------:R-:W-:Y:S01]  /*143410*/  VIADD R27, R27, UR6 ;  /* 0x000000061b1b7c36 */ /* 0x000fe20008000000 */
[----:B------:R-:W-:-:S02]  /*143420*/  ULDC UR6, c[0x0][0x248] ;  /* 0x0000920000067ab9 */ /* 0x000fc40000000800 */
[----:B0-----:R-:W4:Y:S04]  /*143430*/  LDL.LU R13, [R1+0x20c0] ;  /* 0x0020c000010d7983 */ /* 0x001f280000300800 */
[----:B------:R-:W4:Y:S01]  /*143440*/  LDL.LU R15, [R1+0x20b0] ;  /* 0x0020b000010f7983 */ /* 0x000f220000300800 */
[----:B------:R-:W-:Y:S02]  /*143450*/  IADD3 R10, P1, R27, R6, RZ ;  /* 0x000000061b0a7210 */ /* 0x000fe40007f3e0ff */
[----:B--2---:R-:W-:-:S05]  /*143460*/  F2FP.SATFINITE.E4M3.F32.PACK_AB_MERGE_C R3, R3, R23, RZ ;  /* 0x000000170303723e */ /* 0x004fca00048070ff */
[----:B------:R0:W-:Y:S04]  /*143470*/  STL [R1+0x1c5c], R3 ;  /* 0x001c5c0301007387 */ /* 0x0001e80000100800 */
[----:B------:R-:W2:Y:S01]  /*143480*/  LDL.LU R20, [R1+0x20b4] ;  /* 0x0020b40001147983 */ /* 0x000ea20000300800 */
[----:B------:R-:W-:-:S05]  /*143490*/  F2FP.SATFINITE.E4M3.F32.PACK_AB_MERGE_C R2, R25, R18, RZ ;  /* 0x000000121902723e */ /* 0x000fca00048070ff */
[----:B------:R1:W-:Y:S04]  /*1434a0*/  STL [R1+0x1cc0], R2 ;  /* 0x001cc00201007387 */ /* 0x0003e80000100800 */
[----:B------:R-:W2:Y:S04]  /*1434b0*/  LDL.LU R23, [R1+0x20b8] ;  /* 0x0020b80001177983 */ /* 0x000ea80000300800 */
[----:B0-----:R-:W2:Y:S04]  /*1434c0*/  LDL.LU R3, [R1+0x20bc] ;  /* 0x0020bc0001037983 */ /* 0x001ea80000300800 */
[----:B------:R-:W2:Y:S01]  /*1434d0*/  LDL.LU R18, [R1+0x20a0] ;  /* 0x0020a00001127983 */ /* 0x000ea20000300800 */
[----:B-1----:R-:W-:-:S03]  /*1434e0*/  F2FP.SATFINITE.E4M3.F32.PACK_AB_MERGE_C R2, R28, R19, RZ ;  /* 0x000000131c02723e */ /* 0x002fc600048070ff */
[----:B------:R-:W2:Y:S04]  /*1434f0*/  LDL.LU R25, [R1+0x20a4] ;  /* 0x0020a40001197983 */ /* 0x000ea80000300800 */
[----:B------:R-:W2:Y:S04]  /*143500*/  LDL.LU R21, [R1+0x20a8] ;  /* 0x0020a80001157983 */ /* 0x000ea80000300800 */
[----:B------:R-:W2:Y:S04]  /*143510*/  LDL.LU R4, [R1+0x20ac] ;  /* 0x0020ac0001047983 */ /* 0x000ea80000300800 */
[----:B------:R0:W-:Y:S04]  /*143520*/  STL [R1+0x1cb4], R2 ;  /* 0x001cb40201007387 */ /* 0x0001e80000100800 */
[----:B------:R-:W2:Y:S04]  /*143530*/  LDL.LU R19, [R1+0x2090] ;  /* 0x0020900001137983 */ /* 0x000ea80000300800 */
[----:B------:R-:W2:Y:S01]  /*143540*/  LDL.LU R28, [R1+0x2094] ;  /* 0x00209400011c7983 */ /* 0x000ea20000300800 */
[----:B0-----:R-:W-:-:S05]  /*143550*/  SHF.R.S32.HI R2, RZ, 0x1f, R27 ;  /* 0x0000001fff027819 */ /* 0x001fca000001141b */
[----:B------:R-:W-:-:S05]  /*143560*/  IMAD.X R11, R2, 0x1, R7, P1 ;  /* 0x00000001020b7824 */ /* 0x000fca00008e0607 */
[----:B------:R0:W-:Y:S02]  /*143570*/  STL.64 [R1+0x1268], R10 ;  /* 0x0012680a01007387 */ /* 0x0001e40000100a00 */
[----:B0-----:R-:W-:Y:S02]  /*143580*/  IADD3 R10, P1, R27, R8, RZ ;  /* 0x000000081b0a7210 */ /* 0x001fe40007f3e0ff */
[----:B---3--:R-:W-:-:S03]  /*143590*/  F2FP.SATFINITE.E4M3.F32.PACK_AB_MERGE_C R5, R16, R29, RZ ;  /* 0x0000001d1005723e */ /* 0x008fc600048070ff */
[----:B------:R-:W-:Y:S02]  /*1435a0*/  IMAD.X R11, R2, 0x1, R9, P1 ;  /* 0x00000001020b7824 */ /* 0x000fe400008e0609 */
[----:B------:R0:W-:Y:S04]  /*1435b0*/  STL [R1+0x1d00], R5 ;  /* 0x001d000501007387 */ /* 0x0001e80000100800 */
[----:B0-----:R-:W3:Y:S04]  /*1435c0*/  LDL.LU R5, [R1+0x2098] ;  /* 0x0020980001057983 */ /* 0x001ee80000300800 */
[----:B------:R-:W3:Y:S01]  /*1435d0*/  LDL.LU R22, [R1+0x209c] ;  /* 0x00209c0001167983 */ /* 0x000ee20000300800 */
[----:B----4-:R-:W-:-:S05]  /*1435e0*/  F2FP.SATFINITE.E4M3.F32.PACK_AB_MERGE_C R0, R0, R24, RZ ;  /* 0x000000180000723e */ /* 0x010fca00048070ff */
        /* <DEDUP_REMOVED lines=1078> */
[----:B------:R0:W-:Y:S04]  /*147950*/  STL [R1+0x1958], R0 ;  /* 0x0019580001007387 */ /* 0x0001e80000100800 */
[----:B------:R-:W4:Y:S04]  /*147960*/  LDL.LU R24, [R1+0x1ca0] ;  /* 0x001ca00001187983 */ /* 0x000f280000300800 */
[----:B0-----:R-:W4:Y:S04]  /*147970*/  LDL.LU R0, [R1+0x1ca4] ;  /* 0x001ca40001007983 */ /* 0x001f280000300800 */
        /* <DEDUP_REMOVED lines=82> */
[----:B------:R0:W-:Y:S02]  /*147ea0*/  STL [R1+0x1a34], R2 ;  /* 0x001a340201007387 */ /* 0x0001e40000100800 */
[----:B0-----:R-:W-:-:S05]  /*147eb0*/  SHF.R.S32.HI R2, RZ, 0x1f, R27 ;  /* 0x0000001fff027819 */ /* 0x001fca000001141b */
[----:B------:R-:W-:Y:S01]  /*147ec0*/  IMAD.X R11, R2, 0x1, R7, P1 ;  /* 0x00000001020b7824 */ /* 0x000fe200008e0607 */
[----:B---3--:R-:W-:Y:S02]  /*147ed0*/  F2FP.SATFINITE.E4M3.F32.PACK_AB_MERGE_C R5, R0, R24, RZ ;  /* 0x000000180005723e */ /* 0x008fe400048070ff */
[----:B------:R-:W3:Y:S04]  /*147ee0*/  LDL.LU R24, [R1+0x1be0] ;  /* 0x001be00001187983 */ /* 0x000ee80000300800 */
[----:B------:R-:W3:Y:S04]  /*147ef0*/  LDL.LU R0, [R1+0x1be4] ;  /* 0x001be40001007983 */ /* 0x000ee80000300800 */
[----:B------:R4:W-:Y:S04]  /*147f00*/  STL.64 [R1+0xe98], R10 ;  /* 0x000e980a01007387 */ /* 0x0009e80000100a00 */
[----:B------:R0:W-:Y:S01]  /*147f10*/  STL [R1+0x1a6c], R5 ;  /* 0x001a6c0501007387 */ /* 0x0001e20000100800 */
[----:B----4-:R-:W-:-:S03]  /*147f20*/  F2FP.SATFINITE.E4M3.F32.PACK_AB_MERGE_C R10, R16, R29, RZ ;  /* 0x0000001d100a723e */ /* 0x010fc600048070ff */
[----:B0-----:R-:W4:Y:S04]  /*147f30*/  LDL.LU R5, [R1+0x1be8] ;  /* 0x001be80001057983 */ /* 0x001f280000300800 */
        /* <DEDUP_REMOVED lines=18> */
[----:B------:R-:W-:-:S03]  /*148060*/  F2FP.SATFINITE.E4M3.F32.PACK_AB_MERGE_C R20, R20, R15, RZ ;  /* 0x0000000f1414723e */ /* 0x000fc600048070ff */
[----:B------:R-:W4:Y:S01]  /*148070*/  LDL.LU R17, [R1+0x1ba0] ;  /* 0x001ba00001117983 */ /* 0x000f220000300800 */
[----:B------:R-:W-:-:S03]  /*148080*/  F2FP.SATFINITE.E4M3.F32.PACK_AB_MERGE_C R3, R3, R22, RZ ;  /* 0x000000160303723e */ /* 0x000fc600048070ff */
[----:B------:R-:W4:Y:S04]  /*148090*/  LDL.LU R26, [R1+0x1ba4] ;  /* 0x001ba400011a7983 */ /* 0x000f280000300800 */
[----:B------:R-:W-:Y:S04]  /*1480a0*/  STL [R1+0x1abc], R20 ;  /* 0x001abc1401007387 */ /* 0x000fe80000100800 */
[----:B------:R-:W4:Y:S01]  /*1480b0*/  LDL.LU R22, [R1+0x1ba8] ;  /* 0x001ba80001167983 */ /* 0x000f220000300800 */
[----:B------:R-:W-:Y:S02]  /*1480c0*/  F2FP.SATFINITE.E4M3.F32.PACK_AB_MERGE_C R4, R4, R21, RZ ;  /* 0x000000150404723e */ /* 0x000fe400048070ff */
[----:B--2---:R-:W-:-:S05]  /*1480d0*/  IADD3 R14, P1, R27, R12, RZ ;  /* 0x0000000c1b0e7210 */ /* 0x004fca0007f3e0ff */
[----:B------:R-:W-:Y:S01]  /*1480e0*/  IMAD.X R15, R2, 0x1, R13, P1 ;  /* 0x00000001020f7824 */ /* 0x000fe200008e060d */
[----:B------:R-:W-:-:S04]  /*1480f0*/  F2FP.SATFINITE.E4M3.F32.PACK_AB_MERGE_C R2, R25, R18, RZ ;  /* 0x000000121902723e */ /* 0x000fc800048070ff */
[----:B------:R-:W-:Y:S04]  /*148100*/  STL.64 [R1+0xe70], R14 ;  /* 0x000e700e01007387 */ /* 0x000fe80000100a00 */
[----:B------:R0:W-:Y:S04]  /*148110*/  STL [R1+0x1ab0], R3 ;  /* 0x001ab00301007387 */ /* 0x0001e80000100800 */
[----:B0-----:R-:W2:Y:S04]  /*148120*/  LDL.LU R3, [R1+0x1bac] ;  /* 0x001bac0001037983 */ /* 0x001ea80000300800 */
[----:B------:R-:W-:Y:S04]  /*148130*/  STL [R1+0x1b00], R2 ;  /* 0x001b000201007387 */ /* 0x000fe80000100800 */
[----:B------:R-:W2:Y:S04]  /*148140*/  LDL.LU R18, [R1+0x1b70] ;  /* 0x001b700001127983 */ /* 0x000ea80000300800 */
[----:B------:R-:W2:Y:S04]  /*148150*/  LDL.LU R25, [R1+0x1b74] ;  /* 0x001b740001197983 */ /* 0x000ea80000300800 */
[----:B------:R3:W-:Y:S02]  /*148160*/  STL [R1+0x1af0], R4 ;  /* 0x001af00401007387 */ /* 0x0007e40000100800 */
[----:B---3--:R-:W-:-:S02]  /*148170*/  F2FP.SATFINITE.E4M3.F32.PACK_AB_MERGE_C R4, R0, R24, RZ ;  /* 0x000000180004723e */ /* 0x008fc400048070ff */
[----:B------:R-:W3:Y:S04]  /*148180*/  LDL.LU R24, [R1+0x1b78] ;  /* 0x001b780001187983 */ /* 0x000ee80000300800 */
[----:B------:R-:W3:Y:S01]  /*148190*/  LDL.LU R0, [R1+0x1b7c] ;  /* 0x001b7c0001007983 */ /* 0x000ee20000300800 */
[----:B------:R-:W-:Y:S01]  /*1481a0*/  VIADD R27, R27, UR6 ;  /* 0x000000061b1b7c36 */ /* 0x000fe20008000000 */
[----:B------:R-:W-:-:S04]  /*1481b0*/  ULDC UR6, c[0x0][0x248] ;  /* 0x0000920000067ab9 */ /* 0x000fc80000000800 */
[----:B------:R-:W-:Y:S02]  /*1481c0*/  SHF.R.S32.HI R2, RZ, 0x1f, R27 ;  /* 0x0000001fff027819 */ /* 0x000fe4000001141b */
[----:B------:R-:W-:-:S05]  /*1481d0*/  IADD3 R14, P1, R27, R6, RZ ;  /* 0x000000061b0e7210 */ /* 0x000fca0007f3e0ff */
[----:B------:R-:W-:-:S05]  /*1481e0*/  IMAD.X R15, R2, 0x1, R7, P1 ;  /* 0x00000001020f7824 */ /* 0x000fca00008e0607 */
[----:B------:R-:W-:Y:S04]  /*1481f0*/  STL.64 [R1+0xe68], R14 ;  /* 0x000e680e01007387 */ /* 0x000fe80000100a00 */
[----:B------:R0:W-:Y:S02]  /*148200*/  STL [R1+0x1b40], R4 ;  /* 0x001b400401007387 */ /* 0x0001e40000100800 */
[----:B0-----:R-:W-:Y:S02]  /*148210*/  IADD3 R4, P1, R27, R8, RZ ;  /* 0x000000081b047210 */ /* 0x001fe40007f3e0ff */
[----:B----4-:R-:W-:-:S03]  /*148220*/  F2FP.SATFINITE.E4M3.F32.PACK_AB_MERGE_C R14, R23, R5, RZ ;  /* 0x00000005170e723e */ /* 0x010fc600048070ff */
[----:B------:R-:W-:Y:S02]  /*148230*/  IMAD.X R5, R2, 0x1, R9, P1 ;  /* 0x0000000102057824 */ /* 0x000fe400008e0609 */
[----:B------:R-:W-:Y:S04]  /*148240*/  STL [R1+0x1b30], R14 ;  /* 0x001b300e01007387 */ /* 0x000fe80000100800 */
[----:B------:R-:W-:Y:S04]  /*148250*/  STL.64 [R1+0x61a8], R8 ;  /* 0x0061a80801007387 */ /* 0x000fe80000100a00 */
[----:B------:R0:W-:Y:S04]  /*148260*/  STL.64 [R1+0xe60], R4 ;  /* 0x000e600401007387 */ /* 0x0001e80000100a00 */
[----:B------:R-:W4:Y:S01]  /*148270*/  LDL.LU R23, [R1+0x1b50] ;  /* 0x001b500001177983 */ /* 0x000f220000300800 */
[----:B0-----:R-:W-:-:S02]  /*148280*/  F2FP.SATFINITE.E4M3.F32.PACK_AB_MERGE_C R5, R28, R19, RZ ;  /* 0x000000131c05723e */ /* 0x001fc400048070ff */
[----:B------:R-:W-:-:S03]  /*148290*/  F2FP.SATFINITE.E4M3.F32.PACK_AB_MERGE_C R4, R16, R29, RZ ;  /* 0x0000001d1004723e */ /* 0x000fc600048070ff */
[----:B------:R-:W-:Y:S04]  /*1482a0*/  STL [R1+0x1b80], R5 ;  /* 0x001b800501007387 */ /* 0x000fe80000100800 */
[----:B------:R-:W4:Y:S04]  /*1482b0*/  LDL.LU R19, [R1+0x1b54] ;  /* 0x001b540001137983 */ /* 0x000f280000300800 */
[----:B------:R0:W-:Y:S04]  /*1482c0*/  STL [R1+0x1b60], R4 ;  /* 0x001b600401007387 */ /* 0x0001e80000100800 */
[----:B------:R-:W4:Y:S01]  /*1482d0*/  LDL.LU R28, [R1+0x1b58] ;  /* 0x001b5800011c7983 */ /* 0x000f220000300800 */
[----:B------:R-:W-:-:S03]  /*1482e0*/  F2FP.SATFINITE.E4M3.F32.PACK_AB_MERGE_C R8, R26, R17, RZ ;  /* 0x000000111a08723e */ /* 0x000fc600048070ff */
[----:B------:R-:W4:Y:S01]  /*1482f0*/  LDL.LU R29, [R1+0x1b5c] ;  /* 0x001b5c00011d7983 */ /* 0x000f220000300800 */
[----:B0-----:R-:W-:-:S05]  /*148300*/  IADD3 R4, P1, R27, R10, RZ ;  /* 0x0000000a1b047210 */ /* 0x001fca0007f3e0ff */
[----:B------:R-:W-:-:S05]  /*148310*/  IMAD.X R5, R2, 0x1, R11, P1 ;  /* 0x0000000102057824 */ /* 0x000fca00008e060b */
[----:B------:R0:W-:Y:S04]  /*148320*/  STL.64 [R1+0xe58], R4 ;  /* 0x000e580401007387 */ /* 0x0001e80000100a00 */
[----:B------:R1:W-:Y:S04]  /*148330*/  STL [R1+0x1ba0], R8 ;  /* 0x001ba00801007387 */ /* 0x0003e80000100800 */
[----:B------:R-:W4:Y:S01]  /*148340*/  LDL.LU R16, [R1+0x1b24] ;  /* 0x001b240001107983 */ /* 0x000f220000300800 */
[----:B0-----:R-:W-:-:S03]  /*148350*/  IADD3 R4, P1, R27, R12, RZ ;  /* 0x0000000c1b047210 */ /* 0x001fc60007f3e0ff */
[----:B------:R-:W4:Y:S02]  /*148360*/  LDL.LU R17, [R1+0x1b28] ;  /* 0x001b280001117983 */ /* 0x000f240000300800 */
[----:B------:R-:W-:Y:S02]  /*148370*/  IMAD.X R5, R2, 0x1, R13, P1 ;  /* 0x0000000102057824 */ /* 0x000fe400008e060d */
[----:B------:R-:W4:Y:S01]  /*148380*/  LDL.LU R26, [R1+0x1b2c] ;  /* 0x001b2c00011a7983 */ /* 0x000f220000300800 */
[----:B------:R-:W-:Y:S01]  /*148390*/  VIADD R27, R27, UR6 ;  /* 0x000000061b1b7c36 */ /* 0x000fe20008000000 */
[----:B------:R-:W-:Y:S02]  /*1483a0*/  ULDC UR6, c[0x0][0x248] ;  /* 0x0000920000067ab9 */ /* 0x000fe40000000800 */
[----:B------:R-:W-:Y:S04]  /*1483b0*/  STL.64 [R1+0xe50], R4 ;  /* 0x000e500401007387 */ /* 0x000fe80000100a00 */
[----:B------:R0:W-:Y:S01]  /*1483c0*/  STL.64 [R1+0x61a0], R12 ;  /* 0x0061a00c01007387 */ /* 0x0001e20000100a00 */
[----:B-1----:R-:W-:-:S03]  /*1483d0*/  IADD3 R8, P1, R27, R6, RZ ;  /* 0x000000061b087210 */ /* 0x002fc60007f3e0ff */
[----:B0-----:R-:W4:Y:S04]  /*1483e0*/  LDL.LU R13, [R1+0x1b20] ;  /* 0x001b2000010d7983 */ /* 0x001f280000300800 */
[----:B------:R-:W4:Y:S01]  /*1483f0*/  LDL.LU R14, [R1+0x1b10] ;  /* 0x001b1000010e7983 */ /* 0x000f220000300800 */
[----:B--2---:R-:W-:-:S05]  /*148400*/  F2FP.SATFINITE.E4M3.F32.PACK_AB_MERGE_C R3, R3, R22, RZ ;  /* 0x000000160303723e */ /* 0x004fca00048070ff */
[----:B------:R0:W-:Y:S04]  /*148410*/  STL [R1+0x1b90], R3 ;  /* 0x001b900301007387 */ /* 0x0001e80000100800 */
[----:B------:R-:W2:Y:S01]  /*148420*/  LDL.LU R15, [R1+0x1b14] ;  /* 0x001b1400010f7983 */ /* 0x000ea20000300800 */
[----:B------:R-:W-:Y:S02]  /*148430*/  F2FP.SATFINITE.E4M3.F32.PACK_AB_MERGE_C R2, R25, R18, RZ ;  /* 0x000000121902723e */ /* 0x000fe400048070ff */
[----:B0-----:R-:W-:-:S03]  /*148440*/  SHF.R.S32.HI R3, RZ, 0x1f, R27 ;  /* 0x0000001fff037819 */ /* 0x001fc6000001141b */
[----:B------:R0:W-:Y:S02]  /*148450*/  STL [R1+0x1b74], R2 ;  /* 0x001b740201007387 */ /* 0x0001e40000100800 */
[----:B------:R-:W-:Y:S02]  /*148460*/  IMAD.X R9, R3, 0x1, R7, P1 ;  /* 0x0000000103097824 */ /* 0x000fe400008e0607 */
[----:B0-----:R-:W2:Y:S04]  /*148470*/  LDL.LU R2, [R1+0x1b18] ;  /* 0x001b180001027983 */ /* 0x001ea80000300800 */
[----:B------:R-:W2:Y:S01]  /*148480*/  LDL.LU R20, [R1+0x1b1c] ;  /* 0x001b1c0001147983 */ /* 0x000ea20000300800 */
[----:B---3--:R-:W-:-:S03]  /*148490*/  F2FP.SATFINITE.E4M3.F32.PACK_AB_MERGE_C R0, R0, R24, RZ ;  /* 0x000000180000723e */ /* 0x008fc600048070ff */
[----:B------:R-:W3:Y:S04]  /*1484a0*/  LDL.LU R21, [R1+0x1ae0] ;  /* 0x001ae00001157983 */ /* 0x000ee80000300800 */
[----:B------:R-:W3:Y:S04]  /*1484b0*/  LDL.LU R4, [R1+0x1ae4] ;  /* 0x001ae40001047983 */ /* 0x000ee80000300800 */
[----:B------:R-:W3:Y:S04]  /*1484c0*/  LDL.LU R18, [R1+0x1ae8] ;  /* 0x001ae80001127983 */ /* 0x000ee80000300800 */
[----:B------:R-:W3:Y:S04]  /*1484d0*/  LDL.LU R25, [R1+0x1aec] ;  /* 0x001aec0001197983 */ /* 0x000ee80000300800 */
[----:B------:R-:W-:Y:S04]  /*1484e0*/  STL [R1+0x1b70], R0 ;  /* 0x001b700001007387 */ /* 0x000fe80000100800 */
[----:B------:R0:W-:Y:S04]  /*1484f0*/  STL.64 [R1+0xe48], R8 ;  /* 0x000e480801007387 */ /* 0x0001e80000100a00 */
[----:B0-----:R-:W2:Y:S04]  /*148500*/  LDL.LU.64 R8, [R1+0x61a8] ;  /* 0x0061a80001087983 */ /* 0x001ea80000300a00 */
[----:B------:R-:W3:Y:S04]  /*148510*/  LDL.LU R5, [R1+0x1ac0] ;  /* 0x001ac00001057983 */ /* 0x000ee80000300800 */
[----:B------:R-:W3:Y:S04]  /*148520*/  LDL.LU R22, [R1+0x1ac4] ;  /* 0x001ac40001167983 */ /* 0x000ee80000300800 */
[----:B------:R-:W3:Y:S04]  /*148530*/  LDL.LU R24, [R1+0x1ac8] ;  /* 0x001ac80001187983 */ /* 0x000ee80000300800 */
[----:B------:R-:W3:Y:S01]  /*148540*/  LDL.LU R0, [R1+0x1acc] ;  /* 0x001acc0001007983 */ /* 0x000ee20000300800 */
[----:B----4-:R-:W-:-:S05]  /*148550*/  F2FP.SATFINITE.E4M3.F32.PACK_AB_MERGE_C R19, R19, R23, RZ ;  /* 0x000000171313723e */ /* 0x010fca00048070ff */
[----:B------:R0:W-:Y:S01]  /*148560*/  STL [R1+0x1b54], R19 ;  /* 0x001b541301007387 */ /* 0x0001e20000100800 */
[----:B------:R-:W-:-:S05]  /*148570*/  F2FP.SATFINITE.E4M3.F32.PACK_AB_MERGE_C R12, R29, R28, RZ ;  /* 0x0000001c1d0c723e */ /* 0x000fca00048070ff */
[----:B------:R1:W-:Y:S04]  /*148580*/  STL [R1+0x1b50], R12 ;  /* 0x001b500c01007387 */ /* 0x0003e80000100800 */
[----:B------:R-:W4:Y:S04]  /*148590*/  LDL.LU R23, [R1+0x1aa0] ;  /* 0x001aa00001177983 */ /* 0x000f280000300800 */
[----:B0-----:R-:W4:Y:S01]  /*1485a0*/  LDL.LU R19, [R1+0x1aa4] ;  /* 0x001aa40001137983 */ /* 0x001f220000300800 */
[----:B-1----:R-:W-:Y:S02]  /*1485b0*/  F2FP.SATFINITE.E4M3.F32.PACK_AB_MERGE_C R12, R26, R17, RZ ;  /* 0x000000111a0c723e */ /* 0x002fe400048070ff */
[----:B------:R-:W-:-:S02]  /*1485c0*/  F2FP.SATFINITE.E4M3.F32.PACK_AB_MERGE_C R13, R16, R13, RZ ;  /* 0x0000000d100d723e */ /* 0x000fc400048070ff */
[----:B--2---:R-:W-:-:S05]  /*1485d0*/  IADD3 R28, P1, R27, R8, RZ ;  /* 0x000000081b1c7210 */ /* 0x004fca0007f3e0ff */
[----:B------:R-:W-:-:S05]  /*1485e0*/  IMAD.X R29, R3, 0x1, R9, P1 ;  /* 0x00000001031d7824 */ /* 0x000fca00008e0609 */
[----:B------:R0:W-:Y:S04]  /*1485f0*/  STL.64 [R1+0xe40], R28 ;  /* 0x000e401c01007387 */ /* 0x0001e80000100a00 */
[----:B0-----:R-:W2:Y:S04]  /*148600*/  LDL.LU R28, [R1+0x1aa8] ;  /* 0x001aa800011c7983 */ /* 0x001ea80000300800 */
[----:B------:R-:W2:Y:S04]  /*148610*/  LDL.LU R29, [R1+0x1aac] ;  /* 0x001aac00011d7983 */ /* 0x000ea80000300800 */
[----:B------:R-:W4:Y:S04]  /*148620*/  LDL.LU R16, [R1+0x1a40] ;  /* 0x001a400001107983 */ /* 0x000f280000300800 */
[----:B------:R-:W-:Y:S04]  /*148630*/  STL [R1+0x1b5c], R13 ;  /* 0x001b5c0d01007387 */ /* 0x000fe80000100800 */
[----:B------:R-:W4:Y:S04]  /*148640*/  LDL.LU R17, [R1+0x1a44] ;  /* 0x001a440001117983 */ /* 0x000f280000300800 */
[----:B------:R0:W-:Y:S02]  /*148650*/  STL [R1+0x1b58], R12 ;  /* 0x001b580c01007387 */ /* 0x0001e40000100800 */
[----:B0-----:R-:W-:-:S05]  /*148660*/  IADD3 R12, P1, R27, R10, RZ ;  /* 0x0000000a1b0c7210 */ /* 0x001fca0007f3e0ff */
[----:B------:R-:W-:-:S05]  /*148670*/  IMAD.X R13, R3, 0x1, R11, P1 ;  /* 0x00000001030d7824 */ /* 0x000fca00008e060b */
[----:B------:R0:W-:Y:S04]  /*148680*/  STL.64 [R1+0xe38], R12 ;  /* 0x000e380c01007387 */ /* 0x0001e80000100a00 */
[----:B0-----:R-:W2:Y:S01]  /*148690*/  LDL.LU.64 R12, [R1+0x61a0] ;  /* 0x0061a000010c7983 */ /* 0x001ea20000300a00 */
[----:B------:R-:W-:-:S03]  /*1486a0*/  F2FP.SATFINITE.E4M3.F32.PACK_AB_MERGE_C R15, R15, R14, RZ ;  /* 0x0000000e0f0f723e */ /* 0x000fc600048070ff */
[----:B------:R-:W4:Y:S04]  /*1486b0*/  LDL.LU R3, [R1+0x1a48] ;  /* 0x001a480001037983 */ /* 0x000f280000300800 */
[----:B------:R-:W4:Y:S04]  /*1486c0*/  LDL.LU R26, [R1+0x1a4c] ;  /* 0x001a4c00011a7983 */ /* 0x000f280000300800 */
[----:B------:R0:W-:Y:S02]  /*1486d0*/  STL [R1+0x1bac], R15 ;  /* 0x001bac0f01007387 */ /* 0x0001e40000100800 */
[----:B0-----:R-:W-:-:S02]  /*1486e0*/  SHF.R.S32.HI R15, RZ, 0x1f, R27 ;  /* 0x0000001fff0f7819 */ /* 0x001fc4000001141b */
[----:B---3--:R-:W-:Y:S02]  /*1486f0*/  F2FP.SATFINITE.E4M3.F32.PACK_AB_MERGE_C R0, R0, R24, RZ ;  /* 0x000000180000723e */ /* 0x008fe400048070ff */
[----:B--2---:R-:W-:-:S05]  /*148700*/  IADD3 R14, P1, R27, R12, RZ ;  /* 0x0000000c1b0e7210 */ /* 0x004fca0007f3e0ff */
[----:B------:R-:W-:-:S05]  /*148710*/  IMAD.X R15, R15, 0x1, R13, P1 ;  /* 0x000000010f0f7824 */ /* 0x000fca00008e060d */
[----:B------:R0:W-:Y:S01]  /*148720*/  STL.64 [R1+0xe30], R14 ;  /* 0x000e300e01007387 */ /* 0x0001e20000100a00 */
[----:B------:R-:W-:Y:S01]  /*148730*/  VIADD R27, R27, UR6 ;  /* 0x000000061b1b7c36 */ /* 0x000fe20008000000 */
[----:B------:R-:W-:Y:S01]  /*148740*/  ULDC UR6, c[0x0][0x248] ;  /* 0x0000920000067ab9 */ /* 0x000fe20000000800 */
[----:B0-----:R-:W-:Y:S02]  /*148750*/  F2FP.SATFINITE.E4M3.F32.PACK_AB_MERGE_C R14, R20, R2, RZ ;  /* 0x00000002140e723e */ /* 0x001fe400048070ff */
[----:B------:R-:W-:-:S03]  /*148760*/  F2FP.SATFINITE.E4M3.F32.PACK_AB_MERGE_C R2, R4, R21, RZ ;  /* 0x000000150402723e */ /* 0x000fc600048070ff */
[----:B------:R-:W-:Y:S04]  /*148770*/  STL [R1+0x1ba8], R14 ;  /* 0x001ba80e01007387 */ /* 0x000fe80000100800 */
[----:B------:R0:W-:Y:S02]  /*148780*/  STL [R1+0x1be4], R2 ;  /* 0x001be40201007387 */ /* 0x0001e40000100800 */
[----:B0-----:R-:W-:Y:S02]  /*148790*/  F2FP.SATFINITE.E4M3.F32.PACK_AB_MERGE_C R2, R25, R18, RZ ;  /* 0x000000121902723e */ /* 0x001fe400048070ff */
[----:B------:R-:W2:Y:S01]  /*1487a0*/  LDL.LU R18, [R1+0x1820] ;  /* 0x0018200001127983 */ /* 0x000ea20000300800 */
[----:B------:R-:W-:-:S03]  /*1487b0*/  IADD3 R14, P1, R27, R6, RZ ;  /* 0x000000061b0e7210 */ /* 0x000fc60007f3e0ff */
[----:B------:R-:W2:Y:S04]  /*1487c0*/  LDL.LU R25, [R1+0x1824] ;  /* 0x0018240001197983 */ /* 0x000ea80000300800 */
[----:B------:R0:W-:Y:S02]  /*1487d0*/  STL [R1+0x1be0], R2 ;  /* 0x001be00201007387 */ /* 0x0001e40000100800 */
[----:B0-----:R-:W-:-:S05]  /*1487e0*/  SHF.R.S32.HI R2, RZ, 0x1f, R27 ;  /* 0x0000001fff027819 */ /* 0x001fca000001141b */
[----:B------:R-:W-:Y:S01]  /*1487f0*/  IMAD.X R15, R2, 0x1, R7, P1 ;  /* 0x00000001020f7824 */ /* 0x000fe200008e0607 */
[----:B------:R-:W-:-:S04]  /*148800*/  IADD3 R4, P1, R27, R8, RZ ;  /* 0x000000081b047210 */ /* 0x000fc80007f3e0ff */
[----:B------:R0:W-:Y:S02]  /*148810*/  STL.64 [R1+0xe28], R14 ;  /* 0x000e280e01007387 */ /* 0x0001e40000100a00 */
[----:B0-----:R-:W-:Y:S01]  /*148820*/  F2FP.SATFINITE.E4M3.F32.PACK_AB_MERGE_C R14, R22, R5, RZ ;  /* 0x00000005160e723e */ /* 0x001fe200048070ff */
[----:B------:R-:W-:-:S04]  /*148830*/  IMAD.X R5, R2, 0x1, R9, P1 ;  /* 0x0000000102057824 */ /* 0x000fc800008e0609 */
[----:B------:R-:W-:Y:S04]  /*148840*/  STL [R1+0x1c14], R14 ;  /* 0x001c140e01007387 */ /* 0x000fe80000100800 */
[----:B------:R-:W-:Y:S04]  /*148850*/  STL [R1+0x6190], R8 ;  /* 0x0061900801007387 */ /* 0x000fe80000100800 */
[----:B------:R0:W-:Y:S04]  /*148860*/  STL [R1+0x1c10], R0 ;  /* 0x001c100001007387 */ /* 0x0001e80000100800 */
[----:B------:R-:W3:Y:S04]  /*148870*/  LDL.LU R24, [R1+0x19f0] ;  /* 0x0019f00001187983 */ /* 0x000ee80000300800 */
[----:B0-----:R-:W3:Y:S04]  /*148880*/  LDL.LU R0, [R1+0x19f4] ;  /* 0x0019f40001007983 */ /* 0x001ee80000300800 */
[----:B------:R4:W-:Y:S04]  /*148890*/  STL [R1+0x6194], R9 ;  /* 0x0061940901007387 */ /* 0x0009e80000100800 */
[----:B------:R0:W-:Y:S01]  /*1488a0*/  STL.64 [R1+0xe20], R4 ;  /* 0x000e200401007387 */ /* 0x0001e20000100a00 */
[----:B------:R-:W-:-:S02]  /*1488b0*/  F2FP.SATFINITE.E4M3.F32.PACK_AB_MERGE_C R8, R29, R28, RZ ;  /* 0x0000001c1d08723e */ /* 0x000fc400048070ff */
[----:B----4-:R-:W-:Y:S02]  /*1488c0*/  F2FP.SATFINITE.E4M3.F32.PACK_AB_MERGE_C R9, R19, R23, RZ ;  /* 0x000000171309723e */ /* 0x010fe400048070ff */
[----:B0-----:R-:W-:-:S03]  /*1488d0*/  IADD3 R4, P1, R27, R10, RZ ;  /* 0x0000000a1b047210 */ /* 0x001fc60007f3e0ff */
[----:B------:R-:W-:Y:S02]  /*1488e0*/  STL [R1+0x1c38], R9 ;  /* 0x001c380901007387 */ /* 0x000fe40000100800 */
[----:B------:R-:W-:Y:S02]  /*1488f0*/  IMAD.X R5, R2, 0x1, R11, P1 ;  /* 0x0000000102057824 */ /* 0x000fe400008e060b */
[----:B------:R0:W-:Y:S04]  /*148900*/  STL [R1+0x1c34], R8 ;  /* 0x001c340801007387 */ /* 0x0001e80000100800 */
[----:B------:R-:W-:Y:S04]  /*148910*/  STL.64 [R1+0x6188], R10 ;  /* 0x0061880a01007387 */ /* 0x000fe80000100a00 */
[----:B------:R1:W-:Y:S01]  /*148920*/  STL.64 [R1+0xe08], R4 ;  /* 0x000e080401007387 */ /* 0x0003e20000100a00 */
[----:B0-----:R-:W-:-:S02]  /*148930*/  F2FP.SATFINITE.E4M3.F32.PACK_AB_MERGE_C R8, R17, R16, RZ ;  /* 0x000000101108723e */ /* 0x001fc400048070ff */
[----:B-1----:R-:W-:-:S03]  /*148940*/  IADD3 R4, P1, R27, R12, RZ ;  /* 0x0000000c1b047210 */ /* 0x002fc60007f3e0ff */
[----:B------:R0:W-:Y:S02]  /*148950*/  STL [R1+0x1c64], R8 ;  /* 0x001c640801007387 */ /* 0x0001e40000100800 */
[----:B------:R-:W-:Y:S02]  /*148960*/  IMAD.X R5, R2, 0x1, R13, P1 ;  /* 0x0000000102057824 */ /* 0x000fe400008e060d */
[----:B------:R-:W-:Y:S04]  /*148970*/  STL.64 [R1+0x6178], R12 ;  /* 0x0061780c01007387 */ /* 0x000fe80000100a00 */
[----:B------:R-:W4:Y:S04]  /*148980*/  LDL.LU R9, [R1+0x19f8] ;  /* 0x0019f80001097983 */ /* 0x000f280000300800 */
[----:B------:R3:W-:Y:S04]  /*148990*/  STL.64 [R1+0xe00], R4 ;  /* 0x000e000401007387 */ /* 0x0007e80000100a00 */
[----:B0-----:R-:W4:Y:S01]  /*1489a0*/  LDL.LU R8, [R1+0x19fc] ;  /* 0x0019fc0001087983 */ /* 0x001f220000300800 */
[----:B------:R-:W-:-:S05]  /*1489b0*/  F2FP.SATFINITE.E4M3.F32.PACK_AB_MERGE_C R2, R26, R3, RZ ;  /* 0x000000031a02723e */ /* 0x000fca00048070ff */
[----:B------:R0:W-:Y:S01]  /*1489c0*/  STL [R1+0x1c60], R2 ;  /* 0x001c600201007387 */ /* 0x0001e20000100800 */
[----:B------:R-:W-:Y:S01]  /*1489d0*/  VIADD R27, R27, UR6 ;  /* 0x000000061b1b7c36 */ /* 0x000fe20008000000 */
[----:B------:R-:W-:Y:S01]  /*1489e0*/  ULDC UR6, c[0x0][0x248] ;  /* 0x0000920000067ab9 */ /* 0x000fe20000000800 */
[----:B--2---:R-:W-:Y:S02]  /*1489f0*/  F2FP.SATFINITE.E4M3.F32.PACK_AB_MERGE_C R3, R25, R18, RZ ;  /* 0x000000121903723e */ /* 0x004fe400048070ff */
[----:B---3--:R-:W-:Y:S01]  /*148a00*/  F2FP.SATFINITE.E4M3.F32.PACK_AB_MERGE_C R4, R0, R24, RZ ;  /* 0x000000180004723e */ /* 0x008fe200048070ff */
[----:B----4-:R1:W-:Y:S04]  /*148a10*/  STL.64 [R1+0x6198], R8 ;  /* 0x0061980801007387 */ /* 0x0103e80000100a00 */
[----:B------:R-:W2:Y:S04]  /*148a20*/  LDL.LU R10, [R1+0x1980] ;  /* 0x00198000010a7983 */ /* 0x000ea80000300800 */
[----:B------:R-:W2:Y:S04]  /*148a30*/  LDL.LU R11, [R1+0x1984] ;  /* 0x00198400010b7983 */ /* 0x000ea80000300800 */
[----:B0-----:R-:W3:Y:S04]  /*148a40*/  LDL.LU R2, [R1+0x1828] ;  /* 0x0018280001027983 */ /* 0x001ee80000300800 */
[----:B------:R-:W3:Y:S04]  /*148a50*/  LDL.LU R19, [R1+0x182c] ;  /* 0x00182c0001137983 */ /* 0x000ee80000300800 */
[----:B------:R-:W4:Y:S04]  /*148a60*/  LDL.LU R12, [R1+0x1988] ;  /* 0x00198800010c7983 */ /* 0x000f280000300800 */
[----:B------:R-:W4:Y:S04]  /*148a70*/  LDL.LU R13, [R1+0x198c] ;  /* 0x00198c00010d7983 */ /* 0x000f280000300800 */
[----:B------:R-:W4:Y:S04]  /*148a80*/  LDL.LU R14, [R1+0x1930] ;  /* 0x00193000010e7983 */ /* 0x000f280000300800 */
[----:B------:R-:W4:Y:S04]  /*148a90*/  LDL.LU R15, [R1+0x1934] ;  /* 0x00193400010f7983 */ /* 0x000f280000300800 */
[----:B------:R0:W-:Y:S01]  /*148aa0*/  STL [R1+0x1e60], R3 ;  /* 0x001e600301007387 */ /* 0x0001e20000100800 */
[----:B-1----:R-:W-:-:S02]  /*148ab0*/  IADD3 R8, P1, R27, R6, RZ ;  /* 0x000000061b087210 */ /* 0x002fc40007f3e0ff */
[----:B------:R-:W-:Y:S01]  /*148ac0*/  SHF.R.S32.HI R9, RZ, 0x1f, R27 ;  /* 0x0000001fff097819 */ /* 0x000fe2000001141b */
        /* <DEDUP_REMOVED lines=8> */
[----:B------:R0:W-:Y:S01]  /*148b50*/  STL [R1+0x1cac], R4 ;  /* 0x001cac0401007387 */ /* 0x0001e20000100800 */
[----:B------:R-:W-:-:S03]  /*148b60*/  IMAD.X R9, R9, 0x1, R7, P1 ;  /* 0x0000000109097824 */ /* 0x000fc600008e0607 */
        /* <DEDUP_REMOVED lines=9> */
[----:B0-----:R-:W2:Y:S02]  /*148c00*/  LDL.LU.64 R8, [R1+0x6198] ;  /* 0x0061980001087983 */ /* 0x001ea40000300a00 */
[----:B--2---:R-:W-:-:S02]  /*148c10*/  F2FP.SATFINITE.E4M3.F32.PACK_AB_MERGE_C R8, R8, R9, RZ ;  /* 0x000000090808723e */ /* 0x004fc400048070ff */
[----:B------:R-:W2:Y:S04]  /*148c20*/  LDL.LU R9, [R1+0x6194] ;  /* 0x0061940001097983 */ /* 0x000ea80000300800 */
[----:B------:R0:W-:Y:S04]  /*148c30*/  STL [R1+0x1dc0], R8 ;  /* 0x001dc00801007387 */ /* 0x0001e80000100800 */
[----:B0-----:R-:W3:Y:S01]  /*148c40*/  LDL.LU R8, [R1+0x6190] ;  /* 0x0061900001087983 */ /* 0x001ee20000300800 */
[----:B------:R-:W-:-:S05]  /*148c50*/  F2FP.SATFINITE.E4M3.F32.PACK_AB_MERGE_C R11, R11, R10, RZ ;  /* 0x0000000a0b0b723e */ /* 0x000fca00048070ff */
[----:B------:R0:W-:Y:S02]  /*148c60*/  STL [R1+0x1c9c], R11 ;  /* 0x001c9c0b01007387 */ /* 0x0001e40000100800 */
[----:B0-----:R-:W-:Y:S02]  /*148c70*/  SHF.R.S32.HI R11, RZ, 0x1f, R27 ;  /* 0x0000001fff0b7819 */ /* 0x001fe4000001141b */
[----:B---3--:R-:W-:-:S05]  /*148c80*/  IADD3 R10, P1, R27, R8, RZ ;  /* 0x000000081b0a7210 */ /* 0x008fca0007f3e0ff */
[----:B--2---:R-:W-:-:S05]  /*148c90*/  IMAD.X R11, R11, 0x1, R9, P1 ;  /* 0x000000010b0b7824 */ /* 0x004fca00008e0609 */
[----:B------:R0:W-:Y:S04]  /*148ca0*/  STL.64 [R1+0xdf0], R10 ;  /* 0x000df00a01007387 */ /* 0x0001e80000100a00 */
[----:B0-----:R-:W2:Y:S01]  /*148cb0*/  LDL.LU.64 R10, [R1+0x6188] ;  /* 0x00618800010a7983 */ /* 0x001ea20000300a00 */
[----:B------:R-:W-:Y:S02]  /*148cc0*/  F2FP.SATFINITE.E4M3.F32.PACK_AB_MERGE_C R19, R19, R2, RZ ;  /* 0x000000021313723e */ /* 0x000fe400048070ff */
[----:B----4-:R-:W-:Y:S01]  /*148cd0*/  F2FP.SATFINITE.E4M3.F32.PACK_AB_MERGE_C R13, R13, R12, RZ ;  /* 0x0000000c0d0d723e */ /* 0x010fe200048070ff */
[----:B------:R-:W3:Y:S04]  /*148ce0*/  LDL.LU R2, [R1+0x6184] ;  /* 0x0061840001027983 */ /* 0x000ee80000300800 */
[----:B------:R0:W-:Y:S04]  /*148cf0*/  STL [R1+0x1e54], R19 ;  /* 0x001e541301007387 */ /* 0x0001e80000100800 */
[----:B0-----:R-:W4:Y:S04]  /*148d00*/  LDL.LU R19, [R1+0x6180] ;  /* 0x0061800001137983 */ /* 0x001f280000300800 */
[----:B------:R0:W-:Y:S02]  /*148d10*/  STL [R1+0x1c98], R13 ;  /* 0x001c980d01007387 */ /* 0x0001e40000100800 */
[----:B0-----:R-:W-:-:S02]  /*148d20*/  SHF.R.S32.HI R13, RZ, 0x1f, R27 ;  /* 0x0000001fff0d7819 */ /* 0x001fc4000001141b */
[----:B--2---:R-:W-:-:S05]  /*148d30*/  IADD3 R12, P1, R27, R10, RZ ;  /* 0x0000000a1b0c7210 */ /* 0x004fca0007f3e0ff */
[----:B------:R-:W-:-:S05]  /*148d40*/  IMAD.X R13, R13, 0x1, R11, P1 ;  /* 0x000000010d0d7824 */ /* 0x000fca00008e060b */
[----:B------:R0:W-:Y:S04]  /*148d50*/  STL.64 [R1+0xde8], R12 ;  /* 0x000de80c01007387 */ /* 0x0001e80000100a00 */
[----:B0-----:R-:W2:Y:S01]  /*148d60*/  LDL.LU.64 R12, [R1+0x6178] ;  /* 0x00617800010c7983 */ /* 0x001ea20000300a00 */
[----:B------:R-:W-:-:S05]  /*148d70*/  F2FP.SATFINITE.E4M3.F32.PACK_AB_MERGE_C R15, R15, R14, RZ ;  /* 0x0000000e0f0f723e */ /* 0x000fca00048070ff */
[----:B------:R0:W-:Y:S01]  /*148d80*/  STL [R1+0x1c90], R15 ;  /* 0x001c900f01007387 */ /* 0x0001e20000100800 */
[----:B------:R-:W-:Y:S02]  /*148d90*/  F2FP.SATFINITE.E4M3.F32.PACK_AB_MERGE_C R26, R26, R3, RZ ;  /* 0x000000031a1a723e */ /* 0x000fe400048070ff */
[----:B0-----:R-:W-:Y:S02]  /*148da0*/  SHF.R.S32.HI R15, RZ, 0x1f, R27 ;  /* 0x0000001fff0f7819 */ /* 0x001fe4000001141b */
[----:B------:R-:W-:Y:S02]  /*148db0*/  F2FP.SATFINITE.E4M3.F32.PACK_AB_MERGE_C R20, R17, R20, RZ ;  /* 0x000000141114723e */ /* 0x000fe400048070ff */
[----:B------:R-:W-:Y:S02]  /*148dc0*/  F2FP.SATFINITE.E4M3.F32.PACK_AB_MERGE_C R21, R25, R21, RZ ;  /* 0x000000151915723e */ /* 0x000fe400048070ff */
[----:B------:R-:W-:Y:S02]  /*148dd0*/  F2FP.SATFINITE.E4M3.F32.PACK_AB_MERGE_C R0, R0, R24, RZ ;  /* 0x000000180000723e */ /* 0x000fe400048070ff */
[----:B--2---:R-:W-:-:S05]  /*148de0*/  IADD3 R14, P1, R27, R12, RZ ;  /* 0x0000000c1b0e7210 */ /* 0x004fca0007f3e0ff */
[----:B------:R-:W-:-:S05]  /*148df0*/  IMAD.X R15, R15, 0x1, R13, P1 ;  /* 0x000000010f0f7824 */ /* 0x000fca00008e060d */
[----:B------:R0:W-:Y:S01]  /*148e00*/  STL.64 [R1+0xde0], R14 ;  /* 0x000de00e01007387 */ /* 0x0001e20000100a00 */
[----:B------:R-:W-:Y:S01]  /*148e10*/  VIADD R27, R27, UR6 ;  /* 0x000000061b1b7c36 */ /* 0x000fe20008000000 */
[----:B------:R-:W-:Y:S01]  /*148e20*/  F2FP.SATFINITE.E4M3.F32.PACK_AB_MERGE_C R5, R5, R4, RZ ;  /* 0x000000040505723e */ /* 0x000fe200048070ff */
[----:B------:R-:W-:Y:S01]  /*148e30*/  ULDC UR6, c[0x0][0x248] ;  /* 0x0000920000067ab9 */ /* 0x000fe20000000800 */
[----:B0-----:R-:W2:Y:S04]  /*148e40*/  LDL.LU.64 R14, [R1+0x6170] ;  /* 0x00617000010e7983 */ /* 0x001ea80000300a00 */
[----:B------:R-:W3:Y:S04]  /*148e50*/  LDL.LU R3, [R1+0x616c] ;  /* 0x00616c0001037983 */ /* 0x000ee80000300800 */
[----:B------:R0:W-:Y:S04]  /*148e60*/  STL [R1+0x1df0], R26 ;  /* 0x001df01a01007387 */ /* 0x0001e80000100800 */
[----:B0-----:R-:W4:Y:S04]  /*148e70*/  LDL.LU R26, [R1+0x6168] ;  /* 0x00616800011a7983 */ /* 0x001f280000300800 */
[----:B------:R-:W2:Y:S04]  /*148e80*/  LDL.LU R17, [R1+0x7f4] ;  /* 0x0007f40001117983 */ /* 0x000ea80000300800 */
[----:B------:R0:W-:Y:S04]  /*148e90*/  STL [R1+0x1c88], R20 ;  /* 0x001c881401007387 */ /* 0x0001e80000100800 */
[----:B------:R-:W3:Y:S04]  /*148ea0*/  LDL.LU R25, [R1+0x20c] ;  /* 0x00020c0001197983 */ /* 0x000ee80000300800 */
[----:B------:R1:W-:Y:S01]  /*148eb0*/  STL [R1+0x1e08], R21 ;  /* 0x001e081501007387 */ /* 0x0003e20000100800 */
[----:B0-----:R-:W-:-:S02]  /*148ec0*/  IADD3 R20, P1, R27, R6, RZ ;  /* 0x000000061b147210 */ /* 0x001fc40007f3e0ff */
[----:B-1----:R-:W-:-:S05]  /*148ed0*/  SHF.R.S32.HI R21, RZ, 0x1f, R27 ;  /* 0x0000001fff157819 */ /* 0x002fca000001141b */
[----:B------:R-:W-:-:S05]  /*148ee0*/  IMAD.X R21, R21, 0x1, R7, P1 ;  /* 0x0000000115157824 */ /* 0x000fca00008e0607 */
[----:B------:R0:W-:Y:S04]  /*148ef0*/  STL.64 [R1+0xdd8], R20 ;  /* 0x000dd81401007387 */ /* 0x0001e80000100a00 */
[----:B0-----:R-:W3:Y:S04]  /*148f00*/  LDL.LU.64 R20, [R1+0x6160] ;  /* 0x0061600001147983 */ /* 0x001ee80000300a00 */
[----:B------:R-:W3:Y:S04]  /*148f10*/  LDL.LU R24, [R1+0x615c] ;  /* 0x00615c0001187983 */ /* 0x000ee80000300800 */
[----:B------:R0:W-:Y:S04]  /*148f20*/  STL [R1+0x1c68], R0 ;  /* 0x001c680001007387 */ /* 0x0001e80000100800 */
[----:B0-----:R-:W2:Y:S01]  /*148f30*/  LDL.LU R0, [R1+0x6158] ;  /* 0x0061580001007983 */ /* 0x001ea20000300800 */
[----:B------:R-:W-:-:S03]  /*148f40*/  IADD3 R4, P1, R27, R8, RZ ;  /* 0x000000081b047210 */ /* 0x000fc60007f3e0ff */
[----:B------:R0:W-:Y:S01]  /*148f50*/  STL [R1+0x1c6c], R5 ;  /* 0x001c6c0501007387 */ /* 0x0001e20000100800 */
[----:B------:R-:W-:Y:S02]  /*148f60*/  F2FP.SATFINITE.E4M3.F32.PACK_AB_MERGE_C R23, R23, R22, RZ ;  /* 0x000000161717723e */ /* 0x000fe400048070ff */
[----:B0-----:R-:W-:Y:S02]  /*148f70*/  SHF.R.S32.HI R5, RZ, 0x1f, R27 ;  /* 0x0000001fff057819 */ /* 0x001fe4000001141b */
[----:B------:R-:W-:-:S03]  /*148f80*/  F2FP.SATFINITE.E4M3.F32.PACK_AB_MERGE_C R22, R29, R28, RZ ;  /* 0x0000001c1d16723e */ /* 0x000fc600048070ff */
[----:B------:R-:W-:Y:S01]  /*148f90*/  IMAD.X R5, R5, 0x1, R9, P1 ;  /* 0x0000000105057824 */ /* 0x000fe200008e0609 */
[----:B------:R-:W-:Y:S02]  /*148fa0*/  LOP3.LUT R28, R16, 0xffff, RZ, 0xc0, !PT ;  /* 0x0000ffff101c7812 */ /* 0x000fe400078ec0ff */
[----:B------:R-:W-:Y:S02]  /*148fb0*/  LOP3.LUT R29, R18, 0xffff, RZ, 0xc0, !PT ;  /* 0x0000ffff121d7812 */ /* 0x000fe400078ec0ff */
[----:B------:R0:W-:Y:S04]  /*148fc0*/  STL.64 [R1+0xdd0], R4 ;  /* 0x000dd00401007387 */ /* 0x0001e80000100a00 */
[----:B0-----:R-:W3:Y:S04]  /*148fd0*/  LDL.LU.64 R4, [R1+0x6150] ;  /* 0x0061500001047983 */ /* 0x001ee80000300a00 */
[----:B------:R-:W-:Y:S04]  /*148fe0*/  STL [R1+0x1c44], R23 ;  /* 0x001c441701007387 */ /* 0x000fe80000100800 */
[----:B------:R0:W-:Y:S02]  /*148ff0*/  STL [R1+0x1e24], R22 ;  /* 0x001e241601007387 */ /* 0x0001e40000100800 */
[----:B0-----:R-:W-:-:S02]  /*149000*/  PRMT R22, R28, 0x3340, R29 ;  /* 0x000033401c167816 */ /* 0x001fc4000000001d */
[----:B------:R-:W-:Y:S02]  /*149010*/  SHF.R.U32.HI R28, RZ, 0x8, R28 ;  /* 0x00000008ff1c7819 */ /* 0x000fe4000001161c */
[----:B------:R-:W-:Y:S02]  /*149020*/  SHF.R.U32.HI R29, RZ, 0x8, R29 ;  /* 0x00000008ff1d7819 */ /* 0x000fe4000001161d */
[----:B------:R-:W-:Y:S02]  /*149030*/  LOP3.LUT R28, R28, 0xffff, RZ, 0xc0, !PT ;  /* 0x0000ffff1c1c7812 */ /* 0x000fe400078ec0ff */
[----:B------:R-:W-:-:S04]  /*149040*/  LOP3.LUT R29, R29, 0xffff, RZ, 0xc0, !PT ;  /* 0x0000ffff1d1d7812 */ /* 0x000fc800078ec0ff */
[----:B------:R-:W-:Y:S02]  /*149050*/  PRMT R29, R28, 0x3340, R29 ;  /* 0x000033401c1d7816 */ /* 0x000fe4000000001d */
[----:B----4-:R-:W-:Y:S02]  /*149060*/  LOP3.LUT R16, R26, 0xffff, RZ, 0xc0, !PT ;  /* 0x0000ffff1a107812 */ /* 0x010fe400078ec0ff */
[----:B------:R-:W4:Y:S04]  /*149070*/  LDL.LU R26, [R1+0x6148] ;  /* 0x00614800011a7983 */ /* 0x000f280000300800 */
[----:B------:R-:W4:Y:S01]  /*149080*/  LDL.LU R18, [R1+0x610] ;  /* 0x0006100001127983 */ /* 0x000f220000300800 */
[----:B--2---:R-:W-:-:S04]  /*149090*/  PRMT R23, R16, 0x3340, R0 ;  /* 0x0000334010177816 */ /* 0x004fc80000000000 */
[----:B------:R-:W-:Y:S02]  /*1490a0*/  PRMT R23, R22, 0x5410, R23 ;  /* 0x0000541016177816 */ /* 0x000fe40000000017 */
[----:B------:R-:W-:-:S03]  /*1490b0*/  IADD3 R22, P1, R27, R10, RZ ;  /* 0x0000000a1b167210 */ /* 0x000fc60007f3e0ff */
[----:B------:R0:W-:Y:S02]  /*1490c0*/  STL [R1+0x20a8], R23 ;  /* 0x0020a81701007387 */ /* 0x0001e40000100800 */
[----:B0-----:R-:W-:-:S05]  /*1490d0*/  SHF.R.S32.HI R23, RZ, 0x1f, R27 ;  /* 0x0000001fff177819 */ /* 0x001fca000001141b */
[----:B------:R-:W-:Y:S01]  /*1490e0*/  IMAD.X R23, R23, 0x1, R11, P1 ;  /* 0x0000000117177824 */ /* 0x000fe200008e060b */
[----:B------:R-:W-:-:S04]  /*1490f0*/  IADD3 R28, P1, R27, R12, RZ ;  /* 0x0000000c1b1c7210 */ /* 0x000fc80007f3e0ff */
[----:B------:R0:W-:Y:S01]  /*149100*/  STL.64 [R1+0xdc0], R22 ;  /* 0x000dc01601007387 */ /* 0x0001e20000100a00 */
[----:B------:R-:W-:-:S03]  /*149110*/  SHF.R.U32.HI R16, RZ, 0x8, R16 ;  /* 0x00000008ff107819 */ /* 0x000fc60000011610 */
[----:B0-----:R-:W2:Y:S04]  /*149120*/  LDL.LU.64 R22, [R1+0x6140] ;  /* 0x0061400001167983 */ /* 0x001ea80000300a00 */
[----:B------:R0:W-:Y:S01]  /*149130*/  STL [R1+0x1850], R29 ;  /* 0x0018501d01007387 */ /* 0x0001e20000100800 */
[----:B------:R-:W-:Y:S02]  /*149140*/  LOP3.LUT R16, R16, 0xffff, RZ, 0xc0, !PT ;  /* 0x0000ffff10107812 */ /* 0x000fe400078ec0ff */
[----:B0-----:R-:W-:-:S05]  /*149150*/  SHF.R.S32.HI R29, RZ, 0x1f, R27 ;  /* 0x0000001fff1d7819 */ /* 0x001fca000001141b */
[----:B------:R-:W-:-:S05]  /*149160*/  IMAD.X R29, R29, 0x1, R13, P1 ;  /* 0x000000011d1d7824 */ /* 0x000fca00008e060d */
[----:B------:R0:W-:Y:S02]  /*149170*/  STL.64 [R1+0xdc8], R28 ;  /* 0x000dc81c01007387 */ /* 0x0001e40000100a00 */
[----:B0-----:R-:W-:Y:S02]  /*149180*/  PRMT R28, R16, 0x3340, R0 ;  /* 0x00003340101c7816 */ /* 0x001fe40000000000 */
[----:B------:R-:W-:Y:S02]  /*149190*/  LOP3.LUT R16, R17, 0xffff, RZ, 0xc0, !PT ;  /* 0x0000ffff11107812 */ /* 0x000fe400078ec0ff */
[----:B---3--:R-:W-:Y:S01]  /*1491a0*/  LOP3.LUT R17, R25, 0xffff, RZ, 0xc0, !PT ;  /* 0x0000ffff19117812 */ /* 0x008fe200078ec0ff */
[----:B------:R0:W-:Y:S04]  /*1491b0*/  STL [R1+0x698], R28 ;  /* 0x0006981c01007387 */ /* 0x0001e80000100800 */
[----:B------:R-:W3:Y:S01]  /*1491c0*/  LDL.LU R25, [R1+0x614] ;  /* 0x0006140001197983 */ /* 0x000ee20000300800 */
[----:B------:R-:W-:-:S02]  /*1491d0*/  LOP3.LUT R3, R3, 0xffff, RZ, 0xc0, !PT ;  /* 0x0000ffff03037812 */ /* 0x000fc400078ec0ff */
[--C-:B0-----:R-:W-:Y:S02]  /*1491e0*/  PRMT R28, R16, 0x3340, R17.reuse ;  /* 0x00003340101c7816 */ /* 0x101fe40000000011 */
[----:B------:R-:W-:Y:S02]  /*1491f0*/  SHF.R.U32.HI R16, RZ, 0x8, R16 ;  /* 0x00000008ff107819 */ /* 0x000fe40000011610 */
[----:B------:R-:W-:Y:S02]  /*149200*/  SHF.R.U32.HI R17, RZ, 0x8, R17 ;  /* 0x00000008ff117819 */ /* 0x000fe40000011611 */
[----:B------:R-:W-:Y:S02]  /*149210*/  PRMT R29, R3, 0x3340, R0 ;  /* 0x00003340031d7816 */ /* 0x000fe40000000000 */
[----:B------:R-:W-:Y:S02]  /*149220*/  LOP3.LUT R16, R16, 0xffff, RZ, 0xc0, !PT ;  /* 0x0000ffff10107812 */ /* 0x000fe400078ec0ff */
[----:B------:R-:W-:-:S02]  /*149230*/  LOP3.LUT R17, R17, 0xffff, RZ, 0xc0, !PT ;  /* 0x0000ffff11117812 */ /* 0x000fc400078ec0ff */
[----:B------:R-:W-:Y:S02]  /*149240*/  SHF.R.U32.HI R3, RZ, 0x8, R3 ;  /* 0x00000008ff037819 */ /* 0x000fe40000011603 */
[----:B------:R-:W-:Y:S02]  /*149250*/  PRMT R28, R28, 0x5410, R29 ;  /* 0x000054101c1c7816 */ /* 0x000fe4000000001d */
[----:B------:R-:W-:Y:S02]  /*149260*/  PRMT R17, R16, 0x3340, R17 ;  /* 0x0000334010117816 */ /* 0x000fe40000000011 */
[----:B------:R-:W-:Y:S01]  /*149270*/  LOP3.LUT R3, R3, 0xffff, RZ, 0xc0, !PT ;  /* 0x0000ffff03037812 */ /* 0x000fe200078ec0ff */
[----:B------:R0:W-:Y:S01]  /*149280*/  STL [R1+0x20a4], R28 ;  /* 0x0020a41c01007387 */ /* 0x0001e20000100800 */
[----:B------:R-:W-:Y:S02]  /*149290*/  LOP3.LUT R16, R2, 0xffff, RZ, 0xc0, !PT ;  /* 0x0000ffff02107812 */ /* 0x000fe400078ec0ff */
[--C-:B------:R-:W-:Y:S01]  /*1492a0*/  PRMT R3, R3, 0x3340, R0.reuse ;  /* 0x0000334003037816 */ /* 0x100fe20000000000 */
[----:B------:R4:W-:Y:S01]  /*1492b0*/  STL [R1+0x1854], R17 ;  /* 0x0018541101007387 */ /* 0x0009e20000100800 */
[----:B------:R-:W-:Y:S01]  /*1492c0*/  VIADD R27, R27, UR6 ;  /* 0x000000061b1b7c36 */ /* 0x000fe20008000000 */
[----:B------:R-:W-:Y:S01]  /*1492d0*/  LOP3.LUT R15, R15, 0xffff, RZ, 0xc0, !PT ;  /* 0x0000ffff0f0f7812 */ /* 0x000fe200078ec0ff */
[----:B------:R-:W-:Y:S01]  /*1492e0*/  ULDC UR6, c[0x0][0x248] ;  /* 0x0000920000067ab9 */ /* 0x000fe20000000800 */
[----:B------:R1:W-:Y:S01]  /*1492f0*/  STL [R1+0x68c], R3 ;  /* 0x00068c0301007387 */ /* 0x0003e20000100800 */
[----:B0-----:R-:W-:-:S02]  /*149300*/  PRMT R28, R16, 0x3340, R0 ;  /* 0x00003340101c7816 */ /* 0x001fc40000000000 */
[----:B------:R-:W-:-:S04]  /*149310*/  SHF.R.U32.HI R16, RZ, 0x8, R16 ;  /* 0x00000008ff107819 */ /* 0x000fc80000011610 */
[----:B------:R-:W-:Y:S02]  /*149320*/  LOP3.LUT R16, R16, 0xffff, RZ, 0xc0, !PT ;  /* 0x0000ffff10107812 */ /* 0x000fe400078ec0ff */
[----:B----4-:R-:W-:Y:S02]  /*149330*/  LOP3.LUT R17, R18, 0xffff, RZ, 0xc0, !PT ;  /* 0x0000ffff12117812 */ /* 0x010fe400078ec0ff */
[----:B------:R-:W-:Y:S02]  /*149340*/  LOP3.LUT R18, R26, 0xffff, RZ, 0xc0, !PT ;  /* 0x0000ffff1a127812 */ /* 0x000fe400078ec0ff */
[----:B------:R-:W4:Y:S02]  /*149350*/  LDL.LU R26, [R1+0x613c] ;  /* 0x00613c00011a7983 */ /* 0x000f240000300800 */
[--C-:B-1----:R-:W-:Y:S02]  /*149360*/  PRMT R3, R17, 0x3340, R18.reuse ;  /* 0x0000334011037816 */ /* 0x102fe40000000012 */
[----:B------:R-:W-:Y:S01]  /*149370*/  SHF.R.U32.HI R17, RZ, 0x8, R17 ;  /* 0x00000008ff117819 */ /* 0x000fe20000011611 */
[----:B------:R-:W4:Y:S01]  /*149380*/  LDL.LU R2, [R1+0xbb0] ;  /* 0x000bb00001027983 */ /* 0x000f220000300800 */
[----:B------:R-:W-:-:S02]  /*149390*/  SHF.R.U32.HI R18, RZ, 0x8, R18 ;  /* 0x00000008ff127819 */ /* 0x000fc40000011612 */
[----:B------:R-:W-:Y:S02]  /*1493a0*/  PRMT R29, R3, 0x5410, R28 ;  /* 0x00005410031d7816 */ /* 0x000fe4000000001c */
[----:B------:R-:W-:Y:S02]  /*1493b0*/  SHF.R.S32.HI R3, RZ, 0x1f, R27 ;  /* 0x0000001fff037819 */ /* 0x000fe4000001141b */
[----:B------:R-:W-:Y:S02]  /*1493c0*/  IADD3 R28, P1, R27, R6, RZ ;  /* 0x000000061b1c7210 */ /* 0x000fe40007f3e0ff */
[----:B------:R-:W-:Y:S02]  /*1493d0*/  LOP3.LUT R17, R17, 0xffff, RZ, 0xc0, !PT ;  /* 0x0000ffff11117812 */ /* 0x000fe400078ec0ff */
[----:B------:R-:W-:Y:S01]  /*1493e0*/  LOP3.LUT R18, R18, 0xffff, RZ, 0xc0, !PT ;  /* 0x0000ffff12127812 */ /* 0x000fe200078ec0ff */
[----:B------:R0:W-:Y:S03]  /*1493f0*/  STL [R1+0x20a0], R29 ;  /* 0x0020a01d01007387 */ /* 0x0001e60000100800 */
[----:B------:R-:W-:-:S02]  /*149400*/  PRMT R18, R17, 0x3340, R18 ;  /* 0x0000334011127816 */ /* 0x000fc40000000012 */
[----:B------:R-:W-:Y:S01]  /*149410*/  PRMT R17, R16, 0x3340, R0 ;  /* 0x0000334010117816 */ /* 0x000fe20000000000 */
[----:B0-----:R-:W-:-:S05]  /*149420*/  IMAD.X R29, R3, 0x1, R7, P1 ;  /* 0x00000001031d7824 */ /* 0x001fca00008e0607 */
[----:B------:R-:W-:Y:S04]  /*149430*/  STL.64 [R1+0xdb8], R28 ;  /* 0x000db81c01007387 */ /* 0x000fe80000100a00 */
[----:B------:R-:W-:Y:S04]  /*149440*/  STL [R1+0x185c], R18 ;  /* 0x00185c1201007387 */ /* 0x000fe80000100800 */
[----:B------:R2:W-:Y:S02]  /*149450*/  STL [R1+0x688], R17 ;  /* 0x0006881101007387 */ /* 0x0005e40000100800 */
[----:B--2---:R-:W-:-:S02]  /*149460*/  LOP3.LUT R17, R23, 0xffff, RZ, 0xc0, !PT ;  /* 0x0000ffff17117812 */ /* 0x004fc400078ec0ff */
[----:B------:R-:W2:Y:S01]  /*149470*/  LDL.LU R23, [R1+0x6138] ;  /* 0x0061380001177983 */ /* 0x000ea20000300800 */
[----:B---3--:R-:W-:Y:S02]  /*149480*/  LOP3.LUT R16, R25, 0xffff, RZ, 0xc0, !PT ;  /* 0x0000ffff19107812 */ /* 0x008fe400078ec0ff */
[----:B------:R-:W-:Y:S02]  /*149490*/  PRMT R25, R15, 0x3340, R0 ;  /* 0x000033400f197816 */ /* 0x000fe40000000000 */
[----:B------:R-:W-:-:S04]  /*1494a0*/  PRMT R18, R16, 0x3340, R17 ;  /* 0x0000334010127816 */ /* 0x000fc80000000011 */
[----:B------:R-:W-:-:S05]  /*1494b0*/  PRMT R18, R18, 0x5410, R25 ;  /* 0x0000541012127816 */ /* 0x000fca0000000019 */
[----:B------:R0:W-:Y:S04]  /*1494c0*/  STL [R1+0x209c], R18 ;  /* 0x00209c1201007387 */ /* 0x0001e80000100800 */
[----:B0-----:R-:W3:Y:S04]  /*1494d0*/  LDL.LU R18, [R1+0xbb4] ;  /* 0x000bb40001127983 */ /* 0x001ee80000300800 */
[----:B------:R-:W3:Y:S01]  /*1494e0*/  LDL.LU R25, [R1+0xf4] ;  /* 0x0000f40001197983 */ /* 0x000ee20000300800 */
[----:B------:R-:W-:Y:S02]  /*1494f0*/  SHF.R.U32.HI R16, RZ, 0x8, R16 ;  /* 0x00000008ff107819 */ /* 0x000fe40000011610 */
[----:B------:R-:W-:-:S02]  /*149500*/  SHF.R.U32.HI R17, RZ, 0x8, R17 ;  /* 0x00000008ff117819 */ /* 0x000fc40000011611 */
[----:B------:R-:W-:Y:S02]  /*149510*/  SHF.R.U32.HI R15, RZ, 0x8, R15 ;  /* 0x00000008ff0f7819 */ /* 0x000fe4000001160f */
[----:B------:R-:W-:Y:S02]  /*149520*/  IADD3 R28, P1, R27, R8, RZ ;  /* 0x000000081b1c7210 */ /* 0x000fe40007f3e0ff */
[----:B------:R-:W-:Y:S02]  /*149530*/  LOP3.LUT R16, R16, 0xffff, RZ, 0xc0, !PT ;  /* 0x0000ffff10107812 */ /* 0x000fe400078ec0ff */
[----:B------:R-:W-:Y:S02]  /*149540*/  LOP3.LUT R17, R17, 0xffff, RZ, 0xc0, !PT ;  /* 0x0000ffff11117812 */ /* 0x000fe400078ec0ff */
[----:B------:R-:W-:Y:S01]  /*149550*/  LOP3.LUT R15, R15, 0xffff, RZ, 0xc0, !PT ;  /* 0x0000ffff0f0f7812 */ /* 0x000fe200078ec0ff */
[----:B------:R-:W-:Y:S01]  /*149560*/  IMAD.X R29, R3, 0x1, R9, P1 ;  /* 0x00000001031d7824 */ /* 0x000fe200008e0609 */
[----:B------:R-:W-:-:S02]  /*149570*/  PRMT R17, R16, 0x3340, R17 ;  /* 0x0000334010117816 */ /* 0x000fc40000000011 */
[----:B------:R-:W-:Y:S02]  /*149580*/  PRMT R16, R15, 0x3340, R0 ;  /* 0x000033400f107816 */ /* 0x000fe40000000000 */
[----:B------:R0:W-:Y:S04]  /*149590*/  STL.64 [R1+0xdb0], R28 ;  /* 0x000db01c01007387 */ /* 0x0001e80000100a00 */
[----:B------:R-:W-:Y:S04]  /*1495a0*/  STL [R1+0x1858], R17 ;  /* 0x0018581101007387 */ /* 0x000fe80000100800 */
[----:B------:R2:W-:Y:S01]  /*1495b0*/  STL [R1+0x67c], R16 ;  /* 0x00067c1001007387 */ /* 0x0005e20000100800 */
[----:B0-----:R-:W-:-:S05]  /*1495c0*/  IADD3 R28, P1, R27, R10, RZ ;  /* 0x0000000a1b1c7210 */ /* 0x001fca0007f3e0ff */
[----:B------:R-:W-:Y:S01]  /*1495d0*/  IMAD.X R29, R3, 0x1, R11, P1 ;  /* 0x00000001031d7824 */ /* 0x000fe200008e060b */
[----:B----4-:R-:W-:Y:S02]  /*1495e0*/  LOP3.LUT R15, R2, 0xffff, RZ, 0xc0, !PT ;  /* 0x0000ffff020f7812 */ /* 0x010fe400078ec0ff */
[----:B------:R-:W-:Y:S02]  /*1495f0*/  LOP3.LUT R2, R24, 0xffff, RZ, 0xc0, !PT ;  /* 0x0000ffff18027812 */ /* 0x000fe400078ec0ff */
[----:B--2---:R-:W-:-:S04]  /*149600*/  LOP3.LUT R16, R23, 0xffff, RZ, 0xc0, !PT ;  /* 0x0000ffff17107812 */ /* 0x004fc800078ec0ff */
[--C-:B------:R-:W-:Y:S02]  /*149610*/  PRMT R17, R15, 0x3340, R16.reuse ;  /* 0x000033400f117816 */ /* 0x100fe40000000010 */
[----:B------:R-:W-:Y:S02]  /*149620*/  SHF.R.U32.HI R15, RZ, 0x8, R15 ;  /* 0x00000008ff0f7819 */ /* 0x000fe4000001160f */
[----:B------:R-:W-:Y:S02]  /*149630*/  SHF.R.U32.HI R16, RZ, 0x8, R16 ;  /* 0x00000008ff107819 */ /* 0x000fe40000011610 */
[----:B------:R-:W-:Y:S02]  /*149640*/  PRMT R23, R2, 0x3340, R0 ;  /* 0x0000334002177816 */ /* 0x000fe40000000000 */
[----:B------:R-:W-:Y:S02]  /*149650*/  LOP3.LUT R15, R15, 0xffff, RZ, 0xc0, !PT ;  /* 0x0000ffff0f0f7812 */ /* 0x000fe400078ec0ff */
[----:B------:R-:W-:-:S02]  /*149660*/  LOP3.LUT R16, R16, 0xffff, RZ, 0xc0, !PT ;  /* 0x0000ffff10107812 */ /* 0x000fc400078ec0ff */
[----:B------:R-:W-:Y:S02]  /*149670*/  PRMT R17, R17, 0x5410, R23 ;  /* 0x0000541011117816 */ /* 0x000fe40000000017 */
[----:B------:R-:W-:Y:S02]  /*149680*/  PRMT R23, R15, 0x3340, R16 ;  /* 0x000033400f177816 */ /* 0x000fe40000000010 */
[----:B------:R-:W-:Y:S02]  /*149690*/  SHF.R.U32.HI R2, RZ, 0x8, R2 ;  /* 0x00000008ff027819 */ /* 0x000fe40000011602 */
[----:B------:R-:W-:Y:S01]  /*1496a0*/  IADD3 R16, P1, R27, R12, RZ ;  /* 0x0000000c1b107210 */ /* 0x000fe20007f3e0ff */
[----:B------:R0:W-:Y:S01]  /*1496b0*/  STL [R1+0x2098], R17 ;  /* 0x0020981101007387 */ /* 0x0001e20000100800 */
[----:B------:R-:W-:-:S03]  /*1496c0*/  LOP3.LUT R2, R2, 0xffff, RZ, 0xc0, !PT ;  /* 0x0000ffff02027812 */ /* 0x000fc600078ec0ff */
[----:B------:R1:W-:Y:S01]  /*1496d0*/  STL.64 [R1+0xda0], R28 ;  /* 0x000da01c01007387 */ /* 0x0003e20000100a00 */
[----:B------:R-:W-:Y:S01]  /*1496e0*/  PRMT R15, R2, 0x3340, R0 ;  /* 0x00003340020f7816 */ /* 0x000fe20000000000 */
[----:B0-----:R-:W-:Y:S02]  /*1496f0*/  IMAD.X R17, R3, 0x1, R13, P1 ;  /* 0x0000000103117824 */ /* 0x001fe400008e060d */
[----:B-1----:R-:W2:Y:S04]  /*149700*/  LDL.LU R28, [R1+0x48] ;  /* 0x00004800011c7983 */ /* 0x002ea80000300800 */
[----:B------:R-:W4:Y:S04]  /*149710*/  LDL.LU R24, [R1+0x800] ;  /* 0x0008000001187983 */ /* 0x000f280000300800 */
[----:B------:R-:W4:Y:S04]  /*149720*/  LDL.LU R29, [R1+0x22c] ;  /* 0x00022c00011d7983 */ /* 0x000f280000300800 */
[----:B------:R-:W-:Y:S04]  /*149730*/  STL [R1+0x6044], R23 ;  /* 0x0060441701007387 */ /* 0x000fe80000100800 */
[----:B------:R0:W-:Y:S04]  /*149740*/  STL.64 [R1+0xda8], R16 ;  /* 0x000da81001007387 */ /* 0x0001e80000100a00 */
[----:B0-----:R-:W4:Y:S01]  /*149750*/  LDL.LU R16, [R1+0x6134] ;  /* 0x0061340001107983 */ /* 0x001f220000300800 */
[----:B---3--:R-:W-:-:S02]  /*149760*/  LOP3.LUT R3, R18, 0xffff, RZ, 0xc0, !PT ;  /* 0x0000ffff12037812 */ /* 0x008fc400078ec0ff */
[----:B------:R-:W-:Y:S01]  /*149770*/  LOP3.LUT R2, R25, 0xffff, RZ, 0xc0, !PT ;  /* 0x0000ffff19027812 */ /* 0x000fe200078ec0ff */
[----:B------:R0:W-:Y:S03]  /*149780*/  STL [R1+0x678], R15 ;  /* 0x0006780f01007387 */ /* 0x0001e60000100800 */
[----:B------:R-:W-:Y:S02]  /*149790*/  PRMT R18, R2, 0x3340, R0 ;  /* 0x0000334002127816 */ /* 0x000fe40000000000 */
[----:B0-----:R-:W-:-:S04]  /*1497a0*/  LOP3.LUT R15, R26, 0xffff, RZ, 0xc0, !PT ;  /* 0x0000ffff1a0f7812 */ /* 0x001fc800078ec0ff */
[----:B------:R-:W-:Y:S02]  /*1497b0*/  PRMT R17, R3, 0x3340, R15 ;  /* 0x0000334003117816 */ /* 0x000fe4000000000f */
[----:B------:R-:W-:Y:S02]  /*1497c0*/  SHF.R.U32.HI R3, RZ, 0x8, R3 ;  /* 0x00000008ff037819 */ /* 0x000fe40000011603 */
[----:B------:R-:W-:Y:S02]  /*1497d0*/  SHF.R.U32.HI R23, RZ, 0x8, R15 ;  /* 0x00000008ff177819 */ /* 0x000fe4000001160f */
[----:B------:R-:W-:Y:S02]  /*1497e0*/  PRMT R17, R17, 0x5410, R18 ;  /* 0x0000541011117816 */ /* 0x000fe40000000012 */
[----:B------:R-:W-:Y:S02]  /*1497f0*/  SHF.R.U32.HI R2, RZ, 0x8, R2 ;  /* 0x00000008ff027819 */ /* 0x000fe40000011602 */
[----:B------:R-:W-:-:S02]  /*149800*/  LOP3.LUT R15, R3, 0xffff, RZ, 0xc0, !PT ;  /* 0x0000ffff030f7812 */ /* 0x000fc400078ec0ff */
[----:B------:R-:W-:Y:S01]  /*149810*/  LOP3.LUT R23, R23, 0xffff, RZ, 0xc0, !PT ;  /* 0x0000ffff17177812 */ /* 0x000fe200078ec0ff */
[----:B------:R0:W-:Y:S01]  /*149820*/  STL [R1+0x2094], R17 ;  /* 0x0020941101007387 */ /* 0x0001e20000100800 */
[----:B------:R-:W-:Y:S02]  /*149830*/  LOP3.LUT R2, R2, 0xffff, RZ, 0xc0, !PT ;  /* 0x0000ffff02027812 */ /* 0x000fe400078ec0ff */
[----:B------:R-:W-:Y:S01]  /*149840*/  PRMT R25, R15, 0x3340, R23 ;  /* 0x000033400f197816 */ /* 0x000fe20000000017 */
[----:B0-----:R-:W3:Y:S04]  /*149850*/  LDL.LU R17, [R1+0x804] ;  /* 0x0008040001117983 */ /* 0x001ee80000300800 */
[----:B------:R-:W3:Y:S01]  /*149860*/  LDL.LU R3, [R1+0x230] ;  /* 0x0002300001037983 */ /* 0x000ee20000300800 */
[----:B------:R-:W-:-:S03]  /*149870*/  PRMT R26, R2, 0x3340, R0 ;  /* 0x00003340021a7816 */ /* 0x000fc60000000000 */
[----:B------:R-:W3:Y:S04]  /*149880*/  LDL.LU R18, [R1+0x620] ;  /* 0x0006200001127983 */ /* 0x000ee80000300800 */
[----:B------:R0:W-:Y:S04]  /*149890*/  STL [R1+0x6048], R25 ;  /* 0x0060481901007387 */ /* 0x0001e80000100800 */
[----:B------:R-:W3:Y:S01]  /*1498a0*/  LDL.LU R2, [R1+0x190] ;  /* 0x0001900001027983 */ /* 0x000ee20000300800 */
[----:B------:R-:W-:Y:S01]  /*1498b0*/  VIADD R27, R27, UR6 ;  /* 0x000000061b1b7c36 */ /* 0x000fe20008000000 */
[----:B------:R-:W-:Y:S01]  /*1498c0*/  LOP3.LUT R14, R14, 0xffff, RZ, 0xc0, !PT ;  /* 0x0000ffff0e0e7812 */ /* 0x000fe200078ec0ff */
[----:B------:R-:W-:Y:S01]  /*1498d0*/  ULDC UR6, c[0x0][0x248] ;  /* 0x0000920000067ab9 */ /* 0x000fe20000000800 */
[----:B------:R1:W-:Y:S01]  /*1498e0*/  STL [R1+0x604c], R26 ;  /* 0x00604c1a01007387 */ /* 0x0003e20000100800 */
[----:B--2---:R-:W-:-:S02]  /*1498f0*/  LOP3.LUT R15, R28, 0xffff, RZ, 0xc0, !PT ;  /* 0x0000ffff1c0f7812 */ /* 0x004fc400078ec0ff */
[----:B----4-:R-:W-:Y:S02]  /*149900*/  LOP3.LUT R24, R24, 0xffff, RZ, 0xc0, !PT ;  /* 0x0000ffff18187812 */ /* 0x010fe400078ec0ff */
[----:B0-----:R-:W-:Y:S02]  /*149910*/  LOP3.LUT R25, R29, 0xffff, RZ, 0xc0, !PT ;  /* 0x0000ffff1d197812 */ /* 0x001fe400078ec0ff */
[----:B-1----:R-:W-:Y:S02]  /*149920*/  PRMT R26, R15, 0x3340, R0 ;  /* 0x000033400f1a7816 */ /* 0x002fe40000000000 */
[--C-:B------:R-:W-:Y:S02]  /*149930*/  PRMT R23, R24, 0x3340, R25.reuse ;  /* 0x0000334018177816 */ /* 0x100fe40000000019 */
[----:B------:R-:W-:Y:S02]  /*149940*/  SHF.R.U32.HI R24, RZ, 0x8, R24 ;  /* 0x00000008ff187819 */ /* 0x000fe40000011618 */
[----:B------:R-:W-:-:S02]  /*149950*/  SHF.R.U32.HI R25, RZ, 0x8, R25 ;  /* 0x00000008ff197819 */ /* 0x000fc40000011619 */
[----:B------:R-:W-:Y:S02]  /*149960*/  PRMT R26, R23, 0x5410, R26 ;  /* 0x00005410171a7816 */ /* 0x000fe4000000001a */
[----:B------:R-:W-:Y:S02]  /*149970*/  SHF.R.U32.HI R15, RZ, 0x8, R15 ;  /* 0x00000008ff0f7819 */ /* 0x000fe4000001160f */
[----:B------:R-:W-:Y:S02]  /*149980*/  SHF.R.S32.HI R23, RZ, 0x1f, R27 ;  /* 0x0000001fff177819 */ /* 0x000fe4000001141b */
[----:B------:R-:W-:Y:S02]  /*149990*/  IADD3 R28, P1, R27, R6, RZ ;  /* 0x000000061b1c7210 */ /* 0x000fe40007f3e0ff */
[----:B------:R-:W-:Y:S02]  /*1499a0*/  LOP3.LUT R24, R24, 0xffff, RZ, 0xc0, !PT ;  /* 0x0000ffff18187812 */ /* 0x000fe400078ec0ff */
[----:B------:R-:W-:-:S02]  /*1499b0*/  LOP3.LUT R25, R25, 0xffff, RZ, 0xc0, !PT ;  /* 0x0000ffff19197812 */ /* 0x000fc400078ec0ff */
[----:B------:R-:W-:Y:S01]  /*1499c0*/  LOP3.LUT R15, R15, 0xffff, RZ, 0xc0, !PT ;  /* 0x0000ffff0f0f7812 */ /* 0x000fe200078ec0ff */
[----:B------:R-:W-:Y:S01]  /*1499d0*/  IMAD.X R29, R23, 0x1, R7, P1 ;  /* 0x00000001171d7824 */ /* 0x000fe200008e0607 */
[----:B------:R-:W-:Y:S02]  /*1499e0*/  PRMT R24, R24, 0x3340, R25 ;  /* 0x0000334018187816 */ /* 0x000fe40000000019 */
[----:B------:R-:W-:Y:S01]  /*1499f0*/  PRMT R15, R15, 0x3340, R0 ;  /* 0x000033400f0f7816 */ /* 0x000fe20000000000 */
[----:B------:R-:W-:Y:S01]  /*149a00*/  STL [R1+0x2088], R26 ;  /* 0x0020881a01007387 */ /* 0x000fe20000100800 */
[----:B------:R-:W-:-:S03]  /*149a10*/  LOP3.LUT R16, R16, 0xffff, RZ, 0xc0, !PT ;  /* 0x0000ffff10107812 */ /* 0x000fc600078ec0ff */
[----:B------:R-:W-:Y:S04]  /*149a20*/  STL.64 [R1+0xd88], R28 ;  /* 0x000d881c01007387 */ /* 0x000fe80000100a00 */
[----:B------:R-:W-:Y:S01]  /*149a30*/  STL [R1+0x6050], R24 ;  /* 0x0060501801007387 */ /* 0x000fe20000100800 */
[----:B------:R-:W-:-:S03]  /*149a40*/  PRMT R25, R16, 0x3340, R0 ;  /* 0x0000334010197816 */ /* 0x000fc60000000000 */
[----:B------:R0:W-:Y:S04]  /*149a50*/  STL [R1+0x664], R15 ;  /* 0x0006640f01007387 */ /* 0x0001e80000100800 */
[----:B0-----:R-:W2:Y:S04]  /*149a60*/  LDL.LU R15, [R1+0xc40] ;  /* 0x000c4000010f7983 */ /* 0x001ea80000300800 */
[----:B------:R-:W4:Y:S04]  /*149a70*/  LDL.LU R28, [R1+0x104] ;  /* 0x00010400011c7983 */ /* 0x000f280000300800 */
[----:B------:R-:W4:Y:S01]  /*149a80*/  LDL.LU R29, [R1+0x440] ;  /* 0x00044000011d7983 */ /* 0x000f220000300800 */
[----:B---3--:R-:W-:-:S02]  /*149a90*/  LOP3.LUT R17, R17, 0xffff, RZ, 0xc0, !PT ;  /* 0x0000ffff11117812 */ /* 0x008fc400078ec0ff */
[----:B------:R-:W-:-:S04]  /*149aa0*/  LOP3.LUT R3, R3, 0xffff, RZ, 0xc0, !PT ;  /* 0x0000ffff03037812 */ /* 0x000fc800078ec0ff */
[----:B------:R-:W-:Y:S02]  /*149ab0*/  PRMT R24, R17, 0x3340, R3 ;  /* 0x0000334011187816 */ /* 0x000fe40000000003 */
[----:B------:R-:W-:Y:S02]  /*149ac0*/  LOP3.LUT R18, R18, 0xffff, RZ, 0xc0, !PT ;  /* 0x0000ffff12127812 */ /* 0x000fe400078ec0ff */
[----:B------:R-:W-:Y:S02]  /*149ad0*/  PRMT R26, R24, 0x5410, R25 ;  /* 0x00005410181a7816 */ /* 0x000fe40000000019 */
[----:B------:R-:W-:Y:S02]  /*149ae0*/  LOP3.LUT R2, R2, 0xffff, RZ, 0xc0, !PT ;  /* 0x0000ffff02027812 */ /* 0x000fe400078ec0ff */
[----:B------:R-:W-:Y:S02]  /*149af0*/  PRMT R25, R14, 0x3340, R0 ;  /* 0x000033400e197816 */ /* 0x000fe40000000000 */
[----:B------:R-:W-:Y:S01]  /*149b00*/  PRMT R24, R18, 0x3340, R2 ;  /* 0x0000334012187816 */ /* 0x000fe20000000002 */
[----:B------:R0:W-:Y:S01]  /*149b10*/  STL [R1+0x2084], R26 ;  /* 0x0020841a01007387 */ /* 0x0001e20000100800 */
[----:B------:R-:W-:-:S02]  /*149b20*/  SHF.R.U32.HI R17, RZ, 0x8, R17 ;  /* 0x00000008ff117819 */ /* 0x000fc40000011611 */
[----:B------:R-:W-:Y:S02]  /*149b30*/  SHF.R.U32.HI R2, RZ, 0x8, R2 ;  /* 0x00000008ff027819 */ /* 0x000fe40000011602 */
[----:B0-----:R-:W-:Y:S02]  /*149b40*/  PRMT R26, R24, 0x5410, R25 ;  /* 0x00005410181a7816 */ /* 0x001fe40000000019 */
[----:B------:R-:W-:Y:S02]  /*149b50*/  IADD3 R24, P1, R27, R8, RZ ;  /* 0x000000081b187210 */ /* 0x000fe40007f3e0ff */
[----:B------:R-:W-:-:S03]  /*149b60*/  SHF.R.U32.HI R3, RZ, 0x8, R3 ;  /* 0x00000008ff037819 */ /* 0x000fc60000011603 */
[----:B------:R-:W-:Y:S01]  /*149b70*/  IMAD.X R25, R23, 0x1, R9, P1 ;  /* 0x0000000117197824 */ /* 0x000fe200008e0609 */
[----:B------:R-:W-:Y:S01]  /*149b80*/  SHF.R.U32.HI R18, RZ, 0x8, R18 ;  /* 0x00000008ff127819 */ /* 0x000fe20000011612 */
[----:B------:R0:W-:Y:S04]  /*149b90*/  STL [R1+0x2080], R26 ;  /* 0x0020801a01007387 */ /* 0x0001e80000100800 */
[----:B------:R1:W-:Y:S01]  /*149ba0*/  STL.64 [R1+0xd78], R24 ;  /* 0x000d781801007387 */ /* 0x0003e20000100a00 */
[----:B0-----:R-:W-:Y:S02]  /*149bb0*/  LOP3.LUT R26, R17, 0xffff, RZ, 0xc0, !PT ;  /* 0x0000ffff111a7812 */ /* 0x001fe400078ec0ff */
[----:B------:R-:W-:Y:S02]  /*149bc0*/  LOP3.LUT R17, R3, 0xffff, RZ, 0xc0, !PT ;  /* 0x0000ffff03117812 */ /* 0x000fe400078ec0ff */
[----:B-1----:R-:W-:-:S02]  /*149bd0*/  LOP3.LUT R25, R2, 0xffff, RZ, 0xc0, !PT ;  /* 0x0000ffff02197812 */ /* 0x002fc400078ec0ff */
[----:B------:R-:W3:Y:S01]  /*149be0*/  LDL.LU R2, [R1+0xc44] ;  /* 0x000c440001027983 */ /* 0x000ee20000300800 */
[----:B------:R-:W-:-:S03]  /*149bf0*/  LOP3.LUT R24, R18, 0xffff, RZ, 0xc0, !PT ;  /* 0x0000ffff12187812 */ /* 0x000fc600078ec0ff */
[----:B------:R-:W3:Y:S01]  /*149c00*/  LDL.LU R3, [R1+0x108] ;  /* 0x0001080001037983 */ /* 0x000ee20000300800 */
[----:B------:R-:W-:-:S03]  /*149c10*/  PRMT R26, R26, 0x3340, R17 ;  /* 0x000033401a1a7816 */ /* 0x000fc60000000011 */
[----:B------:R-:W3:Y:S04]  /*149c20*/  LDL.LU R18, [R1+0x444] ;  /* 0x0004440001127983 */ /* 0x000ee80000300800 */
[----:B------:R-:W3:Y:S04]  /*149c30*/  LDL.LU R17, [R1+0x6130] ;  /* 0x0061300001117983 */ /* 0x000ee80000300800 */
[----:B------:R0:W-:Y:S01]  /*149c40*/  STL [R1+0x1f48], R26 ;  /* 0x001f481a01007387 */ /* 0x0001e20000100800 */
[----:B------:R-:W-:Y:S02]  /*149c50*/  SHF.R.U32.HI R14, RZ, 0x8, R14 ;  /* 0x00000008ff0e7819 */ /* 0x000fe4000001160e */
[----:B0-----:R-:W-:-:S02]  /*149c60*/  PRMT R26, R24, 0x3340, R25 ;  /* 0x00003340181a7816 */ /* 0x001fc40000000019 */
[----:B------:R-:W-:Y:S02]  /*149c70*/  IADD3 R24, P1, R27, R10, RZ ;  /* 0x0000000a1b187210 */ /* 0x000fe40007f3e0ff */
[----:B------:R-:W-:-:S03]  /*149c80*/  LOP3.LUT R14, R14, 0xffff, RZ, 0xc0, !PT ;  /* 0x0000ffff0e0e7812 */ /* 0x000fc600078ec0ff */
[----:B------:R-:W-:Y:S01]  /*149c90*/  IMAD.X R25, R23, 0x1, R11, P1 ;  /* 0x0000000117197824 */ /* 0x000fe200008e060b */
[----:B------:R-:W-:Y:S04]  /*149ca0*/  STL [R1+0x1f1c], R26 ;  /* 0x001f1c1a01007387 */ /* 0x000fe80000100800 */
[----:B------:R0:W-:Y:S01]  /*149cb0*/  STL.64 [R1+0xd80], R24 ;  /* 0x000d801801007387 */ /* 0x0001e20000100a00 */
[----:B------:R-:W-:Y:S02]  /*149cc0*/  SHF.R.U32.HI R16, RZ, 0x8, R16 ;  /* 0x00000008ff107819 */ /* 0x000fe40000011610 */
[----:B0-----:R-:W-:-:S05]  /*149cd0*/  PRMT R25, R14, 0x3340, R0 ;  /* 0x000033400e197816 */ /* 0x001fca0000000000 */
[----:B------:R0:W-:Y:S01]  /*149ce0*/  STL [R1+0x60c], R25 ;  /* 0x00060c1901007387 */ /* 0x0001e20000100800 */
[----:B--2---:R-:W-:Y:S02]  /*149cf0*/  LOP3.LUT R14, R15, 0xffff, RZ, 0xc0, !PT ;  /* 0x0000ffff0f0e7812 */ /* 0x004fe400078ec0ff */
[----:B----4-:R-:W-:Y:S02]  /*149d00*/  LOP3.LUT R24, R28, 0xffff, RZ, 0xc0, !PT ;  /* 0x0000ffff1c187812 */ /* 0x010fe400078ec0ff */
[----:B------:R-:W-:Y:S02]  /*149d10*/  IADD3 R28, P1, R27, R12, RZ ;  /* 0x0000000c1b1c7210 */ /* 0x000fe40007f3e0ff */
[----:B------:R-:W-:Y:S02]  /*149d20*/  LOP3.LUT R15, R29, 0xffff, RZ, 0xc0, !PT ;  /* 0x0000ffff1d0f7812 */ /* 0x000fe400078ec0ff */
[----:B------:R-:W-:Y:S02]  /*149d30*/  PRMT R26, R24, 0x3340, R0 ;  /* 0x00003340181a7816 */ /* 0x000fe40000000000 */
[----:B0-----:R-:W-:Y:S01]  /*149d40*/  PRMT R25, R14, 0x3340, R15 ;  /* 0x000033400e197816 */ /* 0x001fe2000000000f */
[----:B------:R-:W-:Y:S01]  /*149d50*/  IMAD.X R29, R23, 0x1, R13, P1 ;  /* 0x00000001171d7824 */ /* 0x000fe200008e060d */
[----:B------:R-:W-:-:S02]  /*149d60*/  LOP3.LUT R23, R16, 0xffff, RZ, 0xc0, !PT ;  /* 0x0000ffff10177812 */ /* 0x000fc400078ec0ff */
[----:B------:R-:W-:Y:S02]  /*149d70*/  PRMT R25, R25, 0x5410, R26 ;  /* 0x0000541019197816 */ /* 0x000fe4000000001a */
[----:B------:R-:W-:Y:S02]  /*149d80*/  SHF.R.U32.HI R15, RZ, 0x8, R15 ;  /* 0x00000008ff0f7819 */ /* 0x000fe4000001160f */
[----:B------:R-:W-:Y:S01]  /*149d90*/  PRMT R23, R23, 0x3340, R0 ;  /* 0x0000334017177816 */ /* 0x000fe20000000000 */
[----:B------:R-:W-:Y:S01]  /*149da0*/  STL [R1+0x207c], R25 ;  /* 0x00207c1901007387 */ /* 0x000fe20000100800 */
[----:B------:R-:W-:Y:S02]  /*149db0*/  SHF.R.U32.HI R14, RZ, 0x8, R14 ;  /* 0x00000008ff0e7819 */ /* 0x000fe4000001160e */
[----:B------:R-:W-:Y:S01]  /*149dc0*/  LOP3.LUT R16, R15, 0xffff, RZ, 0xc0, !PT ;  /* 0x0000ffff0f107812 */ /* 0x000fe200078ec0ff */
[----:B------:R0:W-:Y:S01]  /*149dd0*/  STL.64 [R1+0xd70], R28 ;  /* 0x000d701c01007387 */ /* 0x0001e20000100a00 */
[----:B------:R-:W-:-:S03]  /*149de0*/  LOP3.LUT R14, R14, 0xffff, RZ, 0xc0, !PT ;  /* 0x0000ffff0e0e7812 */ /* 0x000fc600078ec0ff */
[----:B------:R-:W2:Y:S01]  /*149df0*/  LDL.LU R15, [R1+0x9e4] ;  /* 0x0009e400010f7983 */ /* 0x000ea20000300800 */
[----:B------:R-:W-:-:S03]  /*149e00*/  PRMT R16, R14, 0x3340, R16 ;  /* 0x000033400e107816 */ /* 0x000fc60000000010 */
[----:B0-----:R-:W4:Y:S04]  /*149e10*/  LDL.LU R28, [R1+0x9c] ;  /* 0x00009c00011c7983 */ /* 0x001f280000300800 */
[----:B------:R-:W-:Y:S04]  /*149e20*/  STL [R1+0x65c], R23 ;  /* 0x00065c1701007387 */ /* 0x000fe80000100800 */
[----:B------:R-:W4:Y:S04]  /*149e30*/  LDL.LU R29, [R1+0x2a4] ;  /* 0x0002a400011d7983 */ /* 0x000f280000300800 */
[----:B------:R0:W-:Y:S01]  /*149e40*/  STL [R1+0x6054], R16 ;  /* 0x0060541001007387 */ /* 0x0001e20000100800 */
[----:B---3--:R-:W-:-:S02]  /*149e50*/  LOP3.LUT R2, R2, 0xffff, RZ, 0xc0, !PT ;  /* 0x0000ffff02027812 */ /* 0x008fc400078ec0ff */
[----:B------:R-:W-:Y:S02]  /*149e60*/  LOP3.LUT R14, R3, 0xffff, RZ, 0xc0, !PT ;  /* 0x0000ffff030e7812 */ /* 0x000fe400078ec0ff */
[----:B------:R-:W-:Y:S01]  /*149e70*/  LOP3.LUT R3, R18, 0xffff, RZ, 0xc0, !PT ;  /* 0x0000ffff12037812 */ /* 0x000fe200078ec0ff */
[----:B------:R1:W-:Y:S03]  /*149e80*/  STL [R1+0x60ec], R17 ;  /* 0x0060ec1101007387 */ /* 0x0003e60000100800 */
[----:B0-----:R-:W-:Y:S02]  /*149e90*/  PRMT R16, R2, 0x3340, R3 ;  /* 0x0000334002107816 */ /* 0x001fe40000000003 */
[----:B------:R-:W-:Y:S02]  /*149ea0*/  SHF.R.U32.HI R2, RZ, 0x8, R2 ;  /* 0x00000008ff027819 */ /* 0x000fe40000011602 */
[----:B-1----:R-:W-:-:S04]  /*149eb0*/  PRMT R17, R14, 0x3340, R0 ;  /* 0x000033400e117816 */ /* 0x002fc80000000000 */
[----:B------:R-:W-:Y:S02]  /*149ec0*/  PRMT R16, R16, 0x5410, R17 ;  /* 0x0000541010107816 */ /* 0x000fe40000000011 */
[----:B------:R-:W-:-:S03]  /*149ed0*/  SHF.R.U32.HI R17, RZ, 0x8, R3 ;  /* 0x00000008ff117819 */ /* 0x000fc60000011603 */
[----:B------:R0:W-:Y:S02]  /*149ee0*/  STL [R1+0x2078], R16 ;  /* 0x0020781001007387 */ /* 0x0001e40000100800 */
[----:B0-----:R-:W-:Y:S02]  /*149ef0*/  LOP3.LUT R16, R2, 0xffff, RZ, 0xc0, !PT ;  /* 0x0000ffff02107812 */ /* 0x001fe400078ec0ff */
[----:B------:R-:W3:Y:S04]  /*149f00*/  LDL.LU R2, [R1+0x9e0] ;  /* 0x0009e00001027983 */ /* 0x000ee80000300800 */
[----:B------:R-:W3:Y:S01]  /*149f10*/  LDL.LU R3, [R1+0x298] ;  /* 0x0002980001037983 */ /* 0x000ee20000300800 */
[----:B------:R-:W-:Y:S01]  /*149f20*/  LOP3.LUT R17, R17, 0xffff, RZ, 0xc0, !PT ;  /* 0x0000ffff11117812 */ /* 0x000fe200078ec0ff */
[----:B------:R-:W-:Y:S01]  /*149f30*/  VIADD R27, R27, UR6 ;  /* 0x000000061b1b7c36 */ /* 0x000fe20008000000 */
[----:B------:R-:W-:Y:S01]  /*149f40*/  SHF.R.U32.HI R14, RZ, 0x8, R14 ;  /* 0x00000008ff0e7819 */ /* 0x000fe2000001160e */
[----:B------:R-:W3:Y:S01]  /*149f50*/  LDL.LU R26, [R1+0x94] ;  /* 0x00009400011a7983 */ /* 0x000ee20000300800 */
[----:B------:R-:W-:Y:S01]  /*149f60*/  PRMT R18, R16, 0x3340, R17 ;  /* 0x0000334010127816 */ /* 0x000fe20000000011 */
[----:B------:R-:W-:Y:S01]  /*149f70*/  ULDC UR6, c[0x0][0x248] ;  /* 0x0000920000067ab9 */ /* 0x000fe20000000800 */
[----:B------:R-:W-:-:S03]  /*149f80*/  SHF.R.S32.HI R17, RZ, 0x1f, R27 ;  /* 0x0000001fff117819 */ /* 0x000fc6000001141b */
[----:B------:R0:W-:Y:S01]  /*149f90*/  STL [R1+0x6058], R18 ;  /* 0x0060581201007387 */ /* 0x0001e20000100800 */
[----:B------:R-:W-:-:S03]  /*149fa0*/  LOP3.LUT R14, R14, 0xffff, RZ, 0xc0, !PT ;  /* 0x0000ffff0e0e7812 */ /* 0x000fc600078ec0ff */
[----:B------:R1:W-:Y:S01]  /*149fb0*/  STL [R1+0x60fc], R19 ;  /* 0x0060fc1301007387 */ /* 0x0003e20000100800 */
[----:B0-----:R-:W-:-:S05]  /*149fc0*/  IADD3 R18, P1, R27, R6, RZ ;  /* 0x000000061b127210 */ /* 0x001fca0007f3e0ff */
[----:B-1----:R-:W-:Y:S01]  /*149fd0*/  IMAD.X R19, R17, 0x1, R7, P1 ;  /* 0x0000000111137824 */ /* 0x002fe200008e0607 */
[----:B------:R-:W-:-:S04]  /*149fe0*/  PRMT R14, R14, 0x3340, R0 ;  /* 0x000033400e0e7816 */ /* 0x000fc80000000000 */
[----:B------:R-:W-:Y:S04]  /*149ff0*/  STL.64 [R1+0xd68], R18 ;  /* 0x000d681201007387 */ /* 0x000fe80000100a00 */
[----:B------:R-:W3:Y:S04]  /*14a000*/  LDL.LU R25, [R1+0x80c] ;  /* 0x00080c0001197983 */ /* 0x000ee80000300800 */
[----:B------:R0:W-:Y:S04]  /*14a010*/  STL [R1+0x618], R14 ;  /* 0x0006180e01007387 */ /* 0x0001e80000100800 */
[----:B------:R-:W3:Y:S04]  /*14a020*/  LDL.LU R23, [R1+0x54] ;  /* 0x0000540001177983 */ /* 0x000ee80000300800 */
[----:B0-----:R-:W3:Y:S01]  /*14a030*/  LDL.LU R14, [R1+0x23c] ;  /* 0x00023c00010e7983 */ /* 0x001ee20000300800 */
[----:B--2---:R-:W-:-:S02]  /*14a040*/  LOP3.LUT R16, R15, 0xffff, RZ, 0xc0, !PT ;  /* 0x0000ffff0f107812 */ /* 0x004fc400078ec0ff */
[----:B----4-:R-:W-:-:S04]  /*14a050*/  LOP3.LUT R15, R28, 0xffff, RZ, 0xc0, !PT ;  /* 0x0000ffff1c0f7812 */ /* 0x010fc800078ec0ff */
[----:B------:R-:W-:Y:S02]  /*14a060*/  PRMT R28, R15, 0x3340, R0 ;  /* 0x000033400f1c7816 */ /* 0x000fe40000000000 */
[----:B------:R-:W-:-:S04]  /*14a070*/  LOP3.LUT R18, R29, 0xffff, RZ, 0xc0, !PT ;  /* 0x0000ffff1d127812 */ /* 0x000fc800078ec0ff */
[----:B------:R-:W-:Y:S02]  /*14a080*/  PRMT R19, R16, 0x3340, R18 ;  /* 0x0000334010137816 */ /* 0x000fe40000000012 */
[----:B------:R-:W-:Y:S02]  /*14a090*/  SHF.R.U32.HI R16, RZ, 0x8, R16 ;  /* 0x00000008ff107819 */ /* 0x000fe40000011610 */
[----:B------:R-:W-:Y:S02]  /*14a0a0*/  PRMT R28, R19, 0x5410, R28 ;  /* 0x00005410131c7816 */ /* 0x000fe4000000001c */
[----:B------:R-:W-:Y:S02]  /*14a0b0*/  SHF.R.U32.HI R19, RZ, 0x8, R24 ;  /* 0x00000008ff137819 */ /* 0x000fe40000011618 */
[----:B------:R-:W-:Y:S02]  /*14a0c0*/  SHF.R.U32.HI R18, RZ, 0x8, R18 ;  /* 0x00000008ff127819 */ /* 0x000fe40000011612 */
[----:B------:R-:W-:-:S02]  /*14a0d0*/  LOP3.LUT R19, R19, 0xffff, RZ, 0xc0, !PT ;  /* 0x0000ffff13137812 */ /* 0x000fc400078ec0ff */
[----:B------:R-:W-:Y:S02]  /*14a0e0*/  LOP3.LUT R16, R16, 0xffff, RZ, 0xc0, !PT ;  /* 0x0000ffff10107812 */ /* 0x000fe400078ec0ff */
[----:B------:R-:W-:Y:S02]  /*14a0f0*/  LOP3.LUT R18, R18, 0xffff, RZ, 0xc0, !PT ;  /* 0x0000ffff12127812 */ /* 0x000fe400078ec0ff */
[----:B------:R-:W-:Y:S02]  /*14a100*/  PRMT R19, R19, 0x3340, R0 ;  /* 0x0000334013137816 */ /* 0x000fe40000000000 */
[----:B------:R-:W-:Y:S01]  /*14a110*/  PRMT R16, R16, 0x3340, R18 ;  /* 0x0000334010107816 */ /* 0x000fe20000000012 */
[----:B------:R-:W-:Y:S04]  /*14a120*/  STL [R1+0x2090], R28 ;  /* 0x0020901c01007387 */ /* 0x000fe80000100800 */
[----:B------:R3:W-:Y:S04]  /*14a130*/  STL [R1+0x604], R19 ;  /* 0x0006041301007387 */ /* 0x0007e80000100800 */
[----:B------:R0:W-:Y:S01]  /*14a140*/  STL [R1+0x1f2c], R16 ;  /* 0x001f2c1001007387 */ /* 0x0001e20000100800 */
[----:B---3--:R-:W-:-:S03]  /*14a150*/  LOP3.LUT R19, R3, 0xffff, RZ, 0xc0, !PT ;  /* 0x0000ffff03137812 */ /* 0x008fc600078ec0ff */
[----:B------:R-:W2:Y:S04]  /*14a160*/  LDL.LU R3, [R1+0x808] ;  /* 0x0008080001037983 */ /* 0x000ea80000300800 */
[----:B------:R-:W3:Y:S04]  /*14a170*/  LDL.LU R28, [R1+0x50] ;  /* 0x00005000011c7983 */ /* 0x000ee80000300800 */
[----:B------:R-:W4:Y:S01]  /*14a180*/  LDL.LU R29, [R1+0x238] ;  /* 0x00023800011d7983 */ /* 0x000f220000300800 */
[----:B0-----:R-:W-:Y:S02]  /*14a190*/  LOP3.LUT R16, R26, 0xffff, RZ, 0xc0, !PT ;  /* 0x0000ffff1a107812 */ /* 0x001fe400078ec0ff */
[----:B------:R-:W-:Y:S01]  /*14a1a0*/  LOP3.LUT R2, R2, 0xffff, RZ, 0xc0, !PT ;  /* 0x0000ffff02027812 */ /* 0x000fe200078ec0ff */
[----:B------:R0:W-:Y:S03]  /*14a1b0*/  STL [R1+0xf4], R19 ;  /* 0x0000f41301007387 */ /* 0x0001e60000100800 */
[----:B------:R-:W-:Y:S01]  /*14a1c0*/  SHF.R.U32.HI R18, RZ, 0x8, R2 ;  /* 0x00000008ff127819 */ /* 0x000fe20000011602 */
[----:B------:R1:W-:Y:S01]  /*14a1d0*/  STL [R1+0x104], R16 ;  /* 0x0001041001007387 */ /* 0x0003e20000100800 */
[----:B0-----:R-:W-:-:S02]  /*14a1e0*/  SHF.R.U32.HI R19, RZ, 0x8, R19 ;  /* 0x00000008ff137819 */ /* 0x001fc40000011613 */
[----:B-1----:R-:W-:Y:S02]  /*14a1f0*/  SHF.R.U32.HI R16, RZ, 0x8, R16 ;  /* 0x00000008ff107819 */ /* 0x002fe40000011610 */
[----:B------:R-:W-:Y:S02]  /*14a200*/  LOP3.LUT R18, R18, 0xffff, RZ, 0xc0, !PT ;  /* 0x0000ffff12127812 */ /* 0x000fe400078ec0ff */
[----:B------:R-:W-:Y:S02]  /*14a210*/  LOP3.LUT R19, R19, 0xffff, RZ, 0xc0, !PT ;  /* 0x0000ffff13137812 */ /* 0x000fe400078ec0ff */
[----:B------:R-:W-:Y:S02]  /*14a220*/  LOP3.LUT R16, R16, 0xffff, RZ, 0xc0, !PT ;  /* 0x0000ffff10107812 */ /* 0x000fe400078ec0ff */
[----:B------:R-:W-:Y:S01]  /*14a230*/  PRMT R19, R18, 0x3340, R19 ;  /* 0x0000334012137816 */ /* 0x000fe20000000013 */
[----:B------:R0:W-:Y:S01]  /*14a240*/  STL [R1+0x6088], R2 ;  /* 0x0060880201007387 */ /* 0x0001e20000100800 */
[----:B------:R-:W-:-:S02]  /*14a250*/  PRMT R18, R16, 0x3340, R0 ;  /* 0x0000334010127816 */ /* 0x000fc40000000000 */
[----:B------:R-:W-:Y:S01]  /*14a260*/  LOP3.LUT R16, R23, 0xffff, RZ, 0xc0, !PT ;  /* 0x0000ffff17107812 */ /* 0x000fe200078ec0ff */
[----:B------:R1:W-:Y:S01]  /*14a270*/  STL [R1+0x186c], R19 ;  /* 0x00186c1301007387 */ /* 0x0003e20000100800 */
[----:B0-----:R-:W-:Y:S02]  /*14a280*/  LOP3.LUT R2, R25, 0xffff, RZ, 0xc0, !PT ;  /* 0x0000ffff19027812 */ /* 0x001fe400078ec0ff */
[----:B------:R-:W-:Y:S01]  /*14a290*/  LOP3.LUT R14, R14, 0xffff, RZ, 0xc0, !PT ;  /* 0x0000ffff0e0e7812 */ /* 0x000fe200078ec0ff */
[----:B------:R0:W-:Y:S01]  /*14a2a0*/  STL [R1+0x5d4], R18 ;  /* 0x0005d41201007387 */ /* 0x0001e20000100800 */
[----:B-1----:R-:W-:Y:S02]  /*14a2b0*/  PRMT R19, R16, 0x3340, R0 ;  /* 0x0000334010137816 */ /* 0x002fe40000000000 */
[----:B------:R-:W-:Y:S02]  /*14a2c0*/  SHF.R.U32.HI R15, RZ, 0x8, R15 ;  /* 0x00000008ff0f7819 */ /* 0x000fe4000001160f */
[----:B0-----:R-:W-:-:S02]  /*14a2d0*/  PRMT R18, R2, 0x3340, R14 ;  /* 0x0000334002127816 */ /* 0x001fc4000000000e */
[----:B------:R-:W-:Y:S02]  /*14a2e0*/  SHF.R.U32.HI R2, RZ, 0x8, R2 ;  /* 0x00000008ff027819 */ /* 0x000fe40000011602 */
[----:B------:R-:W-:Y:S02]  /*14a2f0*/  PRMT R23, R18, 0x5410, R19 ;  /* 0x0000541012177816 */ /* 0x000fe40000000013 */
[----:B------:R-:W-:Y:S02]  /*14a300*/  IADD3 R18, P1, R27, R8, RZ ;  /* 0x000000081b127210 */ /* 0x000fe40007f3e0ff */
[----:B------:R-:W-:Y:S02]  /*14a310*/  SHF.R.U32.HI R14, RZ, 0x8, R14 ;  /* 0x00000008ff0e7819 */ /* 0x000fe4000001160e */
[----:B------:R-:W-:Y:S01]  /*14a320*/  LOP3.LUT R15, R15, 0xffff, RZ, 0xc0, !PT ;  /* 0x0000ffff0f0f7812 */ /* 0x000fe200078ec0ff */
[----:B------:R-:W-:Y:S01]  /*14a330*/  IMAD.X R19, R17, 0x1, R9, P1 ;  /* 0x0000000111137824 */ /* 0x000fe200008e0609 */
[----:B------:R-:W-:-:S02]  /*14a340*/  LOP3.LUT R2, R2, 0xffff, RZ, 0xc0, !PT ;  /* 0x0000ffff02027812 */ /* 0x000fc400078ec0ff */
[----:B------:R-:W-:Y:S01]  /*14a350*/  LOP3.LUT R14, R14, 0xffff, RZ, 0xc0, !PT ;  /* 0x0000ffff0e0e7812 */ /* 0x000fe200078ec0ff */
[----:B------:R0:W-:Y:S01]  /*14a360*/  STL [R1+0x2070], R23 ;  /* 0x0020701701007387 */ /* 0x0001e20000100800 */
[----:B------:R-:W-:Y:S02]  /*14a370*/  PRMT R15, R15, 0x3340, R0 ;  /* 0x000033400f0f7816 */ /* 0x000fe40000000000 */
[----:B------:R-:W-:Y:S01]  /*14a380*/  PRMT R14, R2, 0x3340, R14 ;  /* 0x00003340020e7816 */ /* 0x000fe2000000000e */
[----:B------:R-:W4:Y:S04]  /*14a390*/  LDL.LU R25, [R1+0x624] ;  /* 0x0006240001197983 */ /* 0x000f280000300800 */
[----:B0-----:R-:W4:Y:S04]  /*14a3a0*/  LDL.LU R23, [R1+0x1a8] ;  /* 0x0001a80001177983 */ /* 0x001f280000300800 */
[----:B------:R4:W-:Y:S04]  /*14a3b0*/  STL.64 [R1+0xd60], R18 ;  /* 0x000d601201007387 */ /* 0x0009e80000100a00 */
[----:B------:R0:W-:Y:S04]  /*14a3c0*/  STL [R1+0x608], R15 ;  /* 0x0006080f01007387 */ /* 0x0001e80000100800 */
[----:B------:R1:W-:Y:S01]  /*14a3d0*/  STL [R1+0x1f0c], R14 ;  /* 0x001f0c0e01007387 */ /* 0x0003e20000100800 */
[----:B--2---:R-:W-:-:S02]  /*14a3e0*/  LOP3.LUT R3, R3, 0xffff, RZ, 0xc0, !PT ;  /* 0x0000ffff03037812 */ /* 0x004fc400078ec0ff */
[----:B---3--:R-:W-:Y:S02]  /*14a3f0*/  LOP3.LUT R2, R28, 0xffff, RZ, 0xc0, !PT ;  /* 0x0000ffff1c027812 */ /* 0x008fe400078ec0ff */
[----:B------:R-:W2:Y:S01]  /*14a400*/  LDL.LU R28, [R1+0xc50] ;  /* 0x000c5000011c7983 */ /* 0x000ea20000300800 */
[----:B----4-:R-:W-:Y:S02]  /*14a410*/  LOP3.LUT R18, R29, 0xffff, RZ, 0xc0, !PT ;  /* 0x0000ffff1d127812 */ /* 0x010fe400078ec0ff */
[----:B0-----:R-:W-:Y:S01]  /*14a420*/  PRMT R15, R2, 0x3340, R0 ;  /* 0x00003340020f7816 */ /* 0x001fe20000000000 */
[----:B------:R-:W3:Y:S01]  /*14a430*/  LDL.LU R29, [R1+0x448] ;  /* 0x00044800011d7983 */ /* 0x000ee20000300800 */
[----:B-1----:R-:W-:-:S04]  /*14a440*/  PRMT R14, R3, 0x3340, R18 ;  /* 0x00003340030e7816 */ /* 0x002fc80000000012 */
[----:B------:R-:W-:Y:S02]  /*14a450*/  PRMT R14, R14, 0x5410, R15 ;  /* 0x000054100e0e7816 */ /* 0x000fe4000000000f */
[----:B------:R-:W-:Y:S02]  /*14a460*/  SHF.R.U32.HI R3, RZ, 0x8, R3 ;  /* 0x00000008ff037819 */ /* 0x000fe40000011603 */
[----:B------:R-:W-:Y:S01]  /*14a470*/  SHF.R.U32.HI R18, RZ, 0x8, R18 ;  /* 0x00000008ff127819 */ /* 0x000fe20000011612 */
[----:B------:R0:W-:Y:S01]  /*14a480*/  STL [R1+0x206c], R14 ;  /* 0x00206c0e01007387 */ /* 0x0001e20000100800 */
[----:B------:R-:W-:Y:S02]  /*14a490*/  LOP3.LUT R3, R3, 0xffff, RZ, 0xc0, !PT ;  /* 0x0000ffff03037812 */ /* 0x000fe400078ec0ff */
[----:B------:R-:W-:Y:S02]  /*14a4a0*/  LOP3.LUT R18, R18, 0xffff, RZ, 0xc0, !PT ;  /* 0x0000ffff12127812 */ /* 0x000fe400078ec0ff */
[----:B------:R-:W-:-:S02]  /*14a4b0*/  SHF.R.U32.HI R2, RZ, 0x8, R2 ;  /* 0x00000008ff027819 */ /* 0x000fc40000011602 */
[----:B0-----:R-:W-:Y:S02]  /*14a4c0*/  IADD3 R14, P1, R27, R10, RZ ;  /* 0x0000000a1b0e7210 */ /* 0x001fe40007f3e0ff */
[----:B------:R-:W-:-:S03]  /*14a4d0*/  PRMT R3, R3, 0x3340, R18 ;  /* 0x0000334003037816 */ /* 0x000fc60000000012 */
[----:B------:R-:W-:Y:S01]  /*14a4e0*/  IMAD.X R15, R17, 0x1, R11, P1 ;  /* 0x00000001110f7824 */ /* 0x000fe200008e060b */
[----:B------:R-:W-:Y:S02]  /*14a4f0*/  IADD3 R18, P1, R27, R12, RZ ;  /* 0x0000000c1b127210 */ /* 0x000fe40007f3e0ff */
[----:B------:R-:W-:Y:S02]  /*14a500*/  LOP3.LUT R2, R2, 0xffff, RZ, 0xc0, !PT ;  /* 0x0000ffff02027812 */ /* 0x000fe400078ec0ff */
[----:B------:R0:W-:Y:S01]  /*14a510*/  STL.64 [R1+0xd50], R14 ;  /* 0x000d500e01007387 */ /* 0x0001e20000100a00 */
[----:B------:R-:W-:-:S03]  /*14a520*/  IMAD.X R19, R17, 0x1, R13, P1 ;  /* 0x0000000111137824 */ /* 0x000fc600008e060d */
[----:B0-----:R-:W4:Y:S04]  /*14a530*/  LDL.LU.64 R14, [R1+0x6128] ;  /* 0x00612800010e7983 */ /* 0x001f280000300a00 */
[----:B------:R0:W-:Y:S04]  /*14a540*/  STL [R1+0x605c], R3 ;  /* 0x00605c0301007387 */ /* 0x0001e80000100800 */
[----:B------:R1:W-:Y:S01]  /*14a550*/  STL.64 [R1+0xd58], R18 ;  /* 0x000d581201007387 */ /* 0x0003e20000100a00 */
[----:B0-----:R-:W-:-:S05]  /*14a560*/  PRMT R3, R2, 0x3340, R0 ;  /* 0x0000334002037816 */ /* 0x001fca0000000000 */
[----:B------:R0:W-:Y:S01]  /*14a570*/  STL [R1+0x5d8], R3 ;  /* 0x0005d80301007387 */ /* 0x0001e20000100800 */
[----:B-1----:R-:W-:-:S03]  /*14a580*/  LOP3.LUT R18, R4, 0xffff, RZ, 0xc0, !PT ;  /* 0x0000ffff04127812 */ /* 0x002fc600078ec0ff */
[----:B------:R-:W2:Y:S01]  /*14a590*/  LDL.LU R4, [R1+0x6120] ;  /* 0x0061200001047983 */ /* 0x000ea20000300800 */
[----:B------:R-:W-:Y:S02]  /*14a5a0*/  LOP3.LUT R2, R25, 0xffff, RZ, 0xc0, !PT ;  /* 0x0000ffff19027812 */ /* 0x000fe400078ec0ff */
[----:B------:R-:W-:Y:S02]  /*14a5b0*/  SHF.R.U32.HI R16, RZ, 0x8, R16 ;  /* 0x00000008ff107819 */ /* 0x000fe40000011610 */
[----:B0-----:R-:W-:Y:S02]  /*14a5c0*/  LOP3.LUT R3, R23, 0xffff, RZ, 0xc0, !PT ;  /* 0x0000ffff17037812 */ /* 0x001fe400078ec0ff */
[----:B------:R-:W-:Y:S01]  /*14a5d0*/  PRMT R19, R18, 0x3340, R0 ;  /* 0x0000334012137816 */ /* 0x000fe20000000000 */
[----:B------:R-:W4:Y:S01]  /*14a5e0*/  LDL.LU R23, [R1+0x628] ;  /* 0x0006280001177983 */ /* 0x000f220000300800 */
[----:B------:R-:W-:Y:S02]  /*14a5f0*/  PRMT R17, R2, 0x3340, R3 ;  /* 0x0000334002117816 */ /* 0x000fe40000000003 */
[----:B------:R-:W-:-:S02]  /*14a600*/  SHF.R.U32.HI R2, RZ, 0x8, R2 ;  /* 0x00000008ff027819 */ /* 0x000fc40000011602 */
[----:B------:R-:W-:Y:S02]  /*14a610*/  SHF.R.U32.HI R3, RZ, 0x8, R3 ;  /* 0x00000008ff037819 */ /* 0x000fe40000011603 */
[----:B------:R-:W-:Y:S02]  /*14a620*/  LOP3.LUT R16, R16, 0xffff, RZ, 0xc0, !PT ;  /* 0x0000ffff10107812 */ /* 0x000fe400078ec0ff */
[----:B------:R-:W-:Y:S02]  /*14a630*/  PRMT R17, R17, 0x5410, R19 ;  /* 0x0000541011117816 */ /* 0x000fe40000000013 */
[----:B------:R-:W-:Y:S02]  /*14a640*/  LOP3.LUT R2, R2, 0xffff, RZ, 0xc0, !PT ;  /* 0x0000ffff02027812 */ /* 0x000fe400078ec0ff */
[----:B------:R-:W-:Y:S02]  /*14a650*/  LOP3.LUT R3, R3, 0xffff, RZ, 0xc0, !PT ;  /* 0x0000ffff03037812 */ /* 0x000fe400078ec0ff */
[----:B------:R-:W-:Y:S01]  /*14a660*/  PRMT R16, R16, 0x3340, R0 ;  /* 0x0000334010107816 */ /* 0x000fe20000000000 */
[----:B------:R-:W-:Y:S01]  /*14a670*/  STL [R1+0x2068], R17 ;  /* 0x0020681101007387 */ /* 0x000fe20000100800 */
[----:B------:R-:W-:-:S03]  /*14a680*/  PRMT R3, R2, 0x3340, R3 ;  /* 0x0000334002037816 */ /* 0x000fc60000000003 */
[----:B------:R3:W-:Y:S01]  /*14a690*/  STL [R1+0x5cc], R16 ;  /* 0x0005cc1001007387 */ /* 0x0007e20000100800 */
[----:B--2---:R-:W-:-:S03]  /*14a6a0*/  LOP3.LUT R2, R4, 0xffff, RZ, 0xc0, !PT ;  /* 0x0000ffff04027812 */ /* 0x004fc600078ec0ff */
[----:B------:R-:W2:Y:S01]  /*14a6b0*/  LDL.LU R4, [R1+0x611c] ;  /* 0x00611c0001047983 */ /* 0x000ea20000300800 */
[----:B---3--:R-:W-:-:S03]  /*14a6c0*/  LOP3.LUT R16, R29, 0xffff, RZ, 0xc0, !PT ;  /* 0x0000ffff1d107812 */ /* 0x008fc600078ec0ff */
[----:B------:R0:W-:Y:S01]  /*14a6d0*/  STL [R1+0x1ee4], R3 ;  /* 0x001ee40301007387 */ /* 0x0001e20000100800 */
[----:B------:R-:W-:Y:S01]  /*14a6e0*/  PRMT R19, R2, 0x3340, R0 ;  /* 0x0000334002137816 */ /* 0x000fe20000000000 */
[----:B------:R-:W-:Y:S01]  /*14a6f0*/  VIADD R27, R27, UR6 ;  /* 0x000000061b1b7c36 */ /* 0x000fe20008000000 */
[----:B0-----:R-:W-:Y:S01]  /*14a700*/  LOP3.LUT R3, R28, 0xffff, RZ, 0xc0, !PT ;  /* 0x0000ffff1c037812 */ /* 0x001fe200078ec0ff */
[----:B------:R-:W-:-:S03]  /*14a710*/  ULDC UR6, c[0x0][0x248] ;  /* 0x0000920000067ab9 */ /* 0x000fc60000000800 */
[----:B------:R-:W-:Y:S02]  /*14a720*/  PRMT R17, R3, 0x3340, R16 ;  /* 0x0000334003117816 */ /* 0x000fe40000000010 */
[----:B------:R-:W-:Y:S02]  /*14a730*/  IADD3 R24, P1, R27, R6, RZ ;  /* 0x000000061b187210 */ /* 0x000fe40007f3e0ff */
[----:B------:R-:W-:Y:S02]  /*14a740*/  PRMT R19, R17, 0x5410, R19 ;  /* 0x0000541011137816 */ /* 0x000fe40000000013 */
[----:B------:R-:W-:Y:S02]  /*14a750*/  SHF.R.S32.HI R17, RZ, 0x1f, R27 ;  /* 0x0000001fff117819 */ /* 0x000fe4000001141b */
[----:B------:R-:W-:Y:S02]  /*14a760*/  SHF.R.U32.HI R18, RZ, 0x8, R18 ;  /* 0x00000008ff127819 */ /* 0x000fe40000011612 */
[----:B------:R-:W-:-:S02]  /*14a770*/  SHF.R.U32.HI R3, RZ, 0x8, R3 ;  /* 0x00000008ff037819 */ /* 0x000fc40000011603 */
[----:B------:R-:W-:Y:S01]  /*14a780*/  SHF.R.U32.HI R16, RZ, 0x8, R16 ;  /* 0x00000008ff107819 */ /* 0x000fe20000011610 */
[----:B------:R-:W-:Y:S01]  /*14a790*/  IMAD.X R25, R17, 0x1, R7, P1 ;  /* 0x0000000111197824 */ /* 0x000fe200008e0607 */
[----:B------:R-:W-:Y:S02]  /*14a7a0*/  LOP3.LUT R18, R18, 0xffff, RZ, 0xc0, !PT ;  /* 0x0000ffff12127812 */ /* 0x000fe400078ec0ff */
[----:B------:R-:W-:Y:S02]  /*14a7b0*/  LOP3.LUT R3, R3, 0xffff, RZ, 0xc0, !PT ;  /* 0x0000ffff03037812 */ /* 0x000fe400078ec0ff */
[----:B------:R-:W-:Y:S01]  /*14a7c0*/  LOP3.LUT R16, R16, 0xffff, RZ, 0xc0, !PT ;  /* 0x0000ffff10107812 */ /* 0x000fe200078ec0ff */
[----:B------:R0:W-:Y:S04]  /*14a7d0*/  STL [R1+0x2064], R19 ;  /* 0x0020641301007387 */ /* 0x0001e80000100800 */
[----:B------:R-:W-:Y:S04]  /*14a7e0*/  STL.64 [R1+0xd38], R24 ;  /* 0x000d381801007387 */ /* 0x000fe80000100a00 */
[----:B------:R-:W3:Y:S01]  /*14a7f0*/  LDL.LU R28, [R1+0xc54] ;  /* 0x000c5400011c7983 */ /* 0x000ee20000300800 */
[----:B0-----:R-:W-:-:S02]  /*14a800*/  PRMT R19, R18, 0x3340, R0 ;  /* 0x0000334012137816 */ /* 0x001fc40000000000 */
[----:B------:R-:W-:Y:S01]  /*14a810*/  PRMT R18, R3, 0x3340, R16 ;  /* 0x0000334003127816 */ /* 0x000fe20000000010 */
[----:B------:R-:W3:Y:S04]  /*14a820*/  LDL.LU R29, [R1+0x128] ;  /* 0x00012800011d7983 */ /* 0x000ee80000300800 */
[----:B------:R-:W-:Y:S04]  /*14a830*/  STL [R1+0x5c4], R19 ;  /* 0x0005c41301007387 */ /* 0x000fe80000100800 */
[----:B------:R2:W-:Y:S02]  /*14a840*/  STL [R1+0x1f24], R18 ;  /* 0x001f241201007387 */ /* 0x0005e40000100800 */
[----:B--2---:R-:W-:-:S02]  /*14a850*/  LOP3.LUT R18, R4, 0xffff, RZ, 0xc0, !PT ;  /* 0x0000ffff04127812 */ /* 0x004fc400078ec0ff */
[----:B------:R-:W2:Y:S01]  /*14a860*/  LDL.LU R4, [R1+0x6118] ;  /* 0x0061180001047983 */ /* 0x000ea20000300800 */
[----:B----4-:R-:W-:Y:S02]  /*14a870*/  LOP3.LUT R16, R23, 0xffff, RZ, 0xc0, !PT ;  /* 0x0000ffff17107812 */ /* 0x010fe400078ec0ff */
[----:B------:R-:W-:Y:S02]  /*14a880*/  LOP3.LUT R3, R20, 0xffff, RZ, 0xc0, !PT ;  /* 0x0000ffff14037812 */ /* 0x000fe400078ec0ff */
[----:B------:R-:W-:Y:S02]  /*14a890*/  PRMT R19, R16, 0x3340, R18 ;  /* 0x0000334010137816 */ /* 0x000fe40000000012 */
[----:B------:R-:W-:Y:S02]  /*14a8a0*/  PRMT R20, R3, 0x3340, R0 ;  /* 0x0000334003147816 */ /* 0x000fe40000000000 */
[----:B------:R-:W-:Y:S02]  /*14a8b0*/  IADD3 R24, P1, R27, R8, RZ ;  /* 0x000000081b187210 */ /* 0x000fe40007f3e0ff */
[----:B------:R-:W-:-:S02]  /*14a8c0*/  SHF.R.U32.HI R16, RZ, 0x8, R16 ;  /* 0x00000008ff107819 */ /* 0x000fc40000011610 */
[----:B------:R-:W-:Y:S01]  /*14a8d0*/  SHF.R.U32.HI R18, RZ, 0x8, R18 ;  /* 0x00000008ff127819 */ /* 0x000fe20000011612 */
[----:B------:R-:W-:Y:S01]  /*14a8e0*/  IMAD.X R25, R17, 0x1, R9, P1 ;  /* 0x0000000111197824 */ /* 0x000fe200008e0609 */
[----:B------:R-:W-:Y:S02]  /*14a8f0*/  PRMT R19, R19, 0x5410, R20 ;  /* 0x0000541013137816 */ /* 0x000fe40000000014 */
[----:B------:R-:W-:Y:S02]  /*14a900*/  LOP3.LUT R16, R16, 0xffff, RZ, 0xc0, !PT ;  /* 0x0000ffff10107812 */ /* 0x000fe400078ec0ff */
[----:B------:R-:W-:Y:S02]  /*14a910*/  LOP3.LUT R18, R18, 0xffff, RZ, 0xc0, !PT ;  /* 0x0000ffff12127812 */ /* 0x000fe400078ec0ff */
[----:B------:R-:W-:Y:S01]  /*14a920*/  SHF.R.U32.HI R3, RZ, 0x8, R3 ;  /* 0x00000008ff037819 */ /* 0x000fe20000011603 */
[----:B------:R0:W-:Y:S01]  /*14a930*/  STL [R1+0x2060], R19 ;  /* 0x0020601301007387 */ /* 0x0001e20000100800 */
[----:B------:R-:W-:-:S02]  /*14a940*/  SHF.R.U32.HI R2, RZ, 0x8, R2 ;  /* 0x00000008ff027819 */ /* 0x000fc40000011602 */
[----:B------:R-:W-:Y:S01]  /*14a950*/  PRMT R16, R16, 0x3340, R18 ;  /* 0x0000334010107816 */ /* 0x000fe20000000012 */
[----:B------:R1:W-:Y:S01]  /*14a960*/  STL.64 [R1+0xd30], R24 ;  /* 0x000d301801007387 */ /* 0x0003e20000100a00 */
[----:B------:R-:W-:Y:S02]  /*14a970*/  LOP3.LUT R3, R3, 0xffff, RZ, 0xc0, !PT ;  /* 0x0000ffff03037812 */ /* 0x000fe400078ec0ff */
[----:B------:R-:W-:Y:S02]  /*14a980*/  IADD3 R18, P1, R27, R10, RZ ;  /* 0x0000000a1b127210 */ /* 0x000fe40007f3e0ff */
[----:B------:R-:W-:Y:S02]  /*14a990*/  LOP3.LUT R2, R2, 0xffff, RZ, 0xc0, !PT ;  /* 0x0000ffff02027812 */ /* 0x000fe400078ec0ff */
[--C-:B------:R-:W-:Y:S01]  /*14a9a0*/  PRMT R3, R3, 0x3340, R0.reuse ;  /* 0x0000334003037816 */ /* 0x100fe20000000000 */
[----:B0-----:R-:W-:Y:S01]  /*14a9b0*/  IMAD.X R19, R17, 0x1, R11, P1 ;  /* 0x0000000111137824 */ /* 0x001fe200008e060b */
[----:B-1----:R-:W4:Y:S04]  /*14a9c0*/  LDL.LU R24, [R1+0x814] ;  /* 0x0008140001187983 */ /* 0x002f280000300800 */
[----:B------:R-:W4:Y:S04]  /*14a9d0*/  LDL.LU R26, [R1+0x60] ;  /* 0x00006000011a7983 */ /* 0x000f280000300800 */
[----:B------:R-:W4:Y:S04]  /*14a9e0*/  LDL.LU R25, [R1+0x258] ;  /* 0x0002580001197983 */ /* 0x000f280000300800 */
[----:B------:R-:W4:Y:S04]  /*14a9f0*/  LDL.LU R20, [R1+0x2b0] ;  /* 0x0002b00001147983 */ /* 0x000f280000300800 */
[----:B------:R0:W-:Y:S04]  /*14aa00*/  STL [R1+0x1f08], R16 ;  /* 0x001f081001007387 */ /* 0x0001e80000100800 */
[----:B------:R-:W-:Y:S01]  /*14aa10*/  STL [R1+0x600], R3 ;  /* 0x0006000301007387 */ /* 0x000fe20000100800 */
[----:B0-----:R-:W-:-:S03]  /*14aa20*/  PRMT R16, R2, 0x3340, R0 ;  /* 0x0000334002107816 */ /* 0x001fc60000000000 */
[----:B------:R-:W-:Y:S04]  /*14aa30*/  STL.64 [R1+0xd28], R18 ;  /* 0x000d281201007387 */ /* 0x000fe80000100a00 */
[----:B------:R2:W-:Y:S02]  /*14aa40*/  STL [R1+0x5dc], R16 ;  /* 0x0005dc1001007387 */ /* 0x0005e40000100800 */
[----:B--2---:R-:W-:Y:S02]  /*14aa50*/  LOP3.LUT R16, R4, 0xffff, RZ, 0xc0, !PT ;  /* 0x0000ffff04107812 */ /* 0x004fe400078ec0ff */
[----:B------:R-:W2:Y:S01]  /*14aa60*/  LDL.LU R4, [R1+0x6114] ;  /* 0x0061140001047983 */ /* 0x000ea20000300800 */
[----:B---3--:R-:W-:Y:S02]  /*14aa70*/  LOP3.LUT R3, R28, 0xffff, RZ, 0xc0, !PT ;  /* 0x0000ffff1c037812 */ /* 0x008fe400078ec0ff */
[----:B------:R-:W-:-:S02]  /*14aa80*/  LOP3.LUT R2, R29, 0xffff, RZ, 0xc0, !PT ;  /* 0x0000ffff1d027812 */ /* 0x000fc400078ec0ff */
[----:B------:R-:W-:Y:S02]  /*14aa90*/  PRMT R18, R3, 0x3340, R16 ;  /* 0x0000334003127816 */ /* 0x000fe40000000010 */
[----:B------:R-:W-:-:S04]  /*14aaa0*/  PRMT R19, R2, 0x3340, R0 ;  /* 0x0000334002137816 */ /* 0x000fc80000000000 */
[----:B------:R-:W-:Y:S02]  /*14aab0*/  PRMT R23, R18, 0x5410, R19 ;  /* 0x0000541012177816 */ /* 0x000fe40000000013 */
[----:B------:R-:W-:-:S05]  /*14aac0*/  IADD3 R18, P1, R27, R12, RZ ;  /* 0x0000000c1b127210 */ /* 0x000fca0007f3e0ff */
[----:B------:R-:W-:Y:S01]  /*14aad0*/  IMAD.X R19, R17, 0x1, R13, P1 ;  /* 0x0000000111137824 */ /* 0x000fe200008e060d */
[----:B------:R0:W-:Y:S01]  /*14aae0*/  STL [R1+0x205c], R23 ;  /* 0x00205c1701007387 */ /* 0x0001e20000100800 */
[----:B------:R-:W-:Y:S02]  /*14aaf0*/  SHF.R.U32.HI R3, RZ, 0x8, R3 ;  /* 0x00000008ff037819 */ /* 0x000fe40000011603 */
[----:B------:R-:W-:Y:S02]  /*14ab00*/  SHF.R.U32.HI R16, RZ, 0x8, R16 ;  /* 0x00000008ff107819 */ /* 0x000fe40000011610 */
[----:B------:R-:W-:Y:S01]  /*14ab10*/  SHF.R.U32.HI R2, RZ, 0x8, R2 ;  /* 0x00000008ff027819 */ /* 0x000fe20000011602 */
[----:B0-----:R-:W3:Y:S04]  /*14ab20*/  LDL.LU R23, [R1+0x5c] ;  /* 0x00005c0001177983 */ /* 0x001ee80000300800 */
[----:B------:R0:W-:Y:S04]  /*14ab30*/  STL.64 [R1+0xd20], R18 ;  /* 0x000d201201007387 */ /* 0x0001e80000100a00 */
[----:B------:R-:W3:Y:S01]  /*14ab40*/  LDL.LU R28, [R1+0x810] ;  /* 0x00081000011c7983 */ /* 0x000ee20000300800 */
[----:B------:R-:W-:-:S03]  /*14ab50*/  LOP3.LUT R3, R3, 0xffff, RZ, 0xc0, !PT ;  /* 0x0000ffff03037812 */ /* 0x000fc600078ec0ff */
[----:B------:R-:W3:Y:S01]  /*14ab60*/  LDL.LU R29, [R1+0x254] ;  /* 0x00025400011d7983 */ /* 0x000ee20000300800 */
[----:B------:R-:W-:Y:S02]  /*14ab70*/  LOP3.LUT R16, R16, 0xffff, RZ, 0xc0, !PT ;  /* 0x0000ffff10107812 */ /* 0x000fe400078ec0ff */
[----:B------:R-:W-:Y:S02]  /*14ab80*/  LOP3.LUT R2, R2, 0xffff, RZ, 0xc0, !PT ;  /* 0x0000ffff02027812 */ /* 0x000fe400078ec0ff */
[----:B------:R-:W-:Y:S02]  /*14ab90*/  PRMT R16, R3, 0x3340, R16 ;  /* 0x0000334003107816 */ /* 0x000fe40000000010 */
[----:B------:R-:W-:-:S03]  /*14aba0*/  PRMT R3, R2, 0x3340, R0 ;  /* 0x0000334002037816 */ /* 0x000fc60000000000 */
[----:B------:R-:W-:Y:S01]  /*14abb0*/  STL [R1+0x1ef0], R16 ;  /* 0x001ef01001007387 */ /* 0x000fe20000100800 */
[----:B----4-:R-:W-:Y:S02]  /*14abc0*/  LOP3.LUT R2, R24, 0xffff, RZ, 0xc0, !PT ;  /* 0x0000ffff18027812 */ /* 0x010fe400078ec0ff */
[----:B------:R-:W-:Y:S01]  /*14abd0*/  LOP3.LUT R17, R26, 0xffff, RZ, 0xc0, !PT ;  /* 0x0000ffff1a117812 */ /* 0x000fe200078ec0ff */
[----:B------:R1:W-:Y:S03]  /*14abe0*/  STL [R1+0x5d0], R3 ;  /* 0x0005d00301007387 */ /* 0x0003e60000100800 */
[----:B0-----:R-:W-:Y:S02]  /*14abf0*/  PRMT R19, R17, 0x3340, R0 ;  /* 0x0000334011137816 */ /* 0x001fe40000000000 */
[----:B-1----:R-:W-:Y:S02]  /*14ac00*/  LOP3.LUT R3, R25, 0xffff, RZ, 0xc0, !PT ;  /* 0x0000ffff19037812 */ /* 0x002fe400078ec0ff */
[----:B------:R-:W-:-:S02]  /*14ac10*/  LOP3.LUT R16, R20, 0xffff, RZ, 0xc0, !PT ;  /* 0x0000ffff14107812 */ /* 0x000fc400078ec0ff */
[----:B--2---:R-:W-:Y:S02]  /*14ac20*/  LOP3.LUT R18, R4, 0xffff, RZ, 0xc0, !PT ;  /* 0x0000ffff04127812 */ /* 0x004fe400078ec0ff */
[----:B------:R-:W-:-:S04]  /*14ac30*/  PRMT R4, R2, 0x3340, R3 ;  /* 0x0000334002047816 */ /* 0x000fc80000000003 */
[----:B------:R-:W-:Y:S02]  /*14ac40*/  PRMT R19, R4, 0x5410, R19 ;  /* 0x0000541004137816 */ /* 0x000fe40000000013 */
[----:B------:R-:W-:Y:S02]  /*14ac50*/  SHF.R.U32.HI R4, RZ, 0x8, R18 ;  /* 0x00000008ff047819 */ /* 0x000fe40000011612 */
[--C-:B------:R-:W-:Y:S01]  /*14ac60*/  PRMT R18, R18, 0x3340, R16.reuse ;  /* 0x0000334012127816 */ /* 0x100fe20000000010 */
[----:B------:R-:W-:Y:S04]  /*14ac70*/  STL [R1+0x2058], R19 ;  /* 0x0020581301007387 */ /* 0x000fe80000100800 */
[----:B------:R0:W-:Y:S04]  /*14ac80*/  STL [R1+0x54], R18 ;  /* 0x0000541201007387 */ /* 0x0001e80000100800 */
[----:B------:R-:W2:Y:S04]  /*14ac90*/  LDL.LU R25, [R1+0x630] ;  /* 0x0006300001197983 */ /* 0x000ea80000300800 */
[----:B------:R-:W4:Y:S01]  /*14aca0*/  LDL.LU R20, [R1+0x1bc] ;  /* 0x0001bc0001147983 */ /* 0x000f220000300800 */
[----:B------:R-:W-:-:S02]  /*14acb0*/  SHF.R.U32.HI R16, RZ, 0x8, R16 ;  /* 0x00000008ff107819 */ /* 0x000fc40000011610 */
[----:B------:R-:W-:Y:S02]  /*14acc0*/  SHF.R.U32.HI R2, RZ, 0x8, R2 ;  /* 0x00000008ff027819 */ /* 0x000fe40000011602 */
[----:B------:R-:W-:Y:S02]  /*14acd0*/  SHF.R.U32.HI R3, RZ, 0x8, R3 ;  /* 0x00000008ff037819 */ /* 0x000fe40000011603 */
[----:B------:R-:W-:Y:S02]  /*14ace0*/  LOP3.LUT R4, R4, 0xffff, RZ, 0xc0, !PT ;  /* 0x0000ffff04047812 */ /* 0x000fe400078ec0ff */
[----:B------:R-:W-:Y:S02]  /*14acf0*/  LOP3.LUT R16, R16, 0xffff, RZ, 0xc0, !PT ;  /* 0x0000ffff10107812 */ /* 0x000fe400078ec0ff */
[----:B------:R-:W-:Y:S02]  /*14ad00*/  LOP3.LUT R2, R2, 0xffff, RZ, 0xc0, !PT ;  /* 0x0000ffff02027812 */ /* 0x000fe400078ec0ff */
[----:B------:R-:W-:-:S02]  /*14ad10*/  LOP3.LUT R3, R3, 0xffff, RZ, 0xc0, !PT ;  /* 0x0000ffff03037812 */ /* 0x000fc400078ec0ff */
[----:B------:R-:W-:Y:S02]  /*14ad20*/  PRMT R4, R4, 0x3340, R16 ;  /* 0x0000334004047816 */ /* 0x000fe40000000010 */
[----:B------:R-:W-:-:S03]  /*14ad30*/  PRMT R3, R2, 0x3340, R3 ;  /* 0x0000334002037816 */ /* 0x000fc60000000003 */
[----:B------:R-:W-:Y:S01]  /*14ad40*/  STL [R1+0x5bf4], R4 ;  /* 0x005bf40401007387 */ /* 0x000fe20000100800 */
[----:B---3--:R-:W-:Y:S02]  /*14ad50*/  LOP3.LUT R16, R23, 0xffff, RZ, 0xc0, !PT ;  /* 0x0000ffff17107812 */ /* 0x008fe400078ec0ff */
[----:B------:R-:W-:Y:S01]  /*14ad60*/  LOP3.LUT R2, R28, 0xffff, RZ, 0xc0, !PT ;  /* 0x0000ffff1c027812 */ /* 0x000fe200078ec0ff */
[----:B------:R1:W-:Y:S01]  /*14ad70*/  STL [R1+0x1ed0], R3 ;  /* 0x001ed00301007387 */ /* 0x0003e20000100800 */
[----:B0-----:R-:W-:Y:S01]  /*14ad80*/  PRMT R18, R16, 0x3340, R0 ;  /* 0x0000334010127816 */ /* 0x001fe20000000000 */
[----:B------:R-:W-:Y:S02]  /*14ad90*/  VIADD R27, R27, UR6 ;  /* 0x000000061b1b7c36 */ /* 0x000fe40008000000 */
[----:B------:R-:W3:Y:S01]  /*14ada0*/  LDL.LU R28, [R1+0x10fc] ;  /* 0x0010fc00011c7983 */ /* 0x000ee20000300800 */
[----:B-1----:R-:W-:Y:S01]  /*14adb0*/  LOP3.LUT R3, R29, 0xffff, RZ, 0xc0, !PT ;  /* 0x0000ffff1d037812 */ /* 0x002fe200078ec0ff */
[----:B------:R-:W-:-:S02]  /*14adc0*/  ULDC UR6, c[0x0][0x248] ;  /* 0x0000920000067ab9 */ /* 0x000fc40000000800 */
[----:B------:R-:W3:Y:S01]  /*14add0*/  LDL.LU R29, [R1+0x13c] ;  /* 0x00013c00011d7983 */ /* 0x000ee20000300800 */
[----:B------:R-:W-:-:S04]  /*14ade0*/  PRMT R4, R2, 0x3340, R3 ;  /* 0x0000334002047816 */ /* 0x000fc80000000003 */
[----:B------:R-:W-:Y:S02]  /*14adf0*/  PRMT R4, R4, 0x5410, R18 ;  /* 0x0000541004047816 */ /* 0x000fe40000000012 */
[----:B------:R-:W-:-:S03]  /*14ae00*/  SHF.R.U32.HI R2, RZ, 0x8, R2 ;  /* 0x00000008ff027819 */ /* 0x000fc60000011602 */
[----:B------:R0:W-:Y:S01]  /*14ae10*/  STL [R1+0x2054], R4 ;  /* 0x0020540401007387 */ /* 0x0001e20000100800 */
[----:B------:R-:W-:-:S03]  /*14ae20*/  SHF.R.U32.HI R3, RZ, 0x8, R3 ;  /* 0x00000008ff037819 */ /* 0x000fc60000011603 */
[----:B------:R-:W3:Y:S01]  /*14ae30*/  LDL.LU R26, [R1+0x454] ;  /* 0x00045400011a7983 */ /* 0x000ee20000300800 */
[----:B------:R-:W-:Y:S02]  /*14ae40*/  SHF.R.S32.HI R23, RZ, 0x1f, R27 ;  /* 0x0000001fff177819 */ /* 0x000fe4000001141b */
[----:B------:R-:W-:Y:S02]  /*14ae50*/  IADD3 R18, P1, R27, R6, RZ ;  /* 0x000000061b127210 */ /* 0x000fe40007f3e0ff */
[----:B0-----:R-:W-:Y:S02]  /*14ae60*/  SHF.R.U32.HI R4, RZ, 0x8, R17 ;  /* 0x00000008ff047819 */ /* 0x001fe40000011611 */
[----:B------:R-:W-:Y:S02]  /*14ae70*/  LOP3.LUT R2, R2, 0xffff, RZ, 0xc0, !PT ;  /* 0x0000ffff02027812 */ /* 0x000fe400078ec0ff */
[----:B------:R-:W-:Y:S02]  /*14ae80*/  LOP3.LUT R4, R4, 0xffff, RZ, 0xc0, !PT ;  /* 0x0000ffff04047812 */ /* 0x000fe400078ec0ff */
[----:B------:R-:W-:Y:S01]  /*14ae90*/  LOP3.LUT R3, R3, 0xffff, RZ, 0xc0, !PT ;  /* 0x0000ffff03037812 */ /* 0x000fe200078ec0ff */
[----:B------:R-:W-:Y:S01]  /*14aea0*/  IMAD.X R19, R23, 0x1, R7, P1 ;  /* 0x0000000117137824 */ /* 0x000fe200008e0607 */
[----:B------:R-:W-:-:S02]  /*14aeb0*/  PRMT R4, R4, 0x3340, R0 ;  /* 0x0000334004047816 */ /* 0x000fc40000000000 */
[----:B------:R-:W-:Y:S02]  /*14aec0*/  PRMT R3, R2, 0x3340, R3 ;  /* 0x0000334002037816 */ /* 0x000fe40000000003 */
[----:B------:R-:W-:Y:S04]  /*14aed0*/  STL.64 [R1+0xd18], R18 ;  /* 0x000d181201007387 */ /* 0x000fe80000100a00 */
[----:B------:R0:W-:Y:S04]  /*14aee0*/  STL [R1+0x59c], R4 ;  /* 0x00059c0401007387 */ /* 0x0001e80000100800 */
[----:B------:R4:W-:Y:S01]  /*14aef0*/  STL [R1+0x1ebc], R3 ;  /* 0x001ebc0301007387 */ /* 0x0009e20000100800 */
[----:B0-----:R-:W-:-:S03]  /*14af00*/  LOP3.LUT R4, R15, 0xffff, RZ, 0xc0, !PT ;  /* 0x0000ffff0f047812 */ /* 0x001fc600078ec0ff */
[----:B------:R-:W3:Y:S01]  /*14af10*/  LDL.LU R15, [R1+0x6110] ;  /* 0x00611000010f7983 */ /* 0x000ee20000300800 */
[----:B--2---:R-:W-:-:S03]  /*14af20*/  LOP3.LUT R2, R25, 0xffff, RZ, 0xc0, !PT ;  /* 0x0000ffff19027812 */ /* 0x004fc600078ec0ff */
[----:B------:R-:W2:Y:S01]  /*14af30*/  LDL.LU R25, [R1+0x62c] ;  /* 0x00062c0001197983 */ /* 0x000ea20000300800 */
[----:B----4-:R-:W-:-:S03]  /*14af40*/  LOP3.LUT R3, R20, 0xffff, RZ, 0xc0, !PT ;  /* 0x0000ffff14037812 */ /* 0x010fc600078ec0ff */
[----:B------:R-:W4:Y:S01]  /*14af50*/  LDL.LU R20, [R1+0x1c4] ;  /* 0x0001c40001147983 */ /* 0x000f220000300800 */
[----:B------:R-:W-:Y:S02]  /*14af60*/  PRMT R18, R4, 0x3340, R0 ;  /* 0x0000334004127816 */ /* 0x000fe40000000000 */
[----:B------:R-:W-:Y:S02]  /*14af70*/  PRMT R17, R2, 0x3340, R3 ;  /* 0x0000334002117816 */ /* 0x000fe40000000003 */
[----:B------:R-:W-:Y:S02]  /*14af80*/  SHF.R.U32.HI R16, RZ, 0x8, R16 ;  /* 0x00000008ff107819 */ /* 0x000fe40000011610 */
[----:B------:R-:W-:Y:S02]  /*14af90*/  PRMT R17, R17, 0x5410, R18 ;  /* 0x0000541011117816 */ /* 0x000fe40000000012 */
[----:B------:R-:W-:Y:S02]  /*14afa0*/  IADD3 R18, P1, R27, R8, RZ ;  /* 0x000000081b127210 */ /* 0x000fe40007f3e0ff */
[----:B------:R-:W-:-:S02]  /*14afb0*/  SHF.R.U32.HI R2, RZ, 0x8, R2 ;  /* 0x00000008ff027819 */ /* 0x000fc40000011602 */
[----:B------:R-:W-:Y:S02]  /*14afc0*/  SHF.R.U32.HI R3, RZ, 0x8, R3 ;  /* 0x00000008ff037819 */ /* 0x000fe40000011603 */
[----:B------:R-:W-:Y:S01]  /*14afd0*/  LOP3.LUT R16, R16, 0xffff, RZ, 0xc0, !PT ;  /* 0x0000ffff10107812 */ /* 0x000fe200078ec0ff */
[----:B------:R-:W-:Y:S01]  /*14afe0*/  IMAD.X R19, R23, 0x1, R9, P1 ;  /* 0x0000000117137824 */ /* 0x000fe200008e0609 */
[----:B------:R-:W-:Y:S02]  /*14aff0*/  LOP3.LUT R2, R2, 0xffff, RZ, 0xc0, !PT ;  /* 0x0000ffff02027812 */ /* 0x000fe400078ec0ff */
[----:B------:R-:W-:Y:S02]  /*14b000*/  LOP3.LUT R3, R3, 0xffff, RZ, 0xc0, !PT ;  /* 0x0000ffff03037812 */ /* 0x000fe400078ec0ff */
[----:B------:R-:W-:Y:S01]  /*14b010*/  PRMT R16, R16, 0x3340, R0 ;  /* 0x0000334010107816 */ /* 0x000fe20000000000 */
[----:B------:R0:W-:Y:S01]  /*14b020*/  STL [R1+0x2050], R17 ;  /* 0x0020501101007387 */ /* 0x0001e20000100800 */
[----:B------:R-:W-:-:S03]  /*14b030*/  PRMT R3, R2, 0x3340, R3 ;  /* 0x0000334002037816 */ /* 0x000fc60000000003 */
[----:B------:R1:W-:Y:S01]  /*14b040*/  STL.64 [R1+0xd10], R18 ;  /* 0x000d101201007387 */ /* 0x0003e20000100a00 */
[----:B---3--:R-:W-:-:S03]  /*14b050*/  LOP3.LUT R2, R28, 0xffff, RZ, 0xc0, !PT ;  /* 0x0000ffff1c027812 */ /* 0x008fc600078ec0ff */
[----:B------:R-:W-:Y:S04]  /*14b060*/  STL [R1+0x598], R16 ;  /* 0x0005981001007387 */ /* 0x000fe80000100800 */
[----:B------:R-:W3:Y:S01]  /*14b070*/  LDL.LU R28, [R1+0x56d8] ;  /* 0x0056d800011c7983 */ /* 0x000ee20000300800 */
[----:B0-----:R-:W-:-:S03]  /*14b080*/  LOP3.LUT R17, R29, 0xffff, RZ, 0xc0, !PT ;  /* 0x0000ffff1d117812 */ /* 0x001fc600078ec0ff */
[----:B------:R0:W-:Y:S01]  /*14b090*/  STL [R1+0x1ea8], R3 ;  /* 0x001ea80301007387 */ /* 0x0001e20000100800 */
[----:B-1----:R-:W-:Y:S02]  /*14b0a0*/  PRMT R18, R17, 0x3340, R0 ;  /* 0x0000334011127816 */ /* 0x002fe40000000000 */
[----:B------:R-:W-:Y:S01]  /*14b0b0*/  SHF.R.U32.HI R4, RZ, 0x8, R4 ;  /* 0x00000008ff047819 */ /* 0x000fe20000011604 */
[----:B------:R-:W3:Y:S01]  /*14b0c0*/  LDL.LU R29, [R1+0x450] ;  /* 0x00045000011d7983 */ /* 0x000ee20000300800 */
[----:B0-----:R-:W-:-:S04]  /*14b0d0*/  LOP3.LUT R3, R26, 0xffff, RZ, 0xc0, !PT ;  /* 0x0000ffff1a037812 */ /* 0x001fc800078ec0ff */
[--C-:B------:R-:W-:Y:S02]  /*14b0e0*/  PRMT R16, R2, 0x3340, R3.reuse ;  /* 0x0000334002107816 */ /* 0x100fe40000000003 */
[----:B------:R-:W-:Y:S02]  /*14b0f0*/  SHF.R.U32.HI R2, RZ, 0x8, R2 ;  /* 0x00000008ff027819 */ /* 0x000fe40000011602 */
[----:B------:R-:W-:Y:S02]  /*14b100*/  PRMT R16, R16, 0x5410, R18 ;  /* 0x0000541010107816 */ /* 0x000fe40000000012 */
[----:B------:R-:W-:Y:S02]  /*14b110*/  SHF.R.U32.HI R3, RZ, 0x8, R3 ;  /* 0x00000008ff037819 */ /* 0x000fe40000011603 */
[----:B------:R-:W-:Y:S02]  /*14b120*/  IADD3 R18, P1, R27, R10, RZ ;  /* 0x0000000a1b127210 */ /* 0x000fe40007f3e0ff */
[----:B------:R-:W-:-:S02]  /*14b130*/  LOP3.LUT R4, R4, 0xffff, RZ, 0xc0, !PT ;  /* 0x0000ffff04047812 */ /* 0x000fc400078ec0ff */
[----:B------:R-:W-:Y:S02]  /*14b140*/  LOP3.LUT R2, R2, 0xffff, RZ, 0xc0, !PT ;  /* 0x0000ffff02027812 */ /* 0x000fe400078ec0ff */
[----:B------:R-:W-:Y:S01]  /*14b150*/  LOP3.LUT R3, R3, 0xffff, RZ, 0xc0, !PT ;  /* 0x0000ffff03037812 */ /* 0x000fe200078ec0ff */
[----:B------:R-:W-:Y:S01]  /*14b160*/  IMAD.X R19, R23, 0x1, R11, P1 ;  /* 0x0000000117137824 */ /* 0x000fe200008e060b */
[----:B------:R-:W-:Y:S02]  /*14b170*/  PRMT R4, R4, 0x3340, R0 ;  /* 0x0000334004047816 */ /* 0x000fe40000000000 */
[----:B------:R-:W-:Y:S01]  /*14b180*/  PRMT R3, R2, 0x3340, R3 ;  /* 0x0000334002037816 */ /* 0x000fe20000000003 */
[----:B------:R-:W-:Y:S04]  /*14b190*/  STL [R1+0x204c], R16 ;  /* 0x00204c1001007387 */ /* 0x000fe80000100800 */
[----:B------:R-:W-:Y:S04]  /*14b1a0*/  STL.64 [R1+0xcf8], R18 ;  /* 0x000cf81201007387 */ /* 0x000fe80000100a00 */
[----:B------:R-:W-:Y:S04]  /*14b1b0*/  STL [R1+0x594], R4 ;  /* 0x0005940401007387 */ /* 0x000fe80000100800 */
[----:B------:R0:W-:Y:S01]  /*14b1c0*/  STL [R1+0x1e9c], R3 ;  /* 0x001e9c0301007387 */ /* 0x0001e20000100800 */
[----:B--2---:R-:W-:-:S02]  /*14b1d0*/  LOP3.LUT R2, R25, 0xffff, RZ, 0xc0, !PT ;  /* 0x0000ffff19027812 */ /* 0x004fc400078ec0ff */
[----:B----4-:R-:W-:-:S03]  /*14b1e0*/  LOP3.LUT R20, R20, 0xffff, RZ, 0xc0, !PT ;  /* 0x0000ffff14147812 */ /* 0x010fc600078ec0ff */
[----:B------:R1:W-:Y:S01]  /*14b1f0*/  STL [R1+0xec], R2 ;  /* 0x0000ec0201007387 */ /* 0x0003e20000100800 */
[----:B0-----:R-:W-:-:S03]  /*14b200*/  SHF.R.U32.HI R3, RZ, 0x8, R2 ;  /* 0x00000008ff037819 */ /* 0x001fc60000011602 */
[----:B------:R-:W2:Y:S04]  /*14b210*/  LDL.LU R16, [R1+0x9f0] ;  /* 0x0009f00001107983 */ /* 0x000ea80000300800 */
[----:B------:R-:W4:Y:S01]  /*14b220*/  LDL.LU R24, [R1+0xc8] ;  /* 0x0000c80001187983 */ /* 0x000f220000300800 */
[----:B-1----:R-:W-:-:S04]  /*14b230*/  SHF.R.U32.HI R2, RZ, 0x8, R20 ;  /* 0x00000008ff027819 */ /* 0x002fc80000011614 */
[----:B------:R-:W-:Y:S02]  /*14b240*/  LOP3.LUT R4, R2, 0xffff, RZ, 0xc0, !PT ;  /* 0x0000ffff02047812 */ /* 0x000fe400078ec0ff */
[----:B------:R-:W-:Y:S02]  /*14b250*/  LOP3.LUT R2, R14, 0xffff, RZ, 0xc0, !PT ;  /* 0x0000ffff0e027812 */ /* 0x000fe400078ec0ff */
[----:B------:R-:W4:Y:S04]  /*14b260*/  LDL.LU R14, [R1+0x610c] ;  /* 0x00610c00010e7983 */ /* 0x000f280000300800 */
[----:B------:R-:W-:Y:S04]  /*14b270*/  STL [R1+0x608c], R20 ;  /* 0x00608c1401007387 */ /* 0x000fe80000100800 */
[----:B------:R0:W-:Y:S01]  /*14b280*/  STL [R1+0x94], R2 ;  /* 0x0000940201007387 */ /* 0x0001e20000100800 */
[----:B------:R-:W-:-:S02]  /*14b290*/  LOP3.LUT R3, R3, 0xffff, RZ, 0xc0, !PT ;  /* 0x0000ffff03037812 */ /* 0x000fc400078ec0ff */
[----:B0-----:R-:W-:-:S04]  /*14b2a0*/  SHF.R.U32.HI R2, RZ, 0x8, R2 ;  /* 0x00000008ff027819 */ /* 0x001fc80000011602 */
[----:B------:R-:W-:Y:S02]  /*14b2b0*/  LOP3.LUT R2, R2, 0xffff, RZ, 0xc0, !PT ;  /* 0x0000ffff02027812 */ /* 0x000fe400078ec0ff */
[----:B------:R-:W-:Y:S02]  /*14b2c0*/  PRMT R3, R3, 0x3340, R4 ;  /* 0x0000334003037816 */ /* 0x000fe40000000004 */
[----:B------:R-:W-:Y:S02]  /*14b2d0*/  PRMT R4, R2, 0x3340, R0 ;  /* 0x0000334002047816 */ /* 0x000fe40000000000 */
[----:B------:R-:W-:Y:S01]  /*14b2e0*/  LOP3.LUT R2, R15, 0xffff, RZ, 0xc0, !PT ;  /* 0x0000ffff0f027812 */ /* 0x000fe200078ec0ff */
[----:B------:R3:W-:Y:S04]  /*14b2f0*/  STL [R1+0x1e98], R3 ;  /* 0x001e980301007387 */ /* 0x0007e80000100800 */
[----:B------:R0:W-:Y:S04]  /*14b300*/  STL [R1+0x590], R4 ;  /* 0x0005900401007387 */ /* 0x0001e80000100800 */
[----:B------:R-:W4:Y:S01]  /*14b310*/  LDL.LU R15, [R1+0x6108] ;  /* 0x00610800010f7983 */ /* 0x000f220000300800 */
[----:B---3--:R-:W-:-:S02]  /*14b320*/  LOP3.LUT R3, R28, 0xffff, RZ, 0xc0, !PT ;  /* 0x0000ffff1c037812 */ /* 0x008fc400078ec0ff */
[----:B0-----:R-:W-:Y:S02]  /*14b330*/  LOP3.LUT R4, R29, 0xffff, RZ, 0xc0, !PT ;  /* 0x0000ffff1d047812 */ /* 0x001fe400078ec0ff */
[----:B------:R-:W-:Y:S02]  /*14b340*/  PRMT R19, R2, 0x3340, R0 ;  /* 0x0000334002137816 */ /* 0x000fe40000000000 */
[----:B------:R-:W-:-:S04]  /*14b350*/  PRMT R18, R3, 0x3340, R4 ;  /* 0x0000334003127816 */ /* 0x000fc80000000004 */
[----:B------:R-:W-:Y:S02]  /*14b360*/  PRMT R20, R18, 0x5410, R19 ;  /* 0x0000541012147816 */ /* 0x000fe40000000013 */
[----:B------:R-:W-:-:S05]  /*14b370*/  IADD3 R18, P1, R27, R12, RZ ;  /* 0x0000000c1b127210 */ /* 0x000fca0007f3e0ff */
[----:B------:R-:W-:Y:S01]  /*14b380*/  IMAD.X R19, R23, 0x1, R13, P1 ;  /* 0x0000000117137824 */ /* 0x000fe200008e060d */
[----:B------:R-:W-:Y:S04]  /*14b390*/  STL [R1+0x2048], R20 ;  /* 0x0020481401007387 */ /* 0x000fe80000100800 */
[----:B------:R-:W-:Y:S04]  /*14b3a0*/  STL.64 [R1+0xcf0], R18 ;  /* 0x000cf01201007387 */ /* 0x000fe80000100a00 */
[----:B------:R-:W3:Y:S01]  /*14b3b0*/  LDL.LU R26, [R1+0xcc] ;  /* 0x0000cc00011a7983 */ /* 0x000ee20000300800 */
[----:B------:R-:W-:-:S03]  /*14b3c0*/  SHF.R.U32.HI R17, RZ, 0x8, R17 ;  /* 0x00000008ff117819 */ /* 0x000fc60000011611 */
[----:B------:R-:W3:Y:S01]  /*14b3d0*/  LDL.LU R25, [R1+0x2c4] ;  /* 0x0002c40001197983 */ /* 0x000ee20000300800 */
[----:B------:R-:W-:Y:S02]  /*14b3e0*/  SHF.R.U32.HI R3, RZ, 0x8, R3 ;  /* 0x00000008ff037819 */ /* 0x000fe40000011603 */
[----:B------:R-:W-:Y:S01]  /*14b3f0*/  SHF.R.U32.HI R4, RZ, 0x8, R4 ;  /* 0x00000008ff047819 */ /* 0x000fe20000011604 */
[----:B------:R-:W3:Y:S01]  /*14b400*/  LDL.LU R23, [R1+0x820] ;  /* 0x0008200001177983 */ /* 0x000ee20000300800 */
[----:B------:R-:W-:Y:S02]  /*14b410*/  LOP3.LUT R17, R17, 0xffff, RZ, 0xc0, !PT ;  /* 0x0000ffff11117812 */ /* 0x000fe400078ec0ff */
[----:B------:R-:W-:Y:S01]  /*14b420*/  LOP3.LUT R3, R3, 0xffff, RZ, 0xc0, !PT ;  /* 0x0000ffff03037812 */ /* 0x000fe200078ec0ff */
[----:B------:R-:W3:Y:S01]  /*14b430*/  LDL.LU R28, [R1+0x6c] ;  /* 0x00006c00011c7983 */ /* 0x000ee20000300800 */
[----:B------:R-:W-:Y:S02]  /*14b440*/  LOP3.LUT R4, R4, 0xffff, RZ, 0xc0, !PT ;  /* 0x0000ffff04047812 */ /* 0x000fe400078ec0ff */
[----:B------:R-:W-:-:S02]  /*14b450*/  PRMT R17, R17, 0x3340, R0 ;  /* 0x0000334011117816 */ /* 0x000fc40000000000 */
[----:B------:R-:W-:-:S03]  /*14b460*/  PRMT R3, R3, 0x3340, R4 ;  /* 0x0000334003037816 */ /* 0x000fc60000000004 */
[----:B------:R-:W-:Y:S04]  /*14b470*/  STL [R1+0x58c], R17 ;  /* 0x00058c1101007387 */ /* 0x000fe80000100800 */
[----:B------:R-:W3:Y:S04]  /*14b480*/  LDL.LU R29, [R1+0x26c] ;  /* 0x00026c00011d7983 */ /* 0x000ee80000300800 */
[----:B------:R0:W-:Y:S01]  /*14b490*/  STL [R1+0x1e80], R3 ;  /* 0x001e800301007387 */ /* 0x0001e20000100800 */
[----:B--2---:R-:W-:Y:S02]  /*14b4a0*/  LOP3.LUT R4, R16, 0xffff, RZ, 0xc0, !PT ;  /* 0x0000ffff10047812 */ /* 0x004fe400078ec0ff */
[----:B----4-:R-:W-:-:S02]  /*14b4b0*/  LOP3.LUT R16, R15, 0xffff, RZ, 0xc0, !PT ;  /* 0x0000ffff0f107812 */ /* 0x010fc400078ec0ff */
[----:B------:R-:W2:Y:S01]  /*14b4c0*/  LDL.LU R15, [R1+0x6104] ;  /* 0x00610400010f7983 */ /* 0x000ea20000300800 */
[----:B0-----:R-:W-:Y:S02]  /*14b4d0*/  LOP3.LUT R3, R24, 0xffff, RZ, 0xc0, !PT ;  /* 0x0000ffff18037812 */ /* 0x001fe400078ec0ff */
[----:B------:R-:W-:Y:S02]  /*14b4e0*/  PRMT R17, R4, 0x3340, R16 ;  /* 0x0000334004117816 */ /* 0x000fe40000000010 */
[----:B------:R-:W-:Y:S02]  /*14b4f0*/  SHF.R.U32.HI R4, RZ, 0x8, R4 ;  /* 0x00000008ff047819 */ /* 0x000fe40000011604 */
[----:B------:R-:W-:Y:S01]  /*14b500*/  SHF.R.U32.HI R16, RZ, 0x8, R16 ;  /* 0x00000008ff107819 */ /* 0x000fe20000011610 */
[----:B------:R-:W-:Y:S01]  /*14b510*/  VIADD R27, R27, UR6 ;  /* 0x000000061b1b7c36 */ /* 0x000fe20008000000 */
[----:B------:R-:W-:Y:S01]  /*14b520*/  PRMT R18, R3, 0x3340, R0 ;  /* 0x0000334003127816 */ /* 0x000fe20000000000 */
[----:B------:R-:W-:Y:S01]  /*14b530*/  ULDC UR6, c[0x0][0x248] ;  /* 0x0000920000067ab9 */ /* 0x000fe20000000800 */
[----:B------:R-:W-:-:S02]  /*14b540*/  LOP3.LUT R4, R4, 0xffff, RZ, 0xc0, !PT ;  /* 0x0000ffff04047812 */ /* 0x000fc400078ec0ff */
[----:B------:R-:W-:Y:S02]  /*14b550*/  LOP3.LUT R16, R16, 0xffff, RZ, 0xc0, !PT ;  /* 0x0000ffff10107812 */ /* 0x000fe400078ec0ff */
[----:B------:R-:W-:Y:S02]  /*14b560*/  PRMT R17, R17, 0x5410, R18 ;  /* 0x0000541011117816 */ /* 0x000fe40000000012 */
[----:B------:R-:W-:Y:S02]  /*14b570*/  SHF.R.U32.HI R3, RZ, 0x8, R3 ;  /* 0x00000008ff037819 */ /* 0x000fe40000011603 */
[----:B------:R-:W-:Y:S02]  /*14b580*/  PRMT R18, R4, 0x3340, R16 ;  /* 0x0000334004127816 */ /* 0x000fe40000000010 */
[----:B------:R-:W-:Y:S02]  /*14b590*/  SHF.R.U32.HI R2, RZ, 0x8, R2 ;  /* 0x00000008ff027819 */ /* 0x000fe40000011602 */
[----:B------:R-:W-:-:S02]  /*14b5a0*/  SHF.R.S32.HI R4, RZ, 0x1f, R27 ;  /* 0x0000001fff047819 */ /* 0x000fc4000001141b */
[----:B------:R-:W-:Y:S02]  /*14b5b0*/  IADD3 R16, P1, R27, R6, RZ ;  /* 0x000000061b107210 */ /* 0x000fe40007f3e0ff */
[----:B------:R-:W-:Y:S01]  /*14b5c0*/  LOP3.LUT R3, R3, 0xffff, RZ, 0xc0, !PT ;  /* 0x0000ffff03037812 */ /* 0x000fe200078ec0ff */
[----:B------:R0:W-:Y:S01]  /*14b5d0*/  STL [R1+0x2044], R17 ;  /* 0x0020441101007387 */ /* 0x0001e20000100800 */
[----:B------:R-:W-:Y:S02]  /*14b5e0*/  LOP3.LUT R2, R2, 0xffff, RZ, 0xc0, !PT ;  /* 0x0000ffff02027812 */ /* 0x000fe400078ec0ff */
[--C-:B------:R-:W-:Y:S02]  /*14b5f0*/  PRMT R3, R3, 0x3340, R0.reuse ;  /* 0x0000334003037816 */ /* 0x100fe40000000000 */
[----:B------:R-:W-:Y:S01]  /*14b600*/  PRMT R2, R2, 0x3340, R0 ;  /* 0x0000334002027816 */ /* 0x000fe20000000000 */
[----:B------:R3:W-:Y:S01]  /*14b610*/  STL [R1+0x1e74], R18 ;  /* 0x001e741201007387 */ /* 0x0007e20000100800 */
[----:B0-----:R-:W-:-:S05]  /*14b620*/  IMAD.X R17, R4, 0x1, R7, P1 ;  /* 0x0000000104117824 */ /* 0x001fca00008e0607 */
[----:B------:R0:W-:Y:S01]  /*14b630*/  STL.64 [R1+0xce8], R16 ;  /* 0x000ce81001007387 */ /* 0x0001e20000100a00 */
[----:B---3--:R-:W-:-:S03]  /*14b640*/  LOP3.LUT R18, R25, 0xffff, RZ, 0xc0, !PT ;  /* 0x0000ffff19127812 */ /* 0x008fc600078ec0ff */
[----:B------:R1:W-:Y:S04]  /*14b650*/  STL [R1+0x588], R3 ;  /* 0x0005880301007387 */ /* 0x0003e80000100800 */
[----:B------:R3:W-:Y:S04]  /*14b660*/  STL [R1+0x584], R2 ;  /* 0x0005840201007387 */ /* 0x0007e80000100800 */
[----:B------:R-:W4:Y:S01]  /*14b670*/  LDL.LU R25, [R1+0x634] ;  /* 0x0006340001197983 */ /* 0x000f220000300800 */
[----:B0-----:R-:W-:-:S04]  /*14b680*/  LOP3.LUT R16, R26, 0xffff, RZ, 0xc0, !PT ;  /* 0x0000ffff1a107812 */ /* 0x001fc800078ec0ff */
[----:B------:R-:W-:Y:S01]  /*14b690*/  PRMT R20, R16, 0x3340, R0 ;  /* 0x0000334010147816 */ /* 0x000fe20000000000 */
[----:B------:R0:W-:Y:S01]  /*14b6a0*/  STL [R1+0x20ac], R16 ;  /* 0x0020ac1001007387 */ /* 0x0001e20000100800 */
[----:B-1----:R-:W-:Y:S02]  /*14b6b0*/  LOP3.LUT R3, R23, 0xffff, RZ, 0xc0, !PT ;  /* 0x0000ffff17037812 */ /* 0x002fe400078ec0ff */
[----:B---3--:R-:W-:Y:S02]  /*14b6c0*/  LOP3.LUT R2, R28, 0xffff, RZ, 0xc0, !PT ;  /* 0x0000ffff1c027812 */ /* 0x008fe400078ec0ff */
[----:B------:R-:W-:Y:S01]  /*14b6d0*/  LOP3.LUT R17, R29, 0xffff, RZ, 0xc0, !PT ;  /* 0x0000ffff1d117812 */ /* 0x000fe200078ec0ff */
[----:B0-----:R-:W3:Y:S01]  /*14b6e0*/  LDL.LU R16, [R1+0x1e0] ;  /* 0x0001e00001107983 */ /* 0x001ee20000300800 */
[----:B------:R-:W-:-:S05]  /*14b6f0*/  IADD3 R28, P1, R27, R8, RZ ;  /* 0x000000081b1c7210 */ /* 0x000fca0007f3e0ff */
[----:B------:R-:W-:Y:S01]  /*14b700*/  IMAD.X R29, R4, 0x1, R9, P1 ;  /* 0x00000001041d7824 */ /* 0x000fe200008e0609 */
[----:B--2---:R-:W-:-:S04]  /*14b710*/  LOP3.LUT R15, R15, 0xffff, RZ, 0xc0, !PT ;  /* 0x0000ffff0f0f7812 */ /* 0x004fc800078ec0ff */
[----:B------:R-:W-:-:S04]  /*14b720*/  PRMT R19, R15, 0x3340, R18 ;  /* 0x000033400f137816 */ /* 0x000fc80000000012 */
[----:B------:R-:W-:Y:S02]  /*14b730*/  PRMT R23, R19, 0x5410, R20 ;  /* 0x0000541013177816 */ /* 0x000fe40000000014 */
[----:B------:R-:W-:Y:S02]  /*14b740*/  PRMT R20, R2, 0x3340, R0 ;  /* 0x0000334002147816 */ /* 0x000fe40000000000 */
[----:B------:R-:W-:-:S04]  /*14b750*/  PRMT R19, R3, 0x3340, R17 ;  /* 0x0000334003137816 */ /* 0x000fc80000000011 */
[----:B------:R-:W-:Y:S01]  /*14b760*/  PRMT R19, R19, 0x5410, R20 ;  /* 0x0000541013137816 */ /* 0x000fe20000000014 */
[----:B------:R-:W-:Y:S04]  /*14b770*/  STL [R1+0x2074], R23 ;  /* 0x0020741701007387 */ /* 0x000fe80000100800 */
[----:B------:R-:W-:Y:S04]  /*14b780*/  STL [R1+0x2040], R19 ;  /* 0x0020401301007387 */ /* 0x000fe80000100800 */
[----:B------:R0:W-:Y:S04]  /*14b790*/  STL.64 [R1+0xcd8], R28 ;  /* 0x000cd81c01007387 */ /* 0x0001e80000100a00 */
[----:B0-----:R-:W2:Y:S04]  /*14b7a0*/  LDL.LU R28, [R1+0x6100] ;  /* 0x00610000011c7983 */ /* 0x001ea80000300800 */
[----:B------:R-:W2:Y:S04]  /*14b7b0*/  LDL.LU R26, [R1+0x818] ;  /* 0x00081800011a7983 */ /* 0x000ea80000300800 */
[----:B------:R-:W2:Y:S04]  /*14b7c0*/  LDL.LU R23, [R1+0x70] ;  /* 0x0000700001177983 */ /* 0x000ea80000300800 */
[----:B------:R-:W2:Y:S01]  /*14b7d0*/  LDL.LU R29, [R1+0x270] ;  /* 0x00027000011d7983 */ /* 0x000ea20000300800 */
[----:B------:R-:W-:-:S02]  /*14b7e0*/  SHF.R.U32.HI R15, RZ, 0x8, R15 ;  /* 0x00000008ff0f7819 */ /* 0x000fc4000001160f */
[----:B------:R-:W-:Y:S02]  /*14b7f0*/  SHF.R.U32.HI R18, RZ, 0x8, R18 ;  /* 0x00000008ff127819 */ /* 0x000fe40000011612 */
[----:B------:R-:W-:Y:S02]  /*14b800*/  SHF.R.U32.HI R3, RZ, 0x8, R3 ;  /* 0x00000008ff037819 */ /* 0x000fe40000011603 */
[----:B------:R-:W-:Y:S02]  /*14b810*/  SHF.R.U32.HI R17, RZ, 0x8, R17 ;  /* 0x00000008ff117819 */ /* 0x000fe40000011611 */
[----:B------:R-:W-:Y:S02]  /*14b820*/  LOP3.LUT R15, R15, 0xffff, RZ, 0xc0, !PT ;  /* 0x0000ffff0f0f7812 */ /* 0x000fe400078ec0ff */
[----:B------:R-:W-:Y:S02]  /*14b830*/  LOP3.LUT R18, R18, 0xffff, RZ, 0xc0, !PT ;  /* 0x0000ffff12127812 */ /* 0x000fe400078ec0ff */
[----:B------:R-:W-:-:S02]  /*14b840*/  LOP3.LUT R3, R3, 0xffff, RZ, 0xc0, !PT ;  /* 0x0000ffff03037812 */ /* 0x000fc400078ec0ff */
[----:B------:R-:W-:Y:S02]  /*14b850*/  LOP3.LUT R17, R17, 0xffff, RZ, 0xc0, !PT ;  /* 0x0000ffff11117812 */ /* 0x000fe400078ec0ff */
[----:B------:R-:W-:Y:S02]  /*14b860*/  SHF.R.U32.HI R2, RZ, 0x8, R2 ;  /* 0x00000008ff027819 */ /* 0x000fe40000011602 */
[----:B------:R-:W-:Y:S02]  /*14b870*/  PRMT R15, R15, 0x3340, R18 ;  /* 0x000033400f0f7816 */ /* 0x000fe40000000012 */
[----:B------:R-:W-:Y:S02]  /*14b880*/  PRMT R3, R3, 0x3340, R17 ;  /* 0x0000334003037816 */ /* 0x000fe40000000011 */
[----:B------:R-:W-:Y:S02]  /*14b890*/  IADD3 R18, P1, R27, R10, RZ ;  /* 0x0000000a1b127210 */ /* 0x000fe40007f3e0ff */
[----:B------:R-:W-:Y:S01]  /*14b8a0*/  LOP3.LUT R2, R2, 0xffff, RZ, 0xc0, !PT ;  /* 0x0000ffff02027812 */ /* 0x000fe200078ec0ff */
[----:B------:R-:W-:Y:S02]  /*14b8b0*/  STL [R1+0x5bf8], R15 ;  /* 0x005bf80f01007387 */ /* 0x000fe40000100800 */
[----:B------:R-:W-:-:S02]  /*14b8c0*/  IMAD.X R19, R4, 0x1, R11, P1 ;  /* 0x0000000104137824 */ /* 0x000fc400008e060b */
[----:B------:R0:W-:Y:S04]  /*14b8d0*/  STL [R1+0x1e44], R3 ;  /* 0x001e440301007387 */ /* 0x0001e80000100800 */
[----:B------:R-:W-:Y:S01]  /*14b8e0*/  STL.64 [R1+0xce0], R18 ;  /* 0x000ce01201007387 */ /* 0x000fe20000100a00 */
[----:B0-----:R-:W-:Y:S02]  /*14b8f0*/  PRMT R3, R2, 0x3340, R0 ;  /* 0x0000334002037816 */ /* 0x001fe40000000000 */
[----:B------:R-:W-:-:S03]  /*14b900*/  LOP3.LUT R15, R5, 0xffff, RZ, 0xc0, !PT ;  /* 0x0000ffff050f7812 */ /* 0x000fc600078ec0ff */
[----:B------:R3:W-:Y:S04]  /*14b910*/  STL [R1+0x53c], R3 ;  /* 0x00053c0301007387 */ /* 0x0007e80000100800 */
[----:B------:R-:W2:Y:S04]  /*14b920*/  LDL.LU R5, [R1+0x144] ;  /* 0x0001440001057983 */ /* 0x000ea80000300800 */
[----:B------:R-:W2:Y:S01]  /*14b930*/  LDL.LU R24, [R1+0x56dc] ;  /* 0x0056dc0001187983 */ /* 0x000ea20000300800 */
[----:B----4-:R-:W-:-:S03]  /*14b940*/  LOP3.LUT R2, R25, 0xffff, RZ, 0xc0, !PT ;  /* 0x0000ffff19027812 */ /* 0x010fc600078ec0ff */
[----:B------:R-:W4:Y:S01]  /*14b950*/  LDL.LU R25, [R1+0x458] ;  /* 0x0004580001197983 */ /* 0x000f220000300800 */
[----:B---3--:R-:W-:Y:S02]  /*14b960*/  LOP3.LUT R3, R16, 0xffff, RZ, 0xc0, !PT ;  /* 0x0000ffff10037812 */ /* 0x008fe400078ec0ff */
[----:B------:R-:W-:Y:S02]  /*14b970*/  PRMT R17, R15, 0x3340, R0 ;  /* 0x000033400f117816 */ /* 0x000fe40000000000 */
[--C-:B------:R-:W-:Y:S02]  /*14b980*/  PRMT R16, R2, 0x3340, R3.reuse ;  /* 0x0000334002107816 */ /* 0x100fe40000000003 */
[----:B------:R-:W-:Y:S02]  /*14b990*/  SHF.R.U32.HI R2, RZ, 0x8, R2 ;  /* 0x00000008ff027819 */ /* 0x000fe40000011602 */
[----:B------:R-:W-:Y:S02]  /*14b9a0*/  SHF.R.U32.HI R3, RZ, 0x8, R3 ;  /* 0x00000008ff037819 */ /* 0x000fe40000011603 */
[----:B------:R-:W-:-:S02]  /*14b9b0*/  PRMT R18, R16, 0x5410, R17 ;  /* 0x0000541010127816 */ /* 0x000fc40000000011 */
[----:B------:R-:W-:Y:S02]  /*14b9c0*/  IADD3 R16, P1, R27, R12, RZ ;  /* 0x0000000c1b107210 */ /* 0x000fe40007f3e0ff */
[----:B------:R-:W-:Y:S02]  /*14b9d0*/  LOP3.LUT R2, R2, 0xffff, RZ, 0xc0, !PT ;  /* 0x0000ffff02027812 */ /* 0x000fe400078ec0ff */
[----:B------:R-:W-:Y:S01]  /*14b9e0*/  LOP3.LUT R3, R3, 0xffff, RZ, 0xc0, !PT ;  /* 0x0000ffff03037812 */ /* 0x000fe200078ec0ff */
[----:B------:R-:W-:-:S03]  /*14b9f0*/  IMAD.X R17, R4, 0x1, R13, P1 ;  /* 0x0000000104117824 */ /* 0x000fc600008e060d */
[----:B------:R-:W-:Y:S01]  /*14ba00*/  PRMT R4, R2, 0x3340, R3 ;  /* 0x0000334002047816 */ /* 0x000fe20000000003 */
[----:B------:R-:W-:Y:S04]  /*14ba10*/  STL [R1+0x203c], R18 ;  /* 0x00203c1201007387 */ /* 0x000fe80000100800 */
[----:B------:R-:W-:Y:S04]  /*14ba20*/  STL.64 [R1+0xcd0], R16 ;  /* 0x000cd01001007387 */ /* 0x000fe80000100a00 */
[----:B------:R0:W-:Y:S01]  /*14ba30*/  STL [R1+0x1e3c], R4 ;  /* 0x001e3c0401007387 */ /* 0x0001e20000100800 */
[----:B--2---:R-:W-:-:S03]  /*14ba40*/  LOP3.LUT R3, R26, 0xffff, RZ, 0xc0, !PT ;  /* 0x0000ffff1a037812 */ /* 0x004fc600078ec0ff */
[----:B------:R-:W2:Y:S01]  /*14ba50*/  LDL.LU R26, [R1+0x56e0] ;  /* 0x0056e000011a7983 */ /* 0x000ea20000300800 */
[----:B------:R-:W-:Y:S02]  /*14ba60*/  LOP3.LUT R2, R23, 0xffff, RZ, 0xc0, !PT ;  /* 0x0000ffff17027812 */ /* 0x000fe400078ec0ff */
[----:B0-----:R-:W-:Y:S02]  /*14ba70*/  LOP3.LUT R4, R29, 0xffff, RZ, 0xc0, !PT ;  /* 0x0000ffff1d047812 */ /* 0x001fe400078ec0ff */
[----:B------:R-:W-:Y:S02]  /*14ba80*/  PRMT R17, R2, 0x3340, R0 ;  /* 0x0000334002117816 */ /* 0x000fe40000000000 */
[----:B------:R-:W-:-:S04]  /*14ba90*/  PRMT R16, R3, 0x3340, R4 ;  /* 0x0000334003107816 */ /* 0x000fc80000000004 */
[----:B------:R-:W-:-:S05]  /*14baa0*/  PRMT R16, R16, 0x5410, R17 ;  /* 0x0000541010107816 */ /* 0x000fca0000000011 */
[----:B------:R-:W-:Y:S04]  /*14bab0*/  STL [R1+0x2038], R16 ;  /* 0x0020381001007387 */ /* 0x000fe80000100800 */
[----:B------:R-:W3:Y:S04]  /*14bac0*/  LDL.LU R23, [R1+0x14c] ;  /* 0x00014c0001177983 */ /* 0x000ee80000300800 */
[----:B------:R-:W3:Y:S01]  /*14bad0*/  LDL.LU R29, [R1+0x460] ;  /* 0x00046000011d7983 */ /* 0x000ee20000300800 */
[----:B------:R-:W-:Y:S02]  /*14bae0*/  SHF.R.U32.HI R3, RZ, 0x8, R3 ;  /* 0x00000008ff037819 */ /* 0x000fe40000011603 */
[----:B------:R-:W-:-:S02]  /*14baf0*/  SHF.R.U32.HI R4, RZ, 0x8, R4 ;  /* 0x00000008ff047819 */ /* 0x000fc40000011604 */
[----:B------:R-:W-:Y:S02]  /*14bb00*/  SHF.R.U32.HI R2, RZ, 0x8, R2 ;  /* 0x00000008ff027819 */ /* 0x000fe40000011602 */
[----:B------:R-:W-:Y:S02]  /*14bb10*/  LOP3.LUT R3, R3, 0xffff, RZ, 0xc0, !PT ;  /* 0x0000ffff03037812 */ /* 0x000fe400078ec0ff */
[----:B------:R-:W-:Y:S02]  /*14bb20*/  LOP3.LUT R4, R4, 0xffff, RZ, 0xc0, !PT ;  /* 0x0000ffff04047812 */ /* 0x000fe400078ec0ff */
[----:B------:R-:W-:Y:S02]  /*14bb30*/  LOP3.LUT R2, R2, 0xffff, RZ, 0xc0, !PT ;  /* 0x0000ffff02027812 */ /* 0x000fe400078ec0ff */
[----:B------:R-:W-:Y:S02]  /*14bb40*/  PRMT R4, R3, 0x3340, R4 ;  /* 0x0000334003047816 */ /* 0x000fe40000000004 */
[----:B------:R-:W-:-:S03]  /*14bb50*/  PRMT R3, R2, 0x3340, R0 ;  /* 0x0000334002037816 */ /* 0x000fc60000000000 */
[----:B------:R4:W-:Y:S04]  /*14bb60*/  STL [R1+0x1e2c], R4 ;  /* 0x001e2c0401007387 */ /* 0x0009e80000100800 */
[----:B------:R0:W-:Y:S01]  /*14bb70*/  STL [R1+0x534], R3 ;  /* 0x0005340301007387 */ /* 0x0001e20000100800 */
[----:B------:R-:W-:-:S03]  /*14bb80*/  LOP3.LUT R2, R24, 0xffff, RZ, 0xc0, !PT ;  /* 0x0000ffff18027812 */ /* 0x000fc600078ec0ff */
[----:B------:R-:W3:Y:S01]  /*14bb90*/  LDL.LU R24, [R1+0x9f4] ;  /* 0x0009f40001187983 */ /* 0x000ee20000300800 */
[----:B----4-:R-:W-:-:S03]  /*14bba0*/  LOP3.LUT R4, R25, 0xffff, RZ, 0xc0, !PT ;  /* 0x0000ffff19047812 */ /* 0x010fc600078ec0ff */
[----:B------:R-:W4:Y:S01]  /*14bbb0*/  LDL.LU R25, [R1+0x2d0] ;  /* 0x0002d00001197983 */ /* 0x000f220000300800 */
[----:B------:R-:W-:Y:S02]  /*14bbc0*/  LOP3.LUT R5, R5, 0xffff, RZ, 0xc0, !PT ;  /* 0x0000ffff05057812 */ /* 0x000fe400078ec0ff */
[----:B0-----:R-:W-:Y:S02]  /*14bbd0*/  PRMT R3, R2, 0x3340, R4 ;  /* 0x0000334002037816 */ /* 0x001fe40000000004 */
[----:B------:R-:W-:Y:S01]  /*14bbe0*/  PRMT R16, R5, 0x3340, R0 ;  /* 0x0000334005107816 */ /* 0x000fe20000000000 */
[----:B------:R-:W-:Y:S01]  /*14bbf0*/  VIADD R27, R27, UR6 ;  /* 0x000000061b1b7c36 */ /* 0x000fe20008000000 */
[----:B------:R-:W-:Y:S01]  /*14bc00*/  SHF.R.U32.HI R15, RZ, 0x8, R15 ;  /* 0x00000008ff0f7819 */ /* 0x000fe2000001160f */
[----:B------:R-:W-:Y:S01]  /*14bc10*/  ULDC UR6, c[0x0][0x248] ;  /* 0x0000920000067ab9 */ /* 0x000fe20000000800 */
[----:B------:R-:W-:Y:S02]  /*14bc20*/  PRMT R3, R3, 0x5410, R16 ;  /* 0x0000541003037816 */ /* 0x000fe40000000010 */
[----:B------:R-:W-:-:S03]  /*14bc30*/  IADD3 R16, P1, R27, R6, RZ ;  /* 0x000000061b107210 */ /* 0x000fc60007f3e0ff */
[----:B------:R0:W-:Y:S01]  /*14bc40*/  STL [R1+0x2034], R3 ;  /* 0x0020340301007387 */ /* 0x0001e20000100800 */
[----:B------:R-:W-:Y:S02]  /*14bc50*/  SHF.R.U32.HI R2, RZ, 0x8, R2 ;  /* 0x00000008ff027819 */ /* 0x000fe40000011602 */
[----:B------:R-:W-:Y:S02]  /*14bc60*/  SHF.R.U32.HI R4, RZ, 0x8, R4 ;  /* 0x00000008ff047819 */ /* 0x000fe40000011604 */
[----:B0-----:R-:W-:Y:S02]  /*14bc70*/  SHF.R.S32.HI R3, RZ, 0x1f, R27 ;  /* 0x0000001fff037819 */ /* 0x001fe4000001141b */
[----:B------:R-:W-:-:S03]  /*14bc80*/  LOP3.LUT R15, R15, 0xffff, RZ, 0xc0, !PT ;  /* 0x0000ffff0f0f7812 */ /* 0x000fc600078ec0ff */
[----:B------:R-:W-:Y:S01]  /*14bc90*/  IMAD.X R17, R3, 0x1, R7, P1 ;  /* 0x0000000103117824 */ /* 0x000fe200008e0607 */
[----:B------:R-:W-:Y:S02]  /*14bca0*/  LOP3.LUT R2, R2, 0xffff, RZ, 0xc0, !PT ;  /* 0x0000ffff02027812 */ /* 0x000fe400078ec0ff */
[----:B------:R-:W-:Y:S02]  /*14bcb0*/  LOP3.LUT R4, R4, 0xffff, RZ, 0xc0, !PT ;  /* 0x0000ffff04047812 */ /* 0x000fe400078ec0ff */
[----:B------:R0:W-:Y:S02]  /*14bcc0*/  STL.64 [R1+0xcc8], R16 ;  /* 0x000cc81001007387 */ /* 0x0001e40000100a00 */
[----:B0-----:R-:W-:Y:S02]  /*14bcd0*/  PRMT R16, R15, 0x3340, R0 ;  /* 0x000033400f107816 */ /* 0x001fe40000000000 */
[----:B------:R-:W-:-:S03]  /*14bce0*/  PRMT R15, R2, 0x3340, R4 ;  /* 0x00003340020f7816 */ /* 0x000fc60000000004 */
[----:B------:R-:W-:Y:S04]  /*14bcf0*/  STL [R1+0x508], R16 ;  /* 0x0005081001007387 */ /* 0x000fe80000100800 */
[----:B------:R0:W-:Y:S01]  /*14bd00*/  STL [R1+0x1e20], R15 ;  /* 0x001e200f01007387 */ /* 0x0001e20000100800 */
[----:B--2---:R-:W-:-:S03]  /*14bd10*/  LOP3.LUT R4, R26, 0xffff, RZ, 0xc0, !PT ;  /* 0x0000ffff1a047812 */ /* 0x004fc600078ec0ff */
[----:B------:R-:W2:Y:S01]  /*14bd20*/  LDL.LU R26, [R1+0xa00] ;  /* 0x000a0000011a7983 */ /* 0x000ea20000300800 */
[----:B---3--:R-:W-:-:S03]  /*14bd30*/  LOP3.LUT R2, R23, 0xffff, RZ, 0xc0, !PT ;  /* 0x0000ffff17027812 */ /* 0x008fc600078ec0ff */
[----:B------:R-:W3:Y:S01]  /*14bd40*/  LDL.LU R23, [R1+0xd8] ;  /* 0x0000d80001177983 */ /* 0x000ee20000300800 */
[----:B0-----:R-:W-:-:S03]  /*14bd50*/  LOP3.LUT R15, R29, 0xffff, RZ, 0xc0, !PT ;  /* 0x0000ffff1d0f7812 */ /* 0x001fc600078ec0ff */
[----:B------:R-:W3:Y:S01]  /*14bd60*/  LDL.LU R29, [R1+0x2d4] ;  /* 0x0002d400011d7983 */ /* 0x000ee20000300800 */
[----:B------:R-:W-:Y:S02]  /*14bd70*/  PRMT R17, R2, 0x3340, R0 ;  /* 0x0000334002117816 */ /* 0x000fe40000000000 */
[----:B------:R-:W-:-:S04]  /*14bd80*/  PRMT R16, R4, 0x3340, R15 ;  /* 0x0000334004107816 */ /* 0x000fc8000000000f */
[----:B------:R-:W-:Y:S02]  /*14bd90*/  PRMT R18, R16, 0x5410, R17 ;  /* 0x0000541010127816 */ /* 0x000fe40000000011 */
[----:B------:R-:W-:Y:S02]  /*14bda0*/  IADD3 R16, P1, R27, R8, RZ ;  /* 0x000000081b107210 */ /* 0x000fe40007f3e0ff */
[----:B------:R-:W-:Y:S02]  /*14bdb0*/  SHF.R.U32.HI R4, RZ, 0x8, R4 ;  /* 0x00000008ff047819 */ /* 0x000fe40000011604 */
[----:B------:R-:W-:Y:S01]  /*14bdc0*/  SHF.R.U32.HI R15, RZ, 0x8, R15 ;  /* 0x00000008ff0f7819 */ /* 0x000fe2000001160f */
[----:B------:R-:W-:Y:S01]  /*14bdd0*/  IMAD.X R17, R3, 0x1, R9, P1 ;  /* 0x0000000103117824 */ /* 0x000fe200008e0609 */
[----:B------:R-:W-:Y:S02]  /*14bde0*/  SHF.R.U32.HI R2, RZ, 0x8, R2 ;  /* 0x00000008ff027819 */ /* 0x000fe40000011602 */
[----:B------:R-:W-:-:S02]  /*14bdf0*/  LOP3.LUT R4, R4, 0xffff, RZ, 0xc0, !PT ;  /* 0x0000ffff04047812 */ /* 0x000fc400078ec0ff */
[----:B------:R-:W-:Y:S01]  /*14be00*/  LOP3.LUT R15, R15, 0xffff, RZ, 0xc0, !PT ;  /* 0x0000ffff0f0f7812 */ /* 0x000fe200078ec0ff */
[----:B------:R-:W-:Y:S01]  /*14be10*/  STL [R1+0x2030], R18 ;  /* 0x0020301201007387 */ /* 0x000fe20000100800 */
[----:B------:R-:W-:-:S03]  /*14be20*/  LOP3.LUT R2, R2, 0xffff, RZ, 0xc0, !PT ;  /* 0x0000ffff02027812 */ /* 0x000fc600078ec0ff */
[----:B------:R0:W-:Y:S02]  /*14be30*/  STL.64 [R1+0xcc0], R16 ;  /* 0x000cc01001007387 */ /* 0x0001e40000100a00 */
[----:B0-----:R-:W-:Y:S02]  /*14be40*/  PRMT R16, R4, 0x3340, R15 ;  /* 0x0000334004107816 */ /* 0x001fe4000000000f */
[----:B------:R-:W-:Y:S02]  /*14be50*/  PRMT R15, R2, 0x3340, R0 ;  /* 0x00003340020f7816 */ /* 0x000fe40000000000 */
[----:B------:R-:W-:Y:S01]  /*14be60*/  LOP3.LUT R4, R24, 0xffff, RZ, 0xc0, !PT ;  /* 0x0000ffff18047812 */ /* 0x000fe200078ec0ff */
[----:B------:R0:W-:Y:S04]  /*14be70*/  STL [R1+0x1e0c], R16 ;  /* 0x001e0c1001007387 */ /* 0x0001e80000100800 */
[----:B------:R1:W-:Y:S04]  /*14be80*/  STL [R1+0x504], R15 ;  /* 0x0005040f01007387 */ /* 0x0003e80000100800 */
[----:B------:R1:W-:Y:S04]  /*14be90*/  STL [R1+0x6c], R4 ;  /* 0x00006c0401007387 */ /* 0x0003e80000100800 */
[----:B0-----:R-:W3:Y:S01]  /*14bea0*/  LDL.LU R16, [R1+0xdc] ;  /* 0x0000dc0001107983 */ /* 0x001ee20000300800 */
[----:B----4-:R-:W-:-:S02]  /*14beb0*/  LOP3.LUT R2, R25, 0xffff, RZ, 0xc0, !PT ;  /* 0x0000ffff19027812 */ /* 0x010fc400078ec0ff */
[----:B-1----:R-:W-:Y:S01]  /*14bec0*/  SHF.R.U32.HI R15, RZ, 0x8, R5 ;  /* 0x00000008ff0f7819 */ /* 0x002fe20000011605 */
[----:B------:R-:W4:Y:S01]  /*14bed0*/  LDL.LU R24, [R1+0x830] ;  /* 0x0008300001187983 */ /* 0x000f220000300800 */
[----:B------:R-:W-:Y:S02]  /*14bee0*/  SHF.R.U32.HI R5, RZ, 0x8, R2 ;  /* 0x00000008ff057819 */ /* 0x000fe40000011602 */
[----:B------:R-:W-:Y:S01]  /*14bef0*/  LOP3.LUT R17, R15, 0xffff, RZ, 0xc0, !PT ;  /* 0x0000ffff0f117812 */ /* 0x000fe200078ec0ff */
[----:B------:R-:W4:Y:S01]  /*14bf00*/  LDL.LU R25, [R1+0x80] ;  /* 0x0000800001197983 */ /* 0x000f220000300800 */
[----:B------:R-:W-:-:S03]  /*14bf10*/  LOP3.LUT R15, R5, 0xffff, RZ, 0xc0, !PT ;  /* 0x0000ffff050f7812 */ /* 0x000fc600078ec0ff */
[----:B------:R-:W4:Y:S01]  /*14bf20*/  LDL.LU R5, [R1+0x288] ;  /* 0x0002880001057983 */ /* 0x000f220000300800 */
[----:B------:R-:W-:-:S04]  /*14bf30*/  SHF.R.U32.HI R4, RZ, 0x8, R4 ;  /* 0x00000008ff047819 */ /* 0x000fc80000011604 */
[----:B------:R-:W-:Y:S02]  /*14bf40*/  LOP3.LUT R4, R4, 0xffff, RZ, 0xc0, !PT ;  /* 0x0000ffff04047812 */ /* 0x000fe400078ec0ff */
[----:B------:R-:W-:Y:S02]  /*14bf50*/  PRMT R17, R17, 0x3340, R0 ;  /* 0x0000334011117816 */ /* 0x000fe40000000000 */
[----:B------:R-:W-:Y:S01]  /*14bf60*/  PRMT R15, R4, 0x3340, R15 ;  /* 0x00003340040f7816 */ /* 0x000fe2000000000f */
[----:B------:R3:W-:Y:S04]  /*14bf70*/  STL [R1+0x6090], R2 ;  /* 0x0060900201007387 */ /* 0x0007e80000100800 */
[----:B------:R-:W-:Y:S04]  /*14bf80*/  STL [R1+0x500], R17 ;  /* 0x0005001101007387 */ /* 0x000fe80000100800 */
[----:B------:R0:W-:Y:S01]  /*14bf90*/  STL [R1+0x1e04], R15 ;  /* 0x001e040f01007387 */ /* 0x0001e20000100800 */
[----:B--2---:R-:W-:-:S02]  /*14bfa0*/  LOP3.LUT R4, R26, 0xffff, RZ, 0xc0, !PT ;  /* 0x0000ffff1a047812 */ /* 0x004fc400078ec0ff */
[----:B---3--:R-:W-:Y:S02]  /*14bfb0*/  LOP3.LUT R2, R23, 0xffff, RZ, 0xc0, !PT ;  /* 0x0000ffff17027812 */ /* 0x008fe400078ec0ff */
[----:B0-----:R-:W-:Y:S02]  /*14bfc0*/  LOP3.LUT R15, R29, 0xffff, RZ, 0xc0, !PT ;  /* 0x0000ffff1d0f7812 */ /* 0x001fe400078ec0ff */
[----:B------:R-:W-:Y:S02]  /*14bfd0*/  PRMT R18, R2, 0x3340, R0 ;  /* 0x0000334002127816 */ /* 0x000fe40000000000 */
[----:B------:R-:W-:-:S04]  /*14bfe0*/  PRMT R17, R4, 0x3340, R15 ;  /* 0x0000334004117816 */ /* 0x000fc8000000000f */
[----:B------:R-:W-:Y:S02]  /*14bff0*/  PRMT R17, R17, 0x5410, R18 ;  /* 0x0000541011117816 */ /* 0x000fe40000000012 */
[----:B------:R-:W-:-:S05]  /*14c000*/  IADD3 R18, P1, R27, R10, RZ ;  /* 0x0000000a1b127210 */ /* 0x000fca0007f3e0ff */
[----:B------:R-:W-:Y:S01]  /*14c010*/  IMAD.X R19, R3, 0x1, R11, P1 ;  /* 0x0000000103137824 */ /* 0x000fe200008e060b */
[----:B------:R-:W-:Y:S04]  /*14c020*/  STL [R1+0x202c], R17 ;  /* 0x00202c1101007387 */ /* 0x000fe80000100800 */
[----:B------:R-:W2:Y:S04]  /*14c030*/  LDL.LU R26, [R1+0x7c] ;  /* 0x00007c00011a7983 */ /* 0x000ea80000300800 */
[----:B------:R0:W-:Y:S04]  /*14c040*/  STL.64 [R1+0xcb0], R18 ;  /* 0x000cb01201007387 */ /* 0x0001e80000100a00 */
[----:B------:R-:W3:Y:S04]  /*14c050*/  LDL.LU R23, [R1+0x824] ;  /* 0x0008240001177983 */ /* 0x000ee80000300800 */
[----:B------:R-:W2:Y:S01]  /*14c060*/  LDL.LU R29, [R1+0x280] ;  /* 0x00028000011d7983 */ /* 0x000ea20000300800 */
[----:B------:R-:W-:-:S02]  /*14c070*/  SHF.R.U32.HI R4, RZ, 0x8, R4 ;  /* 0x00000008ff047819 */ /* 0x000fc40000011604 */
[----:B------:R-:W-:Y:S02]  /*14c080*/  SHF.R.U32.HI R15, RZ, 0x8, R15 ;  /* 0x00000008ff0f7819 */ /* 0x000fe4000001160f */
[----:B------:R-:W-:Y:S02]  /*14c090*/  LOP3.LUT R4, R4, 0xffff, RZ, 0xc0, !PT ;  /* 0x0000ffff04047812 */ /* 0x000fe400078ec0ff */
[----:B------:R-:W-:Y:S02]  /*14c0a0*/  LOP3.LUT R15, R15, 0xffff, RZ, 0xc0, !PT ;  /* 0x0000ffff0f0f7812 */ /* 0x000fe400078ec0ff */
[----:B0-----:R-:W-:Y:S02]  /*14c0b0*/  IADD3 R18, P1, R27, R12, RZ ;  /* 0x0000000c1b127210 */ /* 0x001fe40007f3e0ff */
[----:B------:R-:W-:Y:S02]  /*14c0c0*/  SHF.R.U32.HI R2, RZ, 0x8, R2 ;  /* 0x00000008ff027819 */ /* 0x000fe40000011602 */
[----:B------:R-:W-:Y:S01]  /*14c0d0*/  PRMT R4, R4, 0x3340, R15 ;  /* 0x0000334004047816 */ /* 0x000fe2000000000f */
[----:B------:R-:W-:Y:S01]  /*14c0e0*/  IMAD.X R19, R3, 0x1, R13, P1 ;  /* 0x0000000103137824 */ /* 0x000fe200008e060d */
[----:B------:R-:W-:-:S03]  /*14c0f0*/  LOP3.LUT R3, R2, 0xffff, RZ, 0xc0, !PT ;  /* 0x0000ffff02037812 */ /* 0x000fc600078ec0ff */
[----:B------:R-:W-:Y:S01]  /*14c100*/  STL [R1+0x1de4], R4 ;  /* 0x001de40401007387 */ /* 0x000fe20000100800 */
[----:B------:R-:W-:-:S03]  /*14c110*/  LOP3.LUT R2, R16, 0xffff, RZ, 0xc0, !PT ;  /* 0x0000ffff10027812 */ /* 0x000fc600078ec0ff */
[----:B------:R0:W-:Y:S01]  /*14c120*/  STL.64 [R1+0xcb8], R18 ;  /* 0x000cb81201007387 */ /* 0x0001e20000100a00 */
[----:B------:R-:W-:-:S03]  /*14c130*/  PRMT R3, R3, 0x3340, R0 ;  /* 0x0000334003037816 */ /* 0x000fc60000000000 */
[----:B0-----:R-:W2:Y:S04]  /*14c140*/  LDL.LU R19, [R1+0x60fc] ;  /* 0x0060fc0001137983 */ /* 0x001ea80000300800 */
[----:B------:R0:W-:Y:S02]  /*14c150*/  STL [R1+0x5c], R2 ;  /* 0x00005c0201007387 */ /* 0x0001e40000100800 */
[----:B0-----:R-:W-:-:S04]  /*14c160*/  SHF.R.U32.HI R2, RZ, 0x8, R2 ;  /* 0x00000008ff027819 */ /* 0x001fc80000011602 */
[----:B------:R-:W-:-:S04]  /*14c170*/  LOP3.LUT R2, R2, 0xffff, RZ, 0xc0, !PT ;  /* 0x0000ffff02027812 */ /* 0x000fc800078ec0ff */
[----:B------:R-:W-:Y:S01]  /*14c180*/  PRMT R4, R2, 0x3340, R0 ;  /* 0x0000334002047816 */ /* 0x000fe20000000000 */
[----:B------:R0:W-:Y:S01]  /*14c190*/  STL [R1+0x458], R3 ;  /* 0x0004580301007387 */ /* 0x0001e20000100800 */
[----:B----4-:R-:W-:-:S03]  /*14c1a0*/  LOP3.LUT R2, R25, 0xffff, RZ, 0xc0, !PT ;  /* 0x0000ffff19027812 */ /* 0x010fc600078ec0ff */
[----:B------:R1:W-:Y:S01]  /*14c1b0*/  STL [R1+0x454], R4 ;  /* 0x0004540401007387 */ /* 0x0003e20000100800 */
[----:B------:R-:W-:-:S03]  /*14c1c0*/  PRMT R15, R2, 0x3340, R0 ;  /* 0x00003340020f7816 */ /* 0x000fc60000000000 */
[----:B------:R-:W4:Y:S01]  /*14c1d0*/  LDL.LU R25, [R1+0x640] ;  /* 0x0006400001197983 */ /* 0x000f220000300800 */
[----:B0-----:R-:W-:Y:S02]  /*14c1e0*/  LOP3.LUT R3, R24, 0xffff, RZ, 0xc0, !PT ;  /* 0x0000ffff18037812 */ /* 0x001fe400078ec0ff */
[----:B-1----:R-:W-:-:S04]  /*14c1f0*/  LOP3.LUT R4, R5, 0xffff, RZ, 0xc0, !PT ;  /* 0x0000ffff05047812 */ /* 0x002fc800078ec0ff */
[----:B------:R-:W-:-:S04]  /*14c200*/  PRMT R5, R3, 0x3340, R4 ;  /* 0x0000334003057816 */ /* 0x000fc80000000004 */
[----:B------:R-:W-:-:S05]  /*14c210*/  PRMT R5, R5, 0x5410, R15 ;  /* 0x0000541005057816 */ /* 0x000fca000000000f */
[----:B------:R0:W-:Y:S04]  /*14c220*/  STL [R1+0x2028], R5 ;  /* 0x0020280501007387 */ /* 0x0001e80000100800 */
[----:B0-----:R-:W4:Y:S01]  /*14c230*/  LDL.LU R5, [R1+0x1f4] ;  /* 0x0001f40001057983 */ /* 0x001f220000300800 */
[----:B------:R-:W-:Y:S02]  /*14c240*/  SHF.R.U32.HI R3, RZ, 0x8, R3 ;  /* 0x00000008ff037819 */ /* 0x000fe40000011603 */
[----:B------:R-:W-:Y:S02]  /*14c250*/  SHF.R.U32.HI R4, RZ, 0x8, R4 ;  /* 0x00000008ff047819 */ /* 0x000fe40000011604 */
[----:B------:R-:W-:Y:S02]  /*14c260*/  SHF.R.U32.HI R2, RZ, 0x8, R2 ;  /* 0x00000008ff027819 */ /* 0x000fe40000011602 */
[----:B------:R-:W-:-:S02]  /*14c270*/  LOP3.LUT R3, R3, 0xffff, RZ, 0xc0, !PT ;  /* 0x0000ffff03037812 */ /* 0x000fc400078ec0ff */
[----:B------:R-:W-:Y:S02]  /*14c280*/  LOP3.LUT R4, R4, 0xffff, RZ, 0xc0, !PT ;  /* 0x0000ffff04047812 */ /* 0x000fe400078ec0ff */
[----:B------:R-:W-:Y:S02]  /*14c290*/  LOP3.LUT R2, R2, 0xffff, RZ, 0xc0, !PT ;  /* 0x0000ffff02027812 */ /* 0x000fe400078ec0ff */
[----:B------:R-:W-:Y:S02]  /*14c2a0*/  PRMT R4, R3, 0x3340, R4 ;  /* 0x0000334003047816 */ /* 0x000fe40000000004 */
[----:B------:R-:W-:-:S03]  /*14c2b0*/  PRMT R3, R2, 0x3340, R0 ;  /* 0x0000334002037816 */ /* 0x000fc60000000000 */
[----:B------:R3:W-:Y:S04]  /*14c2c0*/  STL [R1+0x1dc4], R4 ;  /* 0x001dc40401007387 */ /* 0x0007e80000100800 */
[----:B------:R0:W-:Y:S01]  /*14c2d0*/  STL [R1+0x450], R3 ;  /* 0x0004500301007387 */ /* 0x0001e20000100800 */
[----:B---3--:R-:W-:-:S03]  /*14c2e0*/  LOP3.LUT R4, R23, 0xffff, RZ, 0xc0, !PT ;  /* 0x0000ffff17047812 */ /* 0x008fc600078ec0ff */
[----:B------:R-:W3:Y:S01]  /*14c2f0*/  LDL.LU R23, [R1+0x644] ;  /* 0x0006440001177983 */ /* 0x000ee20000300800 */
[----:B--2---:R-:W-:-:S03]  /*14c300*/  LOP3.LUT R15, R29, 0xffff, RZ, 0xc0, !PT ;  /* 0x0000ffff1d0f7812 */ /* 0x004fc600078ec0ff */
[----:B------:R-:W2:Y:S01]  /*14c310*/  LDL.LU R29, [R1+0x1f8] ;  /* 0x0001f800011d7983 */ /* 0x000ea20000300800 */
        /* <DEDUP_REMOVED lines=19> */
[----:B------:R0:W-:Y:S01]  /*14c450*/  STL [R1+0x1ce8], R16 ;  /* 0x001ce81001007387 */ /* 0x0001e20000100800 */
[----:B------:R-:W-:-:S03]  /*14c460*/  LOP3.LUT R2, R22, 0xffff, RZ, 0xc0, !PT ;  /* 0x0000ffff16027812 */ /* 0x000fc600078ec0ff */
[----:B------:R1:W-:Y:S04]  /*14c470*/  STL [R1+0x44c], R15 ;  /* 0x00044c0f01007387 */ /* 0x0003e80000100800 */
[----:B------:R-:W2:Y:S01]  /*14c480*/  LDL.LU R22, [R1+0x60f8] ;  /* 0x0060f80001167983 */ /* 0x000ea20000300800 */
[----:B----4-:R-:W-:Y:S02]  /*14c490*/  LOP3.LUT R4, R25, 0xffff, RZ, 0xc0, !PT ;  /* 0x0000ffff19047812 */ /* 0x010fe400078ec0ff */
[----:B0-----:R-:W-:Y:S02]  /*14c4a0*/  PRMT R16, R2, 0x3340, R0 ;  /* 0x0000334002107816 */ /* 0x001fe40000000000 */
[----:B------:R-:W-:Y:S02]  /*14c4b0*/  SHF.R.U32.HI R2, RZ, 0x8, R2 ;  /* 0x00000008ff027819 */ /* 0x000fe40000011602 */
[----:B-1----:R-:W-:-:S04]  /*14c4c0*/  LOP3.LUT R15, R5, 0xffff, RZ, 0xc0, !PT ;  /* 0x0000ffff050f7812 */ /* 0x002fc800078ec0ff */
[----:B------:R-:W-:-:S04]  /*14c4d0*/  PRMT R5, R4, 0x3340, R15 ;  /* 0x0000334004057816 */ /* 0x000fc8000000000f */
[----:B------:R-:W-:Y:S02]  /*14c4e0*/  PRMT R5, R5, 0x5410, R16 ;  /* 0x0000541005057816 */ /* 0x000fe40000000010 */
[----:B------:R-:W-:-:S03]  /*14c4f0*/  IADD3 R16, P1, R27, R8, RZ ;  /* 0x000000081b107210 */ /* 0x000fc60007f3e0ff */
[----:B------:R0:W-:Y:S04]  /*14c500*/  STL [R1+0x2020], R5 ;  /* 0x0020200501007387 */ /* 0x0001e80000100800 */
[----:B------:R-:W4:Y:S04]  /*14c510*/  LDL.LU R26, [R1+0x56e4] ;  /* 0x0056e400011a7983 */ /* 0x000f280000300800 */
[----:B------:R-:W4:Y:S01]  /*14c520*/  LDL.LU R25, [R1+0x15c] ;  /* 0x00015c0001197983 */ /* 0x000f220000300800 */
[----:B------:R-:W-:-:S03]  /*14c530*/  SHF.R.U32.HI R4, RZ, 0x8, R4 ;  /* 0x00000008ff047819 */ /* 0x000fc60000011604 */
[----:B0-----:R-:W4:Y:S01]  /*14c540*/  LDL.LU R5, [R1+0x464] ;  /* 0x0004640001057983 */ /* 0x001f220000300800 */
[----:B------:R-:W-:Y:S01]  /*14c550*/  SHF.R.U32.HI R15, RZ, 0x8, R15 ;  /* 0x00000008ff0f7819 */ /* 0x000fe2000001160f */
[----:B------:R-:W-:Y:S01]  /*14c560*/  IMAD.X R17, R3, 0x1, R9, P1 ;  /* 0x0000000103117824 */ /* 0x000fe200008e0609 */
[----:B------:R-:W-:Y:S02]  /*14c570*/  LOP3.LUT R4, R4, 0xffff, RZ, 0xc0, !PT ;  /* 0x0000ffff04047812 */ /* 0x000fe400078ec0ff */
[----:B------:R-:W-:Y:S02]  /*14c580*/  LOP3.LUT R15, R15, 0xffff, RZ, 0xc0, !PT ;  /* 0x0000ffff0f0f7812 */ /* 0x000fe400078ec0ff */
[----:B------:R-:W-:Y:S01]  /*14c590*/  LOP3.LUT R2, R2, 0xffff, RZ, 0xc0, !PT ;  /* 0x0000ffff02027812 */ /* 0x000fe200078ec0ff */
[----:B------:R0:W-:Y:S02]  /*14c5a0*/  STL.64 [R1+0xc90], R16 ;  /* 0x000c901001007387 */ /* 0x0001e40000100a00 */
[----:B0-----:R-:W-:-:S02]  /*14c5b0*/  PRMT R16, R4, 0x3340, R15 ;  /* 0x0000334004107816 */ /* 0x001fc4000000000f */
[----:B------:R-:W-:Y:S02]  /*14c5c0*/  PRMT R15, R2, 0x3340, R0 ;  /* 0x00003340020f7816 */ /* 0x000fe40000000000 */
[----:B------:R-:W-:Y:S01]  /*14c5d0*/  LOP3.LUT R2, R19, 0xffff, RZ, 0xc0, !PT ;  /* 0x0000ffff13027812 */ /* 0x000fe200078ec0ff */
[----:B------:R-:W-:Y:S04]  /*14c5e0*/  STL [R1+0x1ce0], R16 ;  /* 0x001ce01001007387 */ /* 0x000fe80000100800 */
[----:B------:R2:W-:Y:S04]  /*14c5f0*/  STL [R1+0x448], R15 ;  /* 0x0004480f01007387 */ /* 0x0005e80000100800 */
[----:B------:R-:W4:Y:S01]  /*14c600*/  LDL.LU R19, [R1+0x60f4] ;  /* 0x0060f40001137983 */ /* 0x000f220000300800 */
[----:B---3--:R-:W-:-:S03]  /*14c610*/  LOP3.LUT R4, R23, 0xffff, RZ, 0xc0, !PT ;  /* 0x0000ffff17047812 */ /* 0x008fc600078ec0ff */
[----:B------:R-:W3:Y:S01]  /*14c620*/  LDL.LU R23, [R1+0x56e8] ;  /* 0x0056e80001177983 */ /* 0x000ee20000300800 */
[----:B--2---:R-:W-:-:S03]  /*14c630*/  LOP3.LUT R15, R29, 0xffff, RZ, 0xc0, !PT ;  /* 0x0000ffff1d0f7812 */ /* 0x004fc600078ec0ff */
[----:B------:R-:W2:Y:S01]  /*14c640*/  LDL.LU R29, [R1+0x470] ;  /* 0x00047000011d7983 */ /* 0x000ea20000300800 */
[----:B------:R-:W-:Y:S02]  /*14c650*/  PRMT R17, R2, 0x3340, R0 ;  /* 0x0000334002117816 */ /* 0x000fe40000000000 */
[----:B------:R-:W-:-:S04]  /*14c660*/  PRMT R16, R4, 0x3340, R15 ;  /* 0x0000334004107816 */ /* 0x000fc8000000000f */
[----:B------:R-:W-:Y:S02]  /*14c670*/  PRMT R18, R16, 0x5410, R17 ;  /* 0x0000541010127816 */ /* 0x000fe40000000011 */
[----:B------:R-:W-:Y:S02]  /*14c680*/  IADD3 R16, P1, R27, R10, RZ ;  /* 0x0000000a1b107210 */ /* 0x000fe40007f3e0ff */
[----:B------:R-:W-:Y:S02]  /*14c690*/  SHF.R.U32.HI R4, RZ, 0x8, R4 ;  /* 0x00000008ff047819 */ /* 0x000fe40000011604 */
[----:B------:R-:W-:Y:S01]  /*14c6a0*/  SHF.R.U32.HI R15, RZ, 0x8, R15 ;  /* 0x00000008ff0f7819 */ /* 0x000fe2000001160f */
[----:B------:R-:W-:Y:S01]  /*14c6b0*/  IMAD.X R17, R3, 0x1, R11, P1 ;  /* 0x0000000103117824 */ /* 0x000fe200008e060b */
[----:B------:R-:W-:Y:S02]  /*14c6c0*/  LOP3.LUT R4, R4, 0xffff, RZ, 0xc0, !PT ;  /* 0x0000ffff04047812 */ /* 0x000fe400078ec0ff */
[----:B------:R-:W-:Y:S01]  /*14c6d0*/  LOP3.LUT R15, R15, 0xffff, RZ, 0xc0, !PT ;  /* 0x0000ffff0f0f7812 */ /* 0x000fe200078ec0ff */
[----:B------:R-:W-:Y:S01]  /*14c6e0*/  STL [R1+0x201c], R18 ;  /* 0x00201c1201007387 */ /* 0x000fe20000100800 */
[----:B------:R-:W-:-:S02]  /*14c6f0*/  SHF.R.U32.HI R2, RZ, 0x8, R2 ;  /* 0x00000008ff027819 */ /* 0x000fc40000011602 */
[----:B------:R-:W-:Y:S01]  /*14c700*/  PRMT R4, R4, 0x3340, R15 ;  /* 0x0000334004047816 */ /* 0x000fe2000000000f */
[----:B------:R0:W-:Y:S01]  /*14c710*/  STL.64 [R1+0xc80], R16 ;  /* 0x000c801001007387 */ /* 0x0001e20000100a00 */
[----:B------:R-:W-:-:S03]  /*14c720*/  LOP3.LUT R2, R2, 0xffff, RZ, 0xc0, !PT ;  /* 0x0000ffff02027812 */ /* 0x000fc600078ec0ff */
[----:B------:R1:W-:Y:S01]  /*14c730*/  STL [R1+0x1cd8], R4 ;  /* 0x001cd80401007387 */ /* 0x0003e20000100800 */
[----:B0-----:R-:W-:Y:S02]  /*14c740*/  IADD3 R16, P1, R27, R12, RZ ;  /* 0x0000000c1b107210 */ /* 0x001fe40007f3e0ff */
[----:B-1----:R-:W-:-:S03]  /*14c750*/  PRMT R4, R2, 0x3340, R0 ;  /* 0x0000334002047816 */ /* 0x002fc60000000000 */
[----:B------:R-:W-:-:S05]  /*14c760*/  IMAD.X R17, R3, 0x1, R13, P1 ;  /* 0x0000000103117824 */ /* 0x000fca00008e060d */
[----:B------:R-:W-:Y:S04]  /*14c770*/  STL.64 [R1+0xc88], R16 ;  /* 0x000c881001007387 */ /* 0x000fe80000100a00 */
[----:B------:R0:W-:Y:S01]  /*14c780*/  STL [R1+0x444], R4 ;  /* 0x0004440401007387 */ /* 0x0001e20000100800 */
[----:B----4-:R-:W-:Y:S02]  /*14c790*/  LOP3.LUT R3, R26, 0xffff, RZ, 0xc0, !PT ;  /* 0x0000ffff1a037812 */ /* 0x010fe400078ec0ff */
[----:B------:R-:W-:Y:S02]  /*14c7a0*/  LOP3.LUT R2, R25, 0xffff, RZ, 0xc0, !PT ;  /* 0x0000ffff19027812 */ /* 0x000fe400078ec0ff */
[----:B0-----:R-:W-:Y:S02]  /*14c7b0*/  LOP3.LUT R4, R5, 0xffff, RZ, 0xc0, !PT ;  /* 0x0000ffff05047812 */ /* 0x001fe400078ec0ff */
[----:B------:R-:W-:Y:S01]  /*14c7c0*/  PRMT R16, R2, 0x3340, R0 ;  /* 0x0000334002107816 */ /* 0x000fe20000000000 */
[----:B------:R-:W4:Y:S01]  /*14c7d0*/  LDL.LU R5, [R1+0xa04] ;  /* 0x000a040001057983 */ /* 0x000f220000300800 */
[----:B------:R-:W-:-:S02]  /*14c7e0*/  PRMT R15, R3, 0x3340, R4 ;  /* 0x00003340030f7816 */ /* 0x000fc40000000004 */
[----:B------:R-:W-:Y:S02]  /*14c7f0*/  SHF.R.U32.HI R3, RZ, 0x8, R3 ;  /* 0x00000008ff037819 */ /* 0x000fe40000011603 */
[----:B------:R-:W-:Y:S02]  /*14c800*/  SHF.R.U32.HI R4, RZ, 0x8, R4 ;  /* 0x00000008ff047819 */ /* 0x000fe40000011604 */
[----:B------:R-:W-:Y:S02]  /*14c810*/  SHF.R.U32.HI R2, RZ, 0x8, R2 ;  /* 0x00000008ff027819 */ /* 0x000fe40000011602 */
[----:B------:R-:W-:Y:S02]  /*14c820*/  LOP3.LUT R3, R3, 0xffff, RZ, 0xc0, !PT ;  /* 0x0000ffff03037812 */ /* 0x000fe400078ec0ff */
[----:B------:R-:W-:Y:S02]  /*14c830*/  LOP3.LUT R4, R4, 0xffff, RZ, 0xc0, !PT ;  /* 0x0000ffff04047812 */ /* 0x000fe400078ec0ff */
[----:B------:R-:W-:-:S02]  /*14c840*/  PRMT R15, R15, 0x5410, R16 ;  /* 0x000054100f0f7816 */ /* 0x000fc40000000010 */
[----:B------:R-:W-:Y:S02]  /*14c850*/  LOP3.LUT R2, R2, 0xffff, RZ, 0xc0, !PT ;  /* 0x0000ffff02027812 */ /* 0x000fe400078ec0ff */
[----:B------:R-:W-:Y:S01]  /*14c860*/  PRMT R4, R3, 0x3340, R4 ;  /* 0x0000334003047816 */ /* 0x000fe20000000004 */
[----:B------:R-:W-:Y:S01]  /*14c870*/  STL [R1+0x2018], R15 ;  /* 0x0020180f01007387 */ /* 0x000fe20000100800 */
[----:B------:R-:W-:-:S03]  /*14c880*/  PRMT R3, R2, 0x3340, R0 ;  /* 0x0000334002037816 */ /* 0x000fc60000000000 */
[----:B------:R-:W-:Y:S01]  /*14c890*/  STL [R1+0x1cd0], R4 ;  /* 0x001cd00401007387 */ /* 0x000fe20000100800 */
[----:B------:R-:W-:-:S03]  /*14c8a0*/  LOP3.LUT R2, R19, 0xffff, RZ, 0xc0, !PT ;  /* 0x0000ffff13027812 */ /* 0x000fc600078ec0ff */
[----:B------:R-:W4:Y:S04]  /*14c8b0*/  LDL.LU R19, [R1+0x60f0] ;  /* 0x0060f00001137983 */ /* 0x000f280000300800 */
[----:B------:R3:W-:Y:S04]  /*14c8c0*/  STL [R1+0x36c], R3 ;  /* 0x00036c0301007387 */ /* 0x0007e80000100800 */
[----:B------:R-:W4:Y:S01]  /*14c8d0*/  LDL.LU R24, [R1+0x834] ;  /* 0x0008340001187983 */ /* 0x000f220000300800 */
[----:B---3--:R-:W-:-:S03]  /*14c8e0*/  LOP3.LUT R3, R23, 0xffff, RZ, 0xc0, !PT ;  /* 0x0000ffff17037812 */ /* 0x008fc600078ec0ff */
[----:B------:R-:W3:Y:S01]  /*14c8f0*/  LDL.LU R23, [R1+0x84] ;  /* 0x0000840001177983 */ /* 0x000ee20000300800 */
[----:B--2---:R-:W-:-:S03]  /*14c900*/  LOP3.LUT R4, R29, 0xffff, RZ, 0xc0, !PT ;  /* 0x0000ffff1d047812 */ /* 0x004fc600078ec0ff */
[----:B------:R-:W2:Y:S01]  /*14c910*/  LDL.LU R29, [R1+0x28c] ;  /* 0x00028c00011d7983 */ /* 0x000ea20000300800 */
[----:B------:R-:W-:Y:S01]  /*14c920*/  PRMT R16, R2, 0x3340, R0 ;  /* 0x0000334002107816 */ /* 0x000fe20000000000 */
[----:B------:R-:W-:Y:S01]  /*14c930*/  VIADD R27, R27, UR6 ;  /* 0x000000061b1b7c36 */ /* 0x000fe20008000000 */
[----:B------:R-:W-:Y:S01]  /*14c940*/  PRMT R15, R3, 0x3340, R4 ;  /* 0x00003340030f7816 */ /* 0x000fe20000000004 */
[----:B------:R-:W-:Y:S01]  /*14c950*/  ULDC UR6, c[0x0][0x248] ;  /* 0x0000920000067ab9 */ /* 0x000fe20000000800 */
[----:B------:R-:W-:Y:S02]  /*14c960*/  SHF.R.U32.HI R3, RZ, 0x8, R3 ;  /* 0x00000008ff037819 */ /* 0x000fe40000011603 */
[----:B------:R-:W-:Y:S02]  /*14c970*/  PRMT R18, R15, 0x5410, R16 ;  /* 0x000054100f127816 */ /* 0x000fe40000000010 */
[----:B------:R-:W-:Y:S02]  /*14c980*/  SHF.R.U32.HI R4, RZ, 0x8, R4 ;  /* 0x00000008ff047819 */ /* 0x000fe40000011604 */
[----:B------:R-:W-:-:S02]  /*14c990*/  SHF.R.S32.HI R15, RZ, 0x1f, R27 ;  /* 0x0000001fff0f7819 */ /* 0x000fc4000001141b */
[----:B------:R-:W-:Y:S02]  /*14c9a0*/  IADD3 R16, P1, R27, R6, RZ ;  /* 0x000000061b107210 */ /* 0x000fe40007f3e0ff */
[----:B------:R-:W-:Y:S02]  /*14c9b0*/  LOP3.LUT R3, R3, 0xffff, RZ, 0xc0, !PT ;  /* 0x0000ffff03037812 */ /* 0x000fe400078ec0ff */
[----:B------:R-:W-:Y:S01]  /*14c9c0*/  LOP3.LUT R4, R4, 0xffff, RZ, 0xc0, !PT ;  /* 0x0000ffff04047812 */ /* 0x000fe200078ec0ff */
[----:B------:R-:W-:Y:S01]  /*14c9d0*/  IMAD.X R17, R15, 0x1, R7, P1 ;  /* 0x000000010f117824 */ /* 0x000fe200008e0607 */
[----:B------:R-:W-:Y:S02]  /*14c9e0*/  STL [R1+0x2014], R18 ;  /* 0x0020141201007387 */ /* 0x000fe40000100800 */
[----:B------:R-:W-:Y:S02]  /*14c9f0*/  PRMT R4, R3, 0x3340, R4 ;  /* 0x0000334003047816 */ /* 0x000fe40000000004 */
[----:B------:R0:W-:Y:S04]  /*14ca00*/  STL.64 [R1+0xc68], R16 ;  /* 0x000c681001007387 */ /* 0x0001e80000100a00 */
[----:B0-----:R-:W2:Y:S04]  /*14ca10*/  LDL.LU R17, [R1+0x60ec] ;  /* 0x0060ec0001117983 */ /* 0x001ea80000300800 */
[----:B------:R0:W-:Y:S04]  /*14ca20*/  STL [R1+0x1ca8], R4 ;  /* 0x001ca80401007387 */ /* 0x0001e80000100800 */
[----:B------:R-:W2:Y:S04]  /*14ca30*/  LDL.LU R26, [R1+0x838] ;  /* 0x00083800011a7983 */ /* 0x000ea80000300800 */
[----:B------:R-:W2:Y:S01]  /*14ca40*/  LDL.LU R25, [R1+0x290] ;  /* 0x0002900001197983 */ /* 0x000ea20000300800 */
[----:B0-----:R-:W-:-:S04]  /*14ca50*/  SHF.R.U32.HI R4, RZ, 0x8, R2 ;  /* 0x00000008ff047819 */ /* 0x001fc80000011602 */
[----:B------:R-:W-:-:S04]  /*14ca60*/  LOP3.LUT R4, R4, 0xffff, RZ, 0xc0, !PT ;  /* 0x0000ffff04047812 */ /* 0x000fc800078ec0ff */
[----:B------:R-:W-:Y:S02]  /*14ca70*/  PRMT R4, R4, 0x3340, R0 ;  /* 0x0000334004047816 */ /* 0x000fe40000000000 */
[----:B----4-:R-:W-:-:S04]  /*14ca80*/  LOP3.LUT R5, R5, 0xffff, RZ, 0xc0, !PT ;  /* 0x0000ffff05057812 */ /* 0x010fc800078ec0ff */
[----:B------:R-:W-:-:S04]  /*14ca90*/  SHF.R.U32.HI R2, RZ, 0x8, R5 ;  /* 0x00000008ff027819 */ /* 0x000fc80000011605 */
[----:B------:R-:W-:Y:S02]  /*14caa0*/  LOP3.LUT R2, R2, 0xffff, RZ, 0xc0, !PT ;  /* 0x0000ffff02027812 */ /* 0x000fe400078ec0ff */
[----:B------:R-:W-:-:S04]  /*14cab0*/  LOP3.LUT R3, R19, 0xffff, RZ, 0xc0, !PT ;  /* 0x0000ffff13037812 */ /* 0x000fc800078ec0ff */
[--C-:B------:R-:W-:Y:S02]  /*14cac0*/  PRMT R5, R5, 0x3340, R3.reuse ;  /* 0x0000334005057816 */ /* 0x100fe40000000003 */
[----:B------:R-:W-:-:S04]  /*14cad0*/  SHF.R.U32.HI R3, RZ, 0x8, R3 ;  /* 0x00000008ff037819 */ /* 0x000fc80000011603 */
[----:B------:R-:W-:-:S04]  /*14cae0*/  LOP3.LUT R3, R3, 0xffff, RZ, 0xc0, !PT ;  /* 0x0000ffff03037812 */ /* 0x000fc800078ec0ff */
[----:B------:R-:W-:Y:S01]  /*14caf0*/  PRMT R19, R2, 0x3340, R3 ;  /* 0x0000334002137816 */ /* 0x000fe20000000003 */
[----:B------:R-:W-:Y:S04]  /*14cb00*/  STL [R1+0x60a0], R5 ;  /* 0x0060a00501007387 */ /* 0x000fe80000100800 */
[----:B------:R-:W-:Y:S04]  /*14cb10*/  STL [R1+0x5bfc], R19 ;  /* 0x005bfc1301007387 */ /* 0x000fe80000100800 */
[----:B------:R2:W-:Y:S01]  /*14cb20*/  STL [R1+0x368], R4 ;  /* 0x0003680401007387 */ /* 0x0005e20000100800 */
[----:B---3--:R-:W-:-:S03]  /*14cb30*/  LOP3.LUT R2, R23, 0xffff, RZ, 0xc0, !PT ;  /* 0x0000ffff17027812 */ /* 0x008fc600078ec0ff */
[----:B------:R-:W3:Y:S01]  /*14cb40*/  LDL.LU R23, [R1+0x650] ;  /* 0x0006500001177983 */ /* 0x000ee20000300800 */
[----:B--2---:R-:W-:-:S03]  /*14cb50*/  LOP3.LUT R4, R29, 0xffff, RZ, 0xc0, !PT ;  /* 0x0000ffff1d047812 */ /* 0x004fc600078ec0ff */
[----:B------:R-:W2:Y:S01]  /*14cb60*/  LDL.LU R29, [R1+0x21c] ;  /* 0x00021c00011d7983 */ /* 0x000ea20000300800 */
[----:B------:R-:W-:Y:S02]  /*14cb70*/  LOP3.LUT R3, R24, 0xffff, RZ, 0xc0, !PT ;  /* 0x0000ffff18037812 */ /* 0x000fe400078ec0ff */
[----:B------:R-:W-:Y:S02]  /*14cb80*/  PRMT R16, R2, 0x3340, R0 ;  /* 0x0000334002107816 */ /* 0x000fe40000000000 */
[--C-:B------:R-:W-:Y:S02]  /*14cb90*/  PRMT R5, R3, 0x3340, R4.reuse ;  /* 0x0000334003057816 */ /* 0x100fe40000000004 */
[----:B------:R-:W-:Y:S02]  /*14cba0*/  SHF.R.U32.HI R3, RZ, 0x8, R3 ;  /* 0x00000008ff037819 */ /* 0x000fe40000011603 */
[----:B------:R-:W-:Y:S02]  /*14cbb0*/  SHF.R.U32.HI R4, RZ, 0x8, R4 ;  /* 0x00000008ff047819 */ /* 0x000fe40000011604 */
[----:B------:R-:W-:-:S02]  /*14cbc0*/  SHF.R.U32.HI R2, RZ, 0x8, R2 ;  /* 0x00000008ff027819 */ /* 0x000fc40000011602 */
[----:B------:R-:W-:Y:S02]  /*14cbd0*/  IADD3 R18, P1, R27, R8, RZ ;  /* 0x000000081b127210 */ /* 0x000fe40007f3e0ff */
[----:B------:R-:W-:Y:S02]  /*14cbe0*/  LOP3.LUT R3, R3, 0xffff, RZ, 0xc0, !PT ;  /* 0x0000ffff03037812 */ /* 0x000fe400078ec0ff */
[----:B------:R-:W-:Y:S02]  /*14cbf0*/  LOP3.LUT R4, R4, 0xffff, RZ, 0xc0, !PT ;  /* 0x0000ffff04047812 */ /* 0x000fe400078ec0ff */
[----:B------:R-:W-:Y:S01]  /*14cc00*/  LOP3.LUT R2, R2, 0xffff, RZ, 0xc0, !PT ;  /* 0x0000ffff02027812 */ /* 0x000fe200078ec0ff */
[----:B------:R-:W-:Y:S01]  /*14cc10*/  IMAD.X R19, R15, 0x1, R9, P1 ;  /* 0x000000010f137824 */ /* 0x000fe200008e0609 */
[----:B------:R-:W-:Y:S02]  /*14cc20*/  PRMT R5, R5, 0x5410, R16 ;  /* 0x0000541005057816 */ /* 0x000fe40000000010 */
[----:B------:R-:W-:-:S02]  /*14cc30*/  PRMT R4, R3, 0x3340, R4 ;  /* 0x0000334003047816 */ /* 0x000fc40000000004 */
[----:B------:R-:W-:Y:S01]  /*14cc40*/  PRMT R3, R2, 0x3340, R0 ;  /* 0x0000334002037816 */ /* 0x000fe20000000000 */
[----:B------:R-:W-:Y:S04]  /*14cc50*/  STL [R1+0x200c], R5 ;  /* 0x00200c0501007387 */ /* 0x000fe80000100800 */
[----:B------:R-:W-:Y:S04]  /*14cc60*/  STL.64 [R1+0xc60], R18 ;  /* 0x000c601201007387 */ /* 0x000fe80000100a00 */
[----:B------:R0:W-:Y:S04]  /*14cc70*/  STL [R1+0x1c94], R4 ;  /* 0x001c940401007387 */ /* 0x0001e80000100800 */
[----:B------:R1:W-:Y:S01]  /*14cc80*/  STL [R1+0x364], R3 ;  /* 0x0003640301007387 */ /* 0x0003e20000100800 */
[----:B------:R-:W-:-:S02]  /*14cc90*/  LOP3.LUT R2, R26, 0xffff, RZ, 0xc0, !PT ;  /* 0x0000ffff1a027812 */ /* 0x000fc400078ec0ff */
[----:B0-----:R-:W-:Y:S02]  /*14cca0*/  LOP3.LUT R4, R22, 0xffff, RZ, 0xc0, !PT ;  /* 0x0000ffff16047812 */ /* 0x001fe400078ec0ff */
[----:B------:R-:W4:Y:S01]  /*14ccb0*/  LDL.LU R22, [R1+0x60e8] ;  /* 0x0060e80001167983 */ /* 0x000f220000300800 */
[----:B-1----:R-:W-:-:S03]  /*14ccc0*/  LOP3.LUT R3, R25, 0xffff, RZ, 0xc0, !PT ;  /* 0x0000ffff19037812 */ /* 0x002fc600078ec0ff */
[----:B------:R-:W4:Y:S01]  /*14ccd0*/  LDL.LU R16, [R1+0x654] ;  /* 0x0006540001107983 */ /* 0x000f220000300800 */
[----:B------:R-:W-:Y:S02]  /*14cce0*/  PRMT R18, R4, 0x3340, R0 ;  /* 0x0000334004127816 */ /* 0x000fe40000000000 */
[--C-:B------:R-:W-:Y:S01]  /*14ccf0*/  PRMT R5, R2, 0x3340, R3.reuse ;  /* 0x0000334002057816 */ /* 0x100fe20000000003 */
[----:B------:R-:W4:Y:S01]  /*14cd00*/  LDL.LU R24, [R1+0x220] ;  /* 0x0002200001187983 */ /* 0x000f220000300800 */
[----:B------:R-:W-:Y:S02]  /*14cd10*/  SHF.R.U32.HI R2, RZ, 0x8, R2 ;  /* 0x00000008ff027819 */ /* 0x000fe40000011602 */
[----:B------:R-:W-:Y:S02]  /*14cd20*/  SHF.R.U32.HI R3, RZ, 0x8, R3 ;  /* 0x00000008ff037819 */ /* 0x000fe40000011603 */
[----:B------:R-:W-:Y:S02]  /*14cd30*/  PRMT R5, R5, 0x5410, R18 ;  /* 0x0000541005057816 */ /* 0x000fe40000000012 */
[----:B------:R-:W-:-:S02]  /*14cd40*/  IADD3 R18, P1, R27, R10, RZ ;  /* 0x0000000a1b127210 */ /* 0x000fc40007f3e0ff */
[----:B------:R-:W-:Y:S02]  /*14cd50*/  LOP3.LUT R2, R2, 0xffff, RZ, 0xc0, !PT ;  /* 0x0000ffff02027812 */ /* 0x000fe400078ec0ff */
[----:B------:R-:W-:Y:S01]  /*14cd60*/  LOP3.LUT R3, R3, 0xffff, RZ, 0xc0, !PT ;  /* 0x0000ffff03037812 */ /* 0x000fe200078ec0ff */
[----:B------:R-:W-:-:S03]  /*14cd70*/  IMAD.X R19, R15, 0x1, R11, P1 ;  /* 0x000000010f137824 */ /* 0x000fc600008e060b */
[----:B------:R-:W-:Y:S01]  /*14cd80*/  PRMT R3, R2, 0x3340, R3 ;  /* 0x0000334002037816 */ /* 0x000fe20000000003 */
[----:B------:R0:W-:Y:S04]  /*14cd90*/  STL [R1+0x2008], R5 ;  /* 0x0020080501007387 */ /* 0x0001e80000100800 */
[----:B------:R1:W-:Y:S04]  /*14cda0*/  STL.64 [R1+0xc58], R18 ;  /* 0x000c581201007387 */ /* 0x0003e80000100a00 */
[----:B------:R2:W-:Y:S01]  /*14cdb0*/  STL [R1+0x1c8c], R3 ;  /* 0x001c8c0301007387 */ /* 0x0005e20000100800 */
[----:B0-----:R-:W-:-:S03]  /*14cdc0*/  LOP3.LUT R5, R28, 0xffff, RZ, 0xc0, !PT ;  /* 0x0000ffff1c057812 */ /* 0x001fc600078ec0ff */
[----:B------:R-:W4:Y:S01]  /*14cdd0*/  LDL.LU R26, [R1+0x56ec] ;  /* 0x0056ec00011a7983 */ /* 0x000f220000300800 */
[----:B-1----:R-:W-:-:S03]  /*14cde0*/  PRMT R19, R5, 0x3340, R0 ;  /* 0x0000334005137816 */ /* 0x002fc60000000000 */
[----:B------:R-:W4:Y:S01]  /*14cdf0*/  LDL.LU R25, [R1+0x188] ;  /* 0x0001880001197983 */ /* 0x000f220000300800 */
[----:B------:R-:W-:-:S04]  /*14ce00*/  SHF.R.U32.HI R4, RZ, 0x8, R4 ;  /* 0x00000008ff047819 */ /* 0x000fc80000011604 */
[----:B------:R-:W-:-:S04]  /*14ce10*/  LOP3.LUT R4, R4, 0xffff, RZ, 0xc0, !PT ;  /* 0x0000ffff04047812 */ /* 0x000fc800078ec0ff */
[----:B------:R-:W-:Y:S02]  /*14ce20*/  PRMT R4, R4, 0x3340, R0 ;  /* 0x0000334004047816 */ /* 0x000fe40000000000 */
[----:B---3--:R-:W-:Y:S02]  /*14ce30*/  LOP3.LUT R2, R23, 0xffff, RZ, 0xc0, !PT ;  /* 0x0000ffff17027812 */ /* 0x008fe400078ec0ff */
[----:B------:R-:W3:Y:S01]  /*14ce40*/  LDL.LU R23, [R1+0x480] ;  /* 0x0004800001177983 */ /* 0x000ee20000300800 */
[----:B--2---:R-:W-:-:S04]  /*14ce50*/  LOP3.LUT R3, R29, 0xffff, RZ, 0xc0, !PT ;  /* 0x0000ffff1d037812 */ /* 0x004fc800078ec0ff */
[----:B------:R-:W-:Y:S02]  /*14ce60*/  PRMT R18, R2, 0x3340, R3 ;  /* 0x0000334002127816 */ /* 0x000fe40000000003 */
[----:B------:R-:W-:Y:S02]  /*14ce70*/  SHF.R.U32.HI R2, RZ, 0x8, R2 ;  /* 0x00000008ff027819 */ /* 0x000fe40000011602 */
[----:B------:R-:W-:Y:S02]  /*14ce80*/  PRMT R20, R18, 0x5410, R19 ;  /* 0x0000541012147816 */ /* 0x000fe40000000013 */
[----:B------:R-:W-:Y:S02]  /*14ce90*/  IADD3 R18, P1, R27, R12, RZ ;  /* 0x0000000c1b127210 */ /* 0x000fe40007f3e0ff */
[----:B------:R-:W-:Y:S02]  /*14cea0*/  SHF.R.U32.HI R3, RZ, 0x8, R3 ;  /* 0x00000008ff037819 */ /* 0x000fe40000011603 */
[----:B------:R-:W-:Y:S01]  /*14ceb0*/  LOP3.LUT R2, R2, 0xffff, RZ, 0xc0, !PT ;  /* 0x0000ffff02027812 */ /* 0x000fe200078ec0ff */
[----:B------:R-:W-:Y:S01]  /*14cec0*/  IMAD.X R19, R15, 0x1, R13, P1 ;  /* 0x000000010f137824 */ /* 0x000fe200008e060d */
[----:B------:R-:W-:Y:S01]  /*14ced0*/  LOP3.LUT R3, R3, 0xffff, RZ, 0xc0, !PT ;  /* 0x0000ffff03037812 */ /* 0x000fe200078ec0ff */
[----:B------:R0:W-:Y:S03]  /*14cee0*/  STL [R1+0x2004], R20 ;  /* 0x0020041401007387 */ /* 0x0001e60000100800 */
[----:B------:R-:W-:Y:S01]  /*14cef0*/  PRMT R2, R2, 0x3340, R3 ;  /* 0x0000334002027816 */ /* 0x000fe20000000003 */
[----:B------:R4:W-:Y:S04]  /*14cf00*/  STL.64 [R1+0xc50], R18 ;  /* 0x000c501201007387 */ /* 0x0009e80000100a00 */
[----:B------:R-:W2:Y:S01]  /*14cf10*/  LDL.LU R28, [R1+0x56f0] ;  /* 0x0056f000011c7983 */ /* 0x000ea20000300800 */
[----:B0-----:R-:W-:-:S03]  /*14cf20*/  LOP3.LUT R20, R21, 0xffff, RZ, 0xc0, !PT ;  /* 0x0000ffff15147812 */ /* 0x001fc600078ec0ff */
[----:B------:R-:W-:Y:S04]  /*14cf30*/  STL [R1+0x360], R4 ;  /* 0x0003600401007387 */ /* 0x000fe80000100800 */
[----:B------:R-:W2:Y:S04]  /*14cf40*/  LDL.LU R29, [R1+0x474] ;  /* 0x00047400011d7983 */ /* 0x000ea80000300800 */
[----:B------:R0:W-:Y:S04]  /*14cf50*/  STL [R1+0x1c84], R2 ;  /* 0x001c840201007387 */ /* 0x0001e80000100800 */
[----:B------:R-:W2:Y:S01]  /*14cf60*/  LDL.LU R21, [R1+0x60e4] ;  /* 0x0060e40001157983 */ /* 0x000ea20000300800 */
[----:B----4-:R-:W-:-:S02]  /*14cf70*/  LOP3.LUT R19, R16, 0xffff, RZ, 0xc0, !PT ;  /* 0x0000ffff10137812 */ /* 0x010fc400078ec0ff */
[----:B0-----:R-:W-:Y:S02]  /*14cf80*/  LOP3.LUT R2, R24, 0xffff, RZ, 0xc0, !PT ;  /* 0x0000ffff18027812 */ /* 0x001fe400078ec0ff */
[----:B------:R-:W-:Y:S02]  /*14cf90*/  SHF.R.U32.HI R3, RZ, 0x8, R19 ;  /* 0x00000008ff037819 */ /* 0x000fe40000011613 */
[----:B------:R-:W-:Y:S02]  /*14cfa0*/  SHF.R.U32.HI R4, RZ, 0x8, R2 ;  /* 0x00000008ff047819 */ /* 0x000fe40000011602 */
[----:B------:R-:W-:Y:S02]  /*14cfb0*/  LOP3.LUT R3, R3, 0xffff, RZ, 0xc0, !PT ;  /* 0x0000ffff03037812 */ /* 0x000fe400078ec0ff */
[----:B------:R-:W-:-:S04]  /*14cfc0*/  LOP3.LUT R4, R4, 0xffff, RZ, 0xc0, !PT ;  /* 0x0000ffff04047812 */ /* 0x000fc800078ec0ff */
[----:B------:R-:W-:Y:S02]  /*14cfd0*/  PRMT R4, R3, 0x3340, R4 ;  /* 0x0000334003047816 */ /* 0x000fe40000000004 */
[----:B------:R-:W-:Y:S01]  /*14cfe0*/  SHF.R.U32.HI R3, RZ, 0x8, R20 ;  /* 0x00000008ff037819 */ /* 0x000fe20000011614 */
[----:B------:R-:W-:Y:S03]  /*14cff0*/  STL [R1+0x60b0], R19 ;  /* 0x0060b01301007387 */ /* 0x000fe60000100800 */
[----:B------:R-:W-:Y:S01]  /*14d000*/  LOP3.LUT R3, R3, 0xffff, RZ, 0xc0, !PT ;  /* 0x0000ffff03037812 */ /* 0x000fe200078ec0ff */
[----:B------:R0:W-:Y:S01]  /*14d010*/  STL [R1+0x1c80], R4 ;  /* 0x001c800401007387 */ /* 0x0001e20000100800 */
[----:B------:R-:W-:Y:S02]  /*14d020*/  SHF.R.U32.HI R5, RZ, 0x8, R5 ;  /* 0x00000008ff057819 */ /* 0x000fe40000011605 */
[----:B0-----:R-:W-:-:S02]  /*14d030*/  PRMT R4, R3, 0x3340, R0 ;  /* 0x0000334003047816 */ /* 0x001fc40000000000 */
[----:B------:R-:W-:Y:S02]  /*14d040*/  LOP3.LUT R3, R26, 0xffff, RZ, 0xc0, !PT ;  /* 0x0000ffff1a037812 */ /* 0x000fe400078ec0ff */
[----:B------:R-:W-:Y:S01]  /*14d050*/  LOP3.LUT R15, R25, 0xffff, RZ, 0xc0, !PT ;  /* 0x0000ffff190f7812 */ /* 0x000fe200078ec0ff */
[----:B------:R3:W-:Y:S01]  /*14d060*/  STL [R1+0x35c], R4 ;  /* 0x00035c0401007387 */ /* 0x0007e20000100800 */
[----:B------:R-:W-:Y:S02]  /*14d070*/  LOP3.LUT R5, R5, 0xffff, RZ, 0xc0, !PT ;  /* 0x0000ffff05057812 */ /* 0x000fe400078ec0ff */
[--C-:B------:R-:W-:Y:S02]  /*14d080*/  PRMT R18, R15, 0x3340, R0.reuse ;  /* 0x000033400f127816 */ /* 0x100fe40000000000 */
[----:B------:R-:W-:Y:S02]  /*14d090*/  PRMT R5, R5, 0x3340, R0 ;  /* 0x0000334005057816 */ /* 0x000fe40000000000 */
[----:B---3--:R-:W-:-:S04]  /*14d0a0*/  LOP3.LUT R4, R23, 0xffff, RZ, 0xc0, !PT ;  /* 0x0000ffff17047812 */ /* 0x008fc800078ec0ff */
[--C-:B------:R-:W-:Y:S02]  /*14d0b0*/  PRMT R16, R3, 0x3340, R4.reuse ;  /* 0x0000334003107816 */ /* 0x100fe40000000004 */
[----:B------:R-:W-:Y:S02]  /*14d0c0*/  SHF.R.U32.HI R3, RZ, 0x8, R3 ;  /* 0x00000008ff037819 */ /* 0x000fe40000011603 */
[----:B------:R-:W-:Y:S02]  /*14d0d0*/  SHF.R.U32.HI R4, RZ, 0x8, R4 ;  /* 0x00000008ff047819 */ /* 0x000fe40000011604 */
[----:B------:R-:W-:Y:S02]  /*14d0e0*/  PRMT R16, R16, 0x5410, R18 ;  /* 0x0000541010107816 */ /* 0x000fe40000000012 */
[----:B------:R-:W-:Y:S01]  /*14d0f0*/  LOP3.LUT R3, R3, 0xffff, RZ, 0xc0, !PT ;  /* 0x0000ffff03037812 */ /* 0x000fe200078ec0ff */
[----:B------:R-:W3:Y:S01]  /*14d100*/  LDL.LU R18, [R1+0xa10] ;  /* 0x000a100001127983 */ /* 0x000ee20000300800 */
[----:B------:R-:W-:-:S03]  /*14d110*/  LOP3.LUT R4, R4, 0xffff, RZ, 0xc0, !PT ;  /* 0x0000ffff04047812 */ /* 0x000fc600078ec0ff */
[----:B------:R-:W-:Y:S01]  /*14d120*/  STL [R1+0x2000], R16 ;  /* 0x0020001001007387 */ /* 0x000fe20000100800 */
[----:B------:R-:W-:-:S03]  /*14d130*/  PRMT R4, R3, 0x3340, R4 ;  /* 0x0000334003047816 */ /* 0x000fc60000000004 */
[----:B------:R-:W4:Y:S04]  /*14d140*/  LDL.LU R26, [R1+0xfc] ;  /* 0x0000fc00011a7983 */ /* 0x000f280000300800 */
[----:B------:R0:W-:Y:S01]  /*14d150*/  STL [R1+0x358], R5 ;  /* 0x0003580501007387 */ /* 0x0001e20000100800 */
[----:B--2---:R-:W-:-:S03]  /*14d160*/  LOP3.LUT R3, R21, 0xffff, RZ, 0xc0, !PT ;  /* 0x0000ffff15037812 */ /* 0x004fc600078ec0ff */
[----:B------:R-:W2:Y:S01]  /*14d170*/  LDL.LU R21, [R1+0x60e0] ;  /* 0x0060e00001157983 */ /* 0x000ea20000300800 */
[----:B------:R-:W-:Y:S01]  /*14d180*/  VIADD R27, R27, UR6 ;  /* 0x000000061b1b7c36 */ /* 0x000fe20008000000 */
[----:B0-----:R-:W-:Y:S01]  /*14d190*/  LOP3.LUT R5, R29, 0xffff, RZ, 0xc0, !PT ;  /* 0x0000ffff1d057812 */ /* 0x001fe200078ec0ff */
[----:B------:R-:W-:Y:S01]  /*14d1a0*/  ULDC UR6, c[0x0][0x248] ;  /* 0x0000920000067ab9 */ /* 0x000fe20000000800 */
[----:B------:R0:W-:Y:S01]  /*14d1b0*/  STL [R1+0x1c48], R4 ;  /* 0x001c480401007387 */ /* 0x0001e20000100800 */
[----:B------:R-:W-:Y:S02]  /*14d1c0*/  PRMT R19, R3, 0x3340, R0 ;  /* 0x0000334003137816 */ /* 0x000fe40000000000 */
[----:B------:R-:W-:Y:S02]  /*14d1d0*/  SHF.R.S32.HI R24, RZ, 0x1f, R27 ;  /* 0x0000001fff187819 */ /* 0x000fe4000001141b */
[----:B0-----:R-:W-:Y:S02]  /*14d1e0*/  LOP3.LUT R4, R28, 0xffff, RZ, 0xc0, !PT ;  /* 0x0000ffff1c047812 */ /* 0x001fe400078ec0ff */
[----:B------:R-:W-:-:S02]  /*14d1f0*/  IADD3 R28, P1, R27, R6, RZ ;  /* 0x000000061b1c7210 */ /* 0x000fc40007f3e0ff */
[----:B------:R-:W-:Y:S02]  /*14d200*/  PRMT R16, R4, 0x3340, R5 ;  /* 0x0000334004107816 */ /* 0x000fe40000000005 */
[----:B------:R-:W-:Y:S02]  /*14d210*/  SHF.R.U32.HI R15, RZ, 0x8, R15 ;  /* 0x00000008ff0f7819 */ /* 0x000fe4000001160f */
[----:B------:R-:W-:Y:S02]  /*14d220*/  SHF.R.U32.HI R4, RZ, 0x8, R4 ;  /* 0x00000008ff047819 */ /* 0x000fe40000011604 */
[----:B------:R-:W-:Y:S01]  /*14d230*/  SHF.R.U32.HI R5, RZ, 0x8, R5 ;  /* 0x00000008ff057819 */ /* 0x000fe20000011605 */
[----:B------:R-:W-:Y:S01]  /*14d240*/  IMAD.X R29, R24, 0x1, R7, P1 ;  /* 0x00000001181d7824 */ /* 0x000fe200008e0607 */
[----:B------:R-:W-:Y:S02]  /*14d250*/  PRMT R16, R16, 0x5410, R19 ;  /* 0x0000541010107816 */ /* 0x000fe40000000013 */
[----:B------:R-:W-:-:S02]  /*14d260*/  LOP3.LUT R15, R15, 0xffff, RZ, 0xc0, !PT ;  /* 0x0000ffff0f0f7812 */ /* 0x000fc400078ec0ff */
[----:B------:R-:W-:Y:S02]  /*14d270*/  LOP3.LUT R4, R4, 0xffff, RZ, 0xc0, !PT ;  /* 0x0000ffff04047812 */ /* 0x000fe400078ec0ff */
[----:B------:R-:W-:Y:S01]  /*14d280*/  LOP3.LUT R5, R5, 0xffff, RZ, 0xc0, !PT ;  /* 0x0000ffff05057812 */ /* 0x000fe200078ec0ff */
[----:B------:R-:W-:Y:S01]  /*14d290*/  STL [R1+0x1ffc], R16 ;  /* 0x001ffc1001007387 */ /* 0x000fe20000100800 */
[----:B------:R-:W-:Y:S02]  /*14d2a0*/  PRMT R19, R15, 0x3340, R0 ;  /* 0x000033400f137816 */ /* 0x000fe40000000000 */
[----:B------:R-:W-:Y:S01]  /*14d2b0*/  PRMT R15, R4, 0x3340, R5 ;  /* 0x00003340040f7816 */ /* 0x000fe20000000005 */
[----:B------:R0:W-:Y:S04]  /*14d2c0*/  STL.64 [R1+0xc48], R28 ;  /* 0x000c481c01007387 */ /* 0x0001e80000100a00 */
[----:B0-----:R-:W3:Y:S04]  /*14d2d0*/  LDL.LU.64 R28, [R1+0x60d8] ;  /* 0x0060d800011c7983 */ /* 0x001ee80000300a00 */
[----:B------:R-:W3:Y:S04]  /*14d2e0*/  LDL.LU R16, [R1+0x2e8] ;  /* 0x0002e80001107983 */ /* 0x000ee80000300800 */
[----:B------:R-:W3:Y:S04]  /*14d2f0*/  LDL.LU R25, [R1+0x840] ;  /* 0x0008400001197983 */ /* 0x000ee80000300800 */
[----:B------:R-:W3:Y:S04]  /*14d300*/  LDL.LU R23, [R1+0x90] ;  /* 0x0000900001177983 */ /* 0x000ee80000300800 */
[----:B------:R-:W-:Y:S04]  /*14d310*/  STL [R1+0x354], R19 ;  /* 0x0003541301007387 */ /* 0x000fe80000100800 */
[----:B------:R2:W-:Y:S01]  /*14d320*/  STL [R1+0x1c3c], R15 ;  /* 0x001c3c0f01007387 */ /* 0x0005e20000100800 */
[----:B----4-:R-:W-:-:S03]  /*14d330*/  LOP3.LUT R4, R26, 0xffff, RZ, 0xc0, !PT ;  /* 0x0000ffff1a047812 */ /* 0x010fc600078ec0ff */
[----:B------:R-:W4:Y:S01]  /*14d340*/  LDL.LU R26, [R1+0x2a0] ;  /* 0x0002a000011a7983 */ /* 0x000f220000300800 */
[----:B--2---:R-:W-:-:S03]  /*14d350*/  LOP3.LUT R15, R21, 0xffff, RZ, 0xc0, !PT ;  /* 0x0000ffff150f7812 */ /* 0x004fc600078ec0ff */
[----:B------:R-:W2:Y:S01]  /*14d360*/  LDL.LU R21, [R1+0x60d4] ;  /* 0x0060d40001157983 */ /* 0x000ea20000300800 */
[----:B---3--:R-:W-:Y:S02]  /*14d370*/  LOP3.LUT R5, R18, 0xffff, RZ, 0xc0, !PT ;  /* 0x0000ffff12057812 */ /* 0x008fe400078ec0ff */
[----:B------:R-:W-:Y:S02]  /*14d380*/  PRMT R19, R4, 0x3340, R0 ;  /* 0x0000334004137816 */ /* 0x000fe40000000000 */
[----:B------:R-:W-:-:S04]  /*14d390*/  PRMT R18, R5, 0x3340, R15 ;  /* 0x0000334005127816 */ /* 0x000fc8000000000f */
[----:B------:R-:W-:Y:S02]  /*14d3a0*/  PRMT R19, R18, 0x5410, R19 ;  /* 0x0000541012137816 */ /* 0x000fe40000000013 */
[----:B------:R-:W-:Y:S02]  /*14d3b0*/  IADD3 R18, P1, R27, R8, RZ ;  /* 0x000000081b127210 */ /* 0x000fe40007f3e0ff */
[----:B------:R-:W-:Y:S01]  /*14d3c0*/  SHF.R.U32.HI R5, RZ, 0x8, R5 ;  /* 0x00000008ff057819 */ /* 0x000fe20000011605 */
[----:B------:R0:W-:Y:S01]  /*14d3d0*/  STL [R1+0x1ff8], R19 ;  /* 0x001ff81301007387 */ /* 0x0001e20000100800 */
[----:B------:R-:W-:Y:S02]  /*14d3e0*/  SHF.R.U32.HI R15, RZ, 0x8, R15 ;  /* 0x00000008ff0f7819 */ /* 0x000fe4000001160f */
[----:B------:R-:W-:Y:S02]  /*14d3f0*/  SHF.R.U32.HI R4, RZ, 0x8, R4 ;  /* 0x00000008ff047819 */ /* 0x000fe40000011604 */
[----:B------:R-:W-:-:S02]  /*14d400*/  LOP3.LUT R5, R5, 0xffff, RZ, 0xc0, !PT ;  /* 0x0000ffff05057812 */ /* 0x000fc400078ec0ff */
[----:B------:R-:W-:Y:S01]  /*14d410*/  LOP3.LUT R15, R15, 0xffff, RZ, 0xc0, !PT ;  /* 0x0000ffff0f0f7812 */ /* 0x000fe200078ec0ff */
[----:B0-----:R-:W-:Y:S01]  /*14d420*/  IMAD.X R19, R24, 0x1, R9, P1 ;  /* 0x0000000118137824 */ /* 0x001fe200008e0609 */
[----:B------:R-:W-:Y:S02]  /*14d430*/  LOP3.LUT R4, R4, 0xffff, RZ, 0xc0, !PT ;  /* 0x0000ffff04047812 */ /* 0x000fe400078ec0ff */
[----:B------:R-:W-:Y:S02]  /*14d440*/  SHF.R.U32.HI R3, RZ, 0x8, R3 ;  /* 0x00000008ff037819 */ /* 0x000fe40000011603 */
[----:B------:R0:W-:Y:S02]  /*14d450*/  STL.64 [R1+0xc40], R18 ;  /* 0x000c401201007387 */ /* 0x0001e40000100a00 */
[----:B------:R-:W-:Y:S02]  /*14d460*/  LOP3.LUT R3, R3, 0xffff, RZ, 0xc0, !PT ;  /* 0x0000ffff03037812 */ /* 0x000fe400078ec0ff */
[----:B0-----:R-:W-:-:S02]  /*14d470*/  PRMT R18, R5, 0x3340, R15 ;  /* 0x0000334005127816 */ /* 0x001fc4000000000f */
[--C-:B------:R-:W-:Y:S02]  /*14d480*/  PRMT R15, R4, 0x3340, R0.reuse ;  /* 0x00003340040f7816 */ /* 0x100fe40000000000 */
[----:B------:R-:W-:Y:S02]  /*14d490*/  IADD3 R4, P1, R27, R10, RZ ;  /* 0x0000000a1b047210 */ /* 0x000fe40007f3e0ff */
[----:B------:R-:W-:-:S03]  /*14d4a0*/  PRMT R3, R3, 0x3340, R0 ;  /* 0x0000334003037816 */ /* 0x000fc60000000000 */
[----:B------:R-:W-:Y:S01]  /*14d4b0*/  IMAD.X R5, R24, 0x1, R11, P1 ;  /* 0x0000000118057824 */ /* 0x000fe200008e060b */
[----:B------:R-:W-:Y:S01]  /*14d4c0*/  STL [R1+0x1c1c], R18 ;  /* 0x001c1c1201007387 */ /* 0x000fe20000100800 */
[----:B------:R-:W-:Y:S02]  /*14d4d0*/  LOP3.LUT R22, R22, 0xffff, RZ, 0xc0, !PT ;  /* 0x0000ffff16167812 */ /* 0x000fe400078ec0ff */
[----:B------:R-:W-:Y:S01]  /*14d4e0*/  LOP3.LUT R19, R16, 0xffff, RZ, 0xc0, !PT ;  /* 0x0000ffff10137812 */ /* 0x000fe200078ec0ff */
[----:B------:R0:W-:Y:S04]  /*14d4f0*/  STL [R1+0x350], R15 ;  /* 0x0003500f01007387 */ /* 0x0001e80000100800 */
[----:B------:R1:W-:Y:S04]  /*14d500*/  STL.64 [R1+0xc38], R4 ;  /* 0x000c380401007387 */ /* 0x0003e80000100a00 */
[----:B------:R3:W-:Y:S04]  /*14d510*/  STL [R1+0x34c], R3 ;  /* 0x00034c0301007387 */ /* 0x0007e80000100800 */
[----:B0-----:R-:W2:Y:S01]  /*14d520*/  LDL.LU R15, [R1+0x844] ;  /* 0x00084400010f7983 */ /* 0x001ea20000300800 */
[----:B-1----:R-:W-:-:S03]  /*14d530*/  LOP3.LUT R5, R25, 0xffff, RZ, 0xc0, !PT ;  /* 0x0000ffff19057812 */ /* 0x002fc600078ec0ff */
[----:B------:R-:W2:Y:S01]  /*14d540*/  LDL.LU R4, [R1+0x98] ;  /* 0x0000980001047983 */ /* 0x000ea20000300800 */
[----:B---3--:R-:W-:Y:S02]  /*14d550*/  LOP3.LUT R3, R23, 0xffff, RZ, 0xc0, !PT ;  /* 0x0000ffff17037812 */ /* 0x008fe400078ec0ff */
[----:B------:R-:W-:Y:S01]  /*14d560*/  PRMT R25, R22, 0x3340, R0 ;  /* 0x0000334016197816 */ /* 0x000fe20000000000 */
[----:B------:R-:W3:Y:S04]  /*14d570*/  LDL.LU R18, [R1+0x29c] ;  /* 0x00029c0001127983 */ /* 0x000ee80000300800 */
[----:B------:R0:W-:Y:S01]  /*14d580*/  STL [R1+0x6070], R22 ;  /* 0x0060701601007387 */ /* 0x0001e20000100800 */
[----:B----4-:R-:W-:-:S04]  /*14d590*/  LOP3.LUT R16, R26, 0xffff, RZ, 0xc0, !PT ;  /* 0x0000ffff1a107812 */ /* 0x010fc800078ec0ff */
[----:B0-----:R-:W-:Y:S02]  /*14d5a0*/  PRMT R22, R5, 0x3340, R16 ;  /* 0x0000334005167816 */ /* 0x001fe40000000010 */
[----:B--2---:R-:W-:-:S04]  /*14d5b0*/  LOP3.LUT R21, R21, 0xffff, RZ, 0xc0, !PT ;  /* 0x0000ffff15157812 */ /* 0x004fc800078ec0ff */
[----:B------:R-:W-:-:S04]  /*14d5c0*/  PRMT R23, R21, 0x3340, R19 ;  /* 0x0000334015177816 */ /* 0x000fc80000000013 */
[----:B------:R-:W-:Y:S02]  /*14d5d0*/  PRMT R25, R23, 0x5410, R25 ;  /* 0x0000541017197816 */ /* 0x000fe40000000019 */
[----:B------:R-:W-:-:S03]  /*14d5e0*/  PRMT R23, R3, 0x3340, R0 ;  /* 0x0000334003177816 */ /* 0x000fc60000000000 */
[----:B------:R0:W-:Y:S01]  /*14d5f0*/  STL [R1+0x2010], R25 ;  /* 0x0020101901007387 */ /* 0x0001e20000100800 */
[----:B------:R-:W-:Y:S02]  /*14d600*/  SHF.R.U32.HI R19, RZ, 0x8, R19 ;  /* 0x00000008ff137819 */ /* 0x000fe40000011613 */
[----:B0-----:R-:W-:Y:S02]  /*14d610*/  PRMT R25, R22, 0x5410, R23 ;  /* 0x0000541016197816 */ /* 0x001fe40000000017 */
[----:B------:R-:W-:Y:S02]  /*14d620*/  IADD3 R22, P1, R27, R12, RZ ;  /* 0x0000000c1b167210 */ /* 0x000fe40007f3e0ff */
[----:B------:R-:W-:-:S03]  /*14d630*/  SHF.R.U32.HI R16, RZ, 0x8, R16 ;  /* 0x00000008ff107819 */ /* 0x000fc60000011610 */
[----:B------:R-:W-:Y:S01]  /*14d640*/  IMAD.X R23, R24, 0x1, R13, P1 ;  /* 0x0000000118177824 */ /* 0x000fe200008e060d */
[----:B------:R-:W-:Y:S04]  /*14d650*/  STL [R1+0x1ff4], R25 ;  /* 0x001ff41901007387 */ /* 0x000fe80000100800 */
[----:B------:R0:W-:Y:S02]  /*14d660*/  STL.64 [R1+0xc30], R22 ;  /* 0x000c301601007387 */ /* 0x0001e40000100a00 */
[----:B0-----:R-:W-:Y:S02]  /*14d670*/  LOP3.LUT R22, R19, 0xffff, RZ, 0xc0, !PT ;  /* 0x0000ffff13167812 */ /* 0x001fe400078ec0ff */
[----:B------:R-:W-:Y:S02]  /*14d680*/  LOP3.LUT R19, R16, 0xffff, RZ, 0xc0, !PT ;  /* 0x0000ffff10137812 */ /* 0x000fe400078ec0ff */
[----:B------:R-:W2:Y:S04]  /*14d690*/  LDL.LU R16, [R1+0x660] ;  /* 0x0006600001107983 */ /* 0x000ea80000300800 */
[----:B------:R-:W4:Y:S04]  /*14d6a0*/  LDL.LU R24, [R1+0x240] ;  /* 0x0002400001187983 */ /* 0x000f280000300800 */
[----:B------:R-:W4:Y:S04]  /*14d6b0*/  LDL.LU R26, [R1+0x56f4] ;  /* 0x0056f400011a7983 */ /* 0x000f280000300800 */
[----:B------:R-:W4:Y:S04]  /*14d6c0*/  LDL.LU R25, [R1+0x1a4] ;  /* 0x0001a40001197983 */ /* 0x000f280000300800 */
[----:B------:R-:W4:Y:S01]  /*14d6d0*/  LDL.LU R23, [R1+0x484] ;  /* 0x0004840001177983 */ /* 0x000f220000300800 */
[----:B------:R-:W-:-:S02]  /*14d6e0*/  SHF.R.U32.HI R21, RZ, 0x8, R21 ;  /* 0x00000008ff157819 */ /* 0x000fc40000011615 */
[----:B------:R-:W-:Y:S02]  /*14d6f0*/  SHF.R.U32.HI R5, RZ, 0x8, R5 ;  /* 0x00000008ff057819 */ /* 0x000fe40000011605 */
[----:B------:R-:W-:Y:S02]  /*14d700*/  LOP3.LUT R21, R21, 0xffff, RZ, 0xc0, !PT ;  /* 0x0000ffff15157812 */ /* 0x000fe400078ec0ff */
[----:B------:R-:W-:Y:S02]  /*14d710*/  LOP3.LUT R5, R5, 0xffff, RZ, 0xc0, !PT ;  /* 0x0000ffff05057812 */ /* 0x000fe400078ec0ff */
[----:B------:R-:W-:Y:S02]  /*14d720*/  PRMT R21, R21, 0x3340, R22 ;  /* 0x0000334015157816 */ /* 0x000fe40000000016 */
[----:B------:R-:W-:Y:S02]  /*14d730*/  PRMT R19, R5, 0x3340, R19 ;  /* 0x0000334005137816 */ /* 0x000fe40000000013 */
[----:B------:R-:W-:-:S02]  /*14d740*/  LOP3.LUT R5, R15, 0xffff, RZ, 0xc0, !PT ;  /* 0x0000ffff0f057812 */ /* 0x000fc400078ec0ff */
[----:B---3--:R-:W-:Y:S01]  /*14d750*/  LOP3.LUT R15, R18, 0xffff, RZ, 0xc0, !PT ;  /* 0x0000ffff120f7812 */ /* 0x008fe200078ec0ff */
[----:B------:R-:W-:Y:S01]  /*14d760*/  STL [R1+0x5c00], R21 ;  /* 0x005c001501007387 */ /* 0x000fe20000100800 */
[----:B------:R-:W-:Y:S01]  /*14d770*/  LOP3.LUT R4, R4, 0xffff, RZ, 0xc0, !PT ;  /* 0x0000ffff04047812 */ /* 0x000fe200078ec0ff */
[----:B------:R-:W-:Y:S01]  /*14d780*/  VIADD R27, R27, UR6 ;  /* 0x000000061b1b7c36 */ /* 0x000fe20008000000 */
[----:B------:R-:W-:Y:S01]  /*14d790*/  PRMT R18, R5, 0x3340, R15 ;  /* 0x0000334005127816 */ /* 0x000fe2000000000f */
[----:B------:R-:W-:Y:S01]  /*14d7a0*/  STL [R1+0x60b4], R20 ;  /* 0x0060b41401007387 */ /* 0x000fe20000100800 */
[----:B------:R-:W-:Y:S01]  /*14d7b0*/  SHF.R.U32.HI R5, RZ, 0x8, R5 ;  /* 0x00000008ff057819 */ /* 0x000fe20000011605 */
[----:B------:R-:W-:Y:S01]  /*14d7c0*/  ULDC UR6, c[0x0][0x248] ;  /* 0x0000920000067ab9 */ /* 0x000fe20000000800 */
[----:B------:R-:W-:Y:S01]  /*14d7d0*/  SHF.R.U32.HI R15, RZ, 0x8, R15 ;  /* 0x00000008ff0f7819 */ /* 0x000fe2000001160f */
[----:B------:R0:W-:Y:S01]  /*14d7e0*/  STL [R1+0x1be8], R19 ;  /* 0x001be81301007387 */ /* 0x0001e20000100800 */
[----:B------:R-:W-:-:S02]  /*14d7f0*/  LOP3.LUT R5, R5, 0xffff, RZ, 0xc0, !PT ;  /* 0x0000ffff05057812 */ /* 0x000fc400078ec0ff */
[----:B------:R-:W-:Y:S02]  /*14d800*/  LOP3.LUT R15, R15, 0xffff, RZ, 0xc0, !PT ;  /* 0x0000ffff0f0f7812 */ /* 0x000fe400078ec0ff */
[----:B------:R-:W-:Y:S02]  /*14d810*/  SHF.R.U32.HI R3, RZ, 0x8, R3 ;  /* 0x00000008ff037819 */ /* 0x000fe40000011603 */
[----:B0-----:R-:W-:Y:S02]  /*14d820*/  PRMT R19, R4, 0x3340, R0 ;  /* 0x0000334004137816 */ /* 0x001fe40000000000 */
[----:B------:R-:W-:Y:S02]  /*14d830*/  SHF.R.U32.HI R4, RZ, 0x8, R4 ;  /* 0x00000008ff047819 */ /* 0x000fe40000011604 */
[----:B------:R-:W-:Y:S02]  /*14d840*/  PRMT R18, R18, 0x5410, R19 ;  /* 0x0000541012127816 */ /* 0x000fe40000000013 */
[----:B------:R-:W-:-:S02]  /*14d850*/  SHF.R.S32.HI R19, RZ, 0x1f, R27 ;  /* 0x0000001fff137819 */ /* 0x000fc4000001141b */
[----:B------:R-:W-:Y:S02]  /*14d860*/  IADD3 R20, P1, R27, R6, RZ ;  /* 0x000000061b147210 */ /* 0x000fe40007f3e0ff */
[----:B------:R-:W-:Y:S02]  /*14d870*/  LOP3.LUT R4, R4, 0xffff, RZ, 0xc0, !PT ;  /* 0x0000ffff04047812 */ /* 0x000fe400078ec0ff */
[----:B------:R-:W-:Y:S02]  /*14d880*/  PRMT R5, R5, 0x3340, R15 ;  /* 0x0000334005057816 */ /* 0x000fe4000000000f */
[----:B------:R-:W-:Y:S01]  /*14d890*/  LOP3.LUT R3, R3, 0xffff, RZ, 0xc0, !PT ;  /* 0x0000ffff03037812 */ /* 0x000fe200078ec0ff */
[----:B------:R-:W-:Y:S01]  /*14d8a0*/  IMAD.X R21, R19, 0x1, R7, P1 ;  /* 0x0000000113157824 */ /* 0x000fe200008e0607 */
[--C-:B------:R-:W-:Y:S01]  /*14d8b0*/  PRMT R4, R4, 0x3340, R0.reuse ;  /* 0x0000334004047816 */ /* 0x100fe20000000000 */
[----:B------:R-:W-:Y:S01]  /*14d8c0*/  STL [R1+0x1ff0], R18 ;  /* 0x001ff01201007387 */ /* 0x000fe20000100800 */
[----:B------:R-:W-:-:S03]  /*14d8d0*/  PRMT R3, R3, 0x3340, R0 ;  /* 0x0000334003037816 */ /* 0x000fc60000000000 */
[----:B------:R0:W-:Y:S04]  /*14d8e0*/  STL [R1+0x1bc8], R5 ;  /* 0x001bc80501007387 */ /* 0x0001e80000100800 */
[----:B------:R-:W-:Y:S04]  /*14d8f0*/  STL.64 [R1+0xc28], R20 ;  /* 0x000c281401007387 */ /* 0x000fe80000100a00 */
[----:B------:R1:W-:Y:S01]  /*14d900*/  STL [R1+0x348], R4 ;  /* 0x0003480401007387 */ /* 0x0003e20000100800 */
[----:B0-----:R-:W-:-:S03]  /*14d910*/  LOP3.LUT R5, R29, 0xffff, RZ, 0xc0, !PT ;  /* 0x0000ffff1d057812 */ /* 0x001fc600078ec0ff */
[----:B------:R0:W-:Y:S04]  /*14d920*/  STL [R1+0x344], R3 ;  /* 0x0003440301007387 */ /* 0x0001e80000100800 */
[----:B------:R-:W3:Y:S01]  /*14d930*/  LDL.LU R29, [R1+0x60d0] ;  /* 0x0060d000011d7983 */ /* 0x000ee20000300800 */
[----:B-1----:R-:W-:Y:S02]  /*14d940*/  PRMT R4, R5, 0x3340, R0 ;  /* 0x0000334005047816 */ /* 0x002fe40000000000 */
[----:B--2---:R-:W-:Y:S02]  /*14d950*/  LOP3.LUT R16, R16, 0xffff, RZ, 0xc0, !PT ;  /* 0x0000ffff10107812 */ /* 0x004fe400078ec0ff */
[----:B----4-:R-:W-:-:S04]  /*14d960*/  LOP3.LUT R18, R24, 0xffff, RZ, 0xc0, !PT ;  /* 0x0000ffff18127812 */ /* 0x010fc800078ec0ff */
[----:B0-----:R-:W-:Y:S02]  /*14d970*/  PRMT R3, R16, 0x3340, R18 ;  /* 0x0000334010037816 */ /* 0x001fe40000000012 */
[----:B------:R-:W-:Y:S02]  /*14d980*/  LOP3.LUT R21, R26, 0xffff, RZ, 0xc0, !PT ;  /* 0x0000ffff1a157812 */ /* 0x000fe400078ec0ff */
[----:B------:R-:W-:Y:S02]  /*14d990*/  LOP3.LUT R20, R25, 0xffff, RZ, 0xc0, !PT ;  /* 0x0000ffff19147812 */ /* 0x000fe400078ec0ff */
[----:B------:R-:W-:Y:S02]  /*14d9a0*/  PRMT R15, R3, 0x5410, R4 ;  /* 0x00005410030f7816 */ /* 0x000fe40000000004 */
[----:B------:R-:W-:Y:S02]  /*14d9b0*/  LOP3.LUT R22, R23, 0xffff, RZ, 0xc0, !PT ;  /* 0x0000ffff17167812 */ /* 0x000fe400078ec0ff */
[----:B------:R-:W-:-:S02]  /*14d9c0*/  PRMT R4, R20, 0x3340, R0 ;  /* 0x0000334014047816 */ /* 0x000fc40000000000 */
[----:B------:R-:W-:Y:S01]  /*14d9d0*/  PRMT R3, R21, 0x3340, R22 ;  /* 0x0000334015037816 */ /* 0x000fe20000000016 */
[----:B------:R0:W-:Y:S03]  /*14d9e0*/  STL [R1+0x1fec], R15 ;  /* 0x001fec0f01007387 */ /* 0x0001e60000100800 */
[----:B0-----:R-:W-:Y:S02]  /*14d9f0*/  PRMT R15, R3, 0x5410, R4 ;  /* 0x00005410030f7816 */ /* 0x001fe40000000004 */
[----:B------:R-:W2:Y:S04]  /*14da00*/  LDL.LU R4, [R1+0x56f8] ;  /* 0x0056f80001047983 */ /* 0x000ea80000300800 */
[----:B------:R-:W4:Y:S04]  /*14da10*/  LDL.LU R3, [R1+0x1ac] ;  /* 0x0001ac0001037983 */ /* 0x000f280000300800 */
[----:B------:R0:W-:Y:S01]  /*14da20*/  STL [R1+0x1fe8], R15 ;  /* 0x001fe80f01007387 */ /* 0x0001e20000100800 */
[----:B------:R-:W-:-:S02]  /*14da30*/  IADD3 R24, P1, R27, R8, RZ ;  /* 0x000000081b187210 */ /* 0x000fc40007f3e0ff */
[----:B------:R-:W-:Y:S02]  /*14da40*/  SHF.R.U32.HI R16, RZ, 0x8, R16 ;  /* 0x00000008ff107819 */ /* 0x000fe40000011610 */
[----:B------:R-:W-:Y:S01]  /*14da50*/  SHF.R.U32.HI R18, RZ, 0x8, R18 ;  /* 0x00000008ff127819 */ /* 0x000fe20000011612 */
[----:B0-----:R-:W3:Y:S01]  /*14da60*/  LDL.LU R15, [R1+0x488] ;  /* 0x00048800010f7983 */ /* 0x001ee20000300800 */
[----:B------:R-:W-:Y:S01]  /*14da70*/  LOP3.LUT R16, R16, 0xffff, RZ, 0xc0, !PT ;  /* 0x0000ffff10107812 */ /* 0x000fe200078ec0ff */
[----:B------:R-:W-:Y:S01]  /*14da80*/  IMAD.X R25, R19, 0x1, R9, P1 ;  /* 0x0000000113197824 */ /* 0x000fe200008e0609 */
[----:B------:R-:W-:Y:S02]  /*14da90*/  LOP3.LUT R18, R18, 0xffff, RZ, 0xc0, !PT ;  /* 0x0000ffff12127812 */ /* 0x000fe400078ec0ff */
[----:B------:R-:W-:Y:S02]  /*14daa0*/  SHF.R.U32.HI R21, RZ, 0x8, R21 ;  /* 0x00000008ff157819 */ /* 0x000fe40000011615 */
[----:B------:R-:W-:Y:S01]  /*14dab0*/  PRMT R23, R16, 0x3340, R18 ;  /* 0x0000334010177816 */ /* 0x000fe20000000012 */
[----:B------:R0:W-:Y:S01]  /*14dac0*/  STL.64 [R1+0xc10], R24 ;  /* 0x000c101801007387 */ /* 0x0001e20000100a00 */
[----:B------:R-:W-:-:S03]  /*14dad0*/  SHF.R.U32.HI R22, RZ, 0x8, R22 ;  /* 0x00000008ff167819 */ /* 0x000fc60000011616 */
[----:B------:R-:W3:Y:S01]  /*14dae0*/  LDL.LU R18, [R1+0xa20] ;  /* 0x000a200001127983 */ /* 0x000ee20000300800 */
[----:B------:R-:W-:Y:S02]  /*14daf0*/  LOP3.LUT R21, R21, 0xffff, RZ, 0xc0, !PT ;  /* 0x0000ffff15157812 */ /* 0x000fe400078ec0ff */
[----:B------:R-:W-:Y:S01]  /*14db00*/  LOP3.LUT R22, R22, 0xffff, RZ, 0xc0, !PT ;  /* 0x0000ffff16167812 */ /* 0x000fe200078ec0ff */
[----:B------:R-:W3:Y:S04]  /*14db10*/  LDL.LU R16, [R1+0x124] ;  /* 0x0001240001107983 */ /* 0x000ee80000300800 */
[----:B------:R1:W-:Y:S01]  /*14db20*/  STL [R1+0x1ba4], R23 ;  /* 0x001ba41701007387 */ /* 0x0003e20000100800 */
[----:B------:R-:W-:-:S03]  /*14db30*/  PRMT R21, R21, 0x3340, R22 ;  /* 0x0000334015157816 */ /* 0x000fc60000000016 */
[----:B0-----:R-:W3:Y:S01]  /*14db40*/  LDL.LU R24, [R1+0x2f0] ;  /* 0x0002f00001187983 */ /* 0x001ee20000300800 */
[----:B------:R-:W-:-:S03]  /*14db50*/  IADD3 R22, P1, R27, R10, RZ ;  /* 0x0000000a1b167210 */ /* 0x000fc60007f3e0ff */
[----:B------:R-:W-:Y:S02]  /*14db60*/  STL [R1+0x1b7c], R21 ;  /* 0x001b7c1501007387 */ /* 0x000fe40000100800 */
[----:B-1----:R-:W-:Y:S02]  /*14db70*/  IMAD.X R23, R19, 0x1, R11, P1 ;  /* 0x0000000113177824 */ /* 0x002fe400008e060b */
[----:B------:R-:W3:Y:S04]  /*14db80*/  LDL.LU R26, [R1+0x120] ;  /* 0x00012000011a7983 */ /* 0x000ee80000300800 */
[----:B------:R-:W3:Y:S04]  /*14db90*/  LDL.LU R25, [R1+0xa24] ;  /* 0x000a240001197983 */ /* 0x000ee80000300800 */
[----:B------:R0:W-:Y:S04]  /*14dba0*/  STL.64 [R1+0xc20], R22 ;  /* 0x000c201601007387 */ /* 0x0001e80000100a00 */
[----:B0-----:R-:W3:Y:S01]  /*14dbb0*/  LDL.LU R23, [R1+0x2ec] ;  /* 0x0002ec0001177983 */ /* 0x001ee20000300800 */
[----:B------:R-:W-:-:S04]  /*14dbc0*/  SHF.R.U32.HI R20, RZ, 0x8, R20 ;  /* 0x00000008ff147819 */ /* 0x000fc80000011614 */
[----:B------:R-:W-:Y:S02]  /*14dbd0*/  LOP3.LUT R20, R20, 0xffff, RZ, 0xc0, !PT ;  /* 0x0000ffff14147812 */ /* 0x000fe400078ec0ff */
[----:B------:R-:W-:Y:S02]  /*14dbe0*/  SHF.R.U32.HI R5, RZ, 0x8, R5 ;  /* 0x00000008ff057819 */ /* 0x000fe40000011605 */
[----:B------:R-:W-:Y:S02]  /*14dbf0*/  PRMT R22, R20, 0x3340, R0 ;  /* 0x0000334014167816 */ /* 0x000fe40000000000 */
[----:B------:R-:W-:Y:S02]  /*14dc00*/  IADD3 R20, P1, R27, R12, RZ ;  /* 0x0000000c1b147210 */ /* 0x000fe40007f3e0ff */
[----:B------:R-:W-:-:S03]  /*14dc10*/  LOP3.LUT R5, R5, 0xffff, RZ, 0xc0, !PT ;  /* 0x0000ffff05057812 */ /* 0x000fc600078ec0ff */
[----:B------:R-:W-:Y:S01]  /*14dc20*/  IMAD.X R21, R19, 0x1, R13, P1 ;  /* 0x0000000113157824 */ /* 0x000fe200008e060d */
[----:B------:R-:W-:Y:S01]  /*14dc30*/  PRMT R5, R5, 0x3340, R0 ;  /* 0x0000334005057816 */ /* 0x000fe20000000000 */
[----:B------:R-:W-:Y:S04]  /*14dc40*/  STL [R1+0x340], R22 ;  /* 0x0003401601007387 */ /* 0x000fe80000100800 */
[----:B------:R-:W-:Y:S04]  /*14dc50*/  STL.64 [R1+0xc18], R20 ;  /* 0x000c181401007387 */ /* 0x000fe80000100a00 */
[----:B------:R3:W-:Y:S01]  /*14dc60*/  STL [R1+0x33c], R5 ;  /* 0x00033c0501007387 */ /* 0x0007e20000100800 */
[----:B--2---:R-:W-:-:S02]  /*14dc70*/  LOP3.LUT R4, R4, 0xffff, RZ, 0xc0, !PT ;  /* 0x0000ffff04047812 */ /* 0x004fc400078ec0ff */
[----:B----4-:R-:W-:-:S04]  /*14dc80*/  LOP3.LUT R3, R3, 0xffff, RZ, 0xc0, !PT ;  /* 0x0000ffff03037812 */ /* 0x010fc800078ec0ff */
[----:B------:R-:W-:Y:S02]  /*14dc90*/  PRMT R19, R3, 0x3340, R0 ;  /* 0x0000334003137816 */ /* 0x000fe40000000000 */
[----:B---3--:R-:W-:-:S04]  /*14dca0*/  LOP3.LUT R5, R15, 0xffff, RZ, 0xc0, !PT ;  /* 0x0000ffff0f057812 */ /* 0x008fc800078ec0ff */
[--C-:B------:R-:W-:Y:S02]  /*14dcb0*/  PRMT R15, R4, 0x3340, R5.reuse ;  /* 0x00003340040f7816 */ /* 0x100fe40000000005 */
[----:B------:R-:W-:Y:S02]  /*14dcc0*/  SHF.R.U32.HI R4, RZ, 0x8, R4 ;  /* 0x00000008ff047819 */ /* 0x000fe40000011604 */
[----:B------:R-:W-:Y:S02]  /*14dcd0*/  SHF.R.U32.HI R5, RZ, 0x8, R5 ;  /* 0x00000008ff057819 */ /* 0x000fe40000011605 */
[----:B------:R-:W-:Y:S02]  /*14dce0*/  SHF.R.U32.HI R3, RZ, 0x8, R3 ;  /* 0x00000008ff037819 */ /* 0x000fe40000011603 */
[----:B------:R-:W-:Y:S02]  /*14dcf0*/  LOP3.LUT R4, R4, 0xffff, RZ, 0xc0, !PT ;  /* 0x0000ffff04047812 */ /* 0x000fe400078ec0ff */
[----:B------:R-:W-:-:S02]  /*14dd00*/  LOP3.LUT R5, R5, 0xffff, RZ, 0xc0, !PT ;  /* 0x0000ffff05057812 */ /* 0x000fc400078ec0ff */
[----:B------:R-:W-:Y:S02]  /*14dd10*/  PRMT R15, R15, 0x5410, R19 ;  /* 0x000054100f0f7816 */ /* 0x000fe40000000013 */
[----:B------:R-:W-:Y:S02]  /*14dd20*/  LOP3.LUT R3, R3, 0xffff, RZ, 0xc0, !PT ;  /* 0x0000ffff03037812 */ /* 0x000fe400078ec0ff */
[----:B------:R-:W-:Y:S01]  /*14dd30*/  PRMT R5, R4, 0x3340, R5 ;  /* 0x0000334004057816 */ /* 0x000fe20000000005 */
[----:B------:R-:W-:Y:S01]  /*14dd40*/  STL [R1+0x1fe4], R15 ;  /* 0x001fe40f01007387 */ /* 0x000fe20000100800 */
[----:B------:R-:W-:Y:S02]  /*14dd50*/  PRMT R3, R3, 0x3340, R0 ;  /* 0x0000334003037816 */ /* 0x000fe40000000000 */
[----:B------:R-:W-:Y:S01]  /*14dd60*/  LOP3.LUT R4, R18, 0xffff, RZ, 0xc0, !PT ;  /* 0x0000ffff12047812 */ /* 0x000fe200078ec0ff */
[----:B------:R0:W-:Y:S01]  /*14dd70*/  STL [R1+0x1b2c], R5 ;  /* 0x001b2c0501007387 */ /* 0x0001e20000100800 */
[----:B------:R-:W-:-:S03]  /*14dd80*/  LOP3.LUT R19, R24, 0xffff, RZ, 0xc0, !PT ;  /* 0x0000ffff18137812 */ /* 0x000fc600078ec0ff */
[----:B------:R1:W-:Y:S01]  /*14dd90*/  STL [R1+0x338], R3 ;  /* 0x0003380301007387 */ /* 0x0003e20000100800 */
[----:B0-----:R-:W-:-:S04]  /*14dda0*/  LOP3.LUT R5, R16, 0xffff, RZ, 0xc0, !PT ;  /* 0x0000ffff10057812 */ /* 0x001fc800078ec0ff */
[----:B------:R-:W-:Y:S02]  /*14ddb0*/  PRMT R15, R5, 0x3340, R0 ;  /* 0x00003340050f7816 */ /* 0x000fe40000000000 */
[----:B-1----:R-:W-:-:S04]  /*14ddc0*/  PRMT R3, R4, 0x3340, R19 ;  /* 0x0000334004037816 */ /* 0x002fc80000000013 */
[----:B------:R-:W-:Y:S02]  /*14ddd0*/  PRMT R15, R3, 0x5410, R15 ;  /* 0x00005410030f7816 */ /* 0x000fe4000000000f */
[----:B------:R-:W-:Y:S02]  /*14dde0*/  LOP3.LUT R3, R26, 0xffff, RZ, 0xc0, !PT ;  /* 0x0000ffff1a037812 */ /* 0x000fe400078ec0ff */
[----:B------:R-:W-:Y:S01]  /*14ddf0*/  LOP3.LUT R18, R25, 0xffff, RZ, 0xc0, !PT ;  /* 0x0000ffff19127812 */ /* 0x000fe200078ec0ff */
[----:B------:R0:W-:Y:S04]  /*14de00*/  STL [R1+0x1fe0], R15 ;  /* 0x001fe00f01007387 */ /* 0x0001e80000100800 */
[----:B------:R-:W2:Y:S04]  /*14de10*/  LDL.LU R26, [R1+0x850] ;  /* 0x00085000011a7983 */ /* 0x000ea80000300800 */
[----:B------:R-:W3:Y:S01]  /*14de20*/  LDL.LU R25, [R1+0xa8] ;  /* 0x0000a80001197983 */ /* 0x000ee20000300800 */
[----:B0-----:R-:W-:-:S03]  /*14de30*/  LOP3.LUT R15, R23, 0xffff, RZ, 0xc0, !PT ;  /* 0x0000ffff170f7812 */ /* 0x001fc600078ec0ff */
[----:B------:R-:W4:Y:S01]  /*14de40*/  LDL.LU R23, [R1+0x2b4] ;  /* 0x0002b40001177983 */ /* 0x000f220000300800 */
[----:B------:R-:W-:Y:S01]  /*14de50*/  PRMT R20, R3, 0x3340, R0 ;  /* 0x0000334003147816 */ /* 0x000fe20000000000 */
[----:B------:R-:W-:Y:S01]  /*14de60*/  VIADD R27, R27, UR6 ;  /* 0x000000061b1b7c36 */ /* 0x000fe20008000000 */
[----:B------:R-:W-:Y:S01]  /*14de70*/  PRMT R16, R18, 0x3340, R15 ;  /* 0x0000334012107816 */ /* 0x000fe2000000000f */
[----:B------:R-:W-:-:S03]  /*14de80*/  ULDC UR6, c[0x0][0x248] ;  /* 0x0000920000067ab9 */ /* 0x000fc60000000800 */
[----:B------:R-:W-:Y:S02]  /*14de90*/  PRMT R22, R16, 0x5410, R20 ;  /* 0x0000541010167816 */ /* 0x000fe40000000014 */
[----:B------:R-:W-:Y:S02]  /*14dea0*/  SHF.R.S32.HI R16, RZ, 0x1f, R27 ;  /* 0x0000001fff107819 */ /* 0x000fe4000001141b */
[----:B------:R-:W-:Y:S01]  /*14deb0*/  IADD3 R20, P1, R27, R6, RZ ;  /* 0x000000061b147210 */ /* 0x000fe20007f3e0ff */
[----:B------:R0:W-:Y:S04]  /*14dec0*/  STL [R1+0x1fdc], R22 ;  /* 0x001fdc1601007387 */ /* 0x0001e80000100800 */
[----:B------:R-:W-:Y:S01]  /*14ded0*/  IMAD.X R21, R16, 0x1, R7, P1 ;  /* 0x0000000110157824 */ /* 0x000fe200008e0607 */
[----:B------:R-:W-:-:S04]  /*14dee0*/  SHF.R.U32.HI R4, RZ, 0x8, R4 ;  /* 0x00000008ff047819 */ /* 0x000fc80000011604 */
[----:B------:R1:W-:Y:S01]  /*14def0*/  STL.64 [R1+0xc00], R20 ;  /* 0x000c001401007387 */ /* 0x0003e20000100a00 */
[----:B------:R-:W-:Y:S02]  /*14df00*/  SHF.R.U32.HI R15, RZ, 0x8, R15 ;  /* 0x00000008ff0f7819 */ /* 0x000fe4000001160f */
[----:B------:R-:W-:Y:S02]  /*14df10*/  SHF.R.U32.HI R18, RZ, 0x8, R18 ;  /* 0x00000008ff127819 */ /* 0x000fe40000011612 */
[----:B0-----:R-:W-:Y:S02]  /*14df20*/  LOP3.LUT R22, R15, 0xffff, RZ, 0xc0, !PT ;  /* 0x0000ffff0f167812 */ /* 0x001fe400078ec0ff */
[----:B------:R-:W4:Y:S01]  /*14df30*/  LDL.LU R15, [R1+0x854] ;  /* 0x00085400010f7983 */ /* 0x000f220000300800 */
[----:B-1----:R-:W-:Y:S02]  /*14df40*/  SHF.R.U32.HI R20, RZ, 0x8, R19 ;  /* 0x00000008ff147819 */ /* 0x002fe40000011613 */
[----:B------:R-:W-:-:S02]  /*14df50*/  LOP3.LUT R19, R4, 0xffff, RZ, 0xc0, !PT ;  /* 0x0000ffff04137812 */ /* 0x000fc400078ec0ff */
[----:B------:R-:W-:Y:S01]  /*14df60*/  LOP3.LUT R20, R20, 0xffff, RZ, 0xc0, !PT ;  /* 0x0000ffff14147812 */ /* 0x000fe200078ec0ff */
[----:B------:R-:W4:Y:S01]  /*14df70*/  LDL.LU R4, [R1+0xac] ;  /* 0x0000ac0001047983 */ /* 0x000f220000300800 */
[----:B------:R-:W-:Y:S02]  /*14df80*/  LOP3.LUT R21, R18, 0xffff, RZ, 0xc0, !PT ;  /* 0x0000ffff12157812 */ /* 0x000fe400078ec0ff */
[----:B------:R-:W-:Y:S01]  /*14df90*/  PRMT R19, R19, 0x3340, R20 ;  /* 0x0000334013137816 */ /* 0x000fe20000000014 */
[----:B------:R-:W4:Y:S01]  /*14dfa0*/  LDL.LU R18, [R1+0x2b8] ;  /* 0x0002b80001127983 */ /* 0x000f220000300800 */
[----:B------:R-:W-:Y:S02]  /*14dfb0*/  IADD3 R20, P1, R27, R8, RZ ;  /* 0x000000081b147210 */ /* 0x000fe40007f3e0ff */
[----:B------:R-:W-:Y:S02]  /*14dfc0*/  PRMT R22, R21, 0x3340, R22 ;  /* 0x0000334015167816 */ /* 0x000fe40000000016 */
[----:B------:R-:W-:Y:S01]  /*14dfd0*/  SHF.R.U32.HI R5, RZ, 0x8, R5 ;  /* 0x00000008ff057819 */ /* 0x000fe20000011605 */
[----:B------:R-:W-:Y:S01]  /*14dfe0*/  IMAD.X R21, R16, 0x1, R9, P1 ;  /* 0x0000000110157824 */ /* 0x000fe200008e0609 */
[----:B------:R-:W-:Y:S01]  /*14dff0*/  SHF.R.U32.HI R3, RZ, 0x8, R3 ;  /* 0x00000008ff037819 */ /* 0x000fe20000011603 */
[----:B------:R-:W-:Y:S01]  /*14e000*/  STL [R1+0x1b28], R22 ;  /* 0x001b281601007387 */ /* 0x000fe20000100800 */
[----:B------:R-:W-:-:S02]  /*14e010*/  LOP3.LUT R5, R5, 0xffff, RZ, 0xc0, !PT ;  /* 0x0000ffff05057812 */ /* 0x000fc400078ec0ff */
[----:B------:R-:W-:Y:S01]  /*14e020*/  LOP3.LUT R3, R3, 0xffff, RZ, 0xc0, !PT ;  /* 0x0000ffff03037812 */ /* 0x000fe200078ec0ff */
[----:B------:R0:W-:Y:S04]  /*14e030*/  STL [R1+0x1b24], R19 ;  /* 0x001b241301007387 */ /* 0x0001e80000100800 */
[----:B------:R1:W-:Y:S01]  /*14e040*/  STL.64 [R1+0xc08], R20 ;  /* 0x000c081401007387 */ /* 0x0003e20000100a00 */
[--C-:B0-----:R-:W-:Y:S02]  /*14e050*/  PRMT R19, R3, 0x3340, R0.reuse ;  /* 0x0000334003137816 */ /* 0x101fe40000000000 */
[----:B-1----:R-:W-:-:S05]  /*14e060*/  PRMT R20, R5, 0x3340, R0 ;  /* 0x0000334005147816 */ /* 0x002fca0000000000 */
[----:B------:R-:W-:Y:S04]  /*14e070*/  STL [R1+0x334], R20 ;  /* 0x0003341401007387 */ /* 0x000fe80000100800 */
[----:B------:R4:W-:Y:S04]  /*14e080*/  STL [R1+0x330], R19 ;  /* 0x0003301301007387 */ /* 0x0009e80000100800 */
[----:B------:R-:W4:Y:S01]  /*14e090*/  LDL.LU R24, [R1+0x670] ;  /* 0x0006700001187983 */ /* 0x000f220000300800 */
[----:B--2---:R-:W-:-:S03]  /*14e0a0*/  LOP3.LUT R5, R26, 0xffff, RZ, 0xc0, !PT ;  /* 0x0000ffff1a057812 */ /* 0x004fc600078ec0ff */
[----:B------:R-:W2:Y:S01]  /*14e0b0*/  LDL.LU R26, [R1+0x25c] ;  /* 0x00025c00011a7983 */ /* 0x000ea20000300800 */
[----:B---3--:R-:W-:Y:S02]  /*14e0c0*/  LOP3.LUT R3, R25, 0xffff, RZ, 0xc0, !PT ;  /* 0x0000ffff19037812 */ /* 0x008fe400078ec0ff */
[----:B----4-:R-:W-:Y:S02]  /*14e0d0*/  LOP3.LUT R19, R23, 0xffff, RZ, 0xc0, !PT ;  /* 0x0000ffff17137812 */ /* 0x010fe400078ec0ff */
[----:B------:R-:W-:Y:S02]  /*14e0e0*/  PRMT R21, R3, 0x3340, R0 ;  /* 0x0000334003157816 */ /* 0x000fe40000000000 */
[----:B------:R-:W-:-:S04]  /*14e0f0*/  PRMT R20, R5, 0x3340, R19 ;  /* 0x0000334005147816 */ /* 0x000fc80000000013 */
[----:B------:R-:W-:Y:S02]  /*14e100*/  PRMT R22, R20, 0x5410, R21 ;  /* 0x0000541014167816 */ /* 0x000fe40000000015 */
[----:B------:R-:W-:-:S05]  /*14e110*/  IADD3 R20, P1, R27, R10, RZ ;  /* 0x0000000a1b147210 */ /* 0x000fca0007f3e0ff */
[----:B------:R-:W-:Y:S01]  /*14e120*/  IMAD.X R21, R16, 0x1, R11, P1 ;  /* 0x0000000110157824 */ /* 0x000fe200008e060b */
[----:B------:R-:W-:Y:S04]  /*14e130*/  STL [R1+0x1fd8], R22 ;  /* 0x001fd81601007387 */ /* 0x000fe80000100800 */
[----:B------:R-:W3:Y:S04]  /*14e140*/  LDL.LU R25, [R1+0x674] ;  /* 0x0006740001197983 */ /* 0x000ee80000300800 */
[----:B------:R-:W-:Y:S04]  /*14e150*/  STL.64 [R1+0xbf8], R20 ;  /* 0x000bf81401007387 */ /* 0x000fe80000100a00 */
[----:B------:R-:W4:Y:S01]  /*14e160*/  LDL.LU R23, [R1+0x260] ;  /* 0x0002600001177983 */ /* 0x000f220000300800 */
[----:B------:R-:W-:-:S02]  /*14e170*/  SHF.R.U32.HI R5, RZ, 0x8, R5 ;  /* 0x00000008ff057819 */ /* 0x000fc40000011605 */
[----:B------:R-:W-:Y:S02]  /*14e180*/  SHF.R.U32.HI R19, RZ, 0x8, R19 ;  /* 0x00000008ff137819 */ /* 0x000fe40000011613 */
[----:B------:R-:W-:Y:S02]  /*14e190*/  LOP3.LUT R5, R5, 0xffff, RZ, 0xc0, !PT ;  /* 0x0000ffff05057812 */ /* 0x000fe400078ec0ff */
[----:B------:R-:W-:-:S04]  /*14e1a0*/  LOP3.LUT R19, R19, 0xffff, RZ, 0xc0, !PT ;  /* 0x0000ffff13137812 */ /* 0x000fc800078ec0ff */
[----:B------:R-:W-:Y:S02]  /*14e1b0*/  PRMT R19, R5, 0x3340, R19 ;  /* 0x0000334005137816 */ /* 0x000fe40000000013 */
[----:B------:R-:W-:Y:S02]  /*14e1c0*/  LOP3.LUT R5, R15, 0xffff, RZ, 0xc0, !PT ;  /* 0x0000ffff0f057812 */ /* 0x000fe400078ec0ff */
[----:B------:R-:W-:Y:S02]  /*14e1d0*/  LOP3.LUT R4, R4, 0xffff, RZ, 0xc0, !PT ;  /* 0x0000ffff04047812 */ /* 0x000fe400078ec0ff */
[----:B------:R-:W-:Y:S01]  /*14e1e0*/  LOP3.LUT R15, R18, 0xffff, RZ, 0xc0, !PT ;  /* 0x0000ffff120f7812 */ /* 0x000fe200078ec0ff */
[----:B------:R0:W-:Y:S03]  /*14e1f0*/  STL [R1+0x1b1c], R19 ;  /* 0x001b1c1301007387 */ /* 0x0001e60000100800 */
[----:B------:R-:W-:-:S02]  /*14e200*/  PRMT R18, R5, 0x3340, R15 ;  /* 0x0000334005127816 */ /* 0x000fc4000000000f */
[----:B------:R-:W-:Y:S02]  /*14e210*/  SHF.R.U32.HI R5, RZ, 0x8, R5 ;  /* 0x00000008ff057819 */ /* 0x000fe40000011605 */
[----:B------:R-:W-:Y:S02]  /*14e220*/  SHF.R.U32.HI R15, RZ, 0x8, R15 ;  /* 0x00000008ff0f7819 */ /* 0x000fe4000001160f */
[----:B0-----:R-:W-:Y:S02]  /*14e230*/  PRMT R19, R4, 0x3340, R0 ;  /* 0x0000334004137816 */ /* 0x001fe40000000000 */
[----:B------:R-:W-:Y:S02]  /*14e240*/  SHF.R.U32.HI R4, RZ, 0x8, R4 ;  /* 0x00000008ff047819 */ /* 0x000fe40000011604 */
[----:B------:R-:W-:Y:S02]  /*14e250*/  PRMT R20, R18, 0x5410, R19 ;  /* 0x0000541012147816 */ /* 0x000fe40000000013 */
[----:B------:R-:W-:-:S02]  /*14e260*/  IADD3 R18, P1, R27, R12, RZ ;  /* 0x0000000c1b127210 */ /* 0x000fc40007f3e0ff */
[----:B------:R-:W-:Y:S02]  /*14e270*/  LOP3.LUT R5, R5, 0xffff, RZ, 0xc0, !PT ;  /* 0x0000ffff05057812 */ /* 0x000fe400078ec0ff */
[----:B------:R-:W-:Y:S02]  /*14e280*/  LOP3.LUT R15, R15, 0xffff, RZ, 0xc0, !PT ;  /* 0x0000ffff0f0f7812 */ /* 0x000fe400078ec0ff */
[----:B------:R-:W-:Y:S02]  /*14e290*/  SHF.R.U32.HI R3, RZ, 0x8, R3 ;  /* 0x00000008ff037819 */ /* 0x000fe40000011603 */
[----:B------:R-:W-:Y:S01]  /*14e2a0*/  LOP3.LUT R4, R4, 0xffff, RZ, 0xc0, !PT ;  /* 0x0000ffff04047812 */ /* 0x000fe200078ec0ff */
[----:B------:R-:W-:Y:S01]  /*14e2b0*/  IMAD.X R19, R16, 0x1, R13, P1 ;  /* 0x0000000110137824 */ /* 0x000fe200008e060d */
[----:B------:R-:W-:Y:S02]  /*14e2c0*/  PRMT R5, R5, 0x3340, R15 ;  /* 0x0000334005057816 */ /* 0x000fe4000000000f */
[----:B------:R-:W-:-:S02]  /*14e2d0*/  LOP3.LUT R3, R3, 0xffff, RZ, 0xc0, !PT ;  /* 0x0000ffff03037812 */ /* 0x000fc400078ec0ff */
[--C-:B------:R-:W-:Y:S01]  /*14e2e0*/  PRMT R4, R4, 0x3340, R0.reuse ;  /* 0x0000334004047816 */ /* 0x100fe20000000000 */
[----:B------:R-:W-:Y:S01]  /*14e2f0*/  STL [R1+0x1fd4], R20 ;  /* 0x001fd41401007387 */ /* 0x000fe20000100800 */
[----:B------:R-:W-:-:S03]  /*14e300*/  PRMT R3, R3, 0x3340, R0 ;  /* 0x0000334003037816 */ /* 0x000fc60000000000 */
[----:B------:R-:W-:Y:S04]  /*14e310*/  STL.64 [R1+0xbf0], R18 ;  /* 0x000bf01201007387 */ /* 0x000fe80000100a00 */
[----:B------:R0:W-:Y:S04]  /*14e320*/  STL [R1+0x1b14], R5 ;  /* 0x001b140501007387 */ /* 0x0001e80000100800 */
[----:B------:R1:W-:Y:S01]  /*14e330*/  STL [R1+0x32c], R4 ;  /* 0x00032c0401007387 */ /* 0x0003e20000100800 */
[----:B0-----:R-:W-:-:S03]  /*14e340*/  LOP3.LUT R5, R24, 0xffff, RZ, 0xc0, !PT ;  /* 0x0000ffff18057812 */ /* 0x001fc600078ec0ff */
[----:B------:R0:W-:Y:S01]  /*14e350*/  STL [R1+0x328], R3 ;  /* 0x0003280301007387 */ /* 0x0001e20000100800 */
[----:B-1----:R-:W-:-:S03]  /*14e360*/  LOP3.LUT R4, R28, 0xffff, RZ, 0xc0, !PT ;  /* 0x0000ffff1c047812 */ /* 0x002fc600078ec0ff */
[----:B------:R-:W4:Y:S01]  /*14e370*/  LDL.LU R28, [R1+0x60cc] ;  /* 0x0060cc00011c7983 */ /* 0x000f220000300800 */
[----:B------:R-:W-:Y:S02]  /*14e380*/  PRMT R15, R4, 0x3340, R0 ;  /* 0x00003340040f7816 */ /* 0x000fe40000000000 */
[----:B--2---:R-:W-:-:S04]  /*14e390*/  LOP3.LUT R16, R26, 0xffff, RZ, 0xc0, !PT ;  /* 0x0000ffff1a107812 */ /* 0x004fc800078ec0ff */
[----:B0-----:R-:W-:-:S04]  /*14e3a0*/  PRMT R3, R5, 0x3340, R16 ;  /* 0x0000334005037816 */ /* 0x001fc80000000010 */
[----:B------:R-:W-:Y:S02]  /*14e3b0*/  PRMT R15, R3, 0x5410, R15 ;  /* 0x00005410030f7816 */ /* 0x000fe4000000000f */
[----:B------:R-:W-:Y:S02]  /*14e3c0*/  LOP3.LUT R3, R14, 0xffff, RZ, 0xc0, !PT ;  /* 0x0000ffff0e037812 */ /* 0x000fe400078ec0ff */
[----:B------:R-:W2:Y:S04]  /*14e3d0*/  LDL.LU R14, [R1+0x60c8] ;  /* 0x0060c800010e7983 */ /* 0x000ea80000300800 */
[----:B------:R0:W-:Y:S04]  /*14e3e0*/  STL [R1+0x1fd0], R15 ;  /* 0x001fd00f01007387 */ /* 0x0001e80000100800 */
[----:B------:R-:W2:Y:S01]  /*14e3f0*/  LDL.LU R26, [R1+0x56fc] ;  /* 0x0056fc00011a7983 */ /* 0x000ea20000300800 */
[----:B---3--:R-:W-:-:S03]  /*14e400*/  LOP3.LUT R18, R25, 0xffff, RZ, 0xc0, !PT ;  /* 0x0000ffff19127812 */ /* 0x008fc600078ec0ff */
[----:B------:R-:W3:Y:S01]  /*14e410*/  LDL.LU R25, [R1+0x1d0] ;  /* 0x0001d00001197983 */ /* 0x000ee20000300800 */
[----:B----4-:R-:W-:-:S03]  /*14e420*/  LOP3.LUT R19, R23, 0xffff, RZ, 0xc0, !PT ;  /* 0x0000ffff17137812 */ /* 0x010fc600078ec0ff */
[----:B------:R-:W4:Y:S01]  /*14e430*/  LDL.LU R23, [R1+0x490] ;  /* 0x0004900001177983 */ /* 0x000f220000300800 */
[----:B------:R-:W-:Y:S01]  /*14e440*/  PRMT R20, R3, 0x3340, R0 ;  /* 0x0000334003147816 */ /* 0x000fe20000000000 */
[----:B------:R-:W-:Y:S01]  /*14e450*/  VIADD R27, R27, UR6 ;  /* 0x000000061b1b7c36 */ /* 0x000fe20008000000 */
[--C-:B0-----:R-:W-:Y:S01]  /*14e460*/  PRMT R15, R18, 0x3340, R19.reuse ;  /* 0x00003340120f7816 */ /* 0x101fe20000000013 */
[----:B------:R-:W-:Y:S01]  /*14e470*/  ULDC UR6, c[0x0][0x248] ;  /* 0x0000920000067ab9 */ /* 0x000fe20000000800 */
[----:B------:R-:W-:Y:S02]  /*14e480*/  SHF.R.U32.HI R18, RZ, 0x8, R18 ;  /* 0x00000008ff127819 */ /* 0x000fe40000011612 */
[----:B------:R-:W-:Y:S02]  /*14e490*/  PRMT R22, R15, 0x5410, R20 ;  /* 0x000054100f167816 */ /* 0x000fe40000000014 */
[----:B------:R-:W-:Y:S02]  /*14e4a0*/  SHF.R.U32.HI R19, RZ, 0x8, R19 ;  /* 0x00000008ff137819 */ /* 0x000fe40000011613 */
[----:B------:R-:W-:-:S02]  /*14e4b0*/  SHF.R.S32.HI R15, RZ, 0x1f, R27 ;  /* 0x0000001fff0f7819 */ /* 0x000fc4000001141b */
[----:B------:R-:W-:Y:S02]  /*14e4c0*/  IADD3 R20, P1, R27, R6, RZ ;  /* 0x000000061b147210 */ /* 0x000fe40007f3e0ff */
[----:B------:R-:W-:Y:S02]  /*14e4d0*/  SHF.R.U32.HI R5, RZ, 0x8, R5 ;  /* 0x00000008ff057819 */ /* 0x000fe40000011605 */
[----:B------:R-:W-:Y:S02]  /*14e4e0*/  SHF.R.U32.HI R16, RZ, 0x8, R16 ;  /* 0x00000008ff107819 */ /* 0x000fe40000011610 */
[----:B------:R-:W-:Y:S02]  /*14e4f0*/  LOP3.LUT R18, R18, 0xffff, RZ, 0xc0, !PT ;  /* 0x0000ffff12127812 */ /* 0x000fe400078ec0ff */
[----:B------:R-:W-:Y:S01]  /*14e500*/  LOP3.LUT R19, R19, 0xffff, RZ, 0xc0, !PT ;  /* 0x0000ffff13137812 */ /* 0x000fe200078ec0ff */
[----:B------:R-:W-:Y:S01]  /*14e510*/  IMAD.X R21, R15, 0x1, R7, P1 ;  /* 0x000000010f157824 */ /* 0x000fe200008e0607 */
[----:B------:R-:W-:-:S02]  /*14e520*/  LOP3.LUT R5, R5, 0xffff, RZ, 0xc0, !PT ;  /* 0x0000ffff05057812 */ /* 0x000fc400078ec0ff */
[----:B------:R-:W-:Y:S02]  /*14e530*/  LOP3.LUT R16, R16, 0xffff, RZ, 0xc0, !PT ;  /* 0x0000ffff10107812 */ /* 0x000fe400078ec0ff */
[----:B------:R-:W-:Y:S01]  /*14e540*/  PRMT R19, R18, 0x3340, R19 ;  /* 0x0000334012137816 */ /* 0x000fe20000000013 */
[----:B------:R-:W-:Y:S01]  /*14e550*/  STL [R1+0x1fcc], R22 ;  /* 0x001fcc1601007387 */ /* 0x000fe20000100800 */
[----:B------:R-:W-:-:S03]  /*14e560*/  PRMT R5, R5, 0x3340, R16 ;  /* 0x0000334005057816 */ /* 0x000fc60000000010 */
[----:B------:R0:W-:Y:S04]  /*14e570*/  STL.64 [R1+0xbe0], R20 ;  /* 0x000be01401007387 */ /* 0x0001e80000100a00 */
[----:B------:R-:W3:Y:S04]  /*14e580*/  LDL.LU R18, [R1+0x5700] ;  /* 0x0057000001127983 */ /* 0x000ee80000300800 */
[----:B------:R1:W-:Y:S04]  /*14e590*/  STL [R1+0x1ae8], R19 ;  /* 0x001ae81301007387 */ /* 0x0003e80000100800 */
[----:B------:R-:W3:Y:S04]  /*14e5a0*/  LDL.LU R16, [R1+0x1d4] ;  /* 0x0001d40001107983 */ /* 0x000ee80000300800 */
[----:B------:R1:W-:Y:S04]  /*14e5b0*/  STL [R1+0x1ae4], R5 ;  /* 0x001ae40501007387 */ /* 0x0003e80000100800 */
[----:B------:R-:W3:Y:S01]  /*14e5c0*/  LDL.LU R24, [R1+0x494] ;  /* 0x0004940001187983 */ /* 0x000ee20000300800 */
[----:B------:R-:W-:-:S02]  /*14e5d0*/  SHF.R.U32.HI R4, RZ, 0x8, R4 ;  /* 0x00000008ff047819 */ /* 0x000fc40000011604 */
[----:B------:R-:W-:Y:S02]  /*14e5e0*/  SHF.R.U32.HI R3, RZ, 0x8, R3 ;  /* 0x00000008ff037819 */ /* 0x000fe40000011603 */
[----:B0-----:R-:W-:Y:S02]  /*14e5f0*/  IADD3 R20, P1, R27, R8, RZ ;  /* 0x000000081b147210 */ /* 0x001fe40007f3e0ff */
[----:B------:R-:W-:Y:S02]  /*14e600*/  LOP3.LUT R4, R4, 0xffff, RZ, 0xc0, !PT ;  /* 0x0000ffff04047812 */ /* 0x000fe400078ec0ff */
[----:B------:R-:W-:Y:S01]  /*14e610*/  LOP3.LUT R3, R3, 0xffff, RZ, 0xc0, !PT ;  /* 0x0000ffff03037812 */ /* 0x000fe200078ec0ff */
[----:B------:R-:W-:Y:S01]  /*14e620*/  IMAD.X R21, R15, 0x1, R9, P1 ;  /* 0x000000010f157824 */ /* 0x000fe200008e0609 */
[--C-:B-1----:R-:W-:Y:S02]  /*14e630*/  PRMT R19, R4, 0x3340, R0.reuse ;  /* 0x0000334004137816 */ /* 0x102fe40000000000 */
[----:B------:R-:W-:-:S02]  /*14e640*/  PRMT R5, R3, 0x3340, R0 ;  /* 0x0000334003057816 */ /* 0x000fc40000000000 */
[----:B------:R-:W-:Y:S04]  /*14e650*/  STL.64 [R1+0xbe8], R20 ;  /* 0x000be81401007387 */ /* 0x000fe80000100a00 */
[----:B------:R-:W-:Y:S04]  /*14e660*/  STL [R1+0x324], R19 ;  /* 0x0003241301007387 */ /* 0x000fe80000100800 */
[----:B------:R4:W-:Y:S01]  /*14e670*/  STL [R1+0x320], R5 ;  /* 0x0003200501007387 */ /* 0x0009e20000100800 */
[----:B--2---:R-:W-:-:S03]  /*14e680*/  LOP3.LUT R4, R26, 0xffff, RZ, 0xc0, !PT ;  /* 0x0000ffff1a047812 */ /* 0x004fc600078ec0ff */
[----:B------:R-:W2:Y:S01]  /*14e690*/  LDL.LU R26, [R1+0x860] ;  /* 0x00086000011a7983 */ /* 0x000ea20000300800 */
[----:B----4-:R-:W-:-:S03]  /*14e6a0*/  LOP3.LUT R5, R23, 0xffff, RZ, 0xc0, !PT ;  /* 0x0000ffff17057812 */ /* 0x010fc600078ec0ff */
[----:B------:R-:W4:Y:S01]  /*14e6b0*/  LDL.LU R23, [R1+0x2c8] ;  /* 0x0002c80001177983 */ /* 0x000f220000300800 */
[----:B---3--:R-:W-:Y:S02]  /*14e6c0*/  LOP3.LUT R3, R25, 0xffff, RZ, 0xc0, !PT ;  /* 0x0000ffff19037812 */ /* 0x008fe400078ec0ff */
[--C-:B------:R-:W-:Y:S02]  /*14e6d0*/  PRMT R19, R4, 0x3340, R5.reuse ;  /* 0x0000334004137816 */ /* 0x100fe40000000005 */
[----:B------:R-:W-:Y:S02]  /*14e6e0*/  PRMT R20, R3, 0x3340, R0 ;  /* 0x0000334003147816 */ /* 0x000fe40000000000 */
[----:B------:R-:W-:Y:S02]  /*14e6f0*/  SHF.R.U32.HI R4, RZ, 0x8, R4 ;  /* 0x00000008ff047819 */ /* 0x000fe40000011604 */
[----:B------:R-:W-:Y:S02]  /*14e700*/  SHF.R.U32.HI R5, RZ, 0x8, R5 ;  /* 0x00000008ff057819 */ /* 0x000fe40000011605 */
[----:B------:R-:W-:-:S02]  /*14e710*/  PRMT R19, R19, 0x5410, R20 ;  /* 0x0000541013137816 */ /* 0x000fc40000000014 */
[----:B------:R-:W-:Y:S02]  /*14e720*/  IADD3 R20, P1, R27, R10, RZ ;  /* 0x0000000a1b147210 */ /* 0x000fe40007f3e0ff */
[----:B------:R-:W-:Y:S02]  /*14e730*/  LOP3.LUT R4, R4, 0xffff, RZ, 0xc0, !PT ;  /* 0x0000ffff04047812 */ /* 0x000fe400078ec0ff */
[----:B------:R-:W-:Y:S01]  /*14e740*/  LOP3.LUT R5, R5, 0xffff, RZ, 0xc0, !PT ;  /* 0x0000ffff05057812 */ /* 0x000fe200078ec0ff */
[----:B------:R0:W-:Y:S01]  /*14e750*/  STL [R1+0x1fc8], R19 ;  /* 0x001fc81301007387 */ /* 0x0001e20000100800 */
[----:B------:R-:W-:Y:S01]  /*14e760*/  IMAD.X R21, R15, 0x1, R11, P1 ;  /* 0x000000010f157824 */ /* 0x000fe200008e060b */
[----:B------:R-:W-:Y:S02]  /*14e770*/  SHF.R.U32.HI R3, RZ, 0x8, R3 ;  /* 0x00000008ff037819 */ /* 0x000fe40000011603 */
[----:B0-----:R-:W-:Y:S02]  /*14e780*/  PRMT R19, R4, 0x3340, R5 ;  /* 0x0000334004137816 */ /* 0x001fe40000000005 */
[----:B------:R-:W-:Y:S01]  /*14e790*/  IADD3 R4, P1, R27, R12, RZ ;  /* 0x0000000c1b047210 */ /* 0x000fe20007f3e0ff */
[----:B------:R-:W-:Y:S01]  /*14e7a0*/  STL.64 [R1+0xbd0], R20 ;  /* 0x000bd01401007387 */ /* 0x000fe20000100a00 */
[----:B------:R-:W-:-:S03]  /*14e7b0*/  LOP3.LUT R3, R3, 0xffff, RZ, 0xc0, !PT ;  /* 0x0000ffff03037812 */ /* 0x000fc600078ec0ff */
[----:B------:R-:W-:Y:S01]  /*14e7c0*/  IMAD.X R5, R15, 0x1, R13, P1 ;  /* 0x000000010f057824 */ /* 0x000fe200008e060d */
[----:B------:R-:W3:Y:S04]  /*14e7d0*/  LDL.LU R25, [R1+0xa30] ;  /* 0x000a300001197983 */ /* 0x000ee80000300800 */
[----:B------:R-:W-:Y:S04]  /*14e7e0*/  STL [R1+0x1ac8], R19 ;  /* 0x001ac81301007387 */ /* 0x000fe80000100800 */
[----:B------:R0:W-:Y:S02]  /*14e7f0*/  STL.64 [R1+0xbd8], R4 ;  /* 0x000bd80401007387 */ /* 0x0001e40000100a00 */
[----:B0-----:R-:W-:-:S02]  /*14e800*/  PRMT R5, R3, 0x3340, R0 ;  /* 0x0000334003057816 */ /* 0x001fc40000000000 */
[----:B------:R-:W-:-:S03]  /*14e810*/  LOP3.LUT R4, R18, 0xffff, RZ, 0xc0, !PT ;  /* 0x0000ffff12047812 */ /* 0x000fc600078ec0ff */
[----:B------:R0:W-:Y:S01]  /*14e820*/  STL [R1+0x31c], R5 ;  /* 0x00031c0501007387 */ /* 0x0001e20000100800 */
[----:B------:R-:W-:-:S04]  /*14e830*/  LOP3.LUT R3, R16, 0xffff, RZ, 0xc0, !PT ;  /* 0x0000ffff10037812 */ /* 0x000fc800078ec0ff */
[----:B------:R-:W-:Y:S02]  /*14e840*/  PRMT R16, R3, 0x3340, R0 ;  /* 0x0000334003107816 */ /* 0x000fe40000000000 */
[----:B0-----:R-:W-:Y:S02]  /*14e850*/  LOP3.LUT R5, R24, 0xffff, RZ, 0xc0, !PT ;  /* 0x0000ffff18057812 */ /* 0x001fe400078ec0ff */
[----:B------:R-:W-:Y:S02]  /*14e860*/  SHF.R.U32.HI R3, RZ, 0x8, R3 ;  /* 0x00000008ff037819 */ /* 0x000fe40000011603 */
[--C-:B------:R-:W-:Y:S02]  /*14e870*/  PRMT R15, R4, 0x3340, R5.reuse ;  /* 0x00003340040f7816 */ /* 0x100fe40000000005 */
[----:B------:R-:W-:Y:S02]  /*14e880*/  SHF.R.U32.HI R4, RZ, 0x8, R4 ;  /* 0x00000008ff047819 */ /* 0x000fe40000011604 */
[----:B------:R-:W-:-:S02]  /*14e890*/  SHF.R.U32.HI R5, RZ, 0x8, R5 ;  /* 0x00000008ff057819 */ /* 0x000fc40000011605 */
[----:B------:R-:W-:Y:S02]  /*14e8a0*/  LOP3.LUT R4, R4, 0xffff, RZ, 0xc0, !PT ;  /* 0x0000ffff04047812 */ /* 0x000fe400078ec0ff */
[----:B------:R-:W-:Y:S02]  /*14e8b0*/  LOP3.LUT R5, R5, 0xffff, RZ, 0xc0, !PT ;  /* 0x0000ffff05057812 */ /* 0x000fe400078ec0ff */
[----:B------:R-:W-:Y:S02]  /*14e8c0*/  LOP3.LUT R3, R3, 0xffff, RZ, 0xc0, !PT ;  /* 0x0000ffff03037812 */ /* 0x000fe400078ec0ff */
[----:B------:R-:W-:Y:S02]  /*14e8d0*/  PRMT R15, R15, 0x5410, R16 ;  /* 0x000054100f0f7816 */ /* 0x000fe40000000010 */
[----:B------:R-:W-:Y:S02]  /*14e8e0*/  PRMT R5, R4, 0x3340, R5 ;  /* 0x0000334004057816 */ /* 0x000fe40000000005 */
[----:B------:R-:W-:Y:S01]  /*14e8f0*/  PRMT R4, R3, 0x3340, R0 ;  /* 0x0000334003047816 */ /* 0x000fe20000000000 */
[----:B------:R0:W-:Y:S04]  /*14e900*/  STL [R1+0x1fc4], R15 ;  /* 0x001fc40f01007387 */ /* 0x0001e80000100800 */
[----:B------:R4:W-:Y:S04]  /*14e910*/  STL [R1+0x1ac0], R5 ;  /* 0x001ac00501007387 */ /* 0x0009e80000100800 */
[----:B------:R1:W-:Y:S01]  /*14e920*/  STL [R1+0x318], R4 ;  /* 0x0003180401007387 */ /* 0x0003e20000100800 */
[----:B0-----:R-:W-:-:S03]  /*14e930*/  LOP3.LUT R15, R28, 0xffff, RZ, 0xc0, !PT ;  /* 0x0000ffff1c0f7812 */ /* 0x001fc600078ec0ff */
[----:B------:R-:W3:Y:S04]  /*14e940*/  LDL.LU R28, [R1+0x60c4] ;  /* 0x0060c400011c7983 */ /* 0x000ee80000300800 */
[----:B------:R-:W3:Y:S04]  /*14e950*/  LDL.LU R16, [R1+0x864] ;  /* 0x0008640001107983 */ /* 0x000ee80000300800 */
[----:B------:R-:W3:Y:S01]  /*14e960*/  LDL.LU R24, [R1+0xd4] ;  /* 0x0000d40001187983 */ /* 0x000ee20000300800 */
[----:B----4-:R-:W-:-:S03]  /*14e970*/  LOP3.LUT R5, R23, 0xffff, RZ, 0xc0, !PT ;  /* 0x0000ffff17057812 */ /* 0x010fc600078ec0ff */
[----:B------:R-:W4:Y:S01]  /*14e980*/  LDL.LU R23, [R1+0x2cc] ;  /* 0x0002cc0001177983 */ /* 0x000f220000300800 */
[----:B--2---:R-:W-:Y:S02]  /*14e990*/  LOP3.LUT R3, R26, 0xffff, RZ, 0xc0, !PT ;  /* 0x0000ffff1a037812 */ /* 0x004fe400078ec0ff */
[----:B------:R-:W-:Y:S02]  /*14e9a0*/  PRMT R18, R15, 0x3340, R0 ;  /* 0x000033400f127816 */ /* 0x000fe40000000000 */
[----:B-1----:R-:W-:Y:S02]  /*14e9b0*/  PRMT R4, R3, 0x3340, R5 ;  /* 0x0000334003047816 */ /* 0x002fe40000000005 */
[----:B------:R-:W-:Y:S02]  /*14e9c0*/  LOP3.LUT R14, R14, 0xffff, RZ, 0xc0, !PT ;  /* 0x0000ffff0e0e7812 */ /* 0x000fe400078ec0ff */
[----:B------:R-:W-:Y:S02]  /*14e9d0*/  PRMT R4, R4, 0x5410, R18 ;  /* 0x0000541004047816 */ /* 0x000fe40000000012 */
[----:B------:R-:W-:-:S03]  /*14e9e0*/  PRMT R20, R14, 0x3340, R0 ;  /* 0x000033400e147816 */ /* 0x000fc60000000000 */
[----:B------:R0:W-:Y:S04]  /*14e9f0*/  STL [R1+0x1fbc], R4 ;  /* 0x001fbc0401007387 */ /* 0x0001e80000100800 */
[----:B------:R1:W-:Y:S01]  /*14ea00*/  STL [R1+0x6074], R14 ;  /* 0x0060740e01007387 */ /* 0x0003e20000100800 */
[----:B------:R-:W-:Y:S01]  /*14ea10*/  VIADD R27, R27, UR6 ;  /* 0x000000061b1b7c36 */ /* 0x000fe20008000000 */
[----:B---3--:R-:W-:Y:S01]  /*14ea20*/  LOP3.LUT R19, R25, 0xffff, RZ, 0xc0, !PT ;  /* 0x0000ffff19137812 */ /* 0x008fe200078ec0ff */
[----:B------:R-:W-:Y:S01]  /*14ea30*/  ULDC UR6, c[0x0][0x248] ;  /* 0x0000920000067ab9 */ /* 0x000fe20000000800 */
[----:B------:R-:W-:Y:S02]  /*14ea40*/  SHF.R.U32.HI R3, RZ, 0x8, R3 ;  /* 0x00000008ff037819 */ /* 0x000fe40000011603 */
[----:B------:R-:W-:-:S02]  /*14ea50*/  SHF.R.U32.HI R5, RZ, 0x8, R5 ;  /* 0x00000008ff057819 */ /* 0x000fc40000011605 */
[----:B------:R-:W-:Y:S02]  /*14ea60*/  LOP3.LUT R3, R3, 0xffff, RZ, 0xc0, !PT ;  /* 0x0000ffff03037812 */ /* 0x000fe400078ec0ff */
[----:B------:R-:W-:Y:S02]  /*14ea70*/  LOP3.LUT R5, R5, 0xffff, RZ, 0xc0, !PT ;  /* 0x0000ffff05057812 */ /* 0x000fe400078ec0ff */
[----:B------:R-:W-:-:S04]  /*14ea80*/  LOP3.LUT R18, R28, 0xffff, RZ, 0xc0, !PT ;  /* 0x0000ffff1c127812 */ /* 0x000fc800078ec0ff */
[----:B0-----:R-:W-:-:S04]  /*14ea90*/  PRMT R4, R19, 0x3340, R18 ;  /* 0x0000334013047816 */ /* 0x001fc80000000012 */
[----:B-1----:R-:W-:Y:S02]  /*14eaa0*/  PRMT R14, R4, 0x5410, R20 ;  /* 0x00005410040e7816 */ /* 0x002fe40000000014 */
[----:B------:R-:W-:-:S03]  /*14eab0*/  SHF.R.U32.HI R18, RZ, 0x8, R18 ;  /* 0x00000008ff127819 */ /* 0x000fc60000011612 */
[----:B------:R0:W-:Y:S01]  /*14eac0*/  STL [R1+0x1fc0], R14 ;  /* 0x001fc00e01007387 */ /* 0x0001e20000100800 */
[----:B------:R-:W-:Y:S02]  /*14ead0*/  SHF.R.S32.HI R4, RZ, 0x1f, R27 ;  /* 0x0000001fff047819 */ /* 0x000fe4000001141b */
[----:B------:R-:W-:Y:S01]  /*14eae0*/  IADD3 R20, P1, R27, R6, RZ ;  /* 0x000000061b147210 */ /* 0x000fe20007f3e0ff */
[----:B------:R-:W2:Y:S01]  /*14eaf0*/  LDL.LU R26, [R1+0x680] ;  /* 0x00068000011a7983 */ /* 0x000ea20000300800 */
[----:B------:R-:W-:-:S03]  /*14eb00*/  LOP3.LUT R18, R18, 0xffff, RZ, 0xc0, !PT ;  /* 0x0000ffff12127812 */ /* 0x000fc600078ec0ff */
[----:B------:R-:W3:Y:S01]  /*14eb10*/  LDL.LU R25, [R1+0x274] ;  /* 0x0002740001197983 */ /* 0x000ee20000300800 */
[----:B0-----:R-:W-:Y:S01]  /*14eb20*/  SHF.R.U32.HI R14, RZ, 0x8, R19 ;  /* 0x00000008ff0e7819 */ /* 0x001fe20000011613 */
[----:B------:R-:W-:-:S03]  /*14eb30*/  IMAD.X R21, R4, 0x1, R7, P1 ;  /* 0x0000000104157824 */ /* 0x000fc600008e0607 */
[----:B------:R-:W-:-:S04]  /*14eb40*/  LOP3.LUT R14, R14, 0xffff, RZ, 0xc0, !PT ;  /* 0x0000ffff0e0e7812 */ /* 0x000fc800078ec0ff */
[----:B------:R-:W-:Y:S02]  /*14eb50*/  PRMT R28, R14, 0x3340, R18 ;  /* 0x000033400e1c7816 */ /* 0x000fe40000000012 */
[----:B------:R-:W-:Y:S01]  /*14eb60*/  PRMT R14, R3, 0x3340, R5 ;  /* 0x00003340030e7816 */ /* 0x000fe20000000005 */
[----:B------:R-:W-:Y:S01]  /*14eb70*/  STL.64 [R1+0xbc8], R20 ;  /* 0x000bc81401007387 */ /* 0x000fe20000100a00 */
[----:B------:R-:W-:-:S03]  /*14eb80*/  LOP3.LUT R3, R16, 0xffff, RZ, 0xc0, !PT ;  /* 0x0000ffff10037812 */ /* 0x000fc600078ec0ff */
[----:B------:R-:W-:Y:S01]  /*14eb90*/  STL [R1+0x5c04], R28 ;  /* 0x005c041c01007387 */ /* 0x000fe20000100800 */
[----:B------:R-:W-:-:S03]  /*14eba0*/  LOP3.LUT R5, R24, 0xffff, RZ, 0xc0, !PT ;  /* 0x0000ffff18057812 */ /* 0x000fc600078ec0ff */
[----:B------:R4:W-:Y:S01]  /*14ebb0*/  STL [R1+0x1aa8], R14 ;  /* 0x001aa80e01007387 */ /* 0x0009e20000100800 */
[----:B------:R-:W-:Y:S02]  /*14ebc0*/  PRMT R18, R5, 0x3340, R0 ;  /* 0x0000334005127816 */ /* 0x000fe40000000000 */
[----:B----4-:R-:W-:-:S04]  /*14ebd0*/  LOP3.LUT R14, R23, 0xffff, RZ, 0xc0, !PT ;  /* 0x0000ffff170e7812 */ /* 0x010fc800078ec0ff */
[----:B------:R-:W-:-:S04]  /*14ebe0*/  PRMT R16, R3, 0x3340, R14 ;  /* 0x0000334003107816 */ /* 0x000fc8000000000e */
[----:B------:R-:W-:-:S05]  /*14ebf0*/  PRMT R16, R16, 0x5410, R18 ;  /* 0x0000541010107816 */ /* 0x000fca0000000012 */
[----:B------:R0:W-:Y:S04]  /*14ec00*/  STL [R1+0x1fb8], R16 ;  /* 0x001fb81001007387 */ /* 0x0001e80000100800 */
[----:B------:R-:W4:Y:S04]  /*14ec10*/  LDL.LU R24, [R1+0x684] ;  /* 0x0006840001187983 */ /* 0x000f280000300800 */
[----:B------:R-:W4:Y:S01]  /*14ec20*/  LDL.LU R23, [R1+0x278] ;  /* 0x0002780001177983 */ /* 0x000f220000300800 */
        /* <DEDUP_REMOVED lines=8> */
[----:B0-----:R-:W-:-:S02]  /*14ecb0*/  PRMT R16, R15, 0x3340, R0 ;  /* 0x000033400f107816 */ /* 0x001fc40000000000 */
[----:B------:R-:W-:Y:S02]  /*14ecc0*/  PRMT R15, R3, 0x3340, R14 ;  /* 0x00003340030f7816 */ /* 0x000fe4000000000e */
[----:B------:R0:W-:Y:S01]  /*14ecd0*/  STL.64 [R1+0xbc0], R18 ;  /* 0x000bc01201007387 */ /* 0x0001e20000100a00 */
[----:B------:R-:W-:-:S03]  /*14ece0*/  LOP3.LUT R3, R29, 0xffff, RZ, 0xc0, !PT ;  /* 0x0000ffff1d037812 */ /* 0x000fc600078ec0ff */
[----:B------:R-:W-:Y:S04]  /*14ecf0*/  STL [R1+0x314], R16 ;  /* 0x0003141001007387 */ /* 0x000fe80000100800 */
[----:B------:R3:W-:Y:S01]  /*14ed00*/  STL [R1+0x1aa4], R15 ;  /* 0x001aa40f01007387 */ /* 0x0007e20000100800 */
[----:B0-----:R-:W-:-:S03]  /*14ed10*/  PRMT R18, R3, 0x3340, R0 ;  /* 0x0000334003127816 */ /* 0x001fc60000000000 */
[----:B------:R-:W4:Y:S01]  /*14ed20*/  LDL.LU R29, [R1+0x60c0] ;  /* 0x0060c000011d7983 */ /* 0x000f220000300800 */
[----:B------:R-:W-:Y:S02]  /*14ed30*/  IADD3 R20, P1, R27, R10, RZ ;  /* 0x0000000a1b147210 */ /* 0x000fe40007f3e0ff */
[----:B------:R-:W-:-:S03]  /*14ed40*/  SHF.R.U32.HI R3, RZ, 0x8, R3 ;  /* 0x00000008ff037819 */ /* 0x000fc60000011603 */
[----:B------:R-:W-:Y:S01]  /*14ed50*/  IMAD.X R21, R4, 0x1, R11, P1 ;  /* 0x0000000104157824 */ /* 0x000fe200008e060b */
[----:B------:R-:W-:Y:S02]  /*14ed60*/  LOP3.LUT R3, R3, 0xffff, RZ, 0xc0, !PT ;  /* 0x0000ffff03037812 */ /* 0x000fe400078ec0ff */
[----:B--2---:R-:W-:Y:S02]  /*14ed70*/  LOP3.LUT R14, R26, 0xffff, RZ, 0xc0, !PT ;  /* 0x0000ffff1a0e7812 */ /* 0x004fe400078ec0ff */
[----:B---3--:R-:W-:-:S04]  /*14ed80*/  LOP3.LUT R15, R25, 0xffff, RZ, 0xc0, !PT ;  /* 0x0000ffff190f7812 */ /* 0x008fc800078ec0ff */
[--C-:B------:R-:W-:Y:S02]  /*14ed90*/  PRMT R16, R14, 0x3340, R15.reuse ;  /* 0x000033400e107816 */ /* 0x100fe4000000000f */
[----:B------:R-:W-:Y:S02]  /*14eda0*/  SHF.R.U32.HI R14, RZ, 0x8, R14 ;  /* 0x00000008ff0e7819 */ /* 0x000fe4000001160e */
[----:B------:R-:W-:Y:S02]  /*14edb0*/  SHF.R.U32.HI R15, RZ, 0x8, R15 ;  /* 0x00000008ff0f7819 */ /* 0x000fe4000001160f */
[----:B------:R-:W-:Y:S02]  /*14edc0*/  PRMT R16, R16, 0x5410, R18 ;  /* 0x0000541010107816 */ /* 0x000fe40000000012 */
[----:B------:R-:W-:Y:S01]  /*14edd0*/  LOP3.LUT R14, R14, 0xffff, RZ, 0xc0, !PT ;  /* 0x0000ffff0e0e7812 */ /* 0x000fe200078ec0ff */
[----:B------:R-:W2:Y:S01]  /*14ede0*/  LDL.LU R18, [R1+0x1ec] ;  /* 0x0001ec0001127983 */ /* 0x000ea20000300800 */
[----:B------:R-:W-:-:S03]  /*14edf0*/  LOP3.LUT R15, R15, 0xffff, RZ, 0xc0, !PT ;  /* 0x0000ffff0f0f7812 */ /* 0x000fc600078ec0ff */
[----:B------:R-:W3:Y:S04]  /*14ee00*/  LDL.LU R26, [R1+0x5704] ;  /* 0x00570400011a7983 */ /* 0x000ee80000300800 */
[----:B------:R0:W-:Y:S04]  /*14ee10*/  STL [R1+0x1fb4], R16 ;  /* 0x001fb41001007387 */ /* 0x0001e80000100800 */
[----:B------:R-:W3:Y:S01]  /*14ee20*/  LDL.LU R25, [R1+0x4a0] ;  /* 0x0004a00001197983 */ /* 0x000ee20000300800 */
[----:B0-----:R-:W-:Y:S02]  /*14ee30*/  PRMT R16, R14, 0x3340, R15 ;  /* 0x000033400e107816 */ /* 0x001fe4000000000f */
[----:B------:R-:W-:Y:S01]  /*14ee40*/  IADD3 R14, P1, R27, R12, RZ ;  /* 0x0000000c1b0e7210 */ /* 0x000fe20007f3e0ff */
[----:B------:R-:W-:Y:S04]  /*14ee50*/  STL.64 [R1+0xbb0], R20 ;  /* 0x000bb01401007387 */ /* 0x000fe80000100a00 */
[----:B------:R-:W-:Y:S01]  /*14ee60*/  IMAD.X R15, R4, 0x1, R13, P1 ;  /* 0x00000001040f7824 */ /* 0x000fe200008e060d */
[----:B------:R-:W-:Y:S01]  /*14ee70*/  PRMT R4, R3, 0x3340, R0 ;  /* 0x0000334003047816 */ /* 0x000fe20000000000 */
[----:B------:R-:W-:Y:S04]  /*14ee80*/  STL [R1+0x1aa0], R16 ;  /* 0x001aa01001007387 */ /* 0x000fe80000100800 */
[----:B------:R0:W-:Y:S04]  /*14ee90*/  STL.64 [R1+0xbb8], R14 ;  /* 0x000bb80e01007387 */ /* 0x0001e80000100a00 */
[----:B------:R1:W-:Y:S01]  /*14eea0*/  STL [R1+0x310], R4 ;  /* 0x0003100401007387 */ /* 0x0003e20000100800 */
[----:B0-----:R-:W-:-:S03]  /*14eeb0*/  LOP3.LUT R14, R17, 0xffff, RZ, 0xc0, !PT ;  /* 0x0000ffff110e7812 */ /* 0x001fc600078ec0ff */
[----:B------:R-:W3:Y:S01]  /*14eec0*/  LDL.LU R17, [R1+0x60bc] ;  /* 0x0060bc0001117983 */ /* 0x000ee20000300800 */
[----:B------:R-:W-:Y:S02]  /*14eed0*/  PRMT R16, R14, 0x3340, R0 ;  /* 0x000033400e107816 */ /* 0x000fe40000000000 */
[----:B----4-:R-:W-:Y:S02]  /*14eee0*/  LOP3.LUT R3, R24, 0xffff, RZ, 0xc0, !PT ;  /* 0x0000ffff18037812 */ /* 0x010fe400078ec0ff */
[----:B-1----:R-:W-:-:S04]  /*14eef0*/  LOP3.LUT R4, R23, 0xffff, RZ, 0xc0, !PT ;  /* 0x0000ffff17047812 */ /* 0x002fc800078ec0ff */
[----:B------:R-:W-:-:S04]  /*14ef00*/  PRMT R15, R3, 0x3340, R4 ;  /* 0x00003340030f7816 */ /* 0x000fc80000000004 */
[----:B------:R-:W-:Y:S02]  /*14ef10*/  PRMT R15, R15, 0x5410, R16 ;  /* 0x000054100f0f7816 */ /* 0x000fe40000000010 */
[----:B------:R-:W4:Y:S04]  /*14ef20*/  LDL.LU R16, [R1+0x5708] ;  /* 0x0057080001107983 */ /* 0x000f280000300800 */
[----:B------:R0:W-:Y:S04]  /*14ef30*/  STL [R1+0x1fb0], R15 ;  /* 0x001fb00f01007387 */ /* 0x0001e80000100800 */
[----:B------:R-:W4:Y:S04]  /*14ef40*/  LDL.LU R24, [R1+0x1f0] ;  /* 0x0001f00001187983 */ /* 0x000f280000300800 */
[----:B------:R-:W4:Y:S01]  /*14ef50*/  LDL.LU R23, [R1+0x4a4] ;  /* 0x0004a40001177983 */ /* 0x000f220000300800 */
[----:B------:R-:W-:-:S02]  /*14ef60*/  SHF.R.U32.HI R5, RZ, 0x8, R5 ;  /* 0x00000008ff057819 */ /* 0x000fc40000011605 */
[----:B------:R-:W-:Y:S02]  /*14ef70*/  SHF.R.U32.HI R3, RZ, 0x8, R3 ;  /* 0x00000008ff037819 */ /* 0x000fe40000011603 */
[----:B------:R-:W-:Y:S02]  /*14ef80*/  SHF.R.U32.HI R4, RZ, 0x8, R4 ;  /* 0x00000008ff047819 */ /* 0x000fe40000011604 */
[----:B------:R-:W-:Y:S02]  /*14ef90*/  LOP3.LUT R5, R5, 0xffff, RZ, 0xc0, !PT ;  /* 0x0000ffff05057812 */ /* 0x000fe400078ec0ff */
[----:B------:R-:W-:Y:S02]  /*14efa0*/  LOP3.LUT R3, R3, 0xffff, RZ, 0xc0, !PT ;  /* 0x0000ffff03037812 */ /* 0x000fe400078ec0ff */
[----:B------:R-:W-:Y:S02]  /*14efb0*/  LOP3.LUT R4, R4, 0xffff, RZ, 0xc0, !PT ;  /* 0x0000ffff04047812 */ /* 0x000fe400078ec0ff */
[----:B0-----:R-:W-:-:S02]  /*14efc0*/  PRMT R15, R5, 0x3340, R0 ;  /* 0x00003340050f7816 */ /* 0x001fc40000000000 */
[----:B------:R-:W-:-:S03]  /*14efd0*/  PRMT R5, R3, 0x3340, R4 ;  /* 0x0000334003057816 */ /* 0x000fc60000000004 */
[----:B------:R-:W-:Y:S01]  /*14efe0*/  STL [R1+0x30c], R15 ;  /* 0x00030c0f01007387 */ /* 0x000fe20000100800 */
[----:B------:R-:W-:Y:S01]  /*14eff0*/  VIADD R27, R27, UR6 ;  /* 0x000000061b1b7c36 */ /* 0x000fe20008000000 */
[----:B------:R-:W-:Y:S01]  /*14f000*/  SHF.R.U32.HI R14, RZ, 0x8, R14 ;  /* 0x00000008ff0e7819 */ /* 0x000fe2000001160e */
[----:B------:R-:W-:Y:S01]  /*14f010*/  ULDC UR6, c[0x0][0x248] ;  /* 0x0000920000067ab9 */ /* 0x000fe20000000800 */
[----:B------:R0:W-:Y:S02]  /*14f020*/  STL [R1+0x1a9c], R5 ;  /* 0x001a9c0501007387 */ /* 0x0001e40000100800 */
[----:B------:R-:W-:Y:S02]  /*14f030*/  SHF.R.S32.HI R19, RZ, 0x1f, R27 ;  /* 0x0000001fff137819 */ /* 0x000fe4000001141b */
[----:B------:R-:W-:Y:S02]  /*14f040*/  IADD3 R20, P1, R27, R6, RZ ;  /* 0x000000061b147210 */ /* 0x000fe40007f3e0ff */
[----:B------:R-:W-:-:S03]  /*14f050*/  LOP3.LUT R14, R14, 0xffff, RZ, 0xc0, !PT ;  /* 0x0000ffff0e0e7812 */ /* 0x000fc600078ec0ff */
[----:B------:R-:W-:Y:S01]  /*14f060*/  IMAD.X R21, R19, 0x1, R7, P1 ;  /* 0x0000000113157824 */ /* 0x000fe200008e0607 */
[----:B--2---:R-:W-:Y:S02]  /*14f070*/  LOP3.LUT R3, R18, 0xffff, RZ, 0xc0, !PT ;  /* 0x0000ffff12037812 */ /* 0x004fe400078ec0ff */
[----:B---3--:R-:W-:Y:S02]  /*14f080*/  LOP3.LUT R4, R26, 0xffff, RZ, 0xc0, !PT ;  /* 0x0000ffff1a047812 */ /* 0x008fe400078ec0ff */
[----:B------:R-:W-:Y:S02]  /*14f090*/  PRMT R18, R3, 0x3340, R0 ;  /* 0x0000334003127816 */ /* 0x000fe40000000000 */
[----:B0-----:R-:W-:-:S04]  /*14f0a0*/  LOP3.LUT R5, R25, 0xffff, RZ, 0xc0, !PT ;  /* 0x0000ffff19057812 */ /* 0x001fc800078ec0ff */
[--C-:B------:R-:W-:Y:S02]  /*14f0b0*/  PRMT R15, R4, 0x3340, R5.reuse ;  /* 0x00003340040f7816 */ /* 0x100fe40000000005 */
[----:B------:R-:W-:Y:S02]  /*14f0c0*/  SHF.R.U32.HI R4, RZ, 0x8, R4 ;  /* 0x00000008ff047819 */ /* 0x000fe40000011604 */
[----:B------:R-:W-:Y:S02]  /*14f0d0*/  SHF.R.U32.HI R5, RZ, 0x8, R5 ;  /* 0x00000008ff057819 */ /* 0x000fe40000011605 */
[----:B------:R-:W-:Y:S02]  /*14f0e0*/  PRMT R15, R15, 0x5410, R18 ;  /* 0x000054100f0f7816 */ /* 0x000fe40000000012 */
[----:B------:R-:W-:Y:S02]  /*14f0f0*/  LOP3.LUT R4, R4, 0xffff, RZ, 0xc0, !PT ;  /* 0x0000ffff04047812 */ /* 0x000fe400078ec0ff */
[----:B------:R-:W-:Y:S01]  /*14f100*/  LOP3.LUT R5, R5, 0xffff, RZ, 0xc0, !PT ;  /* 0x0000ffff05057812 */ /* 0x000fe200078ec0ff */
[----:B------:R0:W-:Y:S04]  /*14f110*/  STL [R1+0x1fac], R15 ;  /* 0x001fac0f01007387 */ /* 0x0001e80000100800 */
[----:B------:R-:W2:Y:S01]  /*14f120*/  LDL.LU R26, [R1+0xa40] ;  /* 0x000a4000011a7983 */ /* 0x000ea20000300800 */
[----:B0-----:R-:W-:-:S02]  /*14f130*/  PRMT R15, R14, 0x3340, R0 ;  /* 0x000033400e0f7816 */ /* 0x001fc40000000000 */
[----:B------:R-:W-:Y:S01]  /*14f140*/  PRMT R14, R4, 0x3340, R5 ;  /* 0x00003340040e7816 */ /* 0x000fe20000000005 */
[----:B------:R0:W-:Y:S04]  /*14f150*/  STL.64 [R1+0xba8], R20 ;  /* 0x000ba81401007387 */ /* 0x0001e80000100a00 */
[----:B------:R-:W3:Y:S04]  /*14f160*/  LDL.LU R25, [R1+0x2f8] ;  /* 0x0002f80001197983 */ /* 0x000ee80000300800 */
[----:B------:R-:W-:Y:S04]  /*14f170*/  STL [R1+0x308], R15 ;  /* 0x0003080f01007387 */ /* 0x000fe80000100800 */
[----:B------:R1:W-:Y:S01]  /*14f180*/  STL [R1+0x1a7c], R14 ;  /* 0x001a7c0e01007387 */ /* 0x0003e20000100800 */
[----:B0-----:R-:W-:-:S05]  /*14f190*/  IADD3 R20, P1, R27, R8, RZ ;  /* 0x000000081b147210 */ /* 0x001fca0007f3e0ff */
[----:B------:R-:W-:Y:S01]  /*14f1a0*/  IMAD.X R21, R19, 0x1, R9, P1 ;  /* 0x0000000113157824 */ /* 0x000fe200008e0609 */
[----:B------:R-:W-:-:S04]  /*14f1b0*/  SHF.R.U32.HI R3, RZ, 0x8, R3 ;  /* 0x00000008ff037819 */ /* 0x000fc80000011603 */
[----:B------:R-:W-:Y:S02]  /*14f1c0*/  LOP3.LUT R3, R3, 0xffff, RZ, 0xc0, !PT ;  /* 0x0000ffff03037812 */ /* 0x000fe400078ec0ff */
[----:B----4-:R-:W-:Y:S02]  /*14f1d0*/  LOP3.LUT R5, R16, 0xffff, RZ, 0xc0, !PT ;  /* 0x0000ffff10057812 */ /* 0x010fe400078ec0ff */
[----:B------:R-:W-:Y:S02]  /*14f1e0*/  LOP3.LUT R4, R24, 0xffff, RZ, 0xc0, !PT ;  /* 0x0000ffff18047812 */ /* 0x000fe400078ec0ff */
[----:B-1----:R-:W-:Y:S02]  /*14f1f0*/  LOP3.LUT R14, R23, 0xffff, RZ, 0xc0, !PT ;  /* 0x0000ffff170e7812 */ /* 0x002fe400078ec0ff */
[----:B------:R-:W-:Y:S01]  /*14f200*/  PRMT R16, R4, 0x3340, R0 ;  /* 0x0000334004107816 */ /* 0x000fe20000000000 */
[----:B------:R-:W4:Y:S01]  /*14f210*/  LDL.LU R23, [R1+0xa44] ;  /* 0x000a440001177983 */ /* 0x000f220000300800 */
[----:B------:R-:W-:-:S02]  /*14f220*/  PRMT R15, R5, 0x3340, R14 ;  /* 0x00003340050f7816 */ /* 0x000fc4000000000e */
[----:B------:R-:W-:Y:S02]  /*14f230*/  SHF.R.U32.HI R5, RZ, 0x8, R5 ;  /* 0x00000008ff057819 */ /* 0x000fe40000011605 */
[----:B------:R-:W-:Y:S02]  /*14f240*/  SHF.R.U32.HI R14, RZ, 0x8, R14 ;  /* 0x00000008ff0e7819 */ /* 0x000fe4000001160e */
[----:B------:R-:W-:Y:S02]  /*14f250*/  SHF.R.U32.HI R4, RZ, 0x8, R4 ;  /* 0x00000008ff047819 */ /* 0x000fe40000011604 */
[----:B------:R-:W-:Y:S02]  /*14f260*/  PRMT R15, R15, 0x5410, R16 ;  /* 0x000054100f0f7816 */ /* 0x000fe40000000010 */
[----:B------:R-:W-:Y:S02]  /*14f270*/  LOP3.LUT R5, R5, 0xffff, RZ, 0xc0, !PT ;  /* 0x0000ffff05057812 */ /* 0x000fe400078ec0ff */
[----:B------:R-:W-:-:S02]  /*14f280*/  LOP3.LUT R14, R14, 0xffff, RZ, 0xc0, !PT ;  /* 0x0000ffff0e0e7812 */ /* 0x000fc400078ec0ff */
[----:B------:R-:W-:Y:S01]  /*14f290*/  LOP3.LUT R4, R4, 0xffff, RZ, 0xc0, !PT ;  /* 0x0000ffff04047812 */ /* 0x000fe200078ec0ff */
[----:B------:R0:W-:Y:S02]  /*14f2a0*/  STL [R1+0x1fa8], R15 ;  /* 0x001fa80f01007387 */ /* 0x0001e40000100800 */
[----:B0-----:R-:W-:Y:S02]  /*14f2b0*/  PRMT R15, R5, 0x3340, R14 ;  /* 0x00003340050f7816 */ /* 0x001fe4000000000e */
[--C-:B------:R-:W-:Y:S02]  /*14f2c0*/  PRMT R14, R4, 0x3340, R0.reuse ;  /* 0x00003340040e7816 */ /* 0x100fe40000000000 */
[----:B------:R-:W-:Y:S01]  /*14f2d0*/  IADD3 R4, P1, R27, R10, RZ ;  /* 0x0000000a1b047210 */ /* 0x000fe20007f3e0ff */
[----:B------:R-:W-:Y:S04]  /*14f2e0*/  STL.64 [R1+0xba0], R20 ;  /* 0x000ba01401007387 */ /* 0x000fe80000100a00 */
[----:B------:R-:W-:Y:S01]  /*14f2f0*/  IMAD.X R5, R19, 0x1, R11, P1 ;  /* 0x0000000113057824 */ /* 0x000fe200008e060b */
[----:B------:R-:W-:Y:S04]  /*14f300*/  STL [R1+0x1a4c], R15 ;  /* 0x001a4c0f01007387 */ /* 0x000fe80000100800 */
[----:B------:R-:W-:Y:S04]  /*14f310*/  STL [R1+0x304], R14 ;  /* 0x0003040e01007387 */ /* 0x000fe80000100800 */
[----:B------:R0:W-:Y:S02]  /*14f320*/  STL.64 [R1+0xb98], R4 ;  /* 0x000b980401007387 */ /* 0x0001e40000100a00 */
[----:B0-----:R-:W-:-:S02]  /*14f330*/  PRMT R4, R3, 0x3340, R0 ;  /* 0x0000334003047816 */ /* 0x001fc40000000000 */
[----:B------:R-:W-:-:S03]  /*14f340*/  LOP3.LUT R5, R17, 0xffff, RZ, 0xc0, !PT ;  /* 0x0000ffff11057812 */ /* 0x000fc600078ec0ff */
[----:B------:R3:W-:Y:S04]  /*14f350*/  STL [R1+0x300], R4 ;  /* 0x0003000401007387 */ /* 0x0007e80000100800 */
[----:B------:R-:W4:Y:S04]  /*14f360*/  LDL.LU R17, [R1+0x60b8] ;  /* 0x0060b80001117983 */ /* 0x000f280000300800 */
[----:B------:R-:W4:Y:S04]  /*14f370*/  LDL.LU R18, [R1+0xe4] ;  /* 0x0000e40001127983 */ /* 0x000f280000300800 */
[----:B------:R-:W4:Y:S01]  /*14f380*/  LDL.LU R16, [R1+0x870] ;  /* 0x0008700001107983 */ /* 0x000f220000300800 */
[----:B------:R-:W-:-:S02]  /*14f390*/  PRMT R15, R5, 0x3340, R0 ;  /* 0x00003340050f7816 */ /* 0x000fc40000000000 */
[----:B------:R-:W-:Y:S02]  /*14f3a0*/  LOP3.LUT R29, R29, 0xffff, RZ, 0xc0, !PT ;  /* 0x0000ffff1d1d7812 */ /* 0x000fe400078ec0ff */
[----:B--2---:R-:W-:Y:S02]  /*14f3b0*/  LOP3.LUT R3, R26, 0xffff, RZ, 0xc0, !PT ;  /* 0x0000ffff1a037812 */ /* 0x004fe400078ec0ff */
[----:B------:R-:W2:Y:S01]  /*14f3c0*/  LDL.LU R26, [R1+0x2dc] ;  /* 0x0002dc00011a7983 */ /* 0x000ea20000300800 */
[----:B---3--:R-:W-:-:S04]  /*14f3d0*/  LOP3.LUT R4, R25, 0xffff, RZ, 0xc0, !PT ;  /* 0x0000ffff19047812 */ /* 0x008fc800078ec0ff */
[--C-:B------:R-:W-:Y:S02]  /*14f3e0*/  PRMT R14, R3, 0x3340, R4.reuse ;  /* 0x00003340030e7816 */ /* 0x100fe40000000004 */
[----:B------:R-:W-:Y:S02]  /*14f3f0*/  SHF.R.U32.HI R3, RZ, 0x8, R3 ;  /* 0x00000008ff037819 */ /* 0x000fe40000011603 */
[----:B------:R-:W-:Y:S02]  /*14f400*/  SHF.R.U32.HI R4, RZ, 0x8, R4 ;  /* 0x00000008ff047819 */ /* 0x000fe40000011604 */
[----:B------:R-:W-:Y:S02]  /*14f410*/  PRMT R20, R14, 0x5410, R15 ;  /* 0x000054100e147816 */ /* 0x000fe4000000000f */
[----:B------:R-:W-:Y:S02]  /*14f420*/  IADD3 R14, P1, R27, R12, RZ ;  /* 0x0000000c1b0e7210 */ /* 0x000fe40007f3e0ff */
[----:B------:R-:W-:-:S02]  /*14f430*/  LOP3.LUT R3, R3, 0xffff, RZ, 0xc0, !PT ;  /* 0x0000ffff03037812 */ /* 0x000fc400078ec0ff */
[----:B------:R-:W-:Y:S01]  /*14f440*/  LOP3.LUT R4, R4, 0xffff, RZ, 0xc0, !PT ;  /* 0x0000ffff04047812 */ /* 0x000fe200078ec0ff */
[----:B------:R-:W-:-:S03]  /*14f450*/  IMAD.X R15, R19, 0x1, R13, P1 ;  /* 0x00000001130f7824 */ /* 0x000fc600008e060d */
[----:B------:R-:W-:Y:S01]  /*14f460*/  PRMT R4, R3, 0x3340, R4 ;  /* 0x0000334003047816 */ /* 0x000fe20000000004 */
[----:B------:R-:W-:Y:S04]  /*14f470*/  STL [R1+0x1fa4], R20 ;  /* 0x001fa41401007387 */ /* 0x000fe80000100800 */
[----:B------:R0:W-:Y:S04]  /*14f480*/  STL.64 [R1+0xb90], R14 ;  /* 0x000b900e01007387 */ /* 0x0001e80000100a00 */
[----:B------:R1:W-:Y:S01]  /*14f490*/  STL [R1+0x1a44], R4 ;  /* 0x001a440401007387 */ /* 0x0003e20000100800 */
[----:B0-----:R-:W-:-:S03]  /*14f4a0*/  PRMT R15, R29, 0x3340, R0 ;  /* 0x000033401d0f7816 */ /* 0x001fc60000000000 */
[----:B------:R-:W-:Y:S01]  /*14f4b0*/  STL [R1+0x6078], R29 ;  /* 0x0060781d01007387 */ /* 0x000fe20000100800 */
[----:B----4-:R-:W-:Y:S02]  /*14f4c0*/  LOP3.LUT R3, R23, 0xffff, RZ, 0xc0, !PT ;  /* 0x0000ffff17037812 */ /* 0x010fe400078ec0ff */
[----:B-1----:R-:W-:-:S04]  /*14f4d0*/  LOP3.LUT R4, R17, 0xffff, RZ, 0xc0, !PT ;  /* 0x0000ffff11047812 */ /* 0x002fc800078ec0ff */
[----:B------:R-:W-:-:S04]  /*14f4e0*/  PRMT R14, R3, 0x3340, R4 ;  /* 0x00003340030e7816 */ /* 0x000fc80000000004 */
[----:B------:R-:W-:-:S05]  /*14f4f0*/  PRMT R14, R14, 0x5410, R15 ;  /* 0x000054100e0e7816 */ /* 0x000fca000000000f */
[----:B------:R-:W-:Y:S04]  /*14f500*/  STL [R1+0x1fa0], R14 ;  /* 0x001fa00e01007387 */ /* 0x000fe80000100800 */
[----:B------:R-:W3:Y:S04]  /*14f510*/  LDL.LU R24, [R1+0x874] ;  /* 0x0008740001187983 */ /* 0x000ee80000300800 */
        /* <DEDUP_REMOVED lines=8> */
[----:B------:R-:W-:-:S02]  /*14f5a0*/  PRMT R17, R3, 0x3340, R4 ;  /* 0x0000334003117816 */ /* 0x000fc40000000004 */
[----:B------:R-:W-:-:S03]  /*14f5b0*/  PRMT R5, R5, 0x3340, R0 ;  /* 0x0000334005057816 */ /* 0x000fc60000000000 */
[----:B------:R-:W-:Y:S01]  /*14f5c0*/  STL [R1+0x5c08], R17 ;  /* 0x005c081101007387 */ /* 0x000fe20000100800 */
[----:B------:R-:W-:Y:S02]  /*14f5d0*/  LOP3.LUT R3, R18, 0xffff, RZ, 0xc0, !PT ;  /* 0x0000ffff12037812 */ /* 0x000fe400078ec0ff */
[----:B------:R-:W-:Y:S01]  /*14f5e0*/  LOP3.LUT R4, R16, 0xffff, RZ, 0xc0, !PT ;  /* 0x0000ffff10047812 */ /* 0x000fe200078ec0ff */
[----:B------:R2:W-:Y:S01]  /*14f5f0*/  STL [R1+0x2fc], R5 ;  /* 0x0002fc0501007387 */ /* 0x0005e20000100800 */
[----:B------:R-:W-:-:S03]  /*14f600*/  PRMT R15, R3, 0x3340, R0 ;  /* 0x00003340030f7816 */ /* 0x000fc60000000000 */
[----:B------:R-:W4:Y:S04]  /*14f610*/  LDL.LU R18, [R1+0x690] ;  /* 0x0006900001127983 */ /* 0x000f280000300800 */
[----:B------:R-:W4:Y:S01]  /*14f620*/  LDL.LU R16, [R1+0x8c] ;  /* 0x00008c0001107983 */ /* 0x000f220000300800 */
[----:B--2---:R-:W-:-:S04]  /*14f630*/  LOP3.LUT R5, R26, 0xffff, RZ, 0xc0, !PT ;  /* 0x0000ffff1a057812 */ /* 0x004fc800078ec0ff */
[----:B------:R-:W-:-:S04]  /*14f640*/  PRMT R14, R4, 0x3340, R5 ;  /* 0x00003340040e7816 */ /* 0x000fc80000000005 */
[----:B------:R-:W-:-:S05]  /*14f650*/  PRMT R14, R14, 0x5410, R15 ;  /* 0x000054100e0e7816 */ /* 0x000fca000000000f */
[----:B------:R0:W-:Y:S04]  /*14f660*/  STL [R1+0x1f9c], R14 ;  /* 0x001f9c0e01007387 */ /* 0x0001e80000100800 */
[----:B------:R-:W2:Y:S01]  /*14f670*/  LDL.LU R26, [R1+0x294] ;  /* 0x00029400011a7983 */ /* 0x000ea20000300800 */
[----:B------:R-:W-:Y:S01]  /*14f680*/  VIADD R27, R27, UR6 ;  /* 0x000000061b1b7c36 */ /* 0x000fe20008000000 */
[----:B------:R-:W-:Y:S01]  /*14f690*/  SHF.R.U32.HI R4, RZ, 0x8, R4 ;  /* 0x00000008ff047819 */ /* 0x000fe20000011604 */
[----:B------:R-:W-:Y:S01]  /*14f6a0*/  ULDC UR6, c[0x0][0x248] ;  /* 0x0000920000067ab9 */ /* 0x000fe20000000800 */
[----:B------:R-:W-:Y:S02]  /*14f6b0*/  SHF.R.U32.HI R5, RZ, 0x8, R5 ;  /* 0x00000008ff057819 */ /* 0x000fe40000011605 */
[----:B------:R-:W-:-:S02]  /*14f6c0*/  SHF.R.U32.HI R3, RZ, 0x8, R3 ;  /* 0x00000008ff037819 */ /* 0x000fc40000011603 */
[----:B0-----:R-:W-:Y:S02]  /*14f6d0*/  SHF.R.S32.HI R14, RZ, 0x1f, R27 ;  /* 0x0000001fff0e7819 */ /* 0x001fe4000001141b */
        /* <DEDUP_REMOVED lines=12> */
[----:B---3--:R-:W-:Y:S02]  /*14f7a0*/  LOP3.LUT R4, R24, 0xffff, RZ, 0xc0, !PT ;  /* 0x0000ffff18047812 */ /* 0x008fe400078ec0ff */
[----:B----4-:R-:W-:Y:S02]  /*14f7b0*/  LOP3.LUT R3, R25, 0xffff, RZ, 0xc0, !PT ;  /* 0x0000ffff19037812 */ /* 0x010fe400078ec0ff */
[----:B-1----:R-:W-:Y:S02]  /*14f7c0*/  LOP3.LUT R5, R23, 0xffff, RZ, 0xc0, !PT ;  /* 0x0000ffff17057812 */ /* 0x002fe400078ec0ff */
[----:B------:R-:W-:Y:S02]  /*14f7d0*/  PRMT R17, R3, 0x3340, R0 ;  /* 0x0000334003117816 */ /* 0x000fe40000000000 */
[----:B------:R-:W-:-:S04]  /*14f7e0*/  PRMT R15, R4, 0x3340, R5 ;  /* 0x00003340040f7816 */ /* 0x000fc80000000005 */
[----:B------:R-:W-:-:S05]  /*14f7f0*/  PRMT R15, R15, 0x5410, R17 ;  /* 0x000054100f0f7816 */ /* 0x000fca0000000011 */
[----:B------:R0:W-:Y:S04]  /*14f800*/  STL [R1+0x1f98], R15 ;  /* 0x001f980f01007387 */ /* 0x0001e80000100800 */
[----:B------:R-:W3:Y:S04]  /*14f810*/  LDL.LU R24, [R1+0x570c] ;  /* 0x00570c0001187983 */ /* 0x000ee80000300800 */
[----:B------:R-:W4:Y:S04]  /*14f820*/  LDL.LU R25, [R1+0x228] ;  /* 0x0002280001197983 */ /* 0x000f280000300800 */
[----:B------:R-:W-:Y:S04]  /*14f830*/  STL.64 [R1+0xb80], R20 ;  /* 0x000b801401007387 */ /* 0x000fe80000100a00 */
        /* <DEDUP_REMOVED lines=10> */
[----:B------:R-:W-:Y:S02]  /*14f8e0*/  LOP3.LUT R4, R18, 0xffff, RZ, 0xc0, !PT ;  /* 0x0000ffff12047812 */ /* 0x000fe400078ec0ff */
[----:B------:R-:W-:Y:S01]  /*14f8f0*/  LOP3.LUT R3, R16, 0xffff, RZ, 0xc0, !PT ;  /* 0x0000ffff10037812 */ /* 0x000fe200078ec0ff */
[----:B------:R2:W-:Y:S03]  /*14f900*/  STL [R1+0x2f4], R5 ;  /* 0x0002f40501007387 */ /* 0x0005e60000100800 */
[----:B------:R-:W-:Y:S01]  /*14f910*/  PRMT R16, R3, 0x3340, R0 ;  /* 0x0000334003107816 */ /* 0x000fe20000000000 */
[----:B------:R-:W4:Y:S01]  /*14f920*/  LDL.LU R18, [R1+0x224] ;  /* 0x0002240001127983 */ /* 0x000f220000300800 */
[----:B--2---:R-:W-:-:S04]  /*14f930*/  LOP3.LUT R5, R26, 0xffff, RZ, 0xc0, !PT ;  /* 0x0000ffff1a057812 */ /* 0x004fc800078ec0ff */
[----:B------:R-:W-:-:S04]  /*14f940*/  PRMT R15, R4, 0x3340, R5 ;  /* 0x00003340040f7816 */ /* 0x000fc80000000005 */
[----:B------:R-:W-:Y:S02]  /*14f950*/  PRMT R15, R15, 0x5410, R16 ;  /* 0x000054100f0f7816 */ /* 0x000fe40000000010 */
[----:B------:R-:W2:Y:S04]  /*14f960*/  LDL.LU R16, [R1+0x5710] ;  /* 0x0057100001107983 */ /* 0x000ea80000300800 */
[----:B------:R0:W-:Y:S04]  /*14f970*/  STL [R1+0x1f94], R15 ;  /* 0x001f940f01007387 */ /* 0x0001e80000100800 */
[----:B------:R-:W2:Y:S01]  /*14f980*/  LDL.LU R26, [R1+0x4b0] ;  /* 0x0004b000011a7983 */ /* 0x000ea20000300800 */
[----:B------:R-:W-:-:S02]  /*14f990*/  SHF.R.U32.HI R4, RZ, 0x8, R4 ;  /* 0x00000008ff047819 */ /* 0x000fc40000011604 */
[----:B------:R-:W-:Y:S02]  /*14f9a0*/  SHF.R.U32.HI R5, RZ, 0x8, R5 ;  /* 0x00000008ff057819 */ /* 0x000fe40000011605 */
[----:B------:R-:W-:Y:S02]  /*14f9b0*/  IADD3 R20, P1, R27, R10, RZ ;  /* 0x0000000a1b147210 */ /* 0x000fe40007f3e0ff */
[----:B------:R-:W-:Y:S02]  /*14f9c0*/  LOP3.LUT R4, R4, 0xffff, RZ, 0xc0, !PT ;  /* 0x0000ffff04047812 */ /* 0x000fe400078ec0ff */
[----:B------:R-:W-:Y:S01]  /*14f9d0*/  LOP3.LUT R5, R5, 0xffff, RZ, 0xc0, !PT ;  /* 0x0000ffff05057812 */ /* 0x000fe200078ec0ff */
[----:B------:R-:W-:-:S03]  /*14f9e0*/  IMAD.X R21, R14, 0x1, R11, P1 ;  /* 0x000000010e157824 */ /* 0x000fc600008e060b */
[----:B0-----:R-:W-:Y:S02]  /*14f9f0*/  PRMT R15, R4, 0x3340, R5 ;  /* 0x00003340040f7816 */ /* 0x001fe40000000005 */
[----:B------:R-:W-:Y:S02]  /*14fa00*/  IADD3 R4, P1, R27, R12, RZ ;  /* 0x0000000c1b047210 */ /* 0x000fe40007f3e0ff */
[----:B------:R-:W-:-:S03]  /*14fa10*/  SHF.R.U32.HI R3, RZ, 0x8, R3 ;  /* 0x00000008ff037819 */ /* 0x000fc60000011603 */
[----:B------:R-:W-:Y:S01]  /*14fa20*/  IMAD.X R5, R14, 0x1, R13, P1 ;  /* 0x000000010e057824 */ /* 0x000fe200008e060d */
[----:B------:R-:W-:Y:S01]  /*14fa30*/  LOP3.LUT R3, R3, 0xffff, RZ, 0xc0, !PT ;  /* 0x0000ffff03037812 */ /* 0x000fe200078ec0ff */
[----:B------:R-:W-:Y:S04]  /*14fa40*/  STL.64 [R1+0xb70], R20 ;  /* 0x000b701401007387 */ /* 0x000fe80000100a00 */
[----:B------:R-:W-:Y:S04]  /*14fa50*/  STL [R1+0x19e4], R15 ;  /* 0x0019e40f01007387 */ /* 0x000fe80000100800 */
[----:B------:R0:W-:Y:S02]  /*14fa60*/  STL.64 [R1+0xb78], R4 ;  /* 0x000b780401007387 */ /* 0x0001e40000100a00 */
[----:B0-----:R-:W-:-:S05]  /*14fa70*/  PRMT R5, R3, 0x3340, R0 ;  /* 0x0000334003057816 */ /* 0x001fca0000000000 */
[----:B------:R0:W-:Y:S01]  /*14fa80*/  STL [R1+0x2f0], R5 ;  /* 0x0002f00501007387 */ /* 0x0001e20000100800 */
[----:B---3--:R-:W-:Y:S02]  /*14fa90*/  LOP3.LUT R4, R24, 0xffff, RZ, 0xc0, !PT ;  /* 0x0000ffff18047812 */ /* 0x008fe400078ec0ff */
[----:B----4-:R-:W-:-:S04]  /*14faa0*/  LOP3.LUT R3, R25, 0xffff, RZ, 0xc0, !PT ;  /* 0x0000ffff19037812 */ /* 0x010fc800078ec0ff */
[----:B------:R-:W-:Y:S02]  /*14fab0*/  PRMT R15, R3, 0x3340, R0 ;  /* 0x00003340030f7816 */ /* 0x000fe40000000000 */
[----:B0-----:R-:W-:-:S04]  /*14fac0*/  LOP3.LUT R5, R23, 0xffff, RZ, 0xc0, !PT ;  /* 0x0000ffff17057812 */ /* 0x001fc800078ec0ff */
        /* <DEDUP_REMOVED lines=14> */
[----:B------:R2:W-:Y:S01]  /*14fbb0*/  STL [R1+0x19dc], R4 ;  /* 0x0019dc0401007387 */ /* 0x0005e20000100800 */
[----:B------:R-:W-:-:S03]  /*14fbc0*/  LOP3.LUT R3, R18, 0xffff, RZ, 0xc0, !PT ;  /* 0x0000ffff12037812 */ /* 0x000fc600078ec0ff */
[----:B------:R0:W-:Y:S01]  /*14fbd0*/  STL [R1+0x2ec], R5 ;  /* 0x0002ec0501007387 */ /* 0x0001e20000100800 */
[----:B------:R-:W-:-:S03]  /*14fbe0*/  PRMT R15, R3, 0x3340, R0 ;  /* 0x00003340030f7816 */ /* 0x000fc60000000000 */
[----:B------:R-:W4:Y:S01]  /*14fbf0*/  LDL.LU R18, [R1+0xa54] ;  /* 0x000a540001127983 */ /* 0x000f220000300800 */
[----:B--2---:R-:W-:-:S03]  /*14fc00*/  LOP3.LUT R4, R16, 0xffff, RZ, 0xc0, !PT ;  /* 0x0000ffff10047812 */ /* 0x004fc600078ec0ff */
[----:B------:R-:W2:Y:S01]  /*14fc10*/  LDL.LU R16, [R1+0x194] ;  /* 0x0001940001107983 */ /* 0x000ea20000300800 */
[----:B0-----:R-:W-:-:S04]  /*14fc20*/  LOP3.LUT R5, R26, 0xffff, RZ, 0xc0, !PT ;  /* 0x0000ffff1a057812 */ /* 0x001fc800078ec0ff */
[----:B------:R-:W-:-:S04]  /*14fc30*/  PRMT R14, R4, 0x3340, R5 ;  /* 0x00003340040e7816 */ /* 0x000fc80000000005 */
[----:B------:R-:W-:-:S05]  /*14fc40*/  PRMT R14, R14, 0x5410, R15 ;  /* 0x000054100e0e7816 */ /* 0x000fca000000000f */
[----:B------:R0:W-:Y:S04]  /*14fc50*/  STL [R1+0x1f8c], R14 ;  /* 0x001f8c0e01007387 */ /* 0x0001e80000100800 */
[----:B------:R-:W2:Y:S01]  /*14fc60*/  LDL.LU R26, [R1+0x3f4] ;  /* 0x0003f400011a7983 */ /* 0x000ea20000300800 */
[----:B------:R-:W-:Y:S01]  /*14fc70*/  VIADD R27, R27, UR6 ;  /* 0x000000061b1b7c36 */ /* 0x000fe20008000000 */
[----:B------:R-:W-:Y:S01]  /*14fc80*/  SHF.R.U32.HI R4, RZ, 0x8, R4 ;  /* 0x00000008ff047819 */ /* 0x000fe20000011604 */
[----:B------:R-:W-:-:S03]  /*14fc90*/  ULDC UR6, c[0x0][0x248] ;  /* 0x0000920000067ab9 */ /* 0x000fc60000000800 */
[----:B------:R-:W-:Y:S02]  /*14fca0*/  SHF.R.S32.HI R17, RZ, 0x1f, R27 ;  /* 0x0000001fff117819 */ /* 0x000fe4000001141b */
[----:B0-----:R-:W-:Y:S02]  /*14fcb0*/  IADD3 R14, P1, R27, R6, RZ ;  /* 0x000000061b0e7210 */ /* 0x001fe40007f3e0ff */
[----:B------:R-:W-:Y:S02]  /*14fcc0*/  SHF.R.U32.HI R5, RZ, 0x8, R5 ;  /* 0x00000008ff057819 */ /* 0x000fe40000011605 */
[----:B------:R-:W-:Y:S01]  /*14fcd0*/  SHF.R.U32.HI R3, RZ, 0x8, R3 ;  /* 0x00000008ff037819 */ /* 0x000fe20000011603 */
[----:B------:R-:W-:Y:S01]  /*14fce0*/  IMAD.X R15, R17, 0x1, R7, P1 ;  /* 0x00000001110f7824 */ /* 0x000fe200008e0607 */
[----:B------:R-:W-:Y:S02]  /*14fcf0*/  LOP3.LUT R4, R4, 0xffff, RZ, 0xc0, !PT ;  /* 0x0000ffff04047812 */ /* 0x000fe400078ec0ff */
[----:B------:R-:W-:-:S02]  /*14fd00*/  LOP3.LUT R5, R5, 0xffff, RZ, 0xc0, !PT ;  /* 0x0000ffff05057812 */ /* 0x000fc400078ec0ff */
[----:B------:R-:W-:Y:S01]  /*14fd10*/  LOP3.LUT R3, R3, 0xffff, RZ, 0xc0, !PT ;  /* 0x0000ffff03037812 */ /* 0x000fe200078ec0ff */
[----:B------:R0:W-:Y:S02]  /*14fd20*/  STL.64 [R1+0xb68], R14 ;  /* 0x000b680e01007387 */ /* 0x0001e40000100a00 */
[----:B0-----:R-:W-:Y:S02]  /*14fd30*/  PRMT R14, R4, 0x3340, R5 ;  /* 0x00003340040e7816 */ /* 0x001fe40000000005 */
[----:B------:R-:W-:-:S03]  /*14fd40*/  PRMT R5, R3, 0x3340, R0 ;  /* 0x0000334003057816 */ /* 0x000fc60000000000 */
[----:B------:R-:W-:Y:S04]  /*14fd50*/  STL [R1+0x19c0], R14 ;  /* 0x0019c00e01007387 */ /* 0x000fe80000100800 */
[----:B------:R0:W-:Y:S01]  /*14fd60*/  STL [R1+0x2e8], R5 ;  /* 0x0002e80501007387 */ /* 0x0001e20000100800 */
[----:B---3--:R-:W-:-:S03]  /*14fd70*/  LOP3.LUT R4, R24, 0xffff, RZ, 0xc0, !PT ;  /* 0x0000ffff18047812 */ /* 0x008fc600078ec0ff */
[----:B------:R-:W3:Y:S01]  /*14fd80*/  LDL.LU R24, [R1+0x880] ;  /* 0x0008800001187983 */ /* 0x000ee20000300800 */
[----:B----4-:R-:W-:-:S03]  /*14fd90*/  LOP3.LUT R3, R25, 0xffff, RZ, 0xc0, !PT ;  /* 0x0000ffff19037812 */ /* 0x010fc600078ec0ff */
[----:B------:R-:W4:Y:S01]  /*14fda0*/  LDL.LU R25, [R1+0x10c] ;  /* 0x00010c0001197983 */ /* 0x000f220000300800 */
[----:B0-----:R-:W-:-:S03]  /*14fdb0*/  LOP3.LUT R5, R23, 0xffff, RZ, 0xc0, !PT ;  /* 0x0000ffff17057812 */ /* 0x001fc600078ec0ff */
[----:B------:R-:W4:Y:S01]  /*14fdc0*/  LDL.LU R23, [R1+0x3c4] ;  /* 0x0003c40001177983 */ /* 0x000f220000300800 */
[----:B------:R-:W-:Y:S02]  /*14fdd0*/  PRMT R15, R3, 0x3340, R0 ;  /* 0x00003340030f7816 */ /* 0x000fe40000000000 */
[--C-:B------:R-:W-:Y:S02]  /*14fde0*/  PRMT R14, R4, 0x3340, R5.reuse ;  /* 0x00003340040e7816 */ /* 0x100fe40000000005 */
[----:B------:R-:W-:Y:S02]  /*14fdf0*/  SHF.R.U32.HI R4, RZ, 0x8, R4 ;  /* 0x00000008ff047819 */ /* 0x000fe40000011604 */
[----:B------:R-:W-:Y:S02]  /*14fe00*/  SHF.R.U32.HI R5, RZ, 0x8, R5 ;  /* 0x00000008ff057819 */ /* 0x000fe40000011605 */
[----:B------:R-:W-:Y:S02]  /*14fe10*/  PRMT R19, R14, 0x5410, R15 ;  /* 0x000054100e137816 */ /* 0x000fe4000000000f */
[----:B------:R-:W-:-:S02]  /*14fe20*/  IADD3 R14, P1, R27, R8, RZ ;  /* 0x000000081b0e7210 */ /* 0x000fc40007f3e0ff */
[----:B------:R-:W-:Y:S02]  /*14fe30*/  SHF.R.U32.HI R3, RZ, 0x8, R3 ;  /* 0x00000008ff037819 */ /* 0x000fe40000011603 */
[----:B------:R-:W-:Y:S02]  /*14fe40*/  LOP3.LUT R4, R4, 0xffff, RZ, 0xc0, !PT ;  /* 0x0000ffff04047812 */ /* 0x000fe400078ec0ff */
[----:B------:R-:W-:Y:S01]  /*14fe50*/  LOP3.LUT R5, R5, 0xffff, RZ, 0xc0, !PT ;  /* 0x0000ffff05057812 */ /* 0x000fe200078ec0ff */
[----:B------:R-:W-:Y:S01]  /*14fe60*/  IMAD.X R15, R17, 0x1, R9, P1 ;  /* 0x00000001110f7824 */ /* 0x000fe200008e0609 */
[----:B------:R-:W-:Y:S02]  /*14fe70*/  LOP3.LUT R3, R3, 0xffff, RZ, 0xc0, !PT ;  /* 0x0000ffff03037812 */ /* 0x000fe400078ec0ff */
[----:B------:R-:W-:Y:S01]  /*14fe80*/  PRMT R5, R4, 0x3340, R5 ;  /* 0x0000334004057816 */ /* 0x000fe20000000005 */
[----:B------:R-:W-:Y:S01]  /*14fe90*/  STL [R1+0x1f88], R19 ;  /* 0x001f881301007387 */ /* 0x000fe20000100800 */
[----:B------:R-:W-:-:S03]  /*14fea0*/  PRMT R4, R3, 0x3340, R0 ;  /* 0x0000334003047816 */ /* 0x000fc60000000000 */
[----:B------:R0:W-:Y:S01]  /*14feb0*/  STL.64 [R1+0xb60], R14 ;  /* 0x000b600e01007387 */ /* 0x0001e20000100a00 */
[----:B------:R-:W-:-:S03]  /*14fec0*/  LOP3.LUT R3, R18, 0xffff, RZ, 0xc0, !PT ;  /* 0x0000ffff12037812 */ /* 0x000fc600078ec0ff */
[----:B------:R1:W-:Y:S01]  /*14fed0*/  STL [R1+0x19a4], R5 ;  /* 0x0019a40501007387 */ /* 0x0003e20000100800 */
[----:B--2---:R-:W-:-:S03]  /*14fee0*/  LOP3.LUT R16, R16, 0xffff, RZ, 0xc0, !PT ;  /* 0x0000ffff10107812 */ /* 0x004fc600078ec0ff */
[----:B------:R2:W-:Y:S01]  /*14fef0*/  STL [R1+0x2e4], R4 ;  /* 0x0002e40401007387 */ /* 0x0005e20000100800 */
[----:B0-----:R-:W-:Y:S02]  /*14ff00*/  PRMT R14, R16, 0x3340, R0 ;  /* 0x00003340100e7816 */ /* 0x001fe40000000000 */
[----:B-1----:R-:W-:-:S04]  /*14ff10*/  LOP3.LUT R5, R26, 0xffff, RZ, 0xc0, !PT ;  /* 0x0000ffff1a057812 */ /* 0x002fc800078ec0ff */
[----:B--2---:R-:W-:-:S04]  /*14ff20*/  PRMT R4, R3, 0x3340, R5 ;  /* 0x0000334003047816 */ /* 0x004fc80000000005 */
[----:B------:R-:W-:Y:S02]  /*14ff30*/  PRMT R14, R4, 0x5410, R14 ;  /* 0x00005410040e7816 */ /* 0x000fe4000000000e */
[----:B------:R-:W2:Y:S04]  /*14ff40*/  LDL.LU R4, [R1+0x884] ;  /* 0x0008840001047983 */ /* 0x000ea80000300800 */
[----:B------:R-:W2:Y:S01]  /*14ff50*/  LDL.LU R26, [R1+0x110] ;  /* 0x00011000011a7983 */ /* 0x000ea20000300800 */
[----:B------:R-:W-:Y:S02]  /*14ff60*/  SHF.R.U32.HI R3, RZ, 0x8, R3 ;  /* 0x00000008ff037819 */ /* 0x000fe40000011603 */
[----:B------:R-:W-:Y:S01]  /*14ff70*/  SHF.R.U32.HI R5, RZ, 0x8, R5 ;  /* 0x00000008ff057819 */ /* 0x000fe20000011605 */
[----:B------:R0:W-:Y:S01]  /*14ff80*/  STL [R1+0x1f84], R14 ;  /* 0x001f840e01007387 */ /* 0x0001e20000100800 */
[----:B------:R-:W-:-:S02]  /*14ff90*/  IADD3 R18, P1, R27, R10, RZ ;  /* 0x0000000a1b127210 */ /* 0x000fc40007f3e0ff */
[----:B------:R-:W-:Y:S01]  /*14ffa0*/  LOP3.LUT R3, R3, 0xffff, RZ, 0xc0, !PT ;  /* 0x0000ffff03037812 */ /* 0x000fe200078ec0ff */
[----:B------:R-:W2:Y:S01]  /*14ffb0*/  LDL.LU R15, [R1+0x3c8] ;  /* 0x0003c800010f7983 */ /* 0x000ea20000300800 */
[----:B------:R-:W-:Y:S01]  /*14ffc0*/  LOP3.LUT R5, R5, 0xffff, RZ, 0xc0, !PT ;  /* 0x0000ffff05057812 */ /* 0x000fe200078ec0ff */
[----:B------:R-:W-:-:S03]  /*14ffd0*/  IMAD.X R19, R17, 0x1, R11, P1 ;  /* 0x0000000111137824 */ /* 0x000fc600008e060b */
[----:B0-----:R-:W-:Y:S02]  /*14ffe0*/  PRMT R14, R3, 0x3340, R5 ;  /* 0x00003340030e7816 */ /* 0x001fe40000000005 */
[----:B------:R-:W-:Y:S04]  /*14fff0*/  STL.64 [R1+0xb58], R18 ;  /* 0x000b581201007387 */ /* 0x000fe80000100a00 */
[----:B------:R0:W-:Y:S01]  /*150000*/  STL [R1+0x1988], R14 ;  /* 0x0019880e01007387 */ /* 0x0001e20000100800 */
[----:B---3--:R-:W-:Y:S02]  /*150010*/  LOP3.LUT R5, R24, 0xffff, RZ, 0xc0, !PT ;  /* 0x0000ffff18057812 */ /* 0x008fe400078ec0ff */
[----:B----4-:R-:W-:Y:S02]  /*150020*/  LOP3.LUT R3, R25, 0xffff, RZ, 0xc0, !PT ;  /* 0x0000ffff19037812 */ /* 0x010fe400078ec0ff */
[----:B0-----:R-:W-:-:S02]  /*150030*/  LOP3.LUT R14, R23, 0xffff, RZ, 0xc0, !PT ;  /* 0x0000ffff170e7812 */ /* 0x001fc400078ec0ff */
[----:B------:R-:W-:Y:S02]  /*150040*/  PRMT R19, R3, 0x3340, R0 ;  /* 0x0000334003137816 */ /* 0x000fe40000000000 */
[----:B------:R-:W-:-:S04]  /*150050*/  PRMT R18, R5, 0x3340, R14 ;  /* 0x0000334005127816 */ /* 0x000fc8000000000e */
[----:B------:R-:W-:Y:S02]  /*150060*/  PRMT R20, R18, 0x5410, R19 ;  /* 0x0000541012147816 */ /* 0x000fe40000000013 */
[----:B------:R-:W-:-:S05]  /*150070*/  IADD3 R18, P1, R27, R12, RZ ;  /* 0x0000000c1b127210 */ /* 0x000fca0007f3e0ff */
[----:B------:R-:W-:Y:S01]  /*150080*/  IMAD.X R19, R17, 0x1, R13, P1 ;  /* 0x0000000111137824 */ /* 0x000fe200008e060d */
[----:B------:R-:W-:Y:S04]  /*150090*/  STL [R1+0x1f80], R20 ;  /* 0x001f801401007387 */ /* 0x000fe80000100800 */
[----:B------:R0:W-:Y:S04]  /*1500a0*/  STL.64 [R1+0xb50], R18 ;  /* 0x000b501201007387 */ /* 0x0001e80000100a00 */
[----:B0-----:R-:W3:Y:S04]  /*1500b0*/  LDL.LU R18, [R1+0x6a4] ;  /* 0x0006a40001127983 */ /* 0x001ee80000300800 */
[----:B------:R-:W4:Y:S04]  /*1500c0*/  LDL.LU R24, [R1+0xa4] ;  /* 0x0000a40001187983 */ /* 0x000f280000300800 */
[----:B------:R-:W3:Y:S04]  /*1500d0*/  LDL.LU R25, [R1+0x2ac] ;  /* 0x0002ac0001197983 */ /* 0x000ee80000300800 */
[----:B------:R-:W3:Y:S01]  /*1500e0*/  LDL.LU R23, [R1+0x6a0] ;  /* 0x0006a00001177983 */ /* 0x000ee20000300800 */
[----:B------:R-:W-:-:S02]  /*1500f0*/  SHF.R.U32.HI R16, RZ, 0x8, R16 ;  /* 0x00000008ff107819 */ /* 0x000fc40000011610 */
[----:B------:R-:W-:Y:S02]  /*150100*/  SHF.R.U32.HI R5, RZ, 0x8, R5 ;  /* 0x00000008ff057819 */ /* 0x000fe40000011605 */
[----:B------:R-:W-:Y:S02]  /*150110*/  SHF.R.U32.HI R14, RZ, 0x8, R14 ;  /* 0x00000008ff0e7819 */ /* 0x000fe4000001160e */
[----:B------:R-:W-:Y:S02]  /*150120*/  LOP3.LUT R16, R16, 0xffff, RZ, 0xc0, !PT ;  /* 0x0000ffff10107812 */ /* 0x000fe400078ec0ff */
[----:B------:R-:W-:Y:S02]  /*150130*/  LOP3.LUT R5, R5, 0xffff, RZ, 0xc0, !PT ;  /* 0x0000ffff05057812 */ /* 0x000fe400078ec0ff */
[----:B------:R-:W-:Y:S02]  /*150140*/  LOP3.LUT R14, R14, 0xffff, RZ, 0xc0, !PT ;  /* 0x0000ffff0e0e7812 */ /* 0x000fe400078ec0ff */
[----:B------:R-:W-:-:S02]  /*150150*/  PRMT R17, R16, 0x3340, R0 ;  /* 0x0000334010117816 */ /* 0x000fc40000000000 */
[----:B------:R-:W-:Y:S01]  /*150160*/  PRMT R14, R5, 0x3340, R14 ;  /* 0x00003340050e7816 */ /* 0x000fe2000000000e */
[----:B------:R-:W3:Y:S01]  /*150170*/  LDL.LU R16, [R1+0xa0] ;  /* 0x0000a00001107983 */ /* 0x000ee20000300800 */
[----:B--2---:R-:W-:Y:S02]  /*150180*/  LOP3.LUT R5, R4, 0xffff, RZ, 0xc0, !PT ;  /* 0x0000ffff04057812 */ /* 0x004fe400078ec0ff */
[----:B------:R-:W-:Y:S01]  /*150190*/  LOP3.LUT R4, R26, 0xffff, RZ, 0xc0, !PT ;  /* 0x0000ffff1a047812 */ /* 0x000fe200078ec0ff */
[----:B------:R-:W-:Y:S04]  /*1501a0*/  STL [R1+0x2e0], R17 ;  /* 0x0002e01101007387 */ /* 0x000fe80000100800 */
[----:B------:R0:W-:Y:S04]  /*1501b0*/  STL [R1+0x1980], R14 ;  /* 0x0019800e01007387 */ /* 0x0001e80000100800 */
[----:B------:R-:W2:Y:S01]  /*1501c0*/  LDL.LU R26, [R1+0x2a8] ;  /* 0x0002a800011a7983 */ /* 0x000ea20000300800 */
[----:B0-----:R-:W-:-:S04]  /*1501d0*/  LOP3.LUT R14, R15, 0xffff, RZ, 0xc0, !PT ;  /* 0x0000ffff0f0e7812 */ /* 0x001fc800078ec0ff */
[--C-:B------:R-:W-:Y:S02]  /*1501e0*/  PRMT R15, R5, 0x3340, R14.reuse ;  /* 0x00003340050f7816 */ /* 0x100fe4000000000e */
[----:B------:R-:W-:Y:S02]  /*1501f0*/  SHF.R.U32.HI R5, RZ, 0x8, R5 ;  /* 0x00000008ff057819 */ /* 0x000fe40000011605 */
[----:B------:R-:W-:Y:S01]  /*150200*/  SHF.R.U32.HI R14, RZ, 0x8, R14 ;  /* 0x00000008ff0e7819 */ /* 0x000fe2000001160e */
[----:B------:R-:W-:Y:S01]  /*150210*/  VIADD R27, R27, UR6 ;  /* 0x000000061b1b7c36 */ /* 0x000fe20008000000 */
[----:B------:R-:W-:Y:S01]  /*150220*/  PRMT R17, R4, 0x3340, R0 ;  /* 0x0000334004117816 */ /* 0x000fe20000000000 */
[----:B------:R-:W-:Y:S01]  /*150230*/  ULDC UR6, c[0x0][0x248] ;  /* 0x0000920000067ab9 */ /* 0x000fe20000000800 */
[----:B------:R-:W-:Y:S02]  /*150240*/  LOP3.LUT R5, R5, 0xffff, RZ, 0xc0, !PT ;  /* 0x0000ffff05057812 */ /* 0x000fe400078ec0ff */
[----:B------:R-:W-:-:S02]  /*150250*/  LOP3.LUT R14, R14, 0xffff, RZ, 0xc0, !PT ;  /* 0x0000ffff0e0e7812 */ /* 0x000fc400078ec0ff */
[----:B------:R-:W-:Y:S02]  /*150260*/  PRMT R15, R15, 0x5410, R17 ;  /* 0x000054100f0f7816 */ /* 0x000fe40000000011 */
[----:B------:R-:W-:Y:S02]  /*150270*/  PRMT R5, R5, 0x3340, R14 ;  /* 0x0000334005057816 */ /* 0x000fe4000000000e */
[----:B------:R-:W-:Y:S02]  /*150280*/  SHF.R.S32.HI R17, RZ, 0x1f, R27 ;  /* 0x0000001fff117819 */ /* 0x000fe4000001141b */
[----:B------:R-:W-:Y:S01]  /*150290*/  IADD3 R14, P1, R27, R6, RZ ;  /* 0x000000061b0e7210 */ /* 0x000fe20007f3e0ff */
[----:B------:R0:W-:Y:S01]  /*1502a0*/  STL [R1+0x1f7c], R15 ;  /* 0x001f7c0f01007387 */ /* 0x0001e20000100800 */
[----:B------:R-:W-:Y:S02]  /*1502b0*/  SHF.R.U32.HI R4, RZ, 0x8, R4 ;  /* 0x00000008ff047819 */ /* 0x000fe40000011604 */
[----:B------:R-:W-:-:S02]  /*1502c0*/  SHF.R.U32.HI R3, RZ, 0x8, R3 ;  /* 0x00000008ff037819 */ /* 0x000fc40000011603 */
[----:B------:R-:W-:Y:S01]  /*1502d0*/  LOP3.LUT R4, R4, 0xffff, RZ, 0xc0, !PT ;  /* 0x0000ffff04047812 */ /* 0x000fe200078ec0ff */
[----:B------:R-:W-:Y:S01]  /*1502e0*/  STL [R1+0x1974], R5 ;  /* 0x0019740501007387 */ /* 0x000fe20000100800 */
[----:B------:R-:W-:Y:S01]  /*1502f0*/  LOP3.LUT R3, R3, 0xffff, RZ, 0xc0, !PT ;  /* 0x0000ffff03037812 */ /* 0x000fe200078ec0ff */
[----:B0-----:R-:W-:-:S05]  /*150300*/  IMAD.X R15, R17, 0x1, R7, P1 ;  /* 0x00000001110f7824 */ /* 0x001fca00008e0607 */
[----:B------:R0:W-:Y:S02]  /*150310*/  STL.64 [R1+0xb48], R14 ;  /* 0x000b480e01007387 */ /* 0x0001e40000100a00 */
[--C-:B0-----:R-:W-:Y:S02]  /*150320*/  PRMT R14, R4, 0x3340, R0.reuse ;  /* 0x00003340040e7816 */ /* 0x101fe40000000000 */
[----:B------:R-:W-:-:S03]  /*150330*/  PRMT R4, R3, 0x3340, R0 ;  /* 0x0000334003047816 */ /* 0x000fc60000000000 */
[----:B------:R3:W-:Y:S04]  /*150340*/  STL [R1+0x2dc], R14 ;  /* 0x0002dc0e01007387 */ /* 0x0007e80000100800 */
[----:B------:R0:W-:Y:S01]  /*150350*/  STL [R1+0x2d8], R4 ;  /* 0x0002d80401007387 */ /* 0x0001e20000100800 */
[----:B----4-:R-:W-:-:S03]  /*150360*/  LOP3.LUT R3, R24, 0xffff, RZ, 0xc0, !PT ;  /* 0x0000ffff18037812 */ /* 0x010fc600078ec0ff */
[----:B------:R-:W4:Y:S01]  /*150370*/  LDL.LU R24, [R1+0x5714] ;  /* 0x0057140001187983 */ /* 0x000f220000300800 */
[----:B---3--:R-:W-:-:S03]  /*150380*/  LOP3.LUT R14, R25, 0xffff, RZ, 0xc0, !PT ;  /* 0x0000ffff190e7812 */ /* 0x008fc600078ec0ff */
[----:B------:R-:W3:Y:S01]  /*150390*/  LDL.LU R25, [R1+0x244] ;  /* 0x0002440001197983 */ /* 0x000ee20000300800 */
[----:B0-----:R-:W-:-:S03]  /*1503a0*/  LOP3.LUT R4, R23, 0xffff, RZ, 0xc0, !PT ;  /* 0x0000ffff17047812 */ /* 0x001fc600078ec0ff */
[----:B------:R-:W3:Y:S01]  /*1503b0*/  LDL.LU R23, [R1+0x4c0] ;  /* 0x0004c00001177983 */ /* 0x000ee20000300800 */
[----:B------:R-:W-:Y:S02]  /*1503c0*/  LOP3.LUT R5, R18, 0xffff, RZ, 0xc0, !PT ;  /* 0x0000ffff12057812 */ /* 0x000fe400078ec0ff */
[----:B------:R-:W-:Y:S02]  /*1503d0*/  PRMT R19, R3, 0x3340, R0 ;  /* 0x0000334003137816 */ /* 0x000fe40000000000 */
[----:B------:R-:W-:-:S04]  /*1503e0*/  PRMT R18, R5, 0x3340, R14 ;  /* 0x0000334005127816 */ /* 0x000fc8000000000e */
[----:B------:R-:W-:Y:S02]  /*1503f0*/  PRMT R20, R18, 0x5410, R19 ;  /* 0x0000541012147816 */ /* 0x000fe40000000013 */
[----:B------:R-:W-:-:S03]  /*150400*/  LOP3.LUT R16, R16, 0xffff, RZ, 0xc0, !PT ;  /* 0x0000ffff10107812 */ /* 0x000fc600078ec0ff */
[----:B------:R0:W-:Y:S01]  /*150410*/  STL [R1+0x1f74], R20 ;  /* 0x001f741401007387 */ /* 0x0001e20000100800 */
[----:B------:R-:W-:Y:S02]  /*150420*/  PRMT R19, R16, 0x3340, R0 ;  /* 0x0000334010137816 */ /* 0x000fe40000000000 */
[----:B--2---:R-:W-:-:S04]  /*150430*/  LOP3.LUT R15, R26, 0xffff, RZ, 0xc0, !PT ;  /* 0x0000ffff1a0f7812 */ /* 0x004fc800078ec0ff */
[----:B------:R-:W-:-:S04]  /*150440*/  PRMT R18, R4, 0x3340, R15 ;  /* 0x0000334004127816 */ /* 0x000fc8000000000f */
[----:B0-----:R-:W-:Y:S02]  /*150450*/  PRMT R20, R18, 0x5410, R19 ;  /* 0x0000541012147816 */ /* 0x001fe40000000013 */
[----:B------:R-:W-:-:S05]  /*150460*/  IADD3 R18, P1, R27, R8, RZ ;  /* 0x000000081b127210 */ /* 0x000fca0007f3e0ff */
[----:B------:R-:W-:Y:S01]  /*150470*/  IMAD.X R19, R17, 0x1, R9, P1 ;  /* 0x0000000111137824 */ /* 0x000fe200008e0609 */
[----:B------:R-:W-:Y:S04]  /*150480*/  STL [R1+0x1f70], R20 ;  /* 0x001f701401007387 */ /* 0x000fe80000100800 */
[----:B------:R0:W-:Y:S04]  /*150490*/  STL.64 [R1+0xb28], R18 ;  /* 0x000b281201007387 */ /* 0x0001e80000100a00 */
[----:B------:R-:W2:Y:S01]  /*1504a0*/  LDL.LU R26, [R1+0x5718] ;  /* 0x00571800011a7983 */ /* 0x000ea20000300800 */
[----:B------:R-:W-:-:S02]  /*1504b0*/  SHF.R.U32.HI R4, RZ, 0x8, R4 ;  /* 0x00000008ff047819 */ /* 0x000fc40000011604 */
[----:B------:R-:W-:Y:S02]  /*1504c0*/  SHF.R.U32.HI R15, RZ, 0x8, R15 ;  /* 0x00000008ff0f7819 */ /* 0x000fe4000001160f */
[----:B------:R-:W-:Y:S02]  /*1504d0*/  LOP3.LUT R4, R4, 0xffff, RZ, 0xc0, !PT ;  /* 0x0000ffff04047812 */ /* 0x000fe400078ec0ff */
[----:B------:R-:W-:Y:S02]  /*1504e0*/  LOP3.LUT R15, R15, 0xffff, RZ, 0xc0, !PT ;  /* 0x0000ffff0f0f7812 */ /* 0x000fe400078ec0ff */
[----:B------:R-:W-:Y:S02]  /*1504f0*/  SHF.R.U32.HI R5, RZ, 0x8, R5 ;  /* 0x00000008ff057819 */ /* 0x000fe40000011605 */
[----:B0-----:R-:W-:Y:S02]  /*150500*/  PRMT R18, R4, 0x3340, R15 ;  /* 0x0000334004127816 */ /* 0x001fe4000000000f */
[----:B------:R-:W-:Y:S01]  /*150510*/  SHF.R.U32.HI R14, RZ, 0x8, R14 ;  /* 0x00000008ff0e7819 */ /* 0x000fe2000001160e */
[----:B------:R-:W2:Y:S01]  /*150520*/  LDL.LU R4, [R1+0x248] ;  /* 0x0002480001047983 */ /* 0x000ea20000300800 */
[----:B------:R-:W-:-:S03]  /*150530*/  SHF.R.U32.HI R3, RZ, 0x8, R3 ;  /* 0x00000008ff037819 */ /* 0x000fc60000011603 */
[----:B------:R-:W2:Y:S01]  /*150540*/  LDL.LU R15, [R1+0x4c4] ;  /* 0x0004c400010f7983 */ /* 0x000ea20000300800 */
[----:B------:R-:W-:Y:S02]  /*150550*/  LOP3.LUT R5, R5, 0xffff, RZ, 0xc0, !PT ;  /* 0x0000ffff05057812 */ /* 0x000fe400078ec0ff */
[----:B------:R-:W-:Y:S01]  /*150560*/  LOP3.LUT R14, R14, 0xffff, RZ, 0xc0, !PT ;  /* 0x0000ffff0e0e7812 */ /* 0x000fe200078ec0ff */
[----:B------:R0:W-:Y:S01]  /*150570*/  STL [R1+0x1960], R18 ;  /* 0x0019601201007387 */ /* 0x0001e20000100800 */
[----:B------:R-:W-:Y:S02]  /*150580*/  LOP3.LUT R3, R3, 0xffff, RZ, 0xc0, !PT ;  /* 0x0000ffff03037812 */ /* 0x000fe400078ec0ff */
[----:B------:R-:W-:Y:S02]  /*150590*/  PRMT R5, R5, 0x3340, R14 ;  /* 0x0000334005057816 */ /* 0x000fe4000000000e */
[----:B0-----:R-:W-:Y:S02]  /*1505a0*/  IADD3 R18, P1, R27, R10, RZ ;  /* 0x0000000a1b127210 */ /* 0x001fe40007f3e0ff */
[----:B------:R-:W-:-:S03]  /*1505b0*/  PRMT R14, R3, 0x3340, R0 ;  /* 0x00003340030e7816 */ /* 0x000fc60000000000 */
[----:B------:R-:W-:Y:S01]  /*1505c0*/  IMAD.X R19, R17, 0x1, R11, P1 ;  /* 0x0000000111137824 */ /* 0x000fe200008e060b */
[----:B------:R4:W-:Y:S04]  /*1505d0*/  STL [R1+0x1954], R5 ;  /* 0x0019540501007387 */ /* 0x0009e80000100800 */
[----:B------:R-:W-:Y:S04]  /*1505e0*/  STL.64 [R1+0xb38], R18 ;  /* 0x000b381201007387 */ /* 0x000fe80000100a00 */
[----:B------:R0:W-:Y:S01]  /*1505f0*/  STL [R1+0x2d4], R14 ;  /* 0x0002d40e01007387 */ /* 0x0001e20000100800 */
[----:B------:R-:W-:-:S02]  /*150600*/  SHF.R.U32.HI R16, RZ, 0x8, R16 ;  /* 0x00000008ff107819 */ /* 0x000fc40000011610 */
[----:B----4-:R-:W-:Y:S02]  /*150610*/  LOP3.LUT R5, R24, 0xffff, RZ, 0xc0, !PT ;  /* 0x0000ffff18057812 */ /* 0x010fe400078ec0ff */
[----:B---3--:R-:W-:Y:S02]  /*150620*/  LOP3.LUT R3, R25, 0xffff, RZ, 0xc0, !PT ;  /* 0x0000ffff19037812 */ /* 0x008fe400078ec0ff */
[----:B0-----:R-:W-:Y:S02]  /*150630*/  LOP3.LUT R14, R23, 0xffff, RZ, 0xc0, !PT ;  /* 0x0000ffff170e7812 */ /* 0x001fe400078ec0ff */
[----:B------:R-:W-:Y:S02]  /*150640*/  PRMT R19, R3, 0x3340, R0 ;  /* 0x0000334003137816 */ /* 0x000fe40000000000 */
[----:B------:R-:W-:-:S04]  /*150650*/  PRMT R18, R5, 0x3340, R14 ;  /* 0x0000334005127816 */ /* 0x000fc8000000000e */
[----:B------:R-:W-:Y:S02]  /*150660*/  PRMT R20, R18, 0x5410, R19 ;  /* 0x0000541012147816 */ /* 0x000fe40000000013 */
[----:B------:R-:W-:-:S05]  /*150670*/  IADD3 R18, P1, R27, R12, RZ ;  /* 0x0000000c1b127210 */ /* 0x000fca0007f3e0ff */
[----:B------:R-:W-:Y:S01]  /*150680*/  IMAD.X R19, R17, 0x1, R13, P1 ;  /* 0x0000000111137824 */ /* 0x000fe200008e060d */
[----:B------:R-:W-:Y:S01]  /*150690*/  STL [R1+0x1f6c], R20 ;  /* 0x001f6c1401007387 */ /* 0x000fe20000100800 */
[----:B------:R-:W-:-:S03]  /*1506a0*/  LOP3.LUT R17, R16, 0xffff, RZ, 0xc0, !PT ;  /* 0x0000ffff10117812 */ /* 0x000fc600078ec0ff */
[----:B------:R0:W-:Y:S04]  /*1506b0*/  STL.64 [R1+0xb20], R18 ;  /* 0x000b201201007387 */ /* 0x0001e80000100a00 */
[----:B0-----:R-:W3:Y:S04]  /*1506c0*/  LDL.LU R18, [R1+0x890] ;  /* 0x0008900001127983 */ /* 0x001ee80000300800 */
[----:B------:R-:W4:Y:S04]  /*1506d0*/  LDL.LU R16, [R1+0x12c] ;  /* 0x00012c0001107983 */ /* 0x000f280000300800 */
[----:B------:R-:W4:Y:S04]  /*1506e0*/  LDL.LU R24, [R1+0x3d4] ;  /* 0x0003d40001187983 */ /* 0x000f280000300800 */
[----:B------:R-:W3:Y:S04]  /*1506f0*/  LDL.LU R25, [R1+0xa60] ;  /* 0x000a600001197983 */ /* 0x000ee80000300800 */
[----:B------:R-:W4:Y:S01]  /*150700*/  LDL.LU R23, [R1+0x1b4] ;  /* 0x0001b40001177983 */ /* 0x000f220000300800 */
[----:B------:R-:W-:-:S02]  /*150710*/  SHF.R.U32.HI R5, RZ, 0x8, R5 ;  /* 0x00000008ff057819 */ /* 0x000fc40000011605 */
[----:B------:R-:W-:Y:S02]  /*150720*/  SHF.R.U32.HI R14, RZ, 0x8, R14 ;  /* 0x00000008ff0e7819 */ /* 0x000fe4000001160e */
[----:B------:R-:W-:Y:S02]  /*150730*/  LOP3.LUT R5, R5, 0xffff, RZ, 0xc0, !PT ;  /* 0x0000ffff05057812 */ /* 0x000fe400078ec0ff */
[----:B------:R-:W-:Y:S02]  /*150740*/  LOP3.LUT R14, R14, 0xffff, RZ, 0xc0, !PT ;  /* 0x0000ffff0e0e7812 */ /* 0x000fe400078ec0ff */
[----:B------:R-:W-:Y:S02]  /*150750*/  PRMT R17, R17, 0x3340, R0 ;  /* 0x0000334011117816 */ /* 0x000fe40000000000 */
[----:B------:R-:W-:Y:S02]  /*150760*/  PRMT R14, R5, 0x3340, R14 ;  /* 0x00003340050e7816 */ /* 0x000fe4000000000e */
[----:B--2---:R-:W-:Y:S01]  /*150770*/  LOP3.LUT R5, R26, 0xffff, RZ, 0xc0, !PT ;  /* 0x0000ffff1a057812 */ /* 0x004fe200078ec0ff */
[----:B------:R-:W-:Y:S04]  /*150780*/  STL [R1+0x2d0], R17 ;  /* 0x0002d01101007387 */ /* 0x000fe80000100800 */
[----:B------:R-:W2:Y:S04]  /*150790*/  LDL.LU R26, [R1+0x400] ;  /* 0x00040000011a7983 */ /* 0x000ea80000300800 */
[----:B------:R0:W-:Y:S01]  /*1507a0*/  STL [R1+0x193c], R14 ;  /* 0x00193c0e01007387 */ /* 0x0001e20000100800 */
[----:B------:R-:W-:-:S02]  /*1507b0*/  LOP3.LUT R4, R4, 0xffff, RZ, 0xc0, !PT ;  /* 0x0000ffff04047812 */ /* 0x000fc400078ec0ff */
        /* <DEDUP_REMOVED lines=9> */
[----:B------:R-:W-:Y:S02]  /*150850*/  SHF.R.U32.HI R4, RZ, 0x8, R4 ;  /* 0x00000008ff047819 */ /* 0x000fe40000011604 */
[----:B------:R-:W-:Y:S02]  /*150860*/  PRMT R15, R15, 0x5410, R17 ;  /* 0x000054100f0f7816 */ /* 0x000fe40000000011 */
[----:B------:R-:W-:Y:S02]  /*150870*/  PRMT R5, R5, 0x3340, R14 ;  /* 0x0000334005057816 */ /* 0x000fe4000000000e */
[----:B------:R-:W-:Y:S02]  /*150880*/  SHF.R.U32.HI R3, RZ, 0x8, R3 ;  /* 0x00000008ff037819 */ /* 0x000fe40000011603 */
[----:B------:R-:W-:Y:S02]  /*150890*/  SHF.R.S32.HI R17, RZ, 0x1f, R27 ;  /* 0x0000001fff117819 */ /* 0x000fe4000001141b */
[----:B------:R-:W-:-:S02]  /*1508a0*/  IADD3 R14, P1, R27, R6, RZ ;  /* 0x000000061b0e7210 */ /* 0x000fc40007f3e0ff */
[----:B------:R-:W-:Y:S01]  /*1508b0*/  LOP3.LUT R4, R4, 0xffff, RZ, 0xc0, !PT ;  /* 0x0000ffff04047812 */ /* 0x000fe200078ec0ff */
[----:B------:R0:W-:Y:S01]  /*1508c0*/  STL [R1+0x1f60], R15 ;  /* 0x001f600f01007387 */ /* 0x0001e20000100800 */
[----:B------:R-:W-:-:S03]  /*1508d0*/  LOP3.LUT R3, R3, 0xffff, RZ, 0xc0, !PT ;  /* 0x0000ffff03037812 */ /* 0x000fc600078ec0ff */
[----:B------:R1:W-:Y:S01]  /*1508e0*/  STL [R1+0x1934], R5 ;  /* 0x0019340501007387 */ /* 0x0003e20000100800 */
[----:B0-----:R-:W-:Y:S01]  /*1508f0*/  IMAD.X R15, R17, 0x1, R7, P1 ;  /* 0x00000001110f7824 */ /* 0x001fe200008e0607 */
[--C-:B-1----:R-:W-:Y:S02]  /*150900*/  PRMT R5, R4, 0x3340, R0.reuse ;  /* 0x0000334004057816 */ /* 0x102fe40000000000 */
[----:B------:R-:W-:Y:S02]  /*150910*/  PRMT R4, R3, 0x3340, R0 ;  /* 0x0000334003047816 */ /* 0x000fe40000000000 */
[----:B------:R3:W-:Y:S04]  /*150920*/  STL.64 [R1+0xb40], R14 ;  /* 0x000b400e01007387 */ /* 0x0007e80000100a00 */
[----:B------:R-:W-:Y:S04]  /*150930*/  STL [R1+0x2cc], R5 ;  /* 0x0002cc0501007387 */ /* 0x000fe80000100800 */
[----:B------:R4:W-:Y:S01]  /*150940*/  STL [R1+0x2c8], R4 ;  /* 0x0002c80401007387 */ /* 0x0009e20000100800 */
[----:B---3--:R-:W-:-:S03]  /*150950*/  LOP3.LUT R14, R25, 0xffff, RZ, 0xc0, !PT ;  /* 0x0000ffff190e7812 */ /* 0x008fc600078ec0ff */
[----:B------:R-:W3:Y:S01]  /*150960*/  LDL.LU R25, [R1+0x894] ;  /* 0x0008940001197983 */ /* 0x000ee20000300800 */
[----:B----4-:R-:W-:-:S03]  /*150970*/  LOP3.LUT R4, R23, 0xffff, RZ, 0xc0, !PT ;  /* 0x0000ffff17047812 */ /* 0x010fc600078ec0ff */
[----:B------:R-:W4:Y:S01]  /*150980*/  LDL.LU R23, [R1+0x130] ;  /* 0x0001300001177983 */ /* 0x000f220000300800 */
[----:B------:R-:W-:Y:S02]  /*150990*/  LOP3.LUT R18, R18, 0xffff, RZ, 0xc0, !PT ;  /* 0x0000ffff12127812 */ /* 0x000fe400078ec0ff */
[----:B------:R-:W-:Y:S02]  /*1509a0*/  LOP3.LUT R3, R16, 0xffff, RZ, 0xc0, !PT ;  /* 0x0000ffff10037812 */ /* 0x000fe400078ec0ff */
[----:B------:R-:W-:Y:S02]  /*1509b0*/  LOP3.LUT R5, R24, 0xffff, RZ, 0xc0, !PT ;  /* 0x0000ffff18057812 */ /* 0x000fe400078ec0ff */
[----:B------:R-:W-:Y:S02]  /*1509c0*/  PRMT R19, R3, 0x3340, R0 ;  /* 0x0000334003137816 */ /* 0x000fe40000000000 */
[----:B------:R-:W-:-:S04]  /*1509d0*/  PRMT R15, R18, 0x3340, R5 ;  /* 0x00003340120f7816 */ /* 0x000fc80000000005 */
[----:B------:R-:W-:Y:S02]  /*1509e0*/  PRMT R19, R15, 0x5410, R19 ;  /* 0x000054100f137816 */ /* 0x000fe40000000013 */
[----:B------:R-:W4:Y:S01]  /*1509f0*/  LDL.LU R15, [R1+0x3d8] ;  /* 0x0003d800010f7983 */ /* 0x000f220000300800 */
[----:B--2---:R-:W-:Y:S02]  /*150a00*/  LOP3.LUT R16, R26, 0xffff, RZ, 0xc0, !PT ;  /* 0x0000ffff1a107812 */ /* 0x004fe400078ec0ff */
[----:B------:R-:W-:Y:S01]  /*150a10*/  PRMT R20, R4, 0x3340, R0 ;  /* 0x0000334004147816 */ /* 0x000fe20000000000 */
[----:B------:R0:W-:Y:S04]  /*150a20*/  STL [R1+0x1f58], R19 ;  /* 0x001f581301007387 */ /* 0x0001e80000100800 */
[----:B------:R1:W-:Y:S01]  /*150a30*/  STL [R1+0x607c], R4 ;  /* 0x00607c0401007387 */ /* 0x0003e20000100800 */
[----:B0-----:R-:W-:-:S04]  /*150a40*/  PRMT R19, R14, 0x3340, R16 ;  /* 0x000033400e137816 */ /* 0x001fc80000000010 */
[----:B-1----:R-:W-:Y:S02]  /*150a50*/  PRMT R4, R19, 0x5410, R20 ;  /* 0x0000541013047816 */ /* 0x002fe40000000014 */
[----:B------:R-:W-:-:S05]  /*150a60*/  IADD3 R20, P1, R27, R8, RZ ;  /* 0x000000081b147210 */ /* 0x000fca0007f3e0ff */
[----:B------:R-:W-:Y:S01]  /*150a70*/  IMAD.X R21, R17, 0x1, R9, P1 ;  /* 0x0000000111157824 */ /* 0x000fe200008e0609 */
[----:B------:R0:W-:Y:S04]  /*150a80*/  STL [R1+0x1f5c], R4 ;  /* 0x001f5c0401007387 */ /* 0x0001e80000100800 */
[----:B------:R-:W-:Y:S01]  /*150a90*/  STL.64 [R1+0xb18], R20 ;  /* 0x000b181401007387 */ /* 0x000fe20000100a00 */
[----:B0-----:R-:W-:-:S03]  /*150aa0*/  SHF.R.U32.HI R4, RZ, 0x8, R18 ;  /* 0x00000008ff047819 */ /* 0x001fc60000011612 */
[----:B------:R-:W2:Y:S04]  /*150ab0*/  LDL.LU R18, [R1+0x6b0] ;  /* 0x0006b00001127983 */ /* 0x000ea80000300800 */
[----:B------:R-:W2:Y:S04]  /*150ac0*/  LDL.LU R24, [R1+0xc0] ;  /* 0x0000c00001187983 */ /* 0x000ea80000300800 */
[----:B------:R-:W2:Y:S01]  /*150ad0*/  LDL.LU R26, [R1+0x2bc] ;  /* 0x0002bc00011a7983 */ /* 0x000ea20000300800 */
[----:B------:R-:W-:Y:S02]  /*150ae0*/  SHF.R.U32.HI R14, RZ, 0x8, R14 ;  /* 0x00000008ff0e7819 */ /* 0x000fe4000001160e */
[----:B------:R-:W-:-:S02]  /*150af0*/  SHF.R.U32.HI R16, RZ, 0x8, R16 ;  /* 0x00000008ff107819 */ /* 0x000fc40000011610 */
[----:B------:R-:W-:Y:S02]  /*150b00*/  SHF.R.U32.HI R5, RZ, 0x8, R5 ;  /* 0x00000008ff057819 */ /* 0x000fe40000011605 */
[----:B------:R-:W-:Y:S02]  /*150b10*/  LOP3.LUT R14, R14, 0xffff, RZ, 0xc0, !PT ;  /* 0x0000ffff0e0e7812 */ /* 0x000fe400078ec0ff */
[----:B------:R-:W-:Y:S02]  /*150b20*/  LOP3.LUT R16, R16, 0xffff, RZ, 0xc0, !PT ;  /* 0x0000ffff10107812 */ /* 0x000fe400078ec0ff */
[----:B------:R-:W-:Y:S02]  /*150b30*/  LOP3.LUT R4, R4, 0xffff, RZ, 0xc0, !PT ;  /* 0x0000ffff04047812 */ /* 0x000fe400078ec0ff */
[----:B------:R-:W-:Y:S02]  /*150b40*/  LOP3.LUT R5, R5, 0xffff, RZ, 0xc0, !PT ;  /* 0x0000ffff05057812 */ /* 0x000fe400078ec0ff */
[----:B------:R-:W-:-:S02]  /*150b50*/  PRMT R28, R14, 0x3340, R16 ;  /* 0x000033400e1c7816 */ /* 0x000fc40000000010 */
[----:B------:R-:W-:Y:S02]  /*150b60*/  PRMT R14, R4, 0x3340, R5 ;  /* 0x00003340040e7816 */ /* 0x000fe40000000005 */
[----:B------:R-:W-:Y:S02]  /*150b70*/  IADD3 R4, P1, R27, R10, RZ ;  /* 0x0000000a1b047210 */ /* 0x000fe40007f3e0ff */
[----:B------:R-:W-:-:S03]  /*150b80*/  SHF.R.U32.HI R3, RZ, 0x8, R3 ;  /* 0x00000008ff037819 */ /* 0x000fc60000011603 */
[----:B------:R-:W-:Y:S01]  /*150b90*/  IMAD.X R5, R17, 0x1, R11, P1 ;  /* 0x0000000111057824 */ /* 0x000fe200008e060b */
[----:B------:R-:W-:Y:S01]  /*150ba0*/  LOP3.LUT R3, R3, 0xffff, RZ, 0xc0, !PT ;  /* 0x0000ffff03037812 */ /* 0x000fe200078ec0ff */
[----:B------:R-:W-:Y:S04]  /*150bb0*/  STL [R1+0x5c0c], R28 ;  /* 0x005c0c1c01007387 */ /* 0x000fe80000100800 */
[----:B------:R-:W-:Y:S04]  /*150bc0*/  STL [R1+0x1924], R14 ;  /* 0x0019240e01007387 */ /* 0x000fe80000100800 */
[----:B------:R0:W-:Y:S02]  /*150bd0*/  STL.64 [R1+0xb30], R4 ;  /* 0x000b300401007387 */ /* 0x0001e40000100a00 */
[----:B0-----:R-:W-:-:S05]  /*150be0*/  PRMT R4, R3, 0x3340, R0 ;  /* 0x0000334003047816 */ /* 0x001fca0000000000 */
[----:B------:R0:W-:Y:S04]  /*150bf0*/  STL [R1+0x2c4], R4 ;  /* 0x0002c40401007387 */ /* 0x0001e80000100800 */
[----:B------:R-:W2:Y:S01]  /*150c00*/  LDL.LU R16, [R1+0xc4] ;  /* 0x0000c40001107983 */ /* 0x000ea20000300800 */
[----:B---3--:R-:W-:-:S03]  /*150c10*/  LOP3.LUT R3, R25, 0xffff, RZ, 0xc0, !PT ;  /* 0x0000ffff19037812 */ /* 0x008fc600078ec0ff */
[----:B------:R-:W3:Y:S01]  /*150c20*/  LDL.LU R25, [R1+0x6b4] ;  /* 0x0006b40001197983 */ /* 0x000ee20000300800 */
[----:B----4-:R-:W-:-:S03]  /*150c30*/  LOP3.LUT R5, R23, 0xffff, RZ, 0xc0, !PT ;  /* 0x0000ffff17057812 */ /* 0x010fc600078ec0ff */
[----:B------:R-:W4:Y:S01]  /*150c40*/  LDL.LU R23, [R1+0x3a4] ;  /* 0x0003a40001177983 */ /* 0x000f220000300800 */
[----:B0-----:R-:W-:Y:S02]  /*150c50*/  LOP3.LUT R4, R15, 0xffff, RZ, 0xc0, !PT ;  /* 0x0000ffff0f047812 */ /* 0x001fe400078ec0ff */
        /* <DEDUP_REMOVED lines=11> */
[----:B------:R0:W-:Y:S04]  /*150d10*/  STL.64 [R1+0xb10], R14 ;  /* 0x000b100e01007387 */ /* 0x0001e80000100a00 */
[----:B------:R1:W-:Y:S01]  /*150d20*/  STL [R1+0x191c], R4 ;  /* 0x00191c0401007387 */ /* 0x0003e20000100800 */
[----:B--2---:R-:W-:-:S02]  /*150d30*/  LOP3.LUT R3, R18, 0xffff, RZ, 0xc0, !PT ;  /* 0x0000ffff12037812 */ /* 0x004fc400078ec0ff */
[----:B0-----:R-:W-:Y:S02]  /*150d40*/  LOP3.LUT R14, R24, 0xffff, RZ, 0xc0, !PT ;  /* 0x0000ffff180e7812 */ /* 0x001fe400078ec0ff */
[----:B-1----:R-:W-:Y:S02]  /*150d50*/  LOP3.LUT R4, R26, 0xffff, RZ, 0xc0, !PT ;  /* 0x0000ffff1a047812 */ /* 0x002fe400078ec0ff */
[----:B------:R-:W-:Y:S02]  /*150d60*/  PRMT R17, R14, 0x3340, R0 ;  /* 0x000033400e117816 */ /* 0x000fe40000000000 */
[----:B------:R-:W-:-:S04]  /*150d70*/  PRMT R15, R3, 0x3340, R4 ;  /* 0x00003340030f7816 */ /* 0x000fc80000000004 */
[----:B------:R-:W-:-:S05]  /*150d80*/  PRMT R15, R15, 0x5410, R17 ;  /* 0x000054100f0f7816 */ /* 0x000fca0000000011 */
[----:B------:R0:W-:Y:S04]  /*150d90*/  STL [R1+0x1f4c], R15 ;  /* 0x001f4c0f01007387 */ /* 0x0001e80000100800 */
[----:B------:R-:W2:Y:S04]  /*150da0*/  LDL.LU R18, [R1+0x571c] ;  /* 0x00571c0001127983 */ /* 0x000ea80000300800 */
[----:B------:R-:W2:Y:S04]  /*150db0*/  LDL.LU R24, [R1+0x264] ;  /* 0x0002640001187983 */ /* 0x000ea80000300800 */
[----:B------:R-:W2:Y:S01]  /*150dc0*/  LDL.LU R26, [R1+0x4d0] ;  /* 0x0004d000011a7983 */ /* 0x000ea20000300800 */
        /* <DEDUP_REMOVED lines=8> */
[----:B------:R-:W-:Y:S04]  /*150e50*/  STL [R1+0x2c0], R5 ;  /* 0x0002c00501007387 */ /* 0x000fe80000100800 */
[----:B------:R4:W-:Y:S01]  /*150e60*/  STL [R1+0x1910], R4 ;  /* 0x0019100401007387 */ /* 0x0009e20000100800 */
[----:B------:R-:W-:Y:S01]  /*150e70*/  VIADD R27, R27, UR6 ;  /* 0x000000061b1b7c36 */ /* 0x000fe20008000000 */
[----:B------:R-:W-:Y:S01]  /*150e80*/  LOP3.LUT R16, R16, 0xffff, RZ, 0xc0, !PT ;  /* 0x0000ffff10107812 */ /* 0x000fe200078ec0ff */
[----:B------:R-:W-:-:S03]  /*150e90*/  ULDC UR6, c[0x0][0x248] ;  /* 0x0000920000067ab9 */ /* 0x000fc60000000800 */
[----:B0-----:R-:W-:Y:S02]  /*150ea0*/  PRMT R15, R16, 0x3340, R0 ;  /* 0x00003340100f7816 */ /* 0x001fe40000000000 */
[----:B------:R-:W-:Y:S02]  /*150eb0*/  IADD3 R20, P1, R27, R6, RZ ;  /* 0x000000061b147210 */ /* 0x000fe40007f3e0ff */
[----:B---3--:R-:W-:Y:S02]  /*150ec0*/  LOP3.LUT R3, R25, 0xffff, RZ, 0xc0, !PT ;  /* 0x0000ffff19037812 */ /* 0x008fe400078ec0ff */
[----:B----4-:R-:W-:-:S04]  /*150ed0*/  LOP3.LUT R4, R23, 0xffff, RZ, 0xc0, !PT ;  /* 0x0000ffff17047812 */ /* 0x010fc800078ec0ff */
[----:B------:R-:W-:-:S04]  /*150ee0*/  PRMT R5, R3, 0x3340, R4 ;  /* 0x0000334003057816 */ /* 0x000fc80000000004 */
[----:B------:R-:W-:Y:S02]  /*150ef0*/  PRMT R15, R5, 0x5410, R15 ;  /* 0x00005410050f7816 */ /* 0x000fe4000000000f */
[----:B------:R-:W-:-:S05]  /*150f00*/  SHF.R.S32.HI R5, RZ, 0x1f, R27 ;  /* 0x0000001fff057819 */ /* 0x000fca000001141b */
[----:B------:R-:W-:Y:S01]  /*150f10*/  IMAD.X R21, R5, 0x1, R7, P1 ;  /* 0x0000000105157824 */ /* 0x000fe200008e0607 */
[----:B------:R0:W-:Y:S04]  /*150f20*/  STL [R1+0x1f28], R15 ;  /* 0x001f280f01007387 */ /* 0x0001e80000100800 */
[----:B------:R-:W-:Y:S04]  /*150f30*/  STL.64 [R1+0xb08], R20 ;  /* 0x000b081401007387 */ /* 0x000fe80000100a00 */
[----:B------:R-:W3:Y:S04]  /*150f40*/  LDL.LU R25, [R1+0x5720] ;  /* 0x0057200001197983 */ /* 0x000ee80000300800 */
[----:B------:R-:W4:Y:S01]  /*150f50*/  LDL.LU R23, [R1+0x268] ;  /* 0x0002680001177983 */ /* 0x000f220000300800 */
[----:B------:R-:W-:-:S02]  /*150f60*/  SHF.R.U32.HI R14, RZ, 0x8, R14 ;  /* 0x00000008ff0e7819 */ /* 0x000fc4000001160e */
[----:B------:R-:W-:Y:S01]  /*150f70*/  SHF.R.U32.HI R3, RZ, 0x8, R3 ;  /* 0x00000008ff037819 */ /* 0x000fe20000011603 */
[----:B0-----:R-:W4:Y:S01]  /*150f80*/  LDL.LU R15, [R1+0x4d4] ;  /* 0x0004d400010f7983 */ /* 0x001f220000300800 */
        /* <DEDUP_REMOVED lines=8> */
[----:B--2---:R-:W-:Y:S02]  /*151010*/  LOP3.LUT R4, R18, 0xffff, RZ, 0xc0, !PT ;  /* 0x0000ffff12047812 */ /* 0x004fe400078ec0ff */
[----:B------:R-:W-:Y:S02]  /*151020*/  LOP3.LUT R3, R24, 0xffff, RZ, 0xc0, !PT ;  /* 0x0000ffff18037812 */ /* 0x000fe400078ec0ff */
[----:B0-----:R-:W-:Y:S02]  /*151030*/  LOP3.LUT R14, R26, 0xffff, RZ, 0xc0, !PT ;  /* 0x0000ffff1a0e7812 */ /* 0x001fe400078ec0ff */
[----:B------:R-:W-:-:S02]  /*151040*/  PRMT R18, R3, 0x3340, R0 ;  /* 0x0000334003127816 */ /* 0x000fc40000000000 */
[----:B------:R-:W-:-:S04]  /*151050*/  PRMT R17, R4, 0x3340, R14 ;  /* 0x0000334004117816 */ /* 0x000fc8000000000e */
[----:B------:R-:W-:Y:S02]  /*151060*/  PRMT R17, R17, 0x5410, R18 ;  /* 0x0000541011117816 */ /* 0x000fe40000000012 */
[----:B------:R-:W-:-:S05]  /*151070*/  IADD3 R18, P1, R27, R8, RZ ;  /* 0x000000081b127210 */ /* 0x000fca0007f3e0ff */
[----:B------:R-:W-:Y:S01]  /*151080*/  IMAD.X R19, R5, 0x1, R9, P1 ;  /* 0x0000000105137824 */ /* 0x000fe200008e0609 */
[----:B------:R0:W-:Y:S01]  /*151090*/  STL [R1+0x1f14], R17 ;  /* 0x001f141101007387 */ /* 0x0001e20000100800 */
[----:B------:R-:W-:-:S03]  /*1510a0*/  SHF.R.U32.HI R4, RZ, 0x8, R4 ;  /* 0x00000008ff047819 */ /* 0x000fc60000011604 */
[----:B------:R1:W-:Y:S01]  /*1510b0*/  STL.64 [R1+0xb00], R18 ;  /* 0x000b001201007387 */ /* 0x0003e20000100a00 */
[----:B------:R-:W-:Y:S02]  /*1510c0*/  SHF.R.U32.HI R14, RZ, 0x8, R14 ;  /* 0x00000008ff0e7819 */ /* 0x000fe4000001160e */
[----:B0-----:R-:W-:Y:S01]  /*1510d0*/  SHF.R.U32.HI R17, RZ, 0x8, R16 ;  /* 0x00000008ff117819 */ /* 0x001fe20000011610 */
[----:B-1----:R-:W2:Y:S04]  /*1510e0*/  LDL.LU R18, [R1+0xa70] ;  /* 0x000a700001127983 */ /* 0x002ea80000300800 */
[----:B------:R-:W2:Y:S01]  /*1510f0*/  LDL.LU R16, [R1+0x1dc] ;  /* 0x0001dc0001107983 */ /* 0x000ea20000300800 */
[----:B------:R-:W-:-:S03]  /*151100*/  LOP3.LUT R17, R17, 0xffff, RZ, 0xc0, !PT ;  /* 0x0000ffff11117812 */ /* 0x000fc600078ec0ff */
[----:B------:R-:W2:Y:S01]  /*151110*/  LDL.LU R24, [R1+0x408] ;  /* 0x0004080001187983 */ /* 0x000ea20000300800 */
[----:B------:R-:W-:Y:S02]  /*151120*/  LOP3.LUT R4, R4, 0xffff, RZ, 0xc0, !PT ;  /* 0x0000ffff04047812 */ /* 0x000fe400078ec0ff */
[----:B------:R-:W-:Y:S02]  /*151130*/  LOP3.LUT R14, R14, 0xffff, RZ, 0xc0, !PT ;  /* 0x0000ffff0e0e7812 */ /* 0x000fe400078ec0ff */
[----:B------:R-:W-:Y:S02]  /*151140*/  SHF.R.U32.HI R3, RZ, 0x8, R3 ;  /* 0x00000008ff037819 */ /* 0x000fe40000011603 */
[----:B------:R-:W-:Y:S02]  /*151150*/  PRMT R17, R17, 0x3340, R0 ;  /* 0x0000334011117816 */ /* 0x000fe40000000000 */
[----:B------:R-:W-:Y:S02]  /*151160*/  PRMT R4, R4, 0x3340, R14 ;  /* 0x0000334004047816 */ /* 0x000fe4000000000e */
[----:B------:R-:W-:-:S02]  /*151170*/  IADD3 R20, P1, R27, R10, RZ ;  /* 0x0000000a1b147210 */ /* 0x000fc40007f3e0ff */
[----:B------:R-:W-:Y:S01]  /*151180*/  LOP3.LUT R3, R3, 0xffff, RZ, 0xc0, !PT ;  /* 0x0000ffff03037812 */ /* 0x000fe200078ec0ff */
[----:B------:R-:W-:Y:S02]  /*151190*/  STL [R1+0x2b8], R17 ;  /* 0x0002b81101007387 */ /* 0x000fe40000100800 */
[----:B------:R-:W-:Y:S02]  /*1511a0*/  IMAD.X R21, R5, 0x1, R11, P1 ;  /* 0x0000000105157824 */ /* 0x000fe400008e060b */
[----:B------:R0:W-:Y:S04]  /*1511b0*/  STL [R1+0x1904], R4 ;  /* 0x0019040401007387 */ /* 0x0001e80000100800 */
[----:B------:R-:W-:Y:S01]  /*1511c0*/  STL.64 [R1+0xaf8], R20 ;  /* 0x000af81401007387 */ /* 0x000fe20000100a00 */
[----:B0-----:R-:W-:-:S05]  /*1511d0*/  PRMT R4, R3, 0x3340, R0 ;  /* 0x0000334003047816 */ /* 0x001fca0000000000 */
[----:B------:R0:W-:Y:S04]  /*1511e0*/  STL [R1+0x2b4], R4 ;  /* 0x0002b40401007387 */ /* 0x0001e80000100800 */
[----:B------:R-:W2:Y:S01]  /*1511f0*/  LDL.LU R26, [R1+0x1d8] ;  /* 0x0001d800011a7983 */ /* 0x000ea20000300800 */
[----:B---3--:R-:W-:-:S03]  /*151200*/  LOP3.LUT R3, R25, 0xffff, RZ, 0xc0, !PT ;  /* 0x0000ffff19037812 */ /* 0x008fc600078ec0ff */
[----:B------:R-:W3:Y:S01]  /*151210*/  LDL.LU R25, [R1+0xa74] ;  /* 0x000a740001197983 */ /* 0x000ee20000300800 */
[----:B----4-:R-:W-:-:S03]  /*151220*/  LOP3.LUT R14, R23, 0xffff, RZ, 0xc0, !PT ;  /* 0x0000ffff170e7812 */ /* 0x010fc600078ec0ff */
[----:B------:R-:W4:Y:S01]  /*151230*/  LDL.LU R23, [R1+0x404] ;  /* 0x0004040001177983 */ /* 0x000f220000300800 */
[----:B0-----:R-:W-:-:S04]  /*151240*/  LOP3.LUT R4, R15, 0xffff, RZ, 0xc0, !PT ;  /* 0x0000ffff0f047812 */ /* 0x001fc800078ec0ff */
[--C-:B------:R-:W-:Y:S02]  /*151250*/  PRMT R15, R3, 0x3340, R4.reuse ;  /* 0x00003340030f7816 */ /* 0x100fe40000000004 */
[----:B------:R-:W-:Y:S02]  /*151260*/  SHF.R.U32.HI R3, RZ, 0x8, R3 ;  /* 0x00000008ff037819 */ /* 0x000fe40000011603 */
[----:B------:R-:W-:Y:S02]  /*151270*/  SHF.R.U32.HI R4, RZ, 0x8, R4 ;  /* 0x00000008ff047819 */ /* 0x000fe40000011604 */
[----:B------:R-:W-:Y:S02]  /*151280*/  PRMT R17, R14, 0x3340, R0 ;  /* 0x000033400e117816 */ /* 0x000fe40000000000 */
[----:B------:R-:W-:Y:S02]  /*151290*/  IADD3 R20, P1, R27, R12, RZ ;  /* 0x0000000c1b147210 */ /* 0x000fe40007f3e0ff */
[----:B------:R-:W-:-:S02]  /*1512a0*/  LOP3.LUT R3, R3, 0xffff, RZ, 0xc0, !PT ;  /* 0x0000ffff03037812 */ /* 0x000fc400078ec0ff */
[----:B------:R-:W-:Y:S01]  /*1512b0*/  LOP3.LUT R4, R4, 0xffff, RZ, 0xc0, !PT ;  /* 0x0000ffff04047812 */ /* 0x000fe200078ec0ff */
[----:B------:R-:W-:Y:S01]  /*1512c0*/  IMAD.X R21, R5, 0x1, R13, P1 ;  /* 0x0000000105157824 */ /* 0x000fe200008e060d */
[----:B------:R-:W-:Y:S02]  /*1512d0*/  PRMT R15, R15, 0x5410, R17 ;  /* 0x000054100f0f7816 */ /* 0x000fe40000000011 */
[----:B------:R-:W-:-:S03]  /*1512e0*/  PRMT R4, R3, 0x3340, R4 ;  /* 0x0000334003047816 */ /* 0x000fc60000000004 */
[----:B------:R-:W-:Y:S04]  /*1512f0*/  STL [R1+0x1efc], R15 ;  /* 0x001efc0f01007387 */ /* 0x000fe80000100800 */
[----:B------:R-:W-:Y:S04]  /*151300*/  STL.64 [R1+0xaf0], R20 ;  /* 0x000af01401007387 */ /* 0x000fe80000100a00 */
[----:B------:R0:W-:Y:S01]  /*151310*/  STL [R1+0x18f8], R4 ;  /* 0x0018f80401007387 */ /* 0x0001e20000100800 */
[----:B------:R-:W-:-:S04]  /*151320*/  SHF.R.U32.HI R14, RZ, 0x8, R14 ;  /* 0x00000008ff0e7819 */ /* 0x000fc8000001160e */
[----:B------:R-:W-:-:S04]  /*151330*/  LOP3.LUT R14, R14, 0xffff, RZ, 0xc0, !PT ;  /* 0x0000ffff0e0e7812 */ /* 0x000fc800078ec0ff */
[--C-:B------:R-:W-:Y:S02]  /*151340*/  PRMT R14, R14, 0x3340, R0.reuse ;  /* 0x000033400e0e7816 */ /* 0x100fe40000000000 */
[----:B--2---:R-:W-:Y:S02]  /*151350*/  LOP3.LUT R3, R18, 0xffff, RZ, 0xc0, !PT ;  /* 0x0000ffff12037812 */ /* 0x004fe400078ec0ff */
[----:B------:R-:W-:Y:S02]  /*151360*/  LOP3.LUT R5, R16, 0xffff, RZ, 0xc0, !PT ;  /* 0x0000ffff10057812 */ /* 0x000fe400078ec0ff */
[----:B0-----:R-:W-:Y:S02]  /*151370*/  LOP3.LUT R4, R24, 0xffff, RZ, 0xc0, !PT ;  /* 0x0000ffff18047812 */ /* 0x001fe400078ec0ff */
[----:B------:R-:W-:Y:S02]  /*151380*/  PRMT R16, R5, 0x3340, R0 ;  /* 0x0000334005107816 */ /* 0x000fe40000000000 */
[----:B------:R-:W-:-:S02]  /*151390*/  PRMT R15, R3, 0x3340, R4 ;  /* 0x00003340030f7816 */ /* 0x000fc40000000004 */
[----:B------:R-:W-:Y:S02]  /*1513a0*/  SHF.R.U32.HI R3, RZ, 0x8, R3 ;  /* 0x00000008ff037819 */ /* 0x000fe40000011603 */
[----:B------:R-:W-:Y:S02]  /*1513b0*/  PRMT R15, R15, 0x5410, R16 ;  /* 0x000054100f0f7816 */ /* 0x000fe40000000010 */
[----:B------:R-:W-:Y:S02]  /*1513c0*/  SHF.R.U32.HI R4, RZ, 0x8, R4 ;  /* 0x00000008ff047819 */ /* 0x000fe40000011604 */
[----:B------:R-:W-:Y:S01]  /*1513d0*/  LOP3.LUT R3, R3, 0xffff, RZ, 0xc0, !PT ;  /* 0x0000ffff03037812 */ /* 0x000fe200078ec0ff */
[----:B------:R0:W-:Y:S01]  /*1513e0*/  STL [R1+0x1ee8], R15 ;  /* 0x001ee80f01007387 */ /* 0x0001e20000100800 */
[----:B------:R-:W-:-:S03]  /*1513f0*/  LOP3.LUT R4, R4, 0xffff, RZ, 0xc0, !PT ;  /* 0x0000ffff04047812 */ /* 0x000fc600078ec0ff */
[----:B------:R-:W2:Y:S01]  /*151400*/  LDL.LU R18, [R1+0x8a0] ;  /* 0x0008a00001127983 */ /* 0x000ea20000300800 */
[----:B------:R-:W-:-:S03]  /*151410*/  PRMT R4, R3, 0x3340, R4 ;  /* 0x0000334003047816 */ /* 0x000fc60000000004 */
[----:B------:R-:W2:Y:S04]  /*151420*/  LDL.LU R16, [R1+0x148] ;  /* 0x0001480001107983 */ /* 0x000ea80000300800 */
[----:B------:R-:W2:Y:S04]  /*151430*/  LDL.LU R24, [R1+0x3e0] ;  /* 0x0003e00001187983 */ /* 0x000ea80000300800 */
[----:B------:R-:W-:Y:S04]  /*151440*/  STL [R1+0x2b0], R14 ;  /* 0x0002b00e01007387 */ /* 0x000fe80000100800 */
[----:B------:R4:W-:Y:S01]  /*151450*/  STL [R1+0x18f0], R4 ;  /* 0x0018f00401007387 */ /* 0x0009e20000100800 */
[----:B0-----:R-:W-:-:S04]  /*151460*/  LOP3.LUT R15, R26, 0xffff, RZ, 0xc0, !PT ;  /* 0x0000ffff1a0f7812 */ /* 0x001fc800078ec0ff */
[----:B------:R-:W-:Y:S02]  /*151470*/  PRMT R17, R15, 0x3340, R0 ;  /* 0x000033400f117816 */ /* 0x000fe40000000000 */
[----:B---3--:R-:W-:Y:S02]  /*151480*/  LOP3.LUT R3, R25, 0xffff, RZ, 0xc0, !PT ;  /* 0x0000ffff19037812 */ /* 0x008fe400078ec0ff */
[----:B----4-:R-:W-:-:S04]  /*151490*/  LOP3.LUT R4, R23, 0xffff, RZ, 0xc0, !PT ;  /* 0x0000ffff17047812 */ /* 0x010fc800078ec0ff */
[----:B------:R-:W-:-:S04]  /*1514a0*/  PRMT R14, R3, 0x3340, R4 ;  /* 0x00003340030e7816 */ /* 0x000fc80000000004 */
[----:B------:R-:W-:-:S05]  /*1514b0*/  PRMT R14, R14, 0x5410, R17 ;  /* 0x000054100e0e7816 */ /* 0x000fca0000000011 */
[----:B------:R-:W-:Y:S04]  /*1514c0*/  STL [R1+0x1ecc], R14 ;  /* 0x001ecc0e01007387 */ /* 0x000fe80000100800 */
[----:B------:R-:W3:Y:S04]  /*1514d0*/  LDL.LU R26, [R1+0x8a4] ;  /* 0x0008a400011a7983 */ /* 0x000ee80000300800 */
[----:B------:R-:W4:Y:S04]  /*1514e0*/  LDL.LU R25, [R1+0x150] ;  /* 0x0001500001197983 */ /* 0x000f280000300800 */
[----:B------:R-:W4:Y:S01]  /*1514f0*/  LDL.LU R23, [R1+0x3e4] ;  /* 0x0003e40001177983 */ /* 0x000f220000300800 */
[----:B------:R-:W-:Y:S01]  /*151500*/  VIADD R27, R27, UR6 ;  /* 0x000000061b1b7c36 */ /* 0x000fe20008000000 */
[----:B------:R-:W-:Y:S01]  /*151510*/  SHF.R.U32.HI R3, RZ, 0x8, R3 ;  /* 0x00000008ff037819 */ /* 0x000fe20000011603 */
[----:B------:R-:W-:Y:S01]  /*151520*/  ULDC UR6, c[0x0][0x248] ;  /* 0x0000920000067ab9 */ /* 0x000fe20000000800 */
[----:B------:R-:W-:-:S02]  /*151530*/  SHF.R.U32.HI R4, RZ, 0x8, R4 ;  /* 0x00000008ff047819 */ /* 0x000fc40000011604 */
[----:B------:R-:W-:Y:S02]  /*151540*/  SHF.R.U32.HI R5, RZ, 0x8, R5 ;  /* 0x00000008ff057819 */ /* 0x000fe40000011605 */
[----:B------:R-:W-:Y:S02]  /*151550*/  SHF.R.S32.HI R17, RZ, 0x1f, R27 ;  /* 0x0000001fff117819 */ /* 0x000fe4000001141b */
        /* <DEDUP_REMOVED lines=12> */
[----:B--2---:R-:W-:Y:S02]  /*151620*/  LOP3.LUT R4, R18, 0xffff, RZ, 0xc0, !PT ;  /* 0x0000ffff12047812 */ /* 0x004fe400078ec0ff */
[----:B------:R-:W-:Y:S02]  /*151630*/  LOP3.LUT R3, R16, 0xffff, RZ, 0xc0, !PT ;  /* 0x0000ffff10037812 */ /* 0x000fe400078ec0ff */
[----:B------:R-:W-:Y:S02]  /*151640*/  LOP3.LUT R14, R24, 0xffff, RZ, 0xc0, !PT ;  /* 0x0000ffff180e7812 */ /* 0x000fe400078ec0ff */
[----:B------:R-:W-:Y:S02]  /*151650*/  PRMT R16, R3, 0x3340, R0 ;  /* 0x0000334003107816 */ /* 0x000fe40000000000 */
[----:B-1----:R-:W-:Y:S02]  /*151660*/  PRMT R5, R4, 0x3340, R14 ;  /* 0x0000334004057816 */ /* 0x002fe4000000000e */
[----:B------:R-:W-:-:S02]  /*151670*/  SHF.R.U32.HI R4, RZ, 0x8, R4 ;  /* 0x00000008ff047819 */ /* 0x000fc40000011604 */
[----:B------:R-:W-:Y:S02]  /*151680*/  SHF.R.U32.HI R14, RZ, 0x8, R14 ;  /* 0x00000008ff0e7819 */ /* 0x000fe4000001160e */
[----:B------:R-:W-:Y:S02]  /*151690*/  PRMT R16, R5, 0x5410, R16 ;  /* 0x0000541005107816 */ /* 0x000fe40000000010 */
[----:B------:R-:W-:Y:S01]  /*1516a0*/  SHF.R.U32.HI R3, RZ, 0x8, R3 ;  /* 0x00000008ff037819 */ /* 0x000fe20000011603 */
[----:B------:R-:W2:Y:S01]  /*1516b0*/  LDL.LU R5, [R1+0x6c0] ;  /* 0x0006c00001057983 */ /* 0x000ea20000300800 */
[----:B------:R-:W-:Y:S02]  /*1516c0*/  LOP3.LUT R4, R4, 0xffff, RZ, 0xc0, !PT ;  /* 0x0000ffff04047812 */ /* 0x000fe400078ec0ff */
[----:B------:R-:W-:Y:S01]  /*1516d0*/  LOP3.LUT R14, R14, 0xffff, RZ, 0xc0, !PT ;  /* 0x0000ffff0e0e7812 */ /* 0x000fe200078ec0ff */
[----:B------:R-:W2:Y:S01]  /*1516e0*/  LDL.LU R22, [R1+0xe0] ;  /* 0x0000e00001167983 */ /* 0x000ea20000300800 */
[----:B------:R-:W-:-:S03]  /*1516f0*/  LOP3.LUT R3, R3, 0xffff, RZ, 0xc0, !PT ;  /* 0x0000ffff03037812 */ /* 0x000fc600078ec0ff */
[----:B------:R0:W-:Y:S04]  /*151700*/  STL [R1+0x1e84], R16 ;  /* 0x001e841001007387 */ /* 0x0001e80000100800 */
[----:B------:R-:W2:Y:S01]  /*151710*/  LDL.LU R19, [R1+0x3b0] ;  /* 0x0003b00001137983 */ /* 0x000ea20000300800 */
[----:B0-----:R-:W-:Y:S02]  /*151720*/  PRMT R16, R4, 0x3340, R14 ;  /* 0x0000334004107816 */ /* 0x001fe4000000000e */
[----:B------:R-:W-:Y:S01]  /*151730*/  PRMT R14, R3, 0x3340, R0 ;  /* 0x00003340030e7816 */ /* 0x000fe20000000000 */
[----:B------:R-:W-:Y:S04]  /*151740*/  STL.64 [R1+0xae0], R20 ;  /* 0x000ae01401007387 */ /* 0x000fe80000100a00 */
[----:B------:R-:W-:Y:S04]  /*151750*/  STL [R1+0x4c0], R16 ;  /* 0x0004c01001007387 */ /* 0x000fe80000100800 */
[----:B------:R0:W-:Y:S01]  /*151760*/  STL [R1+0x2a8], R14 ;  /* 0x0002a80e01007387 */ /* 0x0001e20000100800 */
[----:B---3--:R-:W-:-:S02]  /*151770*/  LOP3.LUT R4, R26, 0xffff, RZ, 0xc0, !PT ;  /* 0x0000ffff1a047812 */ /* 0x008fc400078ec0ff */
[----:B----4-:R-:W-:Y:S02]  /*151780*/  LOP3.LUT R3, R25, 0xffff, RZ, 0xc0, !PT ;  /* 0x0000ffff19037812 */ /* 0x010fe400078ec0ff */
[----:B0-----:R-:W-:Y:S02]  /*151790*/  LOP3.LUT R14, R23, 0xffff, RZ, 0xc0, !PT ;  /* 0x0000ffff170e7812 */ /* 0x001fe400078ec0ff */
[----:B------:R-:W-:Y:S02]  /*1517a0*/  PRMT R18, R3, 0x3340, R0 ;  /* 0x0000334003127816 */ /* 0x000fe40000000000 */
[----:B------:R-:W-:-:S04]  /*1517b0*/  PRMT R16, R4, 0x3340, R14 ;  /* 0x0000334004107816 */ /* 0x000fc8000000000e */
[----:B------:R-:W-:Y:S02]  /*1517c0*/  PRMT R20, R16, 0x5410, R18 ;  /* 0x0000541010147816 */ /* 0x000fe40000000012 */
[----:B------:R-:W3:Y:S04]  /*1517d0*/  LDL.LU R18, [R1+0x5724] ;  /* 0x0057240001127983 */ /* 0x000ee80000300800 */
[----:B------:R-:W4:Y:S04]  /*1517e0*/  LDL.LU R16, [R1+0x284] ;  /* 0x0002840001107983 */ /* 0x000f280000300800 */
[----:B------:R0:W-:Y:S04]  /*1517f0*/  STL [R1+0x1e7c], R20 ;  /* 0x001e7c1401007387 */ /* 0x0001e80000100800 */
[----:B------:R-:W4:Y:S04]  /*151800*/  LDL.LU R24, [R1+0x4e0] ;  /* 0x0004e00001187983 */ /* 0x000f280000300800 */
[----:B------:R-:W4:Y:S01]  /*151810*/  LDL.LU R26, [R1+0x27c] ;  /* 0x00027c00011a7983 */ /* 0x000f220000300800 */
[----:B0-----:R-:W-:-:S05]  /*151820*/  IADD3 R20, P1, R27, R10, RZ ;  /* 0x0000000a1b147210 */ /* 0x001fca0007f3e0ff */
[----:B------:R-:W-:-:S05]  /*151830*/  IMAD.X R21, R17, 0x1, R11, P1 ;  /* 0x0000000111157824 */ /* 0x000fca00008e060b */
[----:B------:R0:W-:Y:S04]  /*151840*/  STL.64 [R1+0xad8], R20 ;  /* 0x000ad81401007387 */ /* 0x0001e80000100a00 */
[----:B------:R-:W4:Y:S04]  /*151850*/  LDL.LU R25, [R1+0x5728] ;  /* 0x0057280001197983 */ /* 0x000f280000300800 */
[----:B------:R-:W4:Y:S01]  /*151860*/  LDL.LU R23, [R1+0x4e4] ;  /* 0x0004e40001177983 */ /* 0x000f220000300800 */
[----:B------:R-:W-:Y:S02]  /*151870*/  SHF.R.U32.HI R4, RZ, 0x8, R4 ;  /* 0x00000008ff047819 */ /* 0x000fe40000011604 */
[----:B------:R-:W-:-:S02]  /*151880*/  SHF.R.U32.HI R14, RZ, 0x8, R14 ;  /* 0x00000008ff0e7819 */ /* 0x000fc4000001160e */
[----:B------:R-:W-:Y:S02]  /*151890*/  LOP3.LUT R4, R4, 0xffff, RZ, 0xc0, !PT ;  /* 0x0000ffff04047812 */ /* 0x000fe400078ec0ff */
[----:B------:R-:W-:-:S04]  /*1518a0*/  LOP3.LUT R14, R14, 0xffff, RZ, 0xc0, !PT ;  /* 0x0000ffff0e0e7812 */ /* 0x000fc800078ec0ff */
[----:B------:R-:W-:-:S05]  /*1518b0*/  PRMT R14, R4, 0x3340, R14 ;  /* 0x00003340040e7816 */ /* 0x000fca000000000e */
[----:B------:R1:W-:Y:S01]  /*1518c0*/  STL [R1+0x18e4], R14 ;  /* 0x0018e40e01007387 */ /* 0x0003e20000100800 */
[----:B------:R-:W-:-:S04]  /*1518d0*/  SHF.R.U32.HI R3, RZ, 0x8, R3 ;  /* 0x00000008ff037819 */ /* 0x000fc80000011603 */
[----:B------:R-:W-:Y:S02]  /*1518e0*/  LOP3.LUT R3, R3, 0xffff, RZ, 0xc0, !PT ;  /* 0x0000ffff03037812 */ /* 0x000fe400078ec0ff */
[----:B--2---:R-:W-:Y:S02]  /*1518f0*/  LOP3.LUT R5, R5, 0xffff, RZ, 0xc0, !PT ;  /* 0x0000ffff05057812 */ /* 0x004fe400078ec0ff */
[----:B------:R-:W-:-:S04]  /*151900*/  LOP3.LUT R4, R22, 0xffff, RZ, 0xc0, !PT ;  /* 0x0000ffff16047812 */ /* 0x000fc800078ec0ff */
[----:B0-----:R-:W-:Y:S02]  /*151910*/  PRMT R20, R4, 0x3340, R0 ;  /* 0x0000334004147816 */ /* 0x001fe40000000000 */
[----:B-1----:R-:W-:-:S04]  /*151920*/  LOP3.LUT R14, R19, 0xffff, RZ, 0xc0, !PT ;  /* 0x0000ffff130e7812 */ /* 0x002fc800078ec0ff */
[--C-:B------:R-:W-:Y:S02]  /*151930*/  PRMT R19, R5, 0x3340, R14.reuse ;  /* 0x0000334005137816 */ /* 0x100fe4000000000e */
[----:B------:R-:W-:Y:S02]  /*151940*/  SHF.R.U32.HI R5, RZ, 0x8, R5 ;  /* 0x00000008ff057819 */ /* 0x000fe40000011605 */
[----:B------:R-:W-:Y:S02]  /*151950*/  SHF.R.U32.HI R14, RZ, 0x8, R14 ;  /* 0x00000008ff0e7819 */ /* 0x000fe4000001160e */
[----:B------:R-:W-:Y:S02]  /*151960*/  PRMT R19, R19, 0x5410, R20 ;  /* 0x0000541013137816 */ /* 0x000fe40000000014 */
[----:B------:R-:W-:Y:S02]  /*151970*/  IADD3 R20, P1, R27, R12, RZ ;  /* 0x0000000c1b147210 */ /* 0x000fe40007f3e0ff */
[----:B------:R-:W-:-:S02]  /*151980*/  LOP3.LUT R5, R5, 0xffff, RZ, 0xc0, !PT ;  /* 0x0000ffff05057812 */ /* 0x000fc400078ec0ff */
[----:B------:R-:W-:Y:S02]  /*151990*/  LOP3.LUT R14, R14, 0xffff, RZ, 0xc0, !PT ;  /* 0x0000ffff0e0e7812 */ /* 0x000fe400078ec0ff */
[----:B------:R-:W-:Y:S01]  /*1519a0*/  SHF.R.U32.HI R4, RZ, 0x8, R4 ;  /* 0x00000008ff047819 */ /* 0x000fe20000011604 */
[----:B------:R-:W-:Y:S01]  /*1519b0*/  IMAD.X R21, R17, 0x1, R13, P1 ;  /* 0x0000000111157824 */ /* 0x000fe200008e060d */
[----:B------:R-:W-:Y:S02]  /*1519c0*/  PRMT R5, R5, 0x3340, R14 ;  /* 0x0000334005057816 */ /* 0x000fe4000000000e */
[----:B------:R-:W-:Y:S01]  /*1519d0*/  LOP3.LUT R4, R4, 0xffff, RZ, 0xc0, !PT ;  /* 0x0000ffff04047812 */ /* 0x000fe200078ec0ff */
[----:B------:R-:W-:Y:S03]  /*1519e0*/  STL [R1+0x1e68], R19 ;  /* 0x001e681301007387 */ /* 0x000fe60000100800 */
[--C-:B------:R-:W-:Y:S01]  /*1519f0*/  PRMT R14, R4, 0x3340, R0.reuse ;  /* 0x00003340040e7816 */ /* 0x100fe20000000000 */
[----:B------:R-:W-:Y:S01]  /*151a00*/  STL.64 [R1+0xad0], R20 ;  /* 0x000ad01401007387 */ /* 0x000fe20000100a00 */
[----:B------:R-:W-:-:S03]  /*151a10*/  PRMT R4, R3, 0x3340, R0 ;  /* 0x0000334003047816 */ /* 0x000fc60000000000 */
[----:B------:R3:W-:Y:S04]  /*151a20*/  STL [R1+0x4c4], R5 ;  /* 0x0004c40501007387 */ /* 0x0007e80000100800 */
[----:B------:R0:W-:Y:S04]  /*151a30*/  STL [R1+0x2a4], R14 ;  /* 0x0002a40e01007387 */ /* 0x0001e80000100800 */
[----:B------:R1:W-:Y:S01]  /*151a40*/  STL [R1+0x2a0], R4 ;  /* 0x0002a00401007387 */ /* 0x0003e20000100800 */
[----:B---3--:R-:W-:Y:S02]  /*151a50*/  LOP3.LUT R5, R18, 0xffff, RZ, 0xc0, !PT ;  /* 0x0000ffff12057812 */ /* 0x008fe400078ec0ff */
[----:B----4-:R-:W-:-:S04]  /*151a60*/  LOP3.LUT R3, R16, 0xffff, RZ, 0xc0, !PT ;  /* 0x0000ffff10037812 */ /* 0x010fc800078ec0ff */
[----:B0-----:R-:W-:Y:S02]  /*151a70*/  PRMT R14, R3, 0x3340, R0 ;  /* 0x00003340030e7816 */ /* 0x001fe40000000000 */
[----:B------:R-:W-:-:S04]  /*151a80*/  LOP3.LUT R18, R24, 0xffff, RZ, 0xc0, !PT ;  /* 0x0000ffff18127812 */ /* 0x000fc800078ec0ff */
[----:B-1----:R-:W-:-:S04]  /*151a90*/  PRMT R4, R5, 0x3340, R18 ;  /* 0x0000334005047816 */ /* 0x002fc80000000012 */
[----:B------:R-:W-:Y:S02]  /*151aa0*/  PRMT R16, R4, 0x5410, R14 ;  /* 0x0000541004107816 */ /* 0x000fe4000000000e */
[----:B------:R-:W-:-:S03]  /*151ab0*/  LOP3.LUT R4, R26, 0xffff, RZ, 0xc0, !PT ;  /* 0x0000ffff1a047812 */ /* 0x000fc600078ec0ff */
[----:B------:R0:W-:Y:S04]  /*151ac0*/  STL [R1+0x1e5c], R16 ;  /* 0x001e5c1001007387 */ /* 0x0001e80000100800 */
[----:B------:R-:W2:Y:S01]  /*151ad0*/  LDL.LU R26, [R1+0xa80] ;  /* 0x000a8000011a7983 */ /* 0x000ea20000300800 */
[----:B------:R-:W-:-:S03]  /*151ae0*/  LOP3.LUT R14, R25, 0xffff, RZ, 0xc0, !PT ;  /* 0x0000ffff190e7812 */ /* 0x000fc600078ec0ff */
[----:B------:R-:W3:Y:S01]  /*151af0*/  LDL.LU R25, [R1+0x1fc] ;  /* 0x0001fc0001197983 */ /* 0x000ee20000300800 */
[----:B0-----:R-:W-:-:S03]  /*151b00*/  LOP3.LUT R16, R23, 0xffff, RZ, 0xc0, !PT ;  /* 0x0000ffff17107812 */ /* 0x001fc600078ec0ff */
[----:B------:R-:W4:Y:S01]  /*151b10*/  LDL.LU R23, [R1+0x40c] ;  /* 0x00040c0001177983 */ /* 0x000f220000300800 */
[----:B------:R-:W-:Y:S01]  /*151b20*/  PRMT R19, R4, 0x3340, R0 ;  /* 0x0000334004137816 */ /* 0x000fe20000000000 */
[----:B------:R-:W-:Y:S01]  /*151b30*/  VIADD R27, R27, UR6 ;  /* 0x000000061b1b7c36 */ /* 0x000fe20008000000 */
[----:B------:R-:W-:Y:S01]  /*151b40*/  PRMT R17, R14, 0x3340, R16 ;  /* 0x000033400e117816 */ /* 0x000fe20000000010 */
[----:B------:R-:W-:Y:S01]  /*151b50*/  ULDC UR6, c[0x0][0x248] ;  /* 0x0000920000067ab9 */ /* 0x000fe20000000800 */
[----:B------:R-:W-:Y:S02]  /*151b60*/  SHF.R.U32.HI R5, RZ, 0x8, R5 ;  /* 0x00000008ff057819 */ /* 0x000fe40000011605 */
[----:B------:R-:W-:Y:S02]  /*151b70*/  PRMT R19, R17, 0x5410, R19 ;  /* 0x0000541011137816 */ /* 0x000fe40000000013 */
[----:B------:R-:W-:Y:S02]  /*151b80*/  SHF.R.S32.HI R17, RZ, 0x1f, R27 ;  /* 0x0000001fff117819 */ /* 0x000fe4000001141b */
[----:B------:R-:W-:-:S02]  /*151b90*/  IADD3 R20, P1, R27, R6, RZ ;  /* 0x000000061b147210 */ /* 0x000fc40007f3e0ff */
[----:B------:R-:W-:Y:S02]  /*151ba0*/  SHF.R.U32.HI R18, RZ, 0x8, R18 ;  /* 0x00000008ff127819 */ /* 0x000fe40000011612 */
[----:B------:R-:W-:Y:S01]  /*151bb0*/  SHF.R.U32.HI R14, RZ, 0x8, R14 ;  /* 0x00000008ff0e7819 */ /* 0x000fe2000001160e */
[----:B------:R-:W-:Y:S01]  /*151bc0*/  IMAD.X R21, R17, 0x1, R7, P1 ;  /* 0x0000000111157824 */ /* 0x000fe200008e0607 */
[----:B------:R-:W-:Y:S02]  /*151bd0*/  SHF.R.U32.HI R16, RZ, 0x8, R16 ;  /* 0x00000008ff107819 */ /* 0x000fe40000011610 */
[----:B------:R-:W-:Y:S02]  /*151be0*/  LOP3.LUT R5, R5, 0xffff, RZ, 0xc0, !PT ;  /* 0x0000ffff05057812 */ /* 0x000fe400078ec0ff */
[----:B------:R-:W-:Y:S01]  /*151bf0*/  LOP3.LUT R18, R18, 0xffff, RZ, 0xc0, !PT ;  /* 0x0000ffff12127812 */ /* 0x000fe200078ec0ff */
[----:B------:R-:W-:Y:S01]  /*151c00*/  STL [R1+0x1e48], R19 ;  /* 0x001e481301007387 */ /* 0x000fe20000100800 */
[----:B------:R-:W-:-:S02]  /*151c10*/  LOP3.LUT R14, R14, 0xffff, RZ, 0xc0, !PT ;  /* 0x0000ffff0e0e7812 */ /* 0x000fc400078ec0ff */
[----:B------:R-:W-:Y:S02]  /*151c20*/  LOP3.LUT R16, R16, 0xffff, RZ, 0xc0, !PT ;  /* 0x0000ffff10107812 */ /* 0x000fe400078ec0ff */
[----:B------:R-:W-:Y:S01]  /*151c30*/  PRMT R18, R5, 0x3340, R18 ;  /* 0x0000334005127816 */ /* 0x000fe20000000012 */
[----:B------:R0:W-:Y:S01]  /*151c40*/  STL.64 [R1+0xac0], R20 ;  /* 0x000ac01401007387 */ /* 0x0001e20000100a00 */
[----:B------:R-:W-:Y:S02]  /*151c50*/  SHF.R.U32.HI R4, RZ, 0x8, R4 ;  /* 0x00000008ff047819 */ /* 0x000fe40000011604 */
[----:B------:R-:W-:Y:S01]  /*151c60*/  SHF.R.U32.HI R3, RZ, 0x8, R3 ;  /* 0x00000008ff037819 */ /* 0x000fe20000011603 */
[----:B------:R-:W4:Y:S01]  /*151c70*/  LDL.LU R5, [R1+0xa84] ;  /* 0x000a840001057983 */ /* 0x000f220000300800 */
[----:B------:R-:W-:Y:S02]  /*151c80*/  PRMT R14, R14, 0x3340, R16 ;  /* 0x000033400e0e7816 */ /* 0x000fe40000000010 */
[----:B------:R-:W-:Y:S01]  /*151c90*/  LOP3.LUT R4, R4, 0xffff, RZ, 0xc0, !PT ;  /* 0x0000ffff04047812 */ /* 0x000fe200078ec0ff */
[----:B------:R-:W4:Y:S01]  /*151ca0*/  LDL.LU R22, [R1+0x200] ;  /* 0x0002000001167983 */ /* 0x000f220000300800 */
[----:B------:R-:W-:-:S02]  /*151cb0*/  LOP3.LUT R3, R3, 0xffff, RZ, 0xc0, !PT ;  /* 0x0000ffff03037812 */ /* 0x000fc400078ec0ff */
[----:B0-----:R-:W-:Y:S01]  /*151cc0*/  IADD3 R20, P1, R27, R8, RZ ;  /* 0x000000081b147210 */ /* 0x001fe20007f3e0ff */
[----:B------:R-:W-:Y:S01]  /*151cd0*/  STL [R1+0x18e0], R18 ;  /* 0x0018e01201007387 */ /* 0x000fe20000100800 */
[----:B------:R-:W-:-:S03]  /*151ce0*/  PRMT R16, R4, 0x3340, R0 ;  /* 0x0000334004107816 */ /* 0x000fc60000000000 */
[----:B------:R-:W4:Y:S01]  /*151cf0*/  LDL.LU R19, [R1+0x410] ;  /* 0x0004100001137983 */ /* 0x000f220000300800 */
[----:B------:R-:W-:-:S03]  /*151d00*/  IMAD.X R21, R17, 0x1, R9, P1 ;  /* 0x0000000111157824 */ /* 0x000fc600008e0609 */
[----:B------:R0:W-:Y:S04]  /*151d10*/  STL [R1+0x4d4], R14 ;  /* 0x0004d40e01007387 */ /* 0x0001e80000100800 */
[----:B------:R-:W-:Y:S01]  /*151d20*/  STL.64 [R1+0xac8], R20 ;  /* 0x000ac81401007387 */ /* 0x000fe20000100a00 */
[----:B0-----:R-:W-:-:S03]  /*151d30*/  PRMT R14, R3, 0x3340, R0 ;  /* 0x00003340030e7816 */ /* 0x001fc60000000000 */
[----:B------:R-:W-:Y:S04]  /*151d40*/  STL [R1+0x29c], R16 ;  /* 0x00029c1001007387 */ /* 0x000fe80000100800 */
[----:B------:R4:W-:Y:S01]  /*151d50*/  STL [R1+0x298], R14 ;  /* 0x0002980e01007387 */ /* 0x0009e20000100800 */
[----:B--2---:R-:W-:Y:S02]  /*151d60*/  LOP3.LUT R4, R26, 0xffff, RZ, 0xc0, !PT ;  /* 0x0000ffff1a047812 */ /* 0x004fe400078ec0ff */
[----:B---3--:R-:W-:Y:S02]  /*151d70*/  LOP3.LUT R3, R25, 0xffff, RZ, 0xc0, !PT ;  /* 0x0000ffff19037812 */ /* 0x008fe400078ec0ff */
[----:B----4-:R-:W-:Y:S02]  /*151d80*/  LOP3.LUT R14, R23, 0xffff, RZ, 0xc0, !PT ;  /* 0x0000ffff170e7812 */ /* 0x010fe400078ec0ff */
[----:B------:R-:W-:-:S02]  /*151d90*/  PRMT R18, R3, 0x3340, R0 ;  /* 0x0000334003127816 */ /* 0x000fc40000000000 */
[----:B------:R-:W-:-:S04]  /*151da0*/  PRMT R16, R4, 0x3340, R14 ;  /* 0x0000334004107816 */ /* 0x000fc8000000000e */
[----:B------:R-:W-:Y:S02]  /*151db0*/  PRMT R20, R16, 0x5410, R18 ;  /* 0x0000541010147816 */ /* 0x000fe40000000012 */
[----:B------:R-:W2:Y:S04]  /*151dc0*/  LDL.LU R16, [R1+0x8b0] ;  /* 0x0008b00001107983 */ /* 0x000ea80000300800 */
[----:B------:R-:W3:Y:S04]  /*151dd0*/  LDL.LU R18, [R1+0x170] ;  /* 0x0001700001127983 */ /* 0x000ee80000300800 */
        /* <DEDUP_REMOVED lines=12> */
[----:B------:R-:W-:Y:S02]  /*151ea0*/  PRMT R14, R4, 0x3340, R14 ;  /* 0x00003340040e7816 */ /* 0x000fe4000000000e */
[----:B------:R-:W-:Y:S02]  /*151eb0*/  LOP3.LUT R5, R5, 0xffff, RZ, 0xc0, !PT ;  /* 0x0000ffff05057812 */ /* 0x000fe400078ec0ff */
[----:B------:R-:W-:Y:S01]  /*151ec0*/  LOP3.LUT R4, R22, 0xffff, RZ, 0xc0, !PT ;  /* 0x0000ffff16047812 */ /* 0x000fe200078ec0ff */
[----:B------:R1:W-:Y:S03]  /*151ed0*/  STL [R1+0x4d0], R14 ;  /* 0x0004d00e01007387 */ /* 0x0003e60000100800 */
        /* <DEDUP_REMOVED lines=10> */
[----:B------:R-:W-:Y:S02]  /*151f80*/  SHF.R.U32.HI R4, RZ, 0x8, R4 ;  /* 0x00000008ff047819 */ /* 0x000fe40000011604 */
[----:B------:R-:W-:Y:S02]  /*151f90*/  SHF.R.U32.HI R3, RZ, 0x8, R3 ;  /* 0x00000008ff037819 */ /* 0x000fe40000011603 */
[----:B------:R-:W-:Y:S01]  /*151fa0*/  PRMT R5, R5, 0x3340, R14 ;  /* 0x0000334005057816 */ /* 0x000fe2000000000e */
[----:B------:R-:W-:Y:S01]  /*151fb0*/  STL [R1+0x1e28], R19 ;  /* 0x001e281301007387 */ /* 0x000fe20000100800 */
[----:B------:R-:W-:Y:S02]  /*151fc0*/  LOP3.LUT R4, R4, 0xffff, RZ, 0xc0, !PT ;  /* 0x0000ffff04047812 */ /* 0x000fe400078ec0ff */
[----:B------:R-:W-:Y:S01]  /*151fd0*/  LOP3.LUT R3, R3, 0xffff, RZ, 0xc0, !PT ;  /* 0x0000ffff03037812 */ /* 0x000fe200078ec0ff */
[----:B------:R-:W-:Y:S04]  /*151fe0*/  STL.64 [R1+0xab0], R20 ;  /* 0x000ab01401007387 */ /* 0x000fe80000100a00 */
[----:B------:R0:W-:Y:S02]  /*151ff0*/  STL [R1+0x484], R5 ;  /* 0x0004840501007387 */ /* 0x0001e40000100800 */
[----:B0-----:R-:W-:-:S02]  /*152000*/  PRMT R5, R4, 0x3340, R0 ;  /* 0x0000334004057816 */ /* 0x001fc40000000000 */
[----:B------:R-:W-:-:S03]  /*152010*/  PRMT R4, R3, 0x3340, R0 ;  /* 0x0000334003047816 */ /* 0x000fc60000000000 */
[----:B------:R0:W-:Y:S04]  /*152020*/  STL [R1+0x294], R5 ;  /* 0x0002940501007387 */ /* 0x0001e80000100800 */
[----:B------:R1:W-:Y:S01]  /*152030*/  STL [R1+0x290], R4 ;  /* 0x0002900401007387 */ /* 0x0003e20000100800 */
[----:B------:R-:W-:Y:S01]  /*152040*/  VIADD R27, R27, UR6 ;  /* 0x000000061b1b7c36 */ /* 0x000fe20008000000 */
[----:B------:R-:W-:Y:S01]  /*152050*/  ULDC UR6, c[0x0][0x248] ;  /* 0x0000920000067ab9 */ /* 0x000fe20000000800 */
[----:B--2---:R-:W-:Y:S02]  /*152060*/  LOP3.LUT R16, R16, 0xffff, RZ, 0xc0, !PT ;  /* 0x0000ffff10107812 */ /* 0x004fe400078ec0ff */
[----:B---3--:R-:W-:-:S04]  /*152070*/  LOP3.LUT R3, R18, 0xffff, RZ, 0xc0, !PT ;  /* 0x0000ffff12037812 */ /* 0x008fc800078ec0ff */
[----:B0-----:R-:W-:Y:S02]  /*152080*/  PRMT R5, R3, 0x3340, R0 ;  /* 0x0000334003057816 */ /* 0x001fe40000000000 */
[----:B----4-:R-:W-:-:S04]  /*152090*/  LOP3.LUT R17, R24, 0xffff, RZ, 0xc0, !PT ;  /* 0x0000ffff18117812 */ /* 0x010fc800078ec0ff */
[----:B-1----:R-:W-:-:S04]  /*1520a0*/  PRMT R4, R16, 0x3340, R17 ;  /* 0x0000334010047816 */ /* 0x002fc80000000011 */
[----:B------:R-:W-:-:S05]  /*1520b0*/  PRMT R14, R4, 0x5410, R5 ;  /* 0x00005410040e7816 */ /* 0x000fca0000000005 */
[----:B------:R0:W-:Y:S04]  /*1520c0*/  STL [R1+0x1dc8], R14 ;  /* 0x001dc80e01007387 */ /* 0x0001e80000100800 */
[----:B------:R-:W2:Y:S01]  /*1520d0*/  LDL.LU R18, [R1+0x6d0] ;  /* 0x0006d00001127983 */ /* 0x000ea20000300800 */
[----:B------:R-:W-:-:S03]  /*1520e0*/  LOP3.LUT R5, R25, 0xffff, RZ, 0xc0, !PT ;  /* 0x0000ffff19057812 */ /* 0x000fc600078ec0ff */
[----:B------:R-:W3:Y:S01]  /*1520f0*/  LDL.LU R25, [R1+0xf0] ;  /* 0x0000f00001197983 */ /* 0x000ee20000300800 */
[----:B0-----:R-:W-:-:S03]  /*152100*/  LOP3.LUT R14, R23, 0xffff, RZ, 0xc0, !PT ;  /* 0x0000ffff170e7812 */ /* 0x001fc600078ec0ff */
[----:B------:R-:W4:Y:S01]  /*152110*/  LDL.LU R23, [R1+0x3bc] ;  /* 0x0003bc0001177983 */ /* 0x000f220000300800 */
[----:B------:R-:W-:Y:S02]  /*152120*/  LOP3.LUT R4, R26, 0xffff, RZ, 0xc0, !PT ;  /* 0x0000ffff1a047812 */ /* 0x000fe400078ec0ff */
[----:B------:R-:W-:Y:S02]  /*152130*/  PRMT R19, R5, 0x3340, R14 ;  /* 0x0000334005137816 */ /* 0x000fe4000000000e */
[----:B------:R-:W-:-:S04]  /*152140*/  PRMT R20, R4, 0x3340, R0 ;  /* 0x0000334004147816 */ /* 0x000fc80000000000 */
[----:B------:R-:W-:Y:S02]  /*152150*/  PRMT R22, R19, 0x5410, R20 ;  /* 0x0000541013167816 */ /* 0x000fe40000000014 */
[----:B------:R-:W-:Y:S02]  /*152160*/  SHF.R.S32.HI R19, RZ, 0x1f, R27 ;  /* 0x0000001fff137819 */ /* 0x000fe4000001141b */
[----:B------:R-:W-:Y:S02]  /*152170*/  IADD3 R20, P1, R27, R6, RZ ;  /* 0x000000061b147210 */ /* 0x000fe40007f3e0ff */
[----:B------:R-:W-:-:S03]  /*152180*/  SHF.R.U32.HI R16, RZ, 0x8, R16 ;  /* 0x00000008ff107819 */ /* 0x000fc60000011610 */
[----:B------:R-:W-:Y:S01]  /*152190*/  IMAD.X R21, R19, 0x1, R7, P1 ;  /* 0x0000000113157824 */ /* 0x000fe200008e0607 */
[----:B------:R-:W-:Y:S04]  /*1521a0*/  STL [R1+0x1dbc], R22 ;  /* 0x001dbc1601007387 */ /* 0x000fe80000100800 */
[----:B------:R0:W-:Y:S02]  /*1521b0*/  STL.64 [R1+0xa90], R20 ;  /* 0x000a901401007387 */ /* 0x0001e40000100a00 */
[----:B0-----:R-:W-:Y:S02]  /*1521c0*/  SHF.R.U32.HI R20, RZ, 0x8, R17 ;  /* 0x00000008ff147819 */ /* 0x001fe40000011611 */
[----:B------:R-:W-:Y:S02]  /*1521d0*/  LOP3.LUT R17, R16, 0xffff, RZ, 0xc0, !PT ;  /* 0x0000ffff10117812 */ /* 0x000fe400078ec0ff */
[----:B------:R-:W4:Y:S04]  /*1521e0*/  LDL.LU R16, [R1+0x5734] ;  /* 0x0057340001107983 */ /* 0x000f280000300800 */
[----:B------:R-:W4:Y:S04]  /*1521f0*/  LDL.LU R24, [R1+0x38c] ;  /* 0x00038c0001187983 */ /* 0x000f280000300800 */
[----:B------:R-:W4:Y:S01]  /*152200*/  LDL.LU R26, [R1+0x4f0] ;  /* 0x0004f000011a7983 */ /* 0x000f220000300800 */
[----:B------:R-:W-:-:S02]  /*152210*/  SHF.R.U32.HI R5, RZ, 0x8, R5 ;  /* 0x00000008ff057819 */ /* 0x000fc40000011605 */
[----:B------:R-:W-:Y:S02]  /*152220*/  SHF.R.U32.HI R14, RZ, 0x8, R14 ;  /* 0x00000008ff0e7819 */ /* 0x000fe4000001160e */
[----:B------:R-:W-:Y:S02]  /*152230*/  LOP3.LUT R20, R20, 0xffff, RZ, 0xc0, !PT ;  /* 0x0000ffff14147812 */ /* 0x000fe400078ec0ff */
[----:B------:R-:W-:Y:S02]  /*152240*/  LOP3.LUT R5, R5, 0xffff, RZ, 0xc0, !PT ;  /* 0x0000ffff05057812 */ /* 0x000fe400078ec0ff */
[----:B------:R-:W-:Y:S02]  /*152250*/  LOP3.LUT R14, R14, 0xffff, RZ, 0xc0, !PT ;  /* 0x0000ffff0e0e7812 */ /* 0x000fe400078ec0ff */
[----:B------:R-:W-:Y:S02]  /*152260*/  SHF.R.U32.HI R4, RZ, 0x8, R4 ;  /* 0x00000008ff047819 */ /* 0x000fe40000011604 */
[----:B------:R-:W-:-:S02]  /*152270*/  PRMT R17, R17, 0x3340, R20 ;  /* 0x0000334011117816 */ /* 0x000fc40000000014 */
[----:B------:R-:W-:Y:S02]  /*152280*/  SHF.R.U32.HI R3, RZ, 0x8, R3 ;  /* 0x00000008ff037819 */ /* 0x000fe40000011603 */
[----:B------:R-:W-:Y:S02]  /*152290*/  PRMT R5, R5, 0x3340, R14 ;  /* 0x0000334005057816 */ /* 0x000fe4000000000e */
[----:B------:R-:W-:Y:S02]  /*1522a0*/  IADD3 R20, P1, R27, R8, RZ ;  /* 0x000000081b147210 */ /* 0x000fe40007f3e0ff */
[----:B------:R-:W-:Y:S01]  /*1522b0*/  LOP3.LUT R4, R4, 0xffff, RZ, 0xc0, !PT ;  /* 0x0000ffff04047812 */ /* 0x000fe200078ec0ff */
[----:B------:R-:W-:Y:S01]  /*1522c0*/  STL [R1+0x18c4], R17 ;  /* 0x0018c41101007387 */ /* 0x000fe20000100800 */
[----:B------:R-:W-:Y:S01]  /*1522d0*/  LOP3.LUT R3, R3, 0xffff, RZ, 0xc0, !PT ;  /* 0x0000ffff03037812 */ /* 0x000fe200078ec0ff */
[----:B------:R-:W-:Y:S02]  /*1522e0*/  IMAD.X R21, R19, 0x1, R9, P1 ;  /* 0x0000000113157824 */ /* 0x000fe400008e0609 */
[----:B------:R0:W-:Y:S04]  /*1522f0*/  STL [R1+0x480], R5 ;  /* 0x0004800501007387 */ /* 0x0001e80000100800 */
[----:B------:R1:W-:Y:S01]  /*152300*/  STL.64 [R1+0xa98], R20 ;  /* 0x000a981401007387 */ /* 0x0003e20000100a00 */
[----:B0-----:R-:W-:-:S02]  /*152310*/  PRMT R5, R4, 0x3340, R0 ;  /* 0x0000334004057816 */ /* 0x001fc40000000000 */
[----:B------:R-:W-:-:S03]  /*152320*/  PRMT R4, R3, 0x3340, R0 ;  /* 0x0000334003047816 */ /* 0x000fc60000000000 */
[----:B------:R-:W-:Y:S04]  /*152330*/  STL [R1+0x28c], R5 ;  /* 0x00028c0501007387 */ /* 0x000fe80000100800 */
[----:B------:R4:W-:Y:S01]  /*152340*/  STL [R1+0x288], R4 ;  /* 0x0002880401007387 */ /* 0x0009e20000100800 */
[----:B-1----:R-:W-:-:S05]  /*152350*/  IADD3 R20, P1, R27, R10, RZ ;  /* 0x0000000a1b147210 */ /* 0x002fca0007f3e0ff */
[----:B------:R-:W-:Y:S01]  /*152360*/  IMAD.X R21, R19, 0x1, R11, P1 ;  /* 0x0000000113157824 */ /* 0x000fe200008e060b */
[----:B--2---:R-:W-:Y:S02]  /*152370*/  LOP3.LUT R3, R18, 0xffff, RZ, 0xc0, !PT ;  /* 0x0000ffff12037812 */ /* 0x004fe400078ec0ff */
[----:B------:R-:W2:Y:S01]  /*152380*/  LDL.LU R18, [R1+0x6d4] ;  /* 0x0006d40001127983 */ /* 0x000ea20000300800 */
[----:B---3--:R-:W-:-:S03]  /*152390*/  LOP3.LUT R14, R25, 0xffff, RZ, 0xc0, !PT ;  /* 0x0000ffff190e7812 */ /* 0x008fc600078ec0ff */
[----:B------:R-:W3:Y:S01]  /*1523a0*/  LDL.LU R25, [R1+0xf8] ;  /* 0x0000f80001197983 */ /* 0x000ee20000300800 */
[----:B----4-:R-:W-:-:S03]  /*1523b0*/  LOP3.LUT R4, R23, 0xffff, RZ, 0xc0, !PT ;  /* 0x0000ffff17047812 */ /* 0x010fc600078ec0ff */
[----:B------:R-:W4:Y:S01]  /*1523c0*/  LDL.LU R23, [R1+0x3c0] ;  /* 0x0003c00001177983 */ /* 0x000f220000300800 */
[----:B------:R-:W-:Y:S02]  /*1523d0*/  PRMT R17, R14, 0x3340, R0 ;  /* 0x000033400e117816 */ /* 0x000fe40000000000 */
[--C-:B------:R-:W-:Y:S02]  /*1523e0*/  PRMT R5, R3, 0x3340, R4.reuse ;  /* 0x0000334003057816 */ /* 0x100fe40000000004 */
[----:B------:R-:W-:Y:S02]  /*1523f0*/  SHF.R.U32.HI R3, RZ, 0x8, R3 ;  /* 0x00000008ff037819 */ /* 0x000fe40000011603 */
[----:B------:R-:W-:Y:S02]  /*152400*/  SHF.R.U32.HI R4, RZ, 0x8, R4 ;  /* 0x00000008ff047819 */ /* 0x000fe40000011604 */
[----:B------:R-:W-:Y:S02]  /*152410*/  PRMT R5, R5, 0x5410, R17 ;  /* 0x0000541005057816 */ /* 0x000fe40000000011 */
[----:B------:R-:W-:-:S02]  /*152420*/  LOP3.LUT R3, R3, 0xffff, RZ, 0xc0, !PT ;  /* 0x0000ffff03037812 */ /* 0x000fc400078ec0ff */
[----:B------:R-:W-:Y:S01]  /*152430*/  LOP3.LUT R4, R4, 0xffff, RZ, 0xc0, !PT ;  /* 0x0000ffff04047812 */ /* 0x000fe200078ec0ff */
[----:B------:R0:W-:Y:S04]  /*152440*/  STL [R1+0x1ce4], R5 ;  /* 0x001ce40501007387 */ /* 0x0001e80000100800 */
[----:B------:R-:W-:Y:S01]  /*152450*/  STL.64 [R1+0xa80], R20 ;  /* 0x000a801401007387 */ /* 0x000fe20000100a00 */
[----:B0-----:R-:W-:-:S05]  /*152460*/  PRMT R5, R3, 0x3340, R4 ;  /* 0x0000334003057816 */ /* 0x001fca0000000004 */
[----:B------:R0:W-:Y:S01]  /*152470*/  STL [R1+0x488], R5 ;  /* 0x0004880501007387 */ /* 0x0001e20000100800 */
[----:B------:R-:W-:Y:S02]  /*152480*/  LOP3.LUT R4, R16, 0xffff, RZ, 0xc0, !PT ;  /* 0x0000ffff10047812 */ /* 0x000fe400078ec0ff */
[----:B------:R-:W-:Y:S02]  /*152490*/  LOP3.LUT R3, R24, 0xffff, RZ, 0xc0, !PT ;  /* 0x0000ffff18037812 */ /* 0x000fe400078ec0ff */
[----:B0-----:R-:W-:Y:S02]  /*1524a0*/  LOP3.LUT R5, R26, 0xffff, RZ, 0xc0, !PT ;  /* 0x0000ffff1a057812 */ /* 0x001fe400078ec0ff */
[----:B------:R-:W-:Y:S02]  /*1524b0*/  PRMT R17, R3, 0x3340, R0 ;  /* 0x0000334003117816 */ /* 0x000fe40000000000 */
[----:B------:R-:W-:-:S04]  /*1524c0*/  PRMT R16, R4, 0x3340, R5 ;  /* 0x0000334004107816 */ /* 0x000fc80000000005 */
[----:B------:R-:W-:Y:S02]  /*1524d0*/  PRMT R20, R16, 0x5410, R17 ;  /* 0x0000541010147816 */ /* 0x000fe40000000011 */
[----:B------:R-:W-:-:S05]  /*1524e0*/  IADD3 R16, P1, R27, R12, RZ ;  /* 0x0000000c1b107210 */ /* 0x000fca0007f3e0ff */
[----:B------:R-:W-:Y:S01]  /*1524f0*/  IMAD.X R17, R19, 0x1, R13, P1 ;  /* 0x0000000113117824 */ /* 0x000fe200008e060d */
[----:B------:R-:W-:Y:S04]  /*152500*/  STL [R1+0x1cdc], R20 ;  /* 0x001cdc1401007387 */ /* 0x000fe80000100800 */
[----:B------:R0:W-:Y:S04]  /*152510*/  STL.64 [R1+0xaa8], R16 ;  /* 0x000aa81001007387 */ /* 0x0001e80000100a00 */
[----:B0-----:R-:W4:Y:S04]  /*152520*/  LDL.LU R16, [R1+0x573c] ;  /* 0x00573c0001107983 */ /* 0x001f280000300800 */
[----:B------:R-:W4:Y:S01]  /*152530*/  LDL.LU R24, [R1+0x390] ;  /* 0x0003900001187983 */ /* 0x000f220000300800 */
[----:B------:R-:W-:-:S02]  /*152540*/  SHF.R.U32.HI R14, RZ, 0x8, R14 ;  /* 0x00000008ff0e7819 */ /* 0x000fc4000001160e */
[----:B------:R-:W-:Y:S01]  /*152550*/  SHF.R.U32.HI R4, RZ, 0x8, R4 ;  /* 0x00000008ff047819 */ /* 0x000fe20000011604 */
[----:B------:R-:W4:Y:S01]  /*152560*/  LDL.LU R26, [R1+0x4f4] ;  /* 0x0004f400011a7983 */ /* 0x000f220000300800 */
        /* <DEDUP_REMOVED lines=9> */
[----:B------:R-:W-:Y:S01]  /*152600*/  SHF.R.U32.HI R3, RZ, 0x8, R3 ;  /* 0x00000008ff037819 */ /* 0x000fe20000011603 */
[----:B------:R-:W-:-:S03]  /*152610*/  ULDC UR6, c[0x0][0x248] ;  /* 0x0000920000067ab9 */ /* 0x000fc60000000800 */
[----:B------:R-:W-:Y:S02]  /*152620*/  LOP3.LUT R3, R3, 0xffff, RZ, 0xc0, !PT ;  /* 0x0000ffff03037812 */ /* 0x000fe400078ec0ff */
[----:B--2---:R-:W-:Y:S02]  /*152630*/  LOP3.LUT R5, R18, 0xffff, RZ, 0xc0, !PT ;  /* 0x0000ffff12057812 */ /* 0x004fe400078ec0ff */
[----:B---3--:R-:W-:Y:S02]  /*152640*/  LOP3.LUT R4, R25, 0xffff, RZ, 0xc0, !PT ;  /* 0x0000ffff19047812 */ /* 0x008fe400078ec0ff */
[----:B----4-:R-:W-:Y:S02]  /*152650*/  LOP3.LUT R14, R23, 0xffff, RZ, 0xc0, !PT ;  /* 0x0000ffff170e7812 */ /* 0x010fe400078ec0ff */
[----:B------:R-:W-:Y:S02]  /*152660*/  PRMT R18, R4, 0x3340, R0 ;  /* 0x0000334004127816 */ /* 0x000fe40000000000 */
[----:B------:R-:W-:-:S04]  /*152670*/  PRMT R17, R5, 0x3340, R14 ;  /* 0x0000334005117816 */ /* 0x000fc8000000000e */
[----:B------:R-:W-:-:S05]  /*152680*/  PRMT R17, R17, 0x5410, R18 ;  /* 0x0000541011117816 */ /* 0x000fca0000000012 */
[----:B------:R0:W-:Y:S04]  /*152690*/  STL [R1+0x1cd4], R17 ;  /* 0x001cd41101007387 */ /* 0x0001e80000100800 */
[----:B------:R-:W2:Y:S01]  /*1526a0*/  LDL.LU R25, [R1+0x572c] ;  /* 0x00572c0001197983 */ /* 0x000ea20000300800 */
[----:B------:R-:W-:Y:S02]  /*1526b0*/  SHF.R.U32.HI R5, RZ, 0x8, R5 ;  /* 0x00000008ff057819 */ /* 0x000fe40000011605 */
[----:B------:R-:W-:Y:S02]  /*1526c0*/  SHF.R.U32.HI R14, RZ, 0x8, R14 ;  /* 0x00000008ff0e7819 */ /* 0x000fe4000001160e */
[----:B------:R-:W-:Y:S02]  /*1526d0*/  LOP3.LUT R5, R5, 0xffff, RZ, 0xc0, !PT ;  /* 0x0000ffff05057812 */ /* 0x000fe400078ec0ff */
[----:B------:R-:W-:-:S02]  /*1526e0*/  LOP3.LUT R14, R14, 0xffff, RZ, 0xc0, !PT ;  /* 0x0000ffff0e0e7812 */ /* 0x000fc400078ec0ff */
[----:B0-----:R-:W-:Y:S02]  /*1526f0*/  SHF.R.S32.HI R17, RZ, 0x1f, R27 ;  /* 0x0000001fff117819 */ /* 0x001fe4000001141b */
[----:B------:R-:W-:Y:S02]  /*152700*/  IADD3 R18, P1, R27, R6, RZ ;  /* 0x000000061b127210 */ /* 0x000fe40007f3e0ff */
[----:B------:R-:W-:-:S03]  /*152710*/  PRMT R5, R5, 0x3340, R14 ;  /* 0x0000334005057816 */ /* 0x000fc6000000000e */
[----:B------:R-:W-:Y:S02]  /*152720*/  IMAD.X R19, R17, 0x1, R7, P1 ;  /* 0x0000000111137824 */ /* 0x000fe400008e0607 */
[----:B------:R-:W-:Y:S04]  /*152730*/  STL [R1+0x18b4], R5 ;  /* 0x0018b40501007387 */ /* 0x000fe80000100800 */
[----:B------:R-:W3:Y:S04]  /*152740*/  LDL.LU R23, [R1+0x234] ;  /* 0x0002340001177983 */ /* 0x000ee80000300800 */
[----:B------:R0:W-:Y:S01]  /*152750*/  STL.64 [R1+0xaa0], R18 ;  /* 0x000aa01201007387 */ /* 0x0001e20000100a00 */
[----:B------:R-:W-:-:S03]  /*152760*/  SHF.R.U32.HI R4, RZ, 0x8, R4 ;  /* 0x00000008ff047819 */ /* 0x000fc60000011604 */
[----:B0-----:R-:W4:Y:S01]  /*152770*/  LDL.LU R18, [R1+0x468] ;  /* 0x0004680001127983 */ /* 0x001f220000300800 */
[----:B------:R-:W-:Y:S02]  /*152780*/  LOP3.LUT R4, R4, 0xffff, RZ, 0xc0, !PT ;  /* 0x0000ffff04047812 */ /* 0x000fe400078ec0ff */
[--C-:B------:R-:W-:Y:S02]  /*152790*/  PRMT R5, R3, 0x3340, R0.reuse ;  /* 0x0000334003057816 */ /* 0x100fe40000000000 */
[----:B------:R-:W-:-:S05]  /*1527a0*/  PRMT R14, R4, 0x3340, R0 ;  /* 0x00003340040e7816 */ /* 0x000fca0000000000 */
[----:B------:R-:W-:Y:S04]  /*1527b0*/  STL [R1+0x280], R14 ;  /* 0x0002800e01007387 */ /* 0x000fe80000100800 */
[----:B------:R0:W-:Y:S01]  /*1527c0*/  STL [R1+0x27c], R5 ;  /* 0x00027c0501007387 */ /* 0x0001e20000100800 */
[----:B------:R-:W-:-:S03]  /*1527d0*/  LOP3.LUT R4, R16, 0xffff, RZ, 0xc0, !PT ;  /* 0x0000ffff10047812 */ /* 0x000fc600078ec0ff */
[----:B------:R-:W4:Y:S01]  /*1527e0*/  LDL.LU R16, [R1+0x8c0] ;  /* 0x0008c00001107983 */ /* 0x000f220000300800 */
[----:B------:R-:W-:-:S03]  /*1527f0*/  LOP3.LUT R3, R24, 0xffff, RZ, 0xc0, !PT ;  /* 0x0000ffff18037812 */ /* 0x000fc600078ec0ff */
[----:B------:R-:W4:Y:S01]  /*152800*/  LDL.LU R24, [R1+0x19c] ;  /* 0x00019c0001187983 */ /* 0x000f220000300800 */
[----:B0-----:R-:W-:Y:S02]  /*152810*/  LOP3.LUT R5, R26, 0xffff, RZ, 0xc0, !PT ;  /* 0x0000ffff1a057812 */ /* 0x001fe400078ec0ff */
[----:B------:R-:W-:Y:S02]  /*152820*/  PRMT R19, R3, 0x3340, R0 ;  /* 0x0000334003137816 */ /* 0x000fe40000000000 */
[----:B------:R-:W-:-:S04]  /*152830*/  PRMT R14, R4, 0x3340, R5 ;  /* 0x00003340040e7816 */ /* 0x000fc80000000005 */
[----:B------:R-:W-:Y:S02]  /*152840*/  PRMT R14, R14, 0x5410, R19 ;  /* 0x000054100e0e7816 */ /* 0x000fe40000000013 */
[----:B------:R-:W4:Y:S01]  /*152850*/  LDL.LU R19, [R1+0x3fc] ;  /* 0x0003fc0001137983 */ /* 0x000f220000300800 */
[----:B------:R-:W-:Y:S02]  /*152860*/  SHF.R.U32.HI R4, RZ, 0x8, R4 ;  /* 0x00000008ff047819 */ /* 0x000fe40000011604 */
[----:B------:R-:W-:Y:S02]  /*152870*/  SHF.R.U32.HI R5, RZ, 0x8, R5 ;  /* 0x00000008ff057819 */ /* 0x000fe40000011605 */
[----:B------:R-:W-:Y:S02]  /*152880*/  IADD3 R20, P1, R27, R8, RZ ;  /* 0x000000081b147210 */ /* 0x000fe40007f3e0ff */
[----:B------:R-:W-:Y:S02]  /*152890*/  SHF.R.U32.HI R3, RZ, 0x8, R3 ;  /* 0x00000008ff037819 */ /* 0x000fe40000011603 */
[----:B------:R-:W-:-:S02]  /*1528a0*/  LOP3.LUT R4, R4, 0xffff, RZ, 0xc0, !PT ;  /* 0x0000ffff04047812 */ /* 0x000fc400078ec0ff */
[----:B------:R-:W-:Y:S01]  /*1528b0*/  LOP3.LUT R5, R5, 0xffff, RZ, 0xc0, !PT ;  /* 0x0000ffff05057812 */ /* 0x000fe200078ec0ff */
[----:B------:R0:W-:Y:S01]  /*1528c0*/  STL [R1+0x1ca4], R14 ;  /* 0x001ca40e01007387 */ /* 0x0001e20000100800 */
[----:B------:R-:W-:Y:S01]  /*1528d0*/  LOP3.LUT R3, R3, 0xffff, RZ, 0xc0, !PT ;  /* 0x0000ffff03037812 */ /* 0x000fe200078ec0ff */
[----:B------:R-:W-:Y:S01]  /*1528e0*/  IMAD.X R21, R17, 0x1, R9, P1 ;  /* 0x0000000111157824 */ /* 0x000fe200008e0609 */
[----:B0-----:R-:W-:Y:S02]  /*1528f0*/  PRMT R14, R4, 0x3340, R5 ;  /* 0x00003340040e7816 */ /* 0x001fe40000000005 */
[----:B------:R-:W-:Y:S02]  /*152900*/  PRMT R5, R3, 0x3340, R0 ;  /* 0x0000334003057816 */ /* 0x000fe40000000000 */
[----:B------:R0:W-:Y:S04]  /*152910*/  STL.64 [R1+0xa88], R20 ;  /* 0x000a881401007387 */ /* 0x0001e80000100a00 */
[----:B------:R-:W-:Y:S04]  /*152920*/  STL [R1+0x18ac], R14 ;  /* 0x0018ac0e01007387 */ /* 0x000fe80000100800 */
[----:B------:R-:W4:Y:S04]  /*152930*/  LDL.LU R3, [R1+0x8c4] ;  /* 0x0008c40001037983 */ /* 0x000f280000300800 */
[----:B------:R4:W-:Y:S04]  /*152940*/  STL [R1+0x278], R5 ;  /* 0x0002780501007387 */ /* 0x0009e80000100800 */
[----:B------:R-:W4:Y:S01]  /*152950*/  LDL.LU R26, [R1+0x198] ;  /* 0x00019800011a7983 */ /* 0x000f220000300800 */
[----:B0-----:R-:W-:-:S05]  /*152960*/  IADD3 R20, P1, R27, R10, RZ ;  /* 0x0000000a1b147210 */ /* 0x001fca0007f3e0ff */
[----:B------:R-:W-:Y:S01]  /*152970*/  IMAD.X R21, R17, 0x1, R11, P1 ;  /* 0x0000000111157824 */ /* 0x000fe200008e060b */
[----:B--2---:R-:W-:Y:S02]  /*152980*/  LOP3.LUT R4, R25, 0xffff, RZ, 0xc0, !PT ;  /* 0x0000ffff19047812 */ /* 0x004fe400078ec0ff */
[----:B------:R-:W2:Y:S01]  /*152990*/  LDL.LU R25, [R1+0x3f8] ;  /* 0x0003f80001197983 */ /* 0x000ea20000300800 */
[----:B---3--:R-:W-:Y:S02]  /*1529a0*/  LOP3.LUT R23, R23, 0xffff, RZ, 0xc0, !PT ;  /* 0x0000ffff17177812 */ /* 0x008fe400078ec0ff */
[----:B----4-:R-:W-:Y:S02]  /*1529b0*/  LOP3.LUT R5, R18, 0xffff, RZ, 0xc0, !PT ;  /* 0x0000ffff12057812 */ /* 0x010fe400078ec0ff */
[----:B------:R-:W-:Y:S02]  /*1529c0*/  PRMT R18, R23, 0x3340, R0 ;  /* 0x0000334017127816 */ /* 0x000fe40000000000 */
[----:B------:R-:W-:-:S02]  /*1529d0*/  PRMT R14, R4, 0x3340, R5 ;  /* 0x00003340040e7816 */ /* 0x000fc40000000005 */
[----:B------:R-:W-:Y:S02]  /*1529e0*/  SHF.R.U32.HI R4, RZ, 0x8, R4 ;  /* 0x00000008ff047819 */ /* 0x000fe40000011604 */
[----:B------:R-:W-:Y:S02]  /*1529f0*/  SHF.R.U32.HI R5, RZ, 0x8, R5 ;  /* 0x00000008ff057819 */ /* 0x000fe40000011605 */
[----:B------:R-:W-:Y:S02]  /*152a00*/  PRMT R14, R14, 0x5410, R18 ;  /* 0x000054100e0e7816 */ /* 0x000fe40000000012 */
[----:B------:R-:W-:Y:S02]  /*152a10*/  LOP3.LUT R4, R4, 0xffff, RZ, 0xc0, !PT ;  /* 0x0000ffff04047812 */ /* 0x000fe400078ec0ff */
[----:B------:R-:W-:Y:S01]  /*152a20*/  LOP3.LUT R5, R5, 0xffff, RZ, 0xc0, !PT ;  /* 0x0000ffff05057812 */ /* 0x000fe200078ec0ff */
[----:B------:R0:W-:Y:S04]  /*152a30*/  STL [R1+0x1ca0], R14 ;  /* 0x001ca00e01007387 */ /* 0x0001e80000100800 */
[----:B------:R-:W-:Y:S01]  /*152a40*/  STL.64 [R1+0xa78], R20 ;  /* 0x000a781401007387 */ /* 0x000fe20000100a00 */
[----:B0-----:R-:W-:-:S02]  /*152a50*/  PRMT R14, R4, 0x3340, R5 ;  /* 0x00003340040e7816 */ /* 0x001fc40000000005 */
[----:B------:R-:W-:-:S03]  /*152a60*/  LOP3.LUT R4, R16, 0xffff, RZ, 0xc0, !PT ;  /* 0x0000ffff10047812 */ /* 0x000fc600078ec0ff */
[----:B------:R0:W-:Y:S01]  /*152a70*/  STL [R1+0x18d8], R14 ;  /* 0x0018d80e01007387 */ /* 0x0001e20000100800 */
[----:B------:R-:W-:-:S03]  /*152a80*/  LOP3.LUT R5, R24, 0xffff, RZ, 0xc0, !PT ;  /* 0x0000ffff18057812 */ /* 0x000fc600078ec0ff */
[----:B------:R-:W3:Y:S04]  /*152a90*/  LDL.LU R16, [R1+0x114] ;  /* 0x0001140001107983 */ /* 0x000ee80000300800 */
[----:B------:R-:W4:Y:S04]  /*152aa0*/  LDL.LU R18, [R1+0x6e0] ;  /* 0x0006e00001127983 */ /* 0x000f280000300800 */
[----:B------:R-:W4:Y:S01]  /*152ab0*/  LDL.LU R24, [R1+0x3cc] ;  /* 0x0003cc0001187983 */ /* 0x000f220000300800 */
[----:B0-----:R-:W-:Y:S02]  /*152ac0*/  LOP3.LUT R14, R19, 0xffff, RZ, 0xc0, !PT ;  /* 0x0000ffff130e7812 */ /* 0x001fe400078ec0ff */
[----:B------:R-:W-:-:S02]  /*152ad0*/  PRMT R20, R5, 0x3340, R0 ;  /* 0x0000334005147816 */ /* 0x000fc40000000000 */
[----:B------:R-:W-:Y:S02]  /*152ae0*/  PRMT R19, R4, 0x3340, R14 ;  /* 0x0000334004137816 */ /* 0x000fe4000000000e */
        /* <DEDUP_REMOVED lines=8> */
[----:B------:R0:W-:Y:S04]  /*152b70*/  STL [R1+0x1c4c], R19 ;  /* 0x001c4c1301007387 */ /* 0x0001e80000100800 */
[----:B------:R-:W-:Y:S04]  /*152b80*/  STL.64 [R1+0xa70], R20 ;  /* 0x000a701401007387 */ /* 0x000fe80000100a00 */
[----:B------:R2:W-:Y:S01]  /*152b90*/  STL [R1+0x1834], R4 ;  /* 0x0018340401007387 */ /* 0x0005e20000100800 */
[----:B------:R-:W-:-:S02]  /*152ba0*/  LOP3.LUT R3, R3, 0xffff, RZ, 0xc0, !PT ;  /* 0x0000ffff03037812 */ /* 0x000fc400078ec0ff */
[----:B------:R-:W-:-:S04]  /*152bb0*/  LOP3.LUT R17, R26, 0xffff, RZ, 0xc0, !PT ;  /* 0x0000ffff1a117812 */ /* 0x000fc800078ec0ff */
[----:B0-----:R-:W-:Y:S02]  /*152bc0*/  PRMT R19, R17, 0x3340, R0 ;  /* 0x0000334011137816 */ /* 0x001fe40000000000 */
[----:B------:R-:W-:-:S04]  /*152bd0*/  SHF.R.U32.HI R5, RZ, 0x8, R5 ;  /* 0x00000008ff057819 */ /* 0x000fc80000011605 */
[----:B------:R-:W-:-:S04]  /*152be0*/  LOP3.LUT R5, R5, 0xffff, RZ, 0xc0, !PT ;  /* 0x0000ffff05057812 */ /* 0x000fc800078ec0ff */
[----:B------:R-:W-:Y:S02]  /*152bf0*/  PRMT R5, R5, 0x3340, R0 ;  /* 0x0000334005057816 */ /* 0x000fe40000000000 */
[----:B--2---:R-:W-:-:S04]  /*152c00*/  LOP3.LUT R4, R25, 0xffff, RZ, 0xc0, !PT ;  /* 0x0000ffff19047812 */ /* 0x004fc800078ec0ff */
        /* <DEDUP_REMOVED lines=8> */
[----:B------:R-:W-:Y:S02]  /*152c90*/  LOP3.LUT R3, R3, 0xffff, RZ, 0xc0, !PT ;  /* 0x0000ffff03037812 */ /* 0x000fe400078ec0ff */
[----:B------:R-:W-:-:S04]  /*152ca0*/  LOP3.LUT R4, R4, 0xffff, RZ, 0xc0, !PT ;  /* 0x0000ffff04047812 */ /* 0x000fc800078ec0ff */
[----:B------:R-:W-:Y:S01]  /*152cb0*/  PRMT R3, R3, 0x3340, R4 ;  /* 0x0000334003037816 */ /* 0x000fe20000000004 */
[----:B------:R1:W-:Y:S04]  /*152cc0*/  STL [R1+0x274], R5 ;  /* 0x0002740501007387 */ /* 0x0003e80000100800 */
[----:B------:R1:W-:Y:S01]  /*152cd0*/  STL [R1+0x1830], R3 ;  /* 0x0018300301007387 */ /* 0x0003e20000100800 */
[----:B---3--:R-:W-:Y:S02]  /*152ce0*/  LOP3.LUT R16, R16, 0xffff, RZ, 0xc0, !PT ;  /* 0x0000ffff10107812 */ /* 0x008fe400078ec0ff */
[----:B----4-:R-:W-:Y:S02]  /*152cf0*/  LOP3.LUT R4, R18, 0xffff, RZ, 0xc0, !PT ;  /* 0x0000ffff12047812 */ /* 0x010fe400078ec0ff */
[----:B0-----:R-:W-:-:S02]  /*152d00*/  LOP3.LUT R14, R24, 0xffff, RZ, 0xc0, !PT ;  /* 0x0000ffff180e7812 */ /* 0x001fc400078ec0ff */
[----:B-1----:R-:W-:Y:S02]  /*152d10*/  PRMT R5, R16, 0x3340, R0 ;  /* 0x0000334010057816 */ /* 0x002fe40000000000 */
[----:B------:R-:W-:-:S04]  /*152d20*/  PRMT R3, R4, 0x3340, R14 ;  /* 0x0000334004037816 */ /* 0x000fc8000000000e */
[----:B------:R-:W-:Y:S02]  /*152d30*/  PRMT R5, R3, 0x5410, R5 ;  /* 0x0000541003057816 */ /* 0x000fe40000000005 */
[----:B------:R-:W3:Y:S04]  /*152d40*/  LDL.LU R3, [R1+0x6e4] ;  /* 0x0006e40001037983 */ /* 0x000ee80000300800 */
[----:B------:R-:W4:Y:S04]  /*152d50*/  LDL.LU R18, [R1+0x118] ;  /* 0x0001180001127983 */ /* 0x000f280000300800 */
[----:B------:R0:W-:Y:S04]  /*152d60*/  STL [R1+0x1c30], R5 ;  /* 0x001c300501007387 */ /* 0x0001e80000100800 */
[----:B------:R-:W4:Y:S01]  /*152d70*/  LDL.LU R24, [R1+0x3d0] ;  /* 0x0003d00001187983 */ /* 0x000f220000300800 */
[----:B------:R-:W-:Y:S01]  /*152d80*/  VIADD R27, R27, UR6 ;  /* 0x000000061b1b7c36 */ /* 0x000fe20008000000 */
[----:B------:R-:W-:Y:S01]  /*152d90*/  SHF.R.U32.HI R17, RZ, 0x8, R17 ;  /* 0x00000008ff117819 */ /* 0x000fe20000011611 */
[----:B------:R-:W-:-:S03]  /*152da0*/  ULDC UR6, c[0x0][0x248] ;  /* 0x0000920000067ab9 */ /* 0x000fc60000000800 */
[----:B0-----:R-:W-:Y:S02]  /*152db0*/  SHF.R.S32.HI R5, RZ, 0x1f, R27 ;  /* 0x0000001fff057819 */ /* 0x001fe4000001141b */
[----:B------:R-:W-:Y:S02]  /*152dc0*/  IADD3 R20, P1, R27, R6, RZ ;  /* 0x000000061b147210 */ /* 0x000fe40007f3e0ff */
        /* <DEDUP_REMOVED lines=17> */
[----:B------:R-:W-:-:S03]  /*152ee0*/  IADD3 R20, P1, R27, R8, RZ ;  /* 0x000000081b147210 */ /* 0x000fc60007f3e0ff */
[----:B------:R0:W-:Y:S02]  /*152ef0*/  STL [R1+0x1c18], R19 ;  /* 0x001c181301007387 */ /* 0x0001e40000100800 */
[----:B------:R-:W-:Y:S01]  /*152f00*/  IMAD.X R21, R5, 0x1, R9, P1 ;  /* 0x0000000105157824 */ /* 0x000fe200008e0609 */
[----:B0-----:R-:W-:Y:S02]  /*152f10*/  SHF.R.U32.HI R19, RZ, 0x8, R16 ;  /* 0x00000008ff137819 */ /* 0x001fe40000011610 */
[----:B------:R-:W2:Y:S04]  /*152f20*/  LDL.LU R16, [R1+0x574c] ;  /* 0x00574c0001107983 */ /* 0x000ea80000300800 */
[----:B------:R-:W2:Y:S04]  /*152f30*/  LDL.LU R26, [R1+0x3a0] ;  /* 0x0003a000011a7983 */ /* 0x000ea80000300800 */
[----:B------:R0:W-:Y:S04]  /*152f40*/  STL.64 [R1+0xa60], R20 ;  /* 0x000a601401007387 */ /* 0x0001e80000100a00 */
[----:B------:R-:W2:Y:S01]  /*152f50*/  LDL.LU R25, [R1+0x538] ;  /* 0x0005380001197983 */ /* 0x000ea20000300800 */
[----:B------:R-:W-:-:S02]  /*152f60*/  SHF.R.U32.HI R4, RZ, 0x8, R4 ;  /* 0x00000008ff047819 */ /* 0x000fc40000011604 */
[----:B------:R-:W-:Y:S02]  /*152f70*/  SHF.R.U32.HI R17, RZ, 0x8, R17 ;  /* 0x00000008ff117819 */ /* 0x000fe40000011611 */
[----:B------:R-:W-:Y:S02]  /*152f80*/  LOP3.LUT R19, R19, 0xffff, RZ, 0xc0, !PT ;  /* 0x0000ffff13137812 */ /* 0x000fe400078ec0ff */
[----:B------:R-:W-:Y:S02]  /*152f90*/  LOP3.LUT R4, R4, 0xffff, RZ, 0xc0, !PT ;  /* 0x0000ffff04047812 */ /* 0x000fe400078ec0ff */
[----:B------:R-:W-:Y:S02]  /*152fa0*/  LOP3.LUT R17, R17, 0xffff, RZ, 0xc0, !PT ;  /* 0x0000ffff11117812 */ /* 0x000fe400078ec0ff */
[----:B0-----:R-:W-:Y:S02]  /*152fb0*/  PRMT R20, R19, 0x3340, R0 ;  /* 0x0000334013147816 */ /* 0x001fe40000000000 */
[----:B------:R-:W-:-:S03]  /*152fc0*/  PRMT R19, R4, 0x3340, R17 ;  /* 0x0000334004137816 */ /* 0x000fc60000000011 */
[----:B------:R-:W-:Y:S04]  /*152fd0*/  STL [R1+0x26c], R20 ;  /* 0x00026c1401007387 */ /* 0x000fe80000100800 */
[----:B------:R0:W-:Y:S01]  /*152fe0*/  STL [R1+0x1828], R19 ;  /* 0x0018281301007387 */ /* 0x0001e20000100800 */
[----:B---3--:R-:W-:Y:S02]  /*152ff0*/  LOP3.LUT R17, R3, 0xffff, RZ, 0xc0, !PT ;  /* 0x0000ffff03117812 */ /* 0x008fe400078ec0ff */
[----:B----4-:R-:W-:-:S04]  /*153000*/  LOP3.LUT R4, R18, 0xffff, RZ, 0xc0, !PT ;  /* 0x0000ffff12047812 */ /* 0x010fc800078ec0ff */
[----:B------:R-:W-:Y:S02]  /*153010*/  PRMT R18, R4, 0x3340, R0 ;  /* 0x0000334004127816 */ /* 0x000fe40000000000 */
[----:B0-----:R-:W-:-:S04]  /*153020*/  LOP3.LUT R19, R24, 0xffff, RZ, 0xc0, !PT ;  /* 0x0000ffff18137812 */ /* 0x001fc800078ec0ff */
[----:B------:R-:W-:-:S04]  /*153030*/  PRMT R3, R17, 0x3340, R19 ;  /* 0x0000334011037816 */ /* 0x000fc80000000013 */
[----:B------:R-:W-:Y:S02]  /*153040*/  PRMT R20, R3, 0x5410, R18 ;  /* 0x0000541003147816 */ /* 0x000fe40000000012 */
[----:B------:R-:W3:Y:S04]  /*153050*/  LDL.LU R3, [R1+0x24c] ;  /* 0x00024c0001037983 */ /* 0x000ee80000300800 */
[----:B------:R-:W4:Y:S04]  /*153060*/  LDL.LU R18, [R1+0x5730] ;  /* 0x0057300001127983 */ /* 0x000f280000300800 */
[----:B------:R0:W-:Y:S04]  /*153070*/  STL [R1+0x1bec], R20 ;  /* 0x001bec1401007387 */ /* 0x0001e80000100800 */
[----:B------:R-:W4:Y:S01]  /*153080*/  LDL.LU R24, [R1+0x4cc] ;  /* 0x0004cc0001187983 */ /* 0x000f220000300800 */
[----:B0-----:R-:W-:-:S02]  /*153090*/  IADD3 R20, P1, R27, R10, RZ ;  /* 0x0000000a1b147210 */ /* 0x001fc40007f3e0ff */
[----:B------:R-:W-:-:S03]  /*1530a0*/  SHF.R.U32.HI R17, RZ, 0x8, R17 ;  /* 0x00000008ff117819 */ /* 0x000fc60000011611 */
[----:B------:R-:W-:Y:S01]  /*1530b0*/  IMAD.X R21, R5, 0x1, R11, P1 ;  /* 0x0000000105157824 */ /* 0x000fe200008e060b */
[----:B------:R-:W-:Y:S02]  /*1530c0*/  SHF.R.U32.HI R19, RZ, 0x8, R19 ;  /* 0x00000008ff137819 */ /* 0x000fe40000011613 */
[----:B------:R-:W-:Y:S02]  /*1530d0*/  SHF.R.U32.HI R4, RZ, 0x8, R4 ;  /* 0x00000008ff047819 */ /* 0x000fe40000011604 */
[----:B------:R0:W-:Y:S01]  /*1530e0*/  STL.64 [R1+0xa50], R20 ;  /* 0x000a501401007387 */ /* 0x0001e20000100a00 */
[----:B------:R-:W-:Y:S02]  /*1530f0*/  LOP3.LUT R17, R17, 0xffff, RZ, 0xc0, !PT ;  /* 0x0000ffff11117812 */ /* 0x000fe400078ec0ff */
[----:B------:R-:W-:Y:S02]  /*153100*/  LOP3.LUT R19, R19, 0xffff, RZ, 0xc0, !PT ;  /* 0x0000ffff13137812 */ /* 0x000fe400078ec0ff */
[----:B------:R-:W-:-:S02]  /*153110*/  LOP3.LUT R4, R4, 0xffff, RZ, 0xc0, !PT ;  /* 0x0000ffff04047812 */ /* 0x000fc400078ec0ff */
[----:B------:R-:W-:Y:S02]  /*153120*/  PRMT R17, R17, 0x3340, R19 ;  /* 0x0000334011117816 */ /* 0x000fe40000000013 */
[----:B0-----:R-:W-:-:S03]  /*153130*/  IADD3 R20, P1, R27, R12, RZ ;  /* 0x0000000c1b147210 */ /* 0x001fc60007f3e0ff */
[----:B------:R0:W-:Y:S02]  /*153140*/  STL [R1+0x1824], R17 ;  /* 0x0018241101007387 */ /* 0x0001e40000100800 */
[----:B------:R-:W-:Y:S01]  /*153150*/  IMAD.X R21, R5, 0x1, R13, P1 ;  /* 0x0000000105157824 */ /* 0x000fe200008e060d */
[----:B------:R-:W-:-:S04]  /*153160*/  PRMT R5, R4, 0x3340, R0 ;  /* 0x0000334004057816 */ /* 0x000fc80000000000 */
[----:B------:R-:W-:Y:S04]  /*153170*/  STL.64 [R1+0xa58], R20 ;  /* 0x000a581401007387 */ /* 0x000fe80000100a00 */
[----:B------:R1:W-:Y:S01]  /*153180*/  STL [R1+0x268], R5 ;  /* 0x0002680501007387 */ /* 0x0003e20000100800 */
[----:B------:R-:W-:-:S04]  /*153190*/  SHF.R.U32.HI R14, RZ, 0x8, R14 ;  /* 0x00000008ff0e7819 */ /* 0x000fc8000001160e */
[----:B------:R-:W-:-:S04]  /*1531a0*/  LOP3.LUT R14, R14, 0xffff, RZ, 0xc0, !PT ;  /* 0x0000ffff0e0e7812 */ /* 0x000fc800078ec0ff */
[----:B------:R-:W-:Y:S02]  /*1531b0*/  PRMT R14, R14, 0x3340, R0 ;  /* 0x000033400e0e7816 */ /* 0x000fe40000000000 */
[----:B--2---:R-:W-:Y:S02]  /*1531c0*/  LOP3.LUT R4, R16, 0xffff, RZ, 0xc0, !PT ;  /* 0x0000ffff10047812 */ /* 0x004fe400078ec0ff */
[----:B0-----:R-:W-:-:S04]  /*1531d0*/  LOP3.LUT R17, R26, 0xffff, RZ, 0xc0, !PT ;  /* 0x0000ffff1a117812 */ /* 0x001fc800078ec0ff */
[----:B------:R-:W-:Y:S02]  /*1531e0*/  PRMT R19, R17, 0x3340, R0 ;  /* 0x0000334011137816 */ /* 0x000fe40000000000 */
[----:B-1----:R-:W-:-:S04]  /*1531f0*/  LOP3.LUT R5, R25, 0xffff, RZ, 0xc0, !PT ;  /* 0x0000ffff19057812 */ /* 0x002fc800078ec0ff */
[----:B------:R-:W-:-:S04]  /*153200*/  PRMT R16, R4, 0x3340, R5 ;  /* 0x0000334004107816 */ /* 0x000fc80000000005 */
[----:B------:R-:W-:-:S05]  /*153210*/  PRMT R16, R16, 0x5410, R19 ;  /* 0x0000541010107816 */ /* 0x000fca0000000013 */
[----:B------:R0:W-:Y:S04]  /*153220*/  STL [R1+0x1bcc], R16 ;  /* 0x001bcc1001007387 */ /* 0x0001e80000100800 */
[----:B0-----:R-:W2:Y:S04]  /*153230*/  LDL.LU R16, [R1+0x5738] ;  /* 0x0057380001107983 */ /* 0x001ea80000300800 */
[----:B------:R-:W2:Y:S04]  /*153240*/  LDL.LU R25, [R1+0x250] ;  /* 0x0002500001197983 */ /* 0x000ea80000300800 */
[----:B------:R-:W2:Y:S01]  /*153250*/  LDL.LU R26, [R1+0x4dc] ;  /* 0x0004dc00011a7983 */ /* 0x000ea20000300800 */
[----:B------:R-:W-:-:S02]  /*153260*/  SHF.R.U32.HI R4, RZ, 0x8, R4 ;  /* 0x00000008ff047819 */ /* 0x000fc40000011604 */
[----:B------:R-:W-:Y:S02]  /*153270*/  SHF.R.U32.HI R5, RZ, 0x8, R5 ;  /* 0x00000008ff057819 */ /* 0x000fe40000011605 */
[----:B------:R-:W-:Y:S02]  /*153280*/  LOP3.LUT R4, R4, 0xffff, RZ, 0xc0, !PT ;  /* 0x0000ffff04047812 */ /* 0x000fe400078ec0ff */
[----:B------:R-:W-:Y:S01]  /*153290*/  LOP3.LUT R5, R5, 0xffff, RZ, 0xc0, !PT ;  /* 0x0000ffff05057812 */ /* 0x000fe200078ec0ff */
[----:B------:R0:W-:Y:S03]  /*1532a0*/  STL [R1+0x264], R14 ;  /* 0x0002640e01007387 */ /* 0x0001e60000100800 */
[----:B------:R-:W-:Y:S02]  /*1532b0*/  PRMT R5, R4, 0x3340, R5 ;  /* 0x0000334004057816 */ /* 0x000fe40000000005 */
[----:B---3--:R-:W-:-:S03]  /*1532c0*/  LOP3.LUT R3, R3, 0xffff, RZ, 0xc0, !PT ;  /* 0x0000ffff03037812 */ /* 0x008fc600078ec0ff */
[----:B------:R1:W-:Y:S01]  /*1532d0*/  STL [R1+0x1820], R5 ;  /* 0x0018200501007387 */ /* 0x0003e20000100800 */
[----:B----4-:R-:W-:-:S03]  /*1532e0*/  LOP3.LUT R4, R18, 0xffff, RZ, 0xc0, !PT ;  /* 0x0000ffff12047812 */ /* 0x010fc600078ec0ff */
[----:B------:R-:W3:Y:S01]  /*1532f0*/  LDL.LU R19, [R1+0x8d0] ;  /* 0x0008d00001137983 */ /* 0x000ee20000300800 */
[----:B------:R-:W-:Y:S02]  /*153300*/  PRMT R18, R3, 0x3340, R0 ;  /* 0x0000334003127816 */ /* 0x000fe40000000000 */
[----:B0-----:R-:W-:-:S04]  /*153310*/  LOP3.LUT R14, R24, 0xffff, RZ, 0xc0, !PT ;  /* 0x0000ffff180e7812 */ /* 0x001fc800078ec0ff */
[----:B-1----:R-:W-:-:S04]  /*153320*/  PRMT R5, R4, 0x3340, R14 ;  /* 0x0000334004057816 */ /* 0x002fc8000000000e */
[----:B------:R-:W-:Y:S02]  /*153330*/  PRMT R18, R5, 0x5410, R18 ;  /* 0x0000541005127816 */ /* 0x000fe40000000012 */
[----:B------:R-:W4:Y:S04]  /*153340*/  LDL.LU R5, [R1+0x1b8] ;  /* 0x0001b80001057983 */ /* 0x000f280000300800 */
[----:B------:R0:W-:Y:S04]  /*153350*/  STL [R1+0x1bc0], R18 ;  /* 0x001bc01201007387 */ /* 0x0001e80000100800 */
[----:B------:R-:W3:Y:S01]  /*153360*/  LDL.LU R24, [R1+0x43c] ;  /* 0x00043c0001187983 */ /* 0x000ee20000300800 */
[----:B------:R-:W-:Y:S01]  /*153370*/  VIADD R27, R27, UR6 ;  /* 0x000000061b1b7c36 */ /* 0x000fe20008000000 */
[----:B------:R-:W-:Y:S01]  /*153380*/  SHF.R.U32.HI R4, RZ, 0x8, R4 ;  /* 0x00000008ff047819 */ /* 0x000fe20000011604 */
[----:B------:R-:W-:Y:S01]  /*153390*/  ULDC UR6, c[0x0][0x248] ;  /* 0x0000920000067ab9 */ /* 0x000fe20000000800 */
[----:B------:R-:W-:-:S02]  /*1533a0*/  SHF.R.U32.HI R14, RZ, 0x8, R14 ;  /* 0x00000008ff0e7819 */ /* 0x000fc4000001160e */
[----:B------:R-:W-:Y:S02]  /*1533b0*/  SHF.R.U32.HI R3, RZ, 0x8, R3 ;  /* 0x00000008ff037819 */ /* 0x000fe40000011603 */
        /* <DEDUP_REMOVED lines=8> */
[----:B------:R-:W-:Y:S04]  /*153440*/  STL.64 [R1+0xa48], R20 ;  /* 0x000a481401007387 */ /* 0x000fe80000100a00 */
[----:B------:R-:W-:Y:S04]  /*153450*/  STL [R1+0x181c], R14 ;  /* 0x00181c0e01007387 */ /* 0x000fe80000100800 */
[----:B------:R0:W-:Y:S04]  /*153460*/  STL [R1+0x260], R3 ;  /* 0x0002600301007387 */ /* 0x0001e80000100800 */
[----:B0-----:R-:W4:Y:S01]  /*153470*/  LDL.LU R3, [R1+0x6f0] ;  /* 0x0006f00001037983 */ /* 0x001f220000300800 */
[----:B------:R-:W-:-:S04]  /*153480*/  SHF.R.U32.HI R17, RZ, 0x8, R17 ;  /* 0x00000008ff117819 */ /* 0x000fc80000011611 */
[----:B------:R-:W-:-:S04]  /*153490*/  LOP3.LUT R17, R17, 0xffff, RZ, 0xc0, !PT ;  /* 0x0000ffff11117812 */ /* 0x000fc800078ec0ff */
[----:B------:R-:W-:Y:S02]  /*1534a0*/  PRMT R17, R17, 0x3340, R0 ;  /* 0x0000334011117816 */ /* 0x000fe40000000000 */
[----:B--2---:R-:W-:Y:S02]  /*1534b0*/  LOP3.LUT R4, R16, 0xffff, RZ, 0xc0, !PT ;  /* 0x0000ffff10047812 */ /* 0x004fe400078ec0ff */
[----:B------:R-:W2:Y:S01]  /*1534c0*/  LDL.LU R16, [R1+0x134] ;  /* 0x0001340001107983 */ /* 0x000ea20000300800 */
[----:B------:R-:W-:-:S03]  /*1534d0*/  LOP3.LUT R14, R26, 0xffff, RZ, 0xc0, !PT ;  /* 0x0000ffff1a0e7812 */ /* 0x000fc600078ec0ff */
[----:B------:R-:W2:Y:S01]  /*1534e0*/  LDL.LU R26, [R1+0x3dc] ;  /* 0x0003dc00011a7983 */ /* 0x000ea20000300800 */
[----:B------:R-:W-:Y:S02]  /*1534f0*/  LOP3.LUT R25, R25, 0xffff, RZ, 0xc0, !PT ;  /* 0x0000ffff19197812 */ /* 0x000fe400078ec0ff */
[----:B------:R-:W-:Y:S02]  /*153500*/  PRMT R20, R4, 0x3340, R14 ;  /* 0x0000334004147816 */ /* 0x000fe4000000000e */
[----:B------:R-:W-:Y:S02]  /*153510*/  PRMT R21, R25, 0x3340, R0 ;  /* 0x0000334019157816 */ /* 0x000fe40000000000 */
[----:B------:R-:W-:Y:S02]  /*153520*/  SHF.R.U32.HI R4, RZ, 0x8, R4 ;  /* 0x00000008ff047819 */ /* 0x000fe40000011604 */
[----:B------:R-:W-:Y:S02]  /*153530*/  PRMT R22, R20, 0x5410, R21 ;  /* 0x0000541014167816 */ /* 0x000fe40000000015 */
[----:B------:R-:W-:-:S02]  /*153540*/  SHF.R.U32.HI R14, RZ, 0x8, R14 ;  /* 0x00000008ff0e7819 */ /* 0x000fc4000001160e */
[----:B------:R-:W-:Y:S02]  /*153550*/  IADD3 R20, P1, R27, R8, RZ ;  /* 0x000000081b147210 */ /* 0x000fe40007f3e0ff */
[----:B------:R-:W-:Y:S02]  /*153560*/  LOP3.LUT R4, R4, 0xffff, RZ, 0xc0, !PT ;  /* 0x0000ffff04047812 */ /* 0x000fe400078ec0ff */
[----:B------:R-:W-:Y:S01]  /*153570*/  LOP3.LUT R14, R14, 0xffff, RZ, 0xc0, !PT ;  /* 0x0000ffff0e0e7812 */ /* 0x000fe200078ec0ff */
[----:B------:R-:W-:Y:S01]  /*153580*/  IMAD.X R21, R18, 0x1, R9, P1 ;  /* 0x0000000112157824 */ /* 0x000fe200008e0609 */
[----:B------:R0:W-:Y:S02]  /*153590*/  STL [R1+0x1b78], R22 ;  /* 0x001b781601007387 */ /* 0x0001e40000100800 */
[----:B------:R-:W-:Y:S02]  /*1535a0*/  PRMT R14, R4, 0x3340, R14 ;  /* 0x00003340040e7816 */ /* 0x000fe4000000000e */
[----:B------:R-:W-:Y:S04]  /*1535b0*/  STL.64 [R1+0xa40], R20 ;  /* 0x000a401401007387 */ /* 0x000fe80000100a00 */
[----:B------:R-:W-:Y:S04]  /*1535c0*/  STL [R1+0x25c], R17 ;  /* 0x00025c1101007387 */ /* 0x000fe80000100800 */
[----:B------:R3:W-:Y:S04]  /*1535d0*/  STL [R1+0x1838], R14 ;  /* 0x0018380e01007387 */ /* 0x0007e80000100800 */
[----:B0-----:R-:W2:Y:S01]  /*1535e0*/  LDL.LU R22, [R1+0x8d4] ;  /* 0x0008d40001167983 */ /* 0x001ea20000300800 */
[----:B---3--:R-:W-:-:S03]  /*1535f0*/  LOP3.LUT R14, R24, 0xffff, RZ, 0xc0, !PT ;  /* 0x0000ffff180e7812 */ /* 0x008fc600078ec0ff */
[----:B------:R-:W3:Y:S01]  /*153600*/  LDL.LU R24, [R1+0x1c0] ;  /* 0x0001c00001187983 */ /* 0x000ee20000300800 */
[----:B------:R-:W-:Y:S02]  /*153610*/  LOP3.LUT R4, R19, 0xffff, RZ, 0xc0, !PT ;  /* 0x0000ffff13047812 */ /* 0x000fe400078ec0ff */
[----:B----4-:R-:W-:Y:S02]  /*153620*/  LOP3.LUT R5, R5, 0xffff, RZ, 0xc0, !PT ;  /* 0x0000ffff05057812 */ /* 0x010fe400078ec0ff */
[----:B------:R-:W-:Y:S02]  /*153630*/  PRMT R17, R4, 0x3340, R14 ;  /* 0x0000334004117816 */ /* 0x000fe4000000000e */
[----:B------:R-:W-:Y:S02]  /*153640*/  PRMT R19, R5, 0x3340, R0 ;  /* 0x0000334005137816 */ /* 0x000fe40000000000 */
[----:B------:R-:W-:Y:S02]  /*153650*/  SHF.R.U32.HI R4, RZ, 0x8, R4 ;  /* 0x00000008ff047819 */ /* 0x000fe40000011604 */
[----:B------:R-:W-:-:S02]  /*153660*/  PRMT R17, R17, 0x5410, R19 ;  /* 0x0000541011117816 */ /* 0x000fc40000000013 */
[----:B------:R-:W-:Y:S02]  /*153670*/  SHF.R.U32.HI R14, RZ, 0x8, R14 ;  /* 0x00000008ff0e7819 */ /* 0x000fe4000001160e */
[----:B------:R-:W-:Y:S01]  /*153680*/  IADD3 R20, P1, R27, R10, RZ ;  /* 0x0000000a1b147210 */ /* 0x000fe20007f3e0ff */
[----:B------:R0:W-:Y:S01]  /*153690*/  STL [R1+0x1b20], R17 ;  /* 0x001b201101007387 */ /* 0x0001e20000100800 */
[----:B------:R-:W-:Y:S02]  /*1536a0*/  LOP3.LUT R4, R4, 0xffff, RZ, 0xc0, !PT ;  /* 0x0000ffff04047812 */ /* 0x000fe400078ec0ff */
[----:B------:R-:W-:Y:S01]  /*1536b0*/  LOP3.LUT R14, R14, 0xffff, RZ, 0xc0, !PT ;  /* 0x0000ffff0e0e7812 */ /* 0x000fe200078ec0ff */
[----:B------:R-:W4:Y:S01]  /*1536c0*/  LDL.LU R19, [R1+0x46c] ;  /* 0x00046c0001137983 */ /* 0x000f220000300800 */
[----:B------:R-:W-:Y:S02]  /*1536d0*/  IMAD.X R21, R18, 0x1, R11, P1 ;  /* 0x0000000112157824 */ /* 0x000fe400008e060b */
[----:B------:R-:W-:-:S03]  /*1536e0*/  PRMT R14, R4, 0x3340, R14 ;  /* 0x00003340040e7816 */ /* 0x000fc6000000000e */
[----:B------:R-:W-:Y:S04]  /*1536f0*/  STL.64 [R1+0xa38], R20 ;  /* 0x000a381401007387 */ /* 0x000fe80000100a00 */
[----:B------:R1:W-:Y:S01]  /*153700*/  STL [R1+0x1818], R14 ;  /* 0x0018180e01007387 */ /* 0x0003e20000100800 */
[----:B------:R-:W-:Y:S02]  /*153710*/  LOP3.LUT R3, R3, 0xffff, RZ, 0xc0, !PT ;  /* 0x0000ffff03037812 */ /* 0x000fe400078ec0ff */
[----:B------:R-:W-:Y:S02]  /*153720*/  SHF.R.U32.HI R5, RZ, 0x8, R5 ;  /* 0x00000008ff057819 */ /* 0x000fe40000011605 */
[----:B--2---:R-:W-:-:S04]  /*153730*/  LOP3.LUT R4, R16, 0xffff, RZ, 0xc0, !PT ;  /* 0x0000ffff10047812 */ /* 0x004fc800078ec0ff */
[----:B0-----:R-:W-:Y:S02]  /*153740*/  PRMT R17, R4, 0x3340, R0 ;  /* 0x0000334004117816 */ /* 0x001fe40000000000 */
[----:B-1----:R-:W-:-:S04]  /*153750*/  LOP3.LUT R14, R26, 0xffff, RZ, 0xc0, !PT ;  /* 0x0000ffff1a0e7812 */ /* 0x002fc800078ec0ff */
[----:B------:R-:W-:-:S04]  /*153760*/  PRMT R16, R3, 0x3340, R14 ;  /* 0x0000334003107816 */ /* 0x000fc8000000000e */
[----:B------:R-:W-:Y:S02]  /*153770*/  PRMT R20, R16, 0x5410, R17 ;  /* 0x0000541010147816 */ /* 0x000fe40000000011 */
[----:B------:R-:W-:Y:S02]  /*153780*/  IADD3 R16, P1, R27, R12, RZ ;  /* 0x0000000c1b107210 */ /* 0x000fe40007f3e0ff */
[----:B------:R-:W-:-:S03]  /*153790*/  SHF.R.U32.HI R3, RZ, 0x8, R3 ;  /* 0x00000008ff037819 */ /* 0x000fc60000011603 */
[----:B------:R-:W-:Y:S01]  /*1537a0*/  IMAD.X R17, R18, 0x1, R13, P1 ;  /* 0x0000000112117824 */ /* 0x000fe200008e060d */
[----:B------:R-:W-:Y:S04]  /*1537b0*/  STL [R1+0x1b18], R20 ;  /* 0x001b181401007387 */ /* 0x000fe80000100800 */
[----:B------:R0:W-:Y:S02]  /*1537c0*/  STL.64 [R1+0xa30], R16 ;  /* 0x000a301001007387 */ /* 0x0001e40000100a00 */
[----:B0-----:R-:W-:Y:S02]  /*1537d0*/  SHF.R.U32.HI R16, RZ, 0x8, R14 ;  /* 0x00000008ff107819 */ /* 0x001fe4000001160e */
[----:B------:R-:W-:Y:S02]  /*1537e0*/  LOP3.LUT R17, R5, 0xffff, RZ, 0xc0, !PT ;  /* 0x0000ffff05117812 */ /* 0x000fe400078ec0ff */
[----:B------:R-:W-:Y:S01]  /*1537f0*/  LOP3.LUT R14, R3, 0xffff, RZ, 0xc0, !PT ;  /* 0x0000ffff030e7812 */ /* 0x000fe200078ec0ff */
[----:B------:R-:W2:Y:S04]  /*153800*/  LDL.LU R5, [R1+0x5750] ;  /* 0x0057500001057983 */ /* 0x000ea80000300800 */
[----:B------:R-:W2:Y:S04]  /*153810*/  LDL.LU R3, [R1+0x3ac] ;  /* 0x0003ac0001037983 */ /* 0x000ea80000300800 */
[----:B------:R-:W2:Y:S01]  /*153820*/  LDL.LU R18, [R1+0x560] ;  /* 0x0005600001127983 */ /* 0x000ea20000300800 */
[----:B------:R-:W-:-:S03]  /*153830*/  LOP3.LUT R16, R16, 0xffff, RZ, 0xc0, !PT ;  /* 0x0000ffff10107812 */ /* 0x000fc600078ec0ff */
[----:B------:R-:W2:Y:S01]  /*153840*/  LDL.LU R26, [R1+0x5754] ;  /* 0x00575400011a7983 */ /* 0x000ea20000300800 */
[----:B------:R-:W-:Y:S02]  /*153850*/  PRMT R17, R17, 0x3340, R0 ;  /* 0x0000334011117816 */ /* 0x000fe40000000000 */
[----:B------:R-:W-:Y:S02]  /*153860*/  PRMT R14, R14, 0x3340, R16 ;  /* 0x000033400e0e7816 */ /* 0x000fe40000000010 */
[----:B------:R-:W2:Y:S04]  /*153870*/  LDL.LU R16, [R1+0x3a8] ;  /* 0x0003a80001107983 */ /* 0x000ea80000300800 */
[----:B------:R-:W-:Y:S04]  /*153880*/  STL [R1+0x258], R17 ;  /* 0x0002581101007387 */ /* 0x000fe80000100800 */
[----:B------:R3:W-:Y:S02]  /*153890*/  STL [R1+0x1814], R14 ;  /* 0x0018140e01007387 */ /* 0x0007e40000100800 */
[----:B---3--:R-:W-:-:S02]  /*1538a0*/  LOP3.LUT R14, R24, 0xffff, RZ, 0xc0, !PT ;  /* 0x0000ffff180e7812 */ /* 0x008fc400078ec0ff */
[----:B------:R-:W3:Y:S01]  /*1538b0*/  LDL.LU R24, [R1+0x564] ;  /* 0x0005640001187983 */ /* 0x000ee20000300800 */
[----:B------:R-:W-:Y:S02]  /*1538c0*/  LOP3.LUT R17, R22, 0xffff, RZ, 0xc0, !PT ;  /* 0x0000ffff16117812 */ /* 0x000fe400078ec0ff */
[----:B----4-:R-:W-:Y:S02]  /*1538d0*/  LOP3.LUT R19, R19, 0xffff, RZ, 0xc0, !PT ;  /* 0x0000ffff13137812 */ /* 0x010fe400078ec0ff */
[----:B------:R-:W-:Y:S02]  /*1538e0*/  PRMT R21, R14, 0x3340, R0 ;  /* 0x000033400e157816 */ /* 0x000fe40000000000 */
[----:B------:R-:W-:Y:S02]  /*1538f0*/  PRMT R20, R17, 0x3340, R19 ;  /* 0x0000334011147816 */ /* 0x000fe40000000013 */
[----:B------:R-:W-:Y:S02]  /*153900*/  SHF.R.U32.HI R17, RZ, 0x8, R17 ;  /* 0x00000008ff117819 */ /* 0x000fe40000011611 */
[----:B------:R-:W-:Y:S01]  /*153910*/  SHF.R.U32.HI R19, RZ, 0x8, R19 ;  /* 0x00000008ff137819 */ /* 0x000fe20000011613 */
[----:B------:R-:W-:Y:S01]  /*153920*/  VIADD R27, R27, UR6 ;  /* 0x000000061b1b7c36 */ /* 0x000fe20008000000 */
[----:B------:R-:W-:Y:S01]  /*153930*/  PRMT R20, R20, 0x5410, R21 ;  /* 0x0000541014147816 */ /* 0x000fe20000000015 */
[----:B------:R-:W-:Y:S01]  /*153940*/  ULDC UR6, c[0x0][0x248] ;  /* 0x0000920000067ab9 */ /* 0x000fe20000000800 */
[----:B------:R-:W-:-:S02]  /*153950*/  LOP3.LUT R17, R17, 0xffff, RZ, 0xc0, !PT ;  /* 0x0000ffff11117812 */ /* 0x000fc400078ec0ff */
[----:B------:R-:W-:Y:S01]  /*153960*/  LOP3.LUT R19, R19, 0xffff, RZ, 0xc0, !PT ;  /* 0x0000ffff13137812 */ /* 0x000fe200078ec0ff */
[----:B------:R0:W-:Y:S03]  /*153970*/  STL [R1+0x1b10], R20 ;  /* 0x001b101401007387 */ /* 0x0001e60000100800 */
[----:B------:R-:W-:Y:S02]  /*153980*/  PRMT R19, R17, 0x3340, R19 ;  /* 0x0000334011137816 */ /* 0x000fe40000000013 */
[----:B------:R-:W-:Y:S02]  /*153990*/  SHF.R.S32.HI R17, RZ, 0x1f, R27 ;  /* 0x0000001fff117819 */ /* 0x000fe4000001141b */
[----:B------:R-:W-:Y:S02]  /*1539a0*/  SHF.R.U32.HI R14, RZ, 0x8, R14 ;  /* 0x00000008ff0e7819 */ /* 0x000fe4000001160e */
[----:B0-----:R-:W-:-:S02]  /*1539b0*/  IADD3 R20, P1, R27, R6, RZ ;  /* 0x000000061b147210 */ /* 0x001fc40007f3e0ff */
[----:B------:R-:W-:-:S03]  /*1539c0*/  SHF.R.U32.HI R4, RZ, 0x8, R4 ;  /* 0x00000008ff047819 */ /* 0x000fc60000011604 */
[----:B------:R-:W-:Y:S01]  /*1539d0*/  IMAD.X R21, R17, 0x1, R7, P1 ;  /* 0x0000000111157824 */ /* 0x000fe200008e0607 */
[----:B------:R-:W-:Y:S01]  /*1539e0*/  LOP3.LUT R14, R14, 0xffff, RZ, 0xc0, !PT ;  /* 0x0000ffff0e0e7812 */ /* 0x000fe200078ec0ff */
[----:B------:R0:W-:Y:S01]  /*1539f0*/  STL [R1+0x410], R19 ;  /* 0x0004101301007387 */ /* 0x0001e20000100800 */
[----:B------:R-:W-:-:S03]  /*153a00*/  LOP3.LUT R4, R4, 0xffff, RZ, 0xc0, !PT ;  /* 0x0000ffff04047812 */ /* 0x000fc600078ec0ff */
[----:B------:R1:W-:Y:S01]  /*153a10*/  STL.64 [R1+0xa28], R20 ;  /* 0x000a281401007387 */ /* 0x0003e20000100a00 */
[--C-:B0-----:R-:W-:Y:S02]  /*153a20*/  PRMT R19, R4, 0x3340, R0.reuse ;  /* 0x0000334004137816 */ /* 0x101fe40000000000 */
[----:B-1----:R-:W-:-:S05]  /*153a30*/  PRMT R20, R14, 0x3340, R0 ;  /* 0x000033400e147816 */ /* 0x002fca0000000000 */
[----:B------:R0:W-:Y:S04]  /*153a40*/  STL [R1+0x254], R20 ;  /* 0x0002541401007387 */ /* 0x0001e80000100800 */
[----:B------:R1:W-:Y:S01]  /*153a50*/  STL [R1+0x250], R19 ;  /* 0x0002501301007387 */ /* 0x0003e20000100800 */
[----:B------:R-:W-:-:S05]  /*153a60*/  IADD3 R28, P1, R27, R8, RZ ;  /* 0x000000081b1c7210 */ /* 0x000fca0007f3e0ff */
[----:B------:R-:W-:Y:S01]  /*153a70*/  IMAD.X R29, R17, 0x1, R9, P1 ;  /* 0x00000001111d7824 */ /* 0x000fe200008e0609 */
[----:B--2---:R-:W-:Y:S02]  /*153a80*/  LOP3.LUT R4, R3, 0xffff, RZ, 0xc0, !PT ;  /* 0x0000ffff03047812 */ /* 0x004fe400078ec0ff */
[----:B------:R-:W2:Y:S01]  /*153a90*/  LDL.LU R3, [R1+0x5744] ;  /* 0x0057440001037983 */ /* 0x000ea20000300800 */
[----:B0-----:R-:W-:-:S03]  /*153aa0*/  LOP3.LUT R20, R18, 0xffff, RZ, 0xc0, !PT ;  /* 0x0000ffff12147812 */ /* 0x001fc600078ec0ff */
[----:B-1----:R-:W4:Y:S01]  /*153ab0*/  LDL.LU R19, [R1+0x380] ;  /* 0x0003800001137983 */ /* 0x002f220000300800 */
[----:B------:R-:W-:-:S03]  /*153ac0*/  LOP3.LUT R18, R26, 0xffff, RZ, 0xc0, !PT ;  /* 0x0000ffff1a127812 */ /* 0x000fc600078ec0ff */
[----:B------:R-:W4:Y:S01]  /*153ad0*/  LDL.LU R26, [R1+0x510] ;  /* 0x00051000011a7983 */ /* 0x000f220000300800 */
[----:B------:R-:W-:Y:S02]  /*153ae0*/  LOP3.LUT R14, R5, 0xffff, RZ, 0xc0, !PT ;  /* 0x0000ffff050e7812 */ /* 0x000fe400078ec0ff */
[----:B------:R-:W-:Y:S02]  /*153af0*/  LOP3.LUT R5, R16, 0xffff, RZ, 0xc0, !PT ;  /* 0x0000ffff10057812 */ /* 0x000fe400078ec0ff */
[----:B------:R-:W-:Y:S02]  /*153b00*/  PRMT R22, R4, 0x3340, R0 ;  /* 0x0000334004167816 */ /* 0x000fe40000000000 */
[----:B------:R-:W-:Y:S02]  /*153b10*/  PRMT R21, R14, 0x3340, R20 ;  /* 0x000033400e157816 */ /* 0x000fe40000000014 */
[----:B---3--:R-:W-:Y:S02]  /*153b20*/  LOP3.LUT R16, R24, 0xffff, RZ, 0xc0, !PT ;  /* 0x0000ffff18107812 */ /* 0x008fe400078ec0ff */
[----:B------:R-:W-:-:S02]  /*153b30*/  PRMT R24, R21, 0x5410, R22 ;  /* 0x0000541015187816 */ /* 0x000fc40000000016 */
[----:B------:R-:W-:Y:S02]  /*153b40*/  PRMT R22, R5, 0x3340, R0 ;  /* 0x0000334005167816 */ /* 0x000fe40000000000 */
[----:B------:R-:W-:Y:S02]  /*153b50*/  PRMT R21, R18, 0x3340, R16 ;  /* 0x0000334012157816 */ /* 0x000fe40000000010 */
[----:B------:R-:W-:Y:S02]  /*153b60*/  SHF.R.U32.HI R18, RZ, 0x8, R18 ;  /* 0x00000008ff127819 */ /* 0x000fe40000011612 */
[----:B------:R-:W-:Y:S02]  /*153b70*/  PRMT R21, R21, 0x5410, R22 ;  /* 0x0000541015157816 */ /* 0x000fe40000000016 */
[----:B------:R-:W-:Y:S01]  /*153b80*/  SHF.R.U32.HI R16, RZ, 0x8, R16 ;  /* 0x00000008ff107819 */ /* 0x000fe20000011610 */
[----:B------:R-:W-:Y:S04]  /*153b90*/  STL [R1+0x1ae0], R24 ;  /* 0x001ae01801007387 */ /* 0x000fe80000100800 */
[----:B------:R0:W-:Y:S01]  /*153ba0*/  STL [R1+0x1acc], R21 ;  /* 0x001acc1501007387 */ /* 0x0001e20000100800 */
[----:B------:R-:W-:-:S03]  /*153bb0*/  LOP3.LUT R22, R16, 0xffff, RZ, 0xc0, !PT ;  /* 0x0000ffff10167812 */ /* 0x000fc600078ec0ff */
[----:B------:R-:W-:Y:S01]  /*153bc0*/  STL.64 [R1+0xa08], R28 ;  /* 0x000a081c01007387 */ /* 0x000fe20000100a00 */
[----:B0-----:R-:W-:-:S03]  /*153bd0*/  LOP3.LUT R21, R18, 0xffff, RZ, 0xc0, !PT ;  /* 0x0000ffff12157812 */ /* 0x001fc600078ec0ff */
[----:B------:R-:W3:Y:S04]  /*153be0*/  LDL.LU R18, [R1+0x5748] ;  /* 0x0057480001127983 */ /* 0x000ee80000300800 */
[----:B------:R-:W3:Y:S04]  /*153bf0*/  LDL.LU R16, [R1+0x384] ;  /* 0x0003840001107983 */ /* 0x000ee80000300800 */
[----:B------:R-:W3:Y:S01]  /*153c00*/  LDL.LU R24, [R1+0x530] ;  /* 0x0005300001187983 */ /* 0x000ee20000300800 */
[----:B------:R-:W-:Y:S02]  /*153c10*/  SHF.R.U32.HI R14, RZ, 0x8, R14 ;  /* 0x00000008ff0e7819 */ /* 0x000fe4000001160e */
[----:B------:R-:W-:-:S02]  /*153c20*/  SHF.R.U32.HI R20, RZ, 0x8, R20 ;  /* 0x00000008ff147819 */ /* 0x000fc40000011614 */
        /* <DEDUP_REMOVED lines=12> */
[----:B------:R0:W-:Y:S01]  /*153cf0*/  STL [R1+0x24c], R14 ;  /* 0x00024c0e01007387 */ /* 0x0001e20000100800 */
[----:B------:R-:W-:Y:S02]  /*153d00*/  SHF.R.U32.HI R5, RZ, 0x8, R5 ;  /* 0x00000008ff057819 */ /* 0x000fe40000011605 */
[----:B--2---:R-:W-:Y:S02]  /*153d10*/  LOP3.LUT R3, R3, 0xffff, RZ, 0xc0, !PT ;  /* 0x0000ffff03037812 */ /* 0x004fe400078ec0ff */
[----:B----4-:R-:W-:Y:S02]  /*153d20*/  LOP3.LUT R4, R19, 0xffff, RZ, 0xc0, !PT ;  /* 0x0000ffff13047812 */ /* 0x010fe400078ec0ff */
[----:B0-----:R-:W-:Y:S02]  /*153d30*/  LOP3.LUT R14, R26, 0xffff, RZ, 0xc0, !PT ;  /* 0x0000ffff1a0e7812 */ /* 0x001fe400078ec0ff */
[----:B------:R-:W-:Y:S02]  /*153d40*/  PRMT R20, R4, 0x3340, R0 ;  /* 0x0000334004147816 */ /* 0x000fe40000000000 */
[----:B------:R-:W-:-:S04]  /*153d50*/  PRMT R19, R3, 0x3340, R14 ;  /* 0x0000334003137816 */ /* 0x000fc8000000000e */
[----:B------:R-:W-:Y:S02]  /*153d60*/  PRMT R19, R19, 0x5410, R20 ;  /* 0x0000541013137816 */ /* 0x000fe40000000014 */
[----:B------:R-:W-:Y:S02]  /*153d70*/  IADD3 R20, P1, R27, R12, RZ ;  /* 0x0000000c1b147210 */ /* 0x000fe40007f3e0ff */
[----:B------:R-:W-:-:S03]  /*153d80*/  SHF.R.U32.HI R3, RZ, 0x8, R3 ;  /* 0x00000008ff037819 */ /* 0x000fc60000011603 */
[----:B------:R-:W-:Y:S01]  /*153d90*/  IMAD.X R21, R17, 0x1, R13, P1 ;  /* 0x0000000111157824 */ /* 0x000fe200008e060d */
[----:B------:R0:W-:Y:S01]  /*153da0*/  STL [R1+0x1ac4], R19 ;  /* 0x001ac41301007387 */ /* 0x0001e20000100800 */
[----:B------:R-:W-:Y:S02]  /*153db0*/  SHF.R.U32.HI R17, RZ, 0x8, R14 ;  /* 0x00000008ff117819 */ /* 0x000fe4000001160e */
[----:B------:R-:W-:Y:S01]  /*153dc0*/  LOP3.LUT R14, R3, 0xffff, RZ, 0xc0, !PT ;  /* 0x0000ffff030e7812 */ /* 0x000fe200078ec0ff */
[----:B------:R1:W-:Y:S04]  /*153dd0*/  STL.64 [R1+0xa00], R20 ;  /* 0x000a001401007387 */ /* 0x0003e80000100a00 */
[----:B------:R-:W2:Y:S01]  /*153de0*/  LDL.LU R3, [R1+0x8e0] ;  /* 0x0008e00001037983 */ /* 0x000ea20000300800 */
[----:B0-----:R-:W-:-:S03]  /*153df0*/  LOP3.LUT R19, R5, 0xffff, RZ, 0xc0, !PT ;  /* 0x0000ffff05137812 */ /* 0x001fc600078ec0ff */
[----:B------:R-:W4:Y:S01]  /*153e00*/  LDL.LU R5, [R1+0x1e4] ;  /* 0x0001e40001057983 */ /* 0x000f220000300800 */
[----:B------:R-:W-:-:S03]  /*153e10*/  LOP3.LUT R17, R17, 0xffff, RZ, 0xc0, !PT ;  /* 0x0000ffff11117812 */ /* 0x000fc600078ec0ff */
[----:B------:R-:W4:Y:S01]  /*153e20*/  LDL.LU R26, [R1+0x4c8] ;  /* 0x0004c800011a7983 */ /* 0x000f220000300800 */
[----:B-1----:R-:W-:Y:S02]  /*153e30*/  PRMT R20, R19, 0x3340, R0 ;  /* 0x0000334013147816 */ /* 0x002fe40000000000 */
[----:B------:R-:W-:-:S03]  /*153e40*/  PRMT R19, R14, 0x3340, R17 ;  /* 0x000033400e137816 */ /* 0x000fc60000000011 */
[----:B------:R-:W-:Y:S04]  /*153e50*/  STL [R1+0x248], R20 ;  /* 0x0002481401007387 */ /* 0x000fe80000100800 */
[----:B------:R0:W-:Y:S01]  /*153e60*/  STL [R1+0x1804], R19 ;  /* 0x0018041301007387 */ /* 0x0001e20000100800 */
[----:B---3--:R-:W-:Y:S02]  /*153e70*/  LOP3.LUT R14, R18, 0xffff, RZ, 0xc0, !PT ;  /* 0x0000ffff120e7812 */ /* 0x008fe400078ec0ff */
[----:B------:R-:W-:Y:S02]  /*153e80*/  LOP3.LUT R17, R16, 0xffff, RZ, 0xc0, !PT ;  /* 0x0000ffff10117812 */ /* 0x000fe400078ec0ff */
[----:B------:R-:W-:Y:S02]  /*153e90*/  LOP3.LUT R16, R24, 0xffff, RZ, 0xc0, !PT ;  /* 0x0000ffff18107812 */ /* 0x000fe400078ec0ff */
[----:B0-----:R-:W-:-:S02]  /*153ea0*/  PRMT R19, R17, 0x3340, R0 ;  /* 0x0000334011137816 */ /* 0x001fc40000000000 */
[----:B------:R-:W-:Y:S02]  /*153eb0*/  PRMT R18, R14, 0x3340, R16 ;  /* 0x000033400e127816 */ /* 0x000fe40000000010 */
[----:B------:R-:W-:Y:S02]  /*153ec0*/  SHF.R.U32.HI R14, RZ, 0x8, R14 ;  /* 0x00000008ff0e7819 */ /* 0x000fe4000001160e */
[----:B------:R-:W-:Y:S02]  /*153ed0*/  SHF.R.U32.HI R16, RZ, 0x8, R16 ;  /* 0x00000008ff107819 */ /* 0x000fe40000011610 */
[----:B------:R-:W-:Y:S02]  /*153ee0*/  LOP3.LUT R14, R14, 0xffff, RZ, 0xc0, !PT ;  /* 0x0000ffff0e0e7812 */ /* 0x000fe400078ec0ff */
[----:B------:R-:W-:Y:S02]  /*153ef0*/  LOP3.LUT R16, R16, 0xffff, RZ, 0xc0, !PT ;  /* 0x0000ffff10107812 */ /* 0x000fe400078ec0ff */
[----:B------:R-:W-:-:S02]  /*153f00*/  PRMT R18, R18, 0x5410, R19 ;  /* 0x0000541012127816 */ /* 0x000fc40000000013 */
[----:B------:R-:W-:-:S03]  /*153f10*/  PRMT R14, R14, 0x3340, R16 ;  /* 0x000033400e0e7816 */ /* 0x000fc60000000010 */
[----:B------:R0:W-:Y:S04]  /*153f20*/  STL [R1+0x1aac], R18 ;  /* 0x001aac1201007387 */ /* 0x0001e80000100800 */
[----:B0-----:R-:W3:Y:S04]  /*153f30*/  LDL.LU R18, [R1+0x8e4] ;  /* 0x0008e40001127983 */ /* 0x001ee80000300800 */
[----:B------:R-:W3:Y:S04]  /*153f40*/  LDL.LU R16, [R1+0x1e8] ;  /* 0x0001e80001107983 */ /* 0x000ee80000300800 */
[----:B------:R0:W-:Y:S04]  /*153f50*/  STL [R1+0x404], R14 ;  /* 0x0004040e01007387 */ /* 0x0001e80000100800 */
[----:B------:R-:W3:Y:S01]  /*153f60*/  LDL.LU R24, [R1+0x4d8] ;  /* 0x0004d80001187983 */ /* 0x000ee20000300800 */
[----:B------:R-:W-:Y:S01]  /*153f70*/  VIADD R27, R27, UR6 ;  /* 0x000000061b1b7c36 */ /* 0x000fe20008000000 */
[----:B------:R-:W-:Y:S01]  /*153f80*/  SHF.R.U32.HI R17, RZ, 0x8, R17 ;  /* 0x00000008ff117819 */ /* 0x000fe20000011611 */
[----:B------:R-:W-:Y:S01]  /*153f90*/  ULDC UR6, c[0x0][0x248] ;  /* 0x0000920000067ab9 */ /* 0x000fe20000000800 */
[----:B------:R-:W-:-:S02]  /*153fa0*/  SHF.R.U32.HI R4, RZ, 0x8, R4 ;  /* 0x00000008ff047819 */ /* 0x000fc40000011604 */
[----:B0-----:R-:W-:Y:S02]  /*153fb0*/  SHF.R.S32.HI R14, RZ, 0x1f, R27 ;  /* 0x0000001fff0e7819 */ /* 0x001fe4000001141b */
[----:B------:R-:W-:Y:S02]  /*153fc0*/  IADD3 R20, P1, R27, R6, RZ ;  /* 0x000000061b147210 */ /* 0x000fe40007f3e0ff */
[----:B------:R-:W-:Y:S02]  /*153fd0*/  LOP3.LUT R17, R17, 0xffff, RZ, 0xc0, !PT ;  /* 0x0000ffff11117812 */ /* 0x000fe400078ec0ff */
[----:B------:R-:W-:Y:S01]  /*153fe0*/  LOP3.LUT R4, R4, 0xffff, RZ, 0xc0, !PT ;  /* 0x0000ffff04047812 */ /* 0x000fe200078ec0ff */
[----:B------:R-:W-:Y:S01]  /*153ff0*/  IMAD.X R21, R14, 0x1, R7, P1 ;  /* 0x000000010e157824 */ /* 0x000fe200008e0607 */
[--C-:B------:R-:W-:Y:S02]  /*154000*/  PRMT R19, R17, 0x3340, R0.reuse ;  /* 0x0000334011137816 */ /* 0x100fe40000000000 */
[----:B------:R-:W-:-:S02]  /*154010*/  PRMT R17, R4, 0x3340, R0 ;  /* 0x0000334004117816 */ /* 0x000fc40000000000 */
[----:B------:R0:W-:Y:S04]  /*154020*/  STL.64 [R1+0x9f0], R20 ;  /* 0x0009f01401007387 */ /* 0x0001e80000100a00 */
[----:B------:R1:W-:Y:S04]  /*154030*/  STL [R1+0x244], R19 ;  /* 0x0002441301007387 */ /* 0x0003e80000100800 */
[----:B------:R1:W-:Y:S01]  /*154040*/  STL [R1+0x240], R17 ;  /* 0x0002401101007387 */ /* 0x0003e20000100800 */
[----:B0-----:R-:W-:-:S05]  /*154050*/  IADD3 R20, P1, R27, R8, RZ ;  /* 0x000000081b147210 */ /* 0x001fca0007f3e0ff */
[----:B------:R-:W-:Y:S01]  /*154060*/  IMAD.X R21, R14, 0x1, R9, P1 ;  /* 0x000000010e157824 */ /* 0x000fe200008e0609 */
[----:B--2---:R-:W-:Y:S02]  /*154070*/  LOP3.LUT R3, R3, 0xffff, RZ, 0xc0, !PT ;  /* 0x0000ffff03037812 */ /* 0x004fe400078ec0ff */
[----:B----4-:R-:W-:Y:S02]  /*154080*/  LOP3.LUT R4, R5, 0xffff, RZ, 0xc0, !PT ;  /* 0x0000ffff05047812 */ /* 0x010fe400078ec0ff */
[----:B-1----:R-:W-:Y:S02]  /*154090*/  LOP3.LUT R19, R26, 0xffff, RZ, 0xc0, !PT ;  /* 0x0000ffff1a137812 */ /* 0x002fe400078ec0ff */
[----:B------:R-:W-:Y:S02]  /*1540a0*/  PRMT R17, R4, 0x3340, R0 ;  /* 0x0000334004117816 */ /* 0x000fe40000000000 */
[----:B------:R-:W-:-:S04]  /*1540b0*/  PRMT R5, R3, 0x3340, R19 ;  /* 0x0000334003057816 */ /* 0x000fc80000000013 */
[----:B------:R-:W-:Y:S02]  /*1540c0*/  PRMT R5, R5, 0x5410, R17 ;  /* 0x0000541005057816 */ /* 0x000fe40000000011 */
[----:B------:R-:W-:Y:S02]  /*1540d0*/  SHF.R.U32.HI R17, RZ, 0x8, R3 ;  /* 0x00000008ff117819 */ /* 0x000fe40000011603 */
[----:B------:R-:W-:Y:S01]  /*1540e0*/  SHF.R.U32.HI R19, RZ, 0x8, R19 ;  /* 0x00000008ff137819 */ /* 0x000fe20000011613 */
[----:B------:R0:W-:Y:S01]  /*1540f0*/  STL [R1+0x1a80], R5 ;  /* 0x001a800501007387 */ /* 0x0001e20000100800 */
[----:B------:R-:W-:Y:S02]  /*154100*/  SHF.R.U32.HI R4, RZ, 0x8, R4 ;  /* 0x00000008ff047819 */ /* 0x000fe40000011604 */
[----:B------:R-:W-:Y:S02]  /*154110*/  LOP3.LUT R17, R17, 0xffff, RZ, 0xc0, !PT ;  /* 0x0000ffff11117812 */ /* 0x000fe400078ec0ff */
[----:B------:R-:W-:-:S02]  /*154120*/  LOP3.LUT R19, R19, 0xffff, RZ, 0xc0, !PT ;  /* 0x0000ffff13137812 */ /* 0x000fc400078ec0ff */
[----:B------:R-:W-:Y:S01]  /*154130*/  LOP3.LUT R4, R4, 0xffff, RZ, 0xc0, !PT ;  /* 0x0000ffff04047812 */ /* 0x000fe200078ec0ff */
[----:B0-----:R-:W2:Y:S04]  /*154140*/  LDL.LU R5, [R1+0x700] ;  /* 0x0007000001057983 */ /* 0x001ea80000300800 */
[----:B------:R-:W4:Y:S04]  /*154150*/  LDL.LU R3, [R1+0x154] ;  /* 0x0001540001037983 */ /* 0x000f280000300800 */
[----:B------:R0:W-:Y:S04]  /*154160*/  STL.64 [R1+0x9d0], R20 ;  /* 0x0009d01401007387 */ /* 0x0001e80000100a00 */
[----:B------:R-:W4:Y:S01]  /*154170*/  LDL.LU R26, [R1+0x438] ;  /* 0x00043800011a7983 */ /* 0x000f220000300800 */
[----:B0-----:R-:W-:-:S02]  /*154180*/  PRMT R20, R17, 0x3340, R19 ;  /* 0x0000334011147816 */ /* 0x001fc40000000013 */
[----:B------:R-:W-:-:S03]  /*154190*/  PRMT R19, R4, 0x3340, R0 ;  /* 0x0000334004137816 */ /* 0x000fc60000000000 */
[----:B------:R-:W-:Y:S04]  /*1541a0*/  STL [R1+0x3c4], R20 ;  /* 0x0003c41401007387 */ /* 0x000fe80000100800 */
[----:B------:R0:W-:Y:S01]  /*1541b0*/  STL [R1+0x23c], R19 ;  /* 0x00023c1301007387 */ /* 0x0001e20000100800 */
[----:B---3--:R-:W-:Y:S02]  /*1541c0*/  LOP3.LUT R17, R18, 0xffff, RZ, 0xc0, !PT ;  /* 0x0000ffff12117812 */ /* 0x008fe400078ec0ff */
[----:B------:R-:W-:-:S04]  /*1541d0*/  LOP3.LUT R4, R16, 0xffff, RZ, 0xc0, !PT ;  /* 0x0000ffff10047812 */ /* 0x000fc800078ec0ff */
[----:B------:R-:W-:Y:S02]  /*1541e0*/  PRMT R18, R4, 0x3340, R0 ;  /* 0x0000334004127816 */ /* 0x000fe40000000000 */
[----:B0-----:R-:W-:-:S04]  /*1541f0*/  LOP3.LUT R19, R24, 0xffff, RZ, 0xc0, !PT ;  /* 0x0000ffff18137812 */ /* 0x001fc800078ec0ff */
[----:B------:R-:W-:-:S04]  /*154200*/  PRMT R16, R17, 0x3340, R19 ;  /* 0x0000334011107816 */ /* 0x000fc80000000013 */
[----:B------:R-:W-:Y:S02]  /*154210*/  PRMT R20, R16, 0x5410, R18 ;  /* 0x0000541010147816 */ /* 0x000fe40000000012 */
[----:B------:R-:W3:Y:S04]  /*154220*/  LDL.LU R18, [R1+0x158] ;  /* 0x0001580001127983 */ /* 0x000ee80000300800 */
[----:B------:R-:W3:Y:S04]  /*154230*/  LDL.LU R16, [R1+0x704] ;  /* 0x0007040001107983 */ /* 0x000ee80000300800 */
[----:B------:R0:W-:Y:S04]  /*154240*/  STL [R1+0x1a78], R20 ;  /* 0x001a781401007387 */ /* 0x0001e80000100800 */
[----:B------:R-:W3:Y:S01]  /*154250*/  LDL.LU R24, [R1+0x45c] ;  /* 0x00045c0001187983 */ /* 0x000ee20000300800 */
        /* <DEDUP_REMOVED lines=16> */
[----:B------:R-:W-:Y:S01]  /*154360*/  VIADD R27, R27, UR6 ;  /* 0x000000061b1b7c36 */ /* 0x000fe20008000000 */
[----:B------:R-:W-:Y:S01]  /*154370*/  ULDC UR6, c[0x0][0x248] ;  /* 0x0000920000067ab9 */ /* 0x000fe20000000800 */
[----:B--2---:R-:W-:Y:S02]  /*154380*/  LOP3.LUT R5, R5, 0xffff, RZ, 0xc0, !PT ;  /* 0x0000ffff05057812 */ /* 0x004fe400078ec0ff */
[----:B----4-:R-:W-:-:S04]  /*154390*/  LOP3.LUT R4, R3, 0xffff, RZ, 0xc0, !PT ;  /* 0x0000ffff03047812 */ /* 0x010fc800078ec0ff */
[----:B0-----:R-:W-:Y:S02]  /*1543a0*/  PRMT R17, R4, 0x3340, R0 ;  /* 0x0000334004117816 */ /* 0x001fe40000000000 */
[----:B------:R-:W-:-:S04]  /*1543b0*/  LOP3.LUT R3, R26, 0xffff, RZ, 0xc0, !PT ;  /* 0x0000ffff1a037812 */ /* 0x000fc800078ec0ff */
[----:B-1----:R-:W-:-:S04]  /*1543c0*/  PRMT R14, R5, 0x3340, R3 ;  /* 0x00003340050e7816 */ /* 0x002fc80000000003 */
[----:B------:R-:W-:Y:S02]  /*1543d0*/  PRMT R19, R14, 0x5410, R17 ;  /* 0x000054100e137816 */ /* 0x000fe40000000011 */
[----:B------:R-:W-:Y:S02]  /*1543e0*/  SHF.R.U32.HI R14, RZ, 0x8, R5 ;  /* 0x00000008ff0e7819 */ /* 0x000fe40000011605 */
[----:B------:R-:W-:Y:S01]  /*1543f0*/  SHF.R.U32.HI R17, RZ, 0x8, R3 ;  /* 0x00000008ff117819 */ /* 0x000fe20000011603 */
[----:B------:R-:W-:Y:S01]  /*154400*/  STL [R1+0x1a48], R19 ;  /* 0x001a481301007387 */ /* 0x000fe20000100800 */
[----:B------:R-:W-:Y:S02]  /*154410*/  LOP3.LUT R14, R14, 0xffff, RZ, 0xc0, !PT ;  /* 0x0000ffff0e0e7812 */ /* 0x000fe400078ec0ff */
[----:B------:R-:W-:Y:S01]  /*154420*/  LOP3.LUT R17, R17, 0xffff, RZ, 0xc0, !PT ;  /* 0x0000ffff11117812 */ /* 0x000fe200078ec0ff */
[----:B------:R-:W2:Y:S01]  /*154430*/  LDL.LU R3, [R1+0x5764] ;  /* 0x0057640001037983 */ /* 0x000ea20000300800 */
[----:B------:R-:W-:-:S03]  /*154440*/  SHF.R.U32.HI R4, RZ, 0x8, R4 ;  /* 0x00000008ff047819 */ /* 0x000fc60000011604 */
[----:B------:R-:W4:Y:S01]  /*154450*/  LDL.LU R5, [R1+0x3b4] ;  /* 0x0003b40001057983 */ /* 0x000f220000300800 */
[----:B------:R-:W-:-:S03]  /*154460*/  PRMT R17, R14, 0x3340, R17 ;  /* 0x000033400e117816 */ /* 0x000fc60000000011 */
[----:B------:R-:W4:Y:S01]  /*154470*/  LDL.LU R26, [R1+0x5b0] ;  /* 0x0005b000011a7983 */ /* 0x000f220000300800 */
[----:B------:R-:W-:-:S03]  /*154480*/  LOP3.LUT R4, R4, 0xffff, RZ, 0xc0, !PT ;  /* 0x0000ffff04047812 */ /* 0x000fc600078ec0ff */
[----:B------:R0:W-:Y:S01]  /*154490*/  STL [R1+0x3cc], R17 ;  /* 0x0003cc1101007387 */ /* 0x0001e20000100800 */
[----:B------:R-:W-:-:S05]  /*1544a0*/  PRMT R14, R4, 0x3340, R0 ;  /* 0x00003340040e7816 */ /* 0x000fca0000000000 */
[----:B------:R1:W-:Y:S01]  /*1544b0*/  STL [R1+0x234], R14 ;  /* 0x0002340e01007387 */ /* 0x0003e20000100800 */
[----:B---3--:R-:W-:Y:S02]  /*1544c0*/  LOP3.LUT R4, R18, 0xffff, RZ, 0xc0, !PT ;  /* 0x0000ffff12047812 */ /* 0x008fe400078ec0ff */
[----:B0-----:R-:W-:Y:S02]  /*1544d0*/  LOP3.LUT R17, R16, 0xffff, RZ, 0xc0, !PT ;  /* 0x0000ffff10117812 */ /* 0x001fe400078ec0ff */
[----:B------:R-:W-:Y:S02]  /*1544e0*/  PRMT R18, R4, 0x3340, R0 ;  /* 0x0000334004127816 */ /* 0x000fe40000000000 */
[----:B------:R-:W-:-:S04]  /*1544f0*/  LOP3.LUT R16, R24, 0xffff, RZ, 0xc0, !PT ;  /* 0x0000ffff18107812 */ /* 0x000fc800078ec0ff */
[----:B-1----:R-:W-:-:S04]  /*154500*/  PRMT R14, R17, 0x3340, R16 ;  /* 0x00003340110e7816 */ /* 0x002fc80000000010 */
[----:B------:R-:W-:Y:S02]  /*154510*/  PRMT R20, R14, 0x5410, R18 ;  /* 0x000054100e147816 */ /* 0x000fe40000000012 */
[----:B------:R-:W-:Y:S02]  /*154520*/  SHF.R.S32.HI R14, RZ, 0x1f, R27 ;  /* 0x0000001fff0e7819 */ /* 0x000fe4000001141b */
[----:B------:R-:W-:Y:S01]  /*154530*/  IADD3 R18, P1, R27, R6, RZ ;  /* 0x000000061b127210 */ /* 0x000fe20007f3e0ff */
[----:B------:R-:W-:Y:S04]  /*154540*/  STL [R1+0x1a40], R20 ;  /* 0x001a401401007387 */ /* 0x000fe80000100800 */
[----:B------:R-:W-:-:S05]  /*154550*/  IMAD.X R19, R14, 0x1, R7, P1 ;  /* 0x000000010e137824 */ /* 0x000fca00008e0607 */
[----:B------:R0:W-:Y:S02]  /*154560*/  STL.64 [R1+0x9f8], R18 ;  /* 0x0009f81201007387 */ /* 0x0001e40000100a00 */
[----:B0-----:R-:W-:Y:S02]  /*154570*/  SHF.R.U32.HI R19, RZ, 0x8, R16 ;  /* 0x00000008ff137819 */ /* 0x001fe40000011610 */
[----:B------:R-:W3:Y:S04]  /*154580*/  LDL.LU R16, [R1+0x576c] ;  /* 0x00576c0001107983 */ /* 0x000ee80000300800 */
[----:B------:R-:W3:Y:S04]  /*154590*/  LDL.LU R18, [R1+0x3b8] ;  /* 0x0003b80001127983 */ /* 0x000ee80000300800 */
[----:B------:R-:W3:Y:S01]  /*1545a0*/  LDL.LU R24, [R1+0x5bc] ;  /* 0x0005bc0001187983 */ /* 0x000ee20000300800 */
[----:B------:R-:W-:-:S02]  /*1545b0*/  SHF.R.U32.HI R17, RZ, 0x8, R17 ;  /* 0x00000008ff117819 */ /* 0x000fc40000011611 */
[----:B------:R-:W-:Y:S02]  /*1545c0*/  SHF.R.U32.HI R4, RZ, 0x8, R4 ;  /* 0x00000008ff047819 */ /* 0x000fe40000011604 */
[----:B------:R-:W-:Y:S02]  /*1545d0*/  LOP3.LUT R17, R17, 0xffff, RZ, 0xc0, !PT ;  /* 0x0000ffff11117812 */ /* 0x000fe400078ec0ff */
[----:B------:R-:W-:Y:S02]  /*1545e0*/  LOP3.LUT R19, R19, 0xffff, RZ, 0xc0, !PT ;  /* 0x0000ffff13137812 */ /* 0x000fe400078ec0ff */
[----:B------:R-:W-:Y:S02]  /*1545f0*/  LOP3.LUT R4, R4, 0xffff, RZ, 0xc0, !PT ;  /* 0x0000ffff04047812 */ /* 0x000fe400078ec0ff */
[----:B------:R-:W-:Y:S02]  /*154600*/  PRMT R19, R17, 0x3340, R19 ;  /* 0x0000334011137816 */ /* 0x000fe40000000013 */
[----:B------:R-:W-:-:S03]  /*154610*/  PRMT R17, R4, 0x3340, R0 ;  /* 0x0000334004117816 */ /* 0x000fc60000000000 */
[----:B------:R0:W-:Y:S01]  /*154620*/  STL [R1+0x17ec], R19 ;  /* 0x0017ec1301007387 */ /* 0x0001e20000100800 */
[----:B------:R-:W-:-:S03]  /*154630*/  IADD3 R20, P1, R27, R8, RZ ;  /* 0x000000081b147210 */ /* 0x000fc60007f3e0ff */
[----:B------:R1:W-:Y:S02]  /*154640*/  STL [R1+0x230], R17 ;  /* 0x0002301101007387 */ /* 0x0003e40000100800 */
[----:B------:R-:W-:Y:S01]  /*154650*/  IMAD.X R21, R14, 0x1, R9, P1 ;  /* 0x000000010e157824 */ /* 0x000fe200008e0609 */
[----:B------:R-:W-:-:S05]  /*154660*/  IADD3 R28, P1, R27, R10, RZ ;  /* 0x0000000a1b1c7210 */ /* 0x000fca0007f3e0ff */
[----:B------:R-:W-:Y:S01]  /*154670*/  IMAD.X R29, R14, 0x1, R11, P1 ;  /* 0x000000010e1d7824 */ /* 0x000fe200008e060b */
[----:B--2---:R-:W-:Y:S02]  /*154680*/  LOP3.LUT R3, R3, 0xffff, RZ, 0xc0, !PT ;  /* 0x0000ffff03037812 */ /* 0x004fe400078ec0ff */
[----:B----4-:R-:W-:Y:S02]  /*154690*/  LOP3.LUT R4, R5, 0xffff, RZ, 0xc0, !PT ;  /* 0x0000ffff05047812 */ /* 0x010fe400078ec0ff */
[----:B------:R-:W-:Y:S02]  /*1546a0*/  LOP3.LUT R5, R26, 0xffff, RZ, 0xc0, !PT ;  /* 0x0000ffff1a057812 */ /* 0x000fe400078ec0ff */
[----:B0-----:R-:W-:Y:S02]  /*1546b0*/  PRMT R19, R4, 0x3340, R0 ;  /* 0x0000334004137816 */ /* 0x001fe40000000000 */
[----:B-1----:R-:W-:-:S04]  /*1546c0*/  PRMT R17, R3, 0x3340, R5 ;  /* 0x0000334003117816 */ /* 0x002fc80000000005 */
[----:B------:R-:W-:Y:S02]  /*1546d0*/  PRMT R17, R17, 0x5410, R19 ;  /* 0x0000541011117816 */ /* 0x000fe40000000013 */
[----:B------:R-:W-:-:S03]  /*1546e0*/  SHF.R.U32.HI R3, RZ, 0x8, R3 ;  /* 0x00000008ff037819 */ /* 0x000fc60000011603 */
[----:B------:R0:W-:Y:S01]  /*1546f0*/  STL [R1+0x1a30], R17 ;  /* 0x001a301101007387 */ /* 0x0001e20000100800 */
[----:B------:R-:W-:-:S03]  /*154700*/  SHF.R.U32.HI R5, RZ, 0x8, R5 ;  /* 0x00000008ff057819 */ /* 0x000fc60000011605 */
[----:B------:R1:W-:Y:S01]  /*154710*/  STL.64 [R1+0x9e8], R20 ;  /* 0x0009e81401007387 */ /* 0x0003e20000100a00 */
[----:B------:R-:W-:Y:S02]  /*154720*/  SHF.R.U32.HI R4, RZ, 0x8, R4 ;  /* 0x00000008ff047819 */ /* 0x000fe40000011604 */
[----:B0-----:R-:W-:Y:S01]  /*154730*/  LOP3.LUT R17, R3, 0xffff, RZ, 0xc0, !PT ;  /* 0x0000ffff03117812 */ /* 0x001fe200078ec0ff */
[----:B-1----:R-:W2:Y:S04]  /*154740*/  LDL.LU R21, [R1+0x8f0] ;  /* 0x0008f00001157983 */ /* 0x002ea80000300800 */
[----:B------:R-:W4:Y:S01]  /*154750*/  LDL.LU R22, [R1+0x218] ;  /* 0x0002180001167983 */ /* 0x000f220000300800 */
[----:B------:R-:W-:-:S03]  /*154760*/  LOP3.LUT R20, R5, 0xffff, RZ, 0xc0, !PT ;  /* 0x0000ffff05147812 */ /* 0x000fc600078ec0ff */
[----:B------:R-:W4:Y:S01]  /*154770*/  LDL.LU R3, [R1+0x4e8] ;  /* 0x0004e80001037983 */ /* 0x000f220000300800 */
[----:B------:R-:W-:-:S03]  /*154780*/  LOP3.LUT R4, R4, 0xffff, RZ, 0xc0, !PT ;  /* 0x0000ffff04047812 */ /* 0x000fc600078ec0ff */
[----:B------:R-:W4:Y:S01]  /*154790*/  LDL.LU R19, [R1+0x5758] ;  /* 0x0057580001137983 */ /* 0x000f220000300800 */
[----:B------:R-:W-:-:S03]  /*1547a0*/  PRMT R20, R17, 0x3340, R20 ;  /* 0x0000334011147816 */ /* 0x000fc60000000014 */
[----:B------:R-:W4:Y:S01]  /*1547b0*/  LDL.LU R26, [R1+0x388] ;  /* 0x00038800011a7983 */ /* 0x000f220000300800 */
[----:B------:R-:W-:-:S03]  /*1547c0*/  PRMT R17, R4, 0x3340, R0 ;  /* 0x0000334004117816 */ /* 0x000fc60000000000 */
[----:B------:R-:W4:Y:S04]  /*1547d0*/  LDL.LU R5, [R1+0x570] ;  /* 0x0005700001057983 */ /* 0x000f280000300800 */
[----:B------:R-:W-:Y:S04]  /*1547e0*/  STL [R1+0x3c8], R20 ;  /* 0x0003c81401007387 */ /* 0x000fe80000100800 */
[----:B------:R0:W-:Y:S01]  /*1547f0*/  STL [R1+0x22c], R17 ;  /* 0x00022c1101007387 */ /* 0x0001e20000100800 */
[----:B---3--:R-:W-:Y:S02]  /*154800*/  LOP3.LUT R16, R16, 0xffff, RZ, 0xc0, !PT ;  /* 0x0000ffff10107812 */ /* 0x008fe400078ec0ff */
[----:B------:R-:W-:-:S02]  /*154810*/  LOP3.LUT R4, R18, 0xffff, RZ, 0xc0, !PT ;  /* 0x0000ffff12047812 */ /* 0x000fc400078ec0ff */
[----:B0-----:R-:W-:Y:S02]  /*154820*/  LOP3.LUT R17, R24, 0xffff, RZ, 0xc0, !PT ;  /* 0x0000ffff18117812 */ /* 0x001fe400078ec0ff */
[----:B------:R-:W-:Y:S02]  /*154830*/  PRMT R20, R4, 0x3340, R0 ;  /* 0x0000334004147816 */ /* 0x000fe40000000000 */
[--C-:B------:R-:W-:Y:S02]  /*154840*/  PRMT R18, R16, 0x3340, R17.reuse ;  /* 0x0000334010127816 */ /* 0x100fe40000000011 */
[----:B------:R-:W-:Y:S02]  /*154850*/  SHF.R.U32.HI R16, RZ, 0x8, R16 ;  /* 0x00000008ff107819 */ /* 0x000fe40000011610 */
[----:B------:R-:W-:Y:S02]  /*154860*/  SHF.R.U32.HI R17, RZ, 0x8, R17 ;  /* 0x00000008ff117819 */ /* 0x000fe40000011611 */
[----:B------:R-:W-:-:S02]  /*154870*/  PRMT R18, R18, 0x5410, R20 ;  /* 0x0000541012127816 */ /* 0x000fc40000000014 */
[----:B------:R-:W-:Y:S02]  /*154880*/  LOP3.LUT R16, R16, 0xffff, RZ, 0xc0, !PT ;  /* 0x0000ffff10107812 */ /* 0x000fe400078ec0ff */
[----:B------:R-:W-:Y:S01]  /*154890*/  LOP3.LUT R17, R17, 0xffff, RZ, 0xc0, !PT ;  /* 0x0000ffff11117812 */ /* 0x000fe200078ec0ff */
[----:B------:R0:W-:Y:S03]  /*1548a0*/  STL [R1+0x19f8], R18 ;  /* 0x0019f81201007387 */ /* 0x0001e60000100800 */
[----:B0-----:R-:W-:Y:S02]  /*1548b0*/  PRMT R18, R16, 0x3340, R17 ;  /* 0x0000334010127816 */ /* 0x001fe40000000011 */
[----:B------:R-:W-:Y:S01]  /*1548c0*/  IADD3 R16, P1, R27, R12, RZ ;  /* 0x0000000c1b107210 */ /* 0x000fe20007f3e0ff */
[----:B------:R-:W-:Y:S04]  /*1548d0*/  STL.64 [R1+0x9d8], R28 ;  /* 0x0009d81c01007387 */ /* 0x000fe80000100a00 */
[----:B------:R-:W-:Y:S01]  /*1548e0*/  IMAD.X R17, R14, 0x1, R13, P1 ;  /* 0x000000010e117824 */ /* 0x000fe200008e060d */
[----:B------:R0:W-:Y:S04]  /*1548f0*/  STL [R1+0x17e4], R18 ;  /* 0x0017e41201007387 */ /* 0x0001e80000100800 */
[----:B0-----:R-:W3:Y:S04]  /*154900*/  LDL.LU R18, [R1+0x208] ;  /* 0x0002080001127983 */ /* 0x001ee80000300800 */
[----:B------:R0:W-:Y:S04]  /*154910*/  STL.64 [R1+0x9e0], R16 ;  /* 0x0009e01001007387 */ /* 0x0001e80000100a00 */
[----:B0-----:R-:W3:Y:S04]  /*154920*/  LDL.LU R16, [R1+0x8f4] ;  /* 0x0008f40001107983 */ /* 0x001ee80000300800 */
[----:B------:R-:W3:Y:S01]  /*154930*/  LDL.LU R24, [R1+0x51c] ;  /* 0x00051c0001187983 */ /* 0x000ee20000300800 */
[----:B------:R-:W-:-:S04]  /*154940*/  SHF.R.U32.HI R4, RZ, 0x8, R4 ;  /* 0x00000008ff047819 */ /* 0x000fc80000011604 */
[----:B------:R-:W-:-:S04]  /*154950*/  LOP3.LUT R4, R4, 0xffff, RZ, 0xc0, !PT ;  /* 0x0000ffff04047812 */ /* 0x000fc800078ec0ff */
[----:B------:R-:W-:-:S05]  /*154960*/  PRMT R14, R4, 0x3340, R0 ;  /* 0x00003340040e7816 */ /* 0x000fca0000000000 */
[----:B------:R0:W-:Y:S01]  /*154970*/  STL [R1+0x228], R14 ;  /* 0x0002280e01007387 */ /* 0x0001e20000100800 */
[----:B--2---:R-:W-:Y:S02]  /*154980*/  LOP3.LUT R4, R21, 0xffff, RZ, 0xc0, !PT ;  /* 0x0000ffff15047812 */ /* 0x004fe400078ec0ff */
[----:B----4-:R-:W-:Y:S02]  /*154990*/  LOP3.LUT R20, R22, 0xffff, RZ, 0xc0, !PT ;  /* 0x0000ffff16147812 */ /* 0x010fe400078ec0ff */
[----:B------:R-:W-:Y:S02]  /*1549a0*/  LOP3.LUT R3, R3, 0xffff, RZ, 0xc0, !PT ;  /* 0x0000ffff03037812 */ /* 0x000fe400078ec0ff */
[----:B0-----:R-:W-:Y:S02]  /*1549b0*/  LOP3.LUT R14, R19, 0xffff, RZ, 0xc0, !PT ;  /* 0x0000ffff130e7812 */ /* 0x001fe400078ec0ff */
[----:B------:R-:W-:Y:S02]  /*1549c0*/  PRMT R19, R20, 0x3340, R0 ;  /* 0x0000334014137816 */ /* 0x000fe40000000000 */
[----:B------:R-:W-:-:S02]  /*1549d0*/  PRMT R17, R4, 0x3340, R3 ;  /* 0x0000334004117816 */ /* 0x000fc40000000003 */
[----:B------:R-:W-:Y:S02]  /*1549e0*/  LOP3.LUT R26, R26, 0xffff, RZ, 0xc0, !PT ;  /* 0x0000ffff1a1a7812 */ /* 0x000fe400078ec0ff */
[----:B------:R-:W-:Y:S02]  /*1549f0*/  LOP3.LUT R5, R5, 0xffff, RZ, 0xc0, !PT ;  /* 0x0000ffff05057812 */ /* 0x000fe400078ec0ff */
[----:B------:R-:W-:Y:S02]  /*154a00*/  PRMT R21, R17, 0x5410, R19 ;  /* 0x0000541011157816 */ /* 0x000fe40000000013 */
[----:B------:R-:W-:Y:S02]  /*154a10*/  PRMT R19, R26, 0x3340, R0 ;  /* 0x000033401a137816 */ /* 0x000fe40000000000 */
[----:B------:R-:W-:-:S04]  /*154a20*/  PRMT R17, R14, 0x3340, R5 ;  /* 0x000033400e117816 */ /* 0x000fc80000000005 */
[----:B------:R-:W-:Y:S01]  /*154a30*/  PRMT R19, R17, 0x5410, R19 ;  /* 0x0000541011137816 */ /* 0x000fe20000000013 */
[----:B------:R0:W-:Y:S01]  /*154a40*/  STL [R1+0x19bc], R21 ;  /* 0x0019bc1501007387 */ /* 0x0001e20000100800 */
[----:B------:R-:W-:Y:S02]  /*154a50*/  SHF.R.U32.HI R17, RZ, 0x8, R14 ;  /* 0x00000008ff117819 */ /* 0x000fe4000001160e */
[----:B------:R-:W-:Y:S01]  /*154a60*/  SHF.R.U32.HI R14, RZ, 0x8, R3 ;  /* 0x00000008ff0e7819 */ /* 0x000fe20000011603 */
[----:B------:R1:W-:Y:S04]  /*154a70*/  STL [R1+0x19f0], R19 ;  /* 0x0019f01301007387 */ /* 0x0003e80000100800 */
[----:B------:R-:W2:Y:S01]  /*154a80*/  LDL.LU R3, [R1+0x710] ;  /* 0x0007100001037983 */ /* 0x000ea20000300800 */
[----:B0-----:R-:W-:-:S03]  /*154a90*/  SHF.R.U32.HI R21, RZ, 0x8, R5 ;  /* 0x00000008ff157819 */ /* 0x001fc60000011605 */
[----:B-1----:R-:W4:Y:S04]  /*154aa0*/  LDL.LU R19, [R1+0x17c] ;  /* 0x00017c0001137983 */ /* 0x002f280000300800 */
[----:B------:R-:W4:Y:S01]  /*154ab0*/  LDL.LU R5, [R1+0x49c] ;  /* 0x00049c0001057983 */ /* 0x000f220000300800 */
[----:B------:R-:W-:Y:S02]  /*154ac0*/  SHF.R.U32.HI R4, RZ, 0x8, R4 ;  /* 0x00000008ff047819 */ /* 0x000fe40000011604 */
[----:B------:R-:W-:Y:S02]  /*154ad0*/  LOP3.LUT R17, R17, 0xffff, RZ, 0xc0, !PT ;  /* 0x0000ffff11117812 */ /* 0x000fe400078ec0ff */
[----:B------:R-:W-:Y:S02]  /*154ae0*/  LOP3.LUT R21, R21, 0xffff, RZ, 0xc0, !PT ;  /* 0x0000ffff15157812 */ /* 0x000fe400078ec0ff */
[----:B------:R-:W-:-:S02]  /*154af0*/  LOP3.LUT R4, R4, 0xffff, RZ, 0xc0, !PT ;  /* 0x0000ffff04047812 */ /* 0x000fc400078ec0ff */
[----:B------:R-:W-:Y:S02]  /*154b00*/  LOP3.LUT R14, R14, 0xffff, RZ, 0xc0, !PT ;  /* 0x0000ffff0e0e7812 */ /* 0x000fe400078ec0ff */
[----:B------:R-:W-:Y:S02]  /*154b10*/  PRMT R17, R17, 0x3340, R21 ;  /* 0x0000334011117816 */ /* 0x000fe40000000015 */
[----:B------:R-:W-:-:S03]  /*154b20*/  PRMT R14, R4, 0x3340, R14 ;  /* 0x00003340040e7816 */ /* 0x000fc6000000000e */
[----:B------:R0:W-:Y:S04]  /*154b30*/  STL [R1+0x1800], R17 ;  /* 0x0018001101007387 */ /* 0x0001e80000100800 */
[----:B------:R1:W-:Y:S01]  /*154b40*/  STL [R1+0x17d8], R14 ;  /* 0x0017d80e01007387 */ /* 0x0003e20000100800 */
[----:B---3--:R-:W-:-:S03]  /*154b50*/  LOP3.LUT R21, R18, 0xffff, RZ, 0xc0, !PT ;  /* 0x0000ffff12157812 */ /* 0x008fc600078ec0ff */
[----:B------:R-:W3:Y:S01]  /*154b60*/  LDL.LU R18, [R1+0x714] ;  /* 0x0007140001127983 */ /* 0x000ee20000300800 */
[----:B0-----:R-:W-:Y:S02]  /*154b70*/  PRMT R17, R21, 0x3340, R0 ;  /* 0x0000334015117816 */ /* 0x001fe40000000000 */
[----:B------:R-:W-:Y:S02]  /*154b80*/  LOP3.LUT R4, R16, 0xffff, RZ, 0xc0, !PT ;  /* 0x0000ffff10047812 */ /* 0x000fe400078ec0ff */
[----:B-1----:R-:W-:-:S04]  /*154b90*/  LOP3.LUT R14, R24, 0xffff, RZ, 0xc0, !PT ;  /* 0x0000ffff180e7812 */ /* 0x002fc800078ec0ff */
[----:B------:R-:W-:-:S04]  /*154ba0*/  PRMT R16, R4, 0x3340, R14 ;  /* 0x0000334004107816 */ /* 0x000fc8000000000e */
[----:B------:R-:W-:Y:S02]  /*154bb0*/  PRMT R17, R16, 0x5410, R17 ;  /* 0x0000541010117816 */ /* 0x000fe40000000011 */
        /* <DEDUP_REMOVED lines=9> */
[----:B------:R-:W-:Y:S02]  /*154c50*/  SHF.R.U32.HI R14, RZ, 0x8, R14 ;  /* 0x00000008ff0e7819 */ /* 0x000fe4000001160e */
[----:B------:R-:W-:Y:S01]  /*154c60*/  LOP3.LUT R20, R20, 0xffff, RZ, 0xc0, !PT ;  /* 0x0000ffff14147812 */ /* 0x000fe200078ec0ff */
[----:B------:R-:W-:Y:S01]  /*154c70*/  IMAD.X R29, R17, 0x1, R7, P1 ;  /* 0x00000001111d7824 */ /* 0x000fe200008e0607 */
[----:B------:R-:W-:Y:S02]  /*154c80*/  LOP3.LUT R4, R4, 0xffff, RZ, 0xc0, !PT ;  /* 0x0000ffff04047812 */ /* 0x000fe400078ec0ff */
[----:B------:R-:W-:-:S02]  /*154c90*/  LOP3.LUT R14, R14, 0xffff, RZ, 0xc0, !PT ;  /* 0x0000ffff0e0e7812 */ /* 0x000fc400078ec0ff */
[----:B------:R-:W-:Y:S01]  /*154ca0*/  PRMT R20, R20, 0x3340, R0 ;  /* 0x0000334014147816 */ /* 0x000fe20000000000 */
[----:B------:R-:W-:Y:S01]  /*154cb0*/  STL.64 [R1+0x9c8], R28 ;  /* 0x0009c81c01007387 */ /* 0x000fe20000100a00 */
[----:B------:R-:W-:-:S03]  /*154cc0*/  PRMT R4, R4, 0x3340, R14 ;  /* 0x0000334004047816 */ /* 0x000fc6000000000e */
[----:B------:R0:W-:Y:S04]  /*154cd0*/  STL [R1+0x224], R20 ;  /* 0x0002241401007387 */ /* 0x0001e80000100800 */
[----:B------:R1:W-:Y:S01]  /*154ce0*/  STL [R1+0x17d0], R4 ;  /* 0x0017d00401007387 */ /* 0x0003e20000100800 */
[----:B------:R-:W-:-:S04]  /*154cf0*/  SHF.R.U32.HI R21, RZ, 0x8, R21 ;  /* 0x00000008ff157819 */ /* 0x000fc80000011615 */
[----:B------:R-:W-:-:S04]  /*154d00*/  LOP3.LUT R21, R21, 0xffff, RZ, 0xc0, !PT ;  /* 0x0000ffff15157812 */ /* 0x000fc800078ec0ff */
[--C-:B------:R-:W-:Y:S02]  /*154d10*/  PRMT R22, R21, 0x3340, R0.reuse ;  /* 0x0000334015167816 */ /* 0x100fe40000000000 */
[----:B--2---:R-:W-:Y:S02]  /*154d20*/  LOP3.LUT R3, R3, 0xffff, RZ, 0xc0, !PT ;  /* 0x0000ffff03037812 */ /* 0x004fe400078ec0ff */
[----:B----4-:R-:W-:Y:S02]  /*154d30*/  LOP3.LUT R14, R19, 0xffff, RZ, 0xc0, !PT ;  /* 0x0000ffff130e7812 */ /* 0x010fe400078ec0ff */
[----:B0-----:R-:W-:Y:S02]  /*154d40*/  LOP3.LUT R20, R5, 0xffff, RZ, 0xc0, !PT ;  /* 0x0000ffff05147812 */ /* 0x001fe400078ec0ff */
[----:B------:R-:W-:Y:S02]  /*154d50*/  PRMT R5, R14, 0x3340, R0 ;  /* 0x000033400e057816 */ /* 0x000fe40000000000 */
[----:B-1----:R-:W-:-:S04]  /*154d60*/  PRMT R4, R3, 0x3340, R20 ;  /* 0x0000334003047816 */ /* 0x002fc80000000014 */
[----:B------:R-:W-:Y:S02]  /*154d70*/  PRMT R19, R4, 0x5410, R5 ;  /* 0x0000541004137816 */ /* 0x000fe40000000005 */
[----:B------:R-:W-:-:S05]  /*154d80*/  IADD3 R4, P1, R27, R8, RZ ;  /* 0x000000081b047210 */ /* 0x000fca0007f3e0ff */
[----:B------:R-:W-:Y:S01]  /*154d90*/  IMAD.X R5, R17, 0x1, R9, P1 ;  /* 0x0000000111057824 */ /* 0x000fe200008e0609 */
[----:B------:R0:W-:Y:S01]  /*154da0*/  STL [R1+0x1984], R19 ;  /* 0x0019841301007387 */ /* 0x0001e20000100800 */
[----:B------:R-:W-:-:S03]  /*154db0*/  SHF.R.U32.HI R20, RZ, 0x8, R20 ;  /* 0x00000008ff147819 */ /* 0x000fc60000011614 */
[----:B------:R1:W-:Y:S01]  /*154dc0*/  STL.64 [R1+0x9c0], R4 ;  /* 0x0009c00401007387 */ /* 0x0003e20000100a00 */
[----:B------:R-:W-:-:S03]  /*154dd0*/  LOP3.LUT R20, R20, 0xffff, RZ, 0xc0, !PT ;  /* 0x0000ffff14147812 */ /* 0x000fc600078ec0ff */
[----:B0-----:R-:W2:Y:S01]  /*154de0*/  LDL.LU R19, [R1+0x575c] ;  /* 0x00575c0001137983 */ /* 0x001ea20000300800 */
[----:B-1----:R-:W-:-:S03]  /*154df0*/  SHF.R.U32.HI R4, RZ, 0x8, R3 ;  /* 0x00000008ff047819 */ /* 0x002fc60000011603 */
[----:B------:R-:W4:Y:S01]  /*154e00*/  LDL.LU R3, [R1+0x428] ;  /* 0x0004280001037983 */ /* 0x000f220000300800 */
[----:B------:R-:W-:-:S03]  /*154e10*/  LOP3.LUT R4, R4, 0xffff, RZ, 0xc0, !PT ;  /* 0x0000ffff04047812 */ /* 0x000fc600078ec0ff */
[----:B------:R-:W4:Y:S01]  /*154e20*/  LDL.LU R5, [R1+0x5e8] ;  /* 0x0005e80001057983 */ /* 0x000f220000300800 */
[----:B------:R-:W-:-:S03]  /*154e30*/  PRMT R21, R4, 0x3340, R20 ;  /* 0x0000334004157816 */ /* 0x000fc60000000014 */
[----:B------:R-:W-:Y:S01]  /*154e40*/  STL [R1+0x220], R22 ;  /* 0x0002201601007387 */ /* 0x000fe20000100800 */
[----:B---3--:R-:W-:-:S03]  /*154e50*/  LOP3.LUT R20, R18, 0xffff, RZ, 0xc0, !PT ;  /* 0x0000ffff12147812 */ /* 0x008fc600078ec0ff */
[----:B------:R0:W-:Y:S01]  /*154e60*/  STL [R1+0x17cc], R21 ;  /* 0x0017cc1501007387 */ /* 0x0001e20000100800 */
        /* <DEDUP_REMOVED lines=9> */
[----:B------:R-:W-:-:S02]  /*154f00*/  SHF.R.U32.HI R20, RZ, 0x8, R20 ;  /* 0x00000008ff147819 */ /* 0x000fc40000011614 */
[----:B------:R-:W-:Y:S02]  /*154f10*/  SHF.R.U32.HI R21, RZ, 0x8, R21 ;  /* 0x00000008ff157819 */ /* 0x000fe40000011615 */
[----:B------:R-:W-:Y:S02]  /*154f20*/  IADD3 R28, P1, R27, R10, RZ ;  /* 0x0000000a1b1c7210 */ /* 0x000fe40007f3e0ff */
[----:B------:R-:W-:Y:S02]  /*154f30*/  LOP3.LUT R20, R20, 0xffff, RZ, 0xc0, !PT ;  /* 0x0000ffff14147812 */ /* 0x000fe400078ec0ff */
[----:B------:R-:W-:Y:S01]  /*154f40*/  LOP3.LUT R21, R21, 0xffff, RZ, 0xc0, !PT ;  /* 0x0000ffff15157812 */ /* 0x000fe200078ec0ff */
[----:B------:R-:W-:Y:S01]  /*154f50*/  IMAD.X R29, R17, 0x1, R11, P1 ;  /* 0x00000001111d7824 */ /* 0x000fe200008e060b */
[----:B------:R-:W-:Y:S02]  /*154f60*/  SHF.R.U32.HI R4, RZ, 0x8, R4 ;  /* 0x00000008ff047819 */ /* 0x000fe40000011604 */
[----:B0-----:R-:W-:-:S02]  /*154f70*/  PRMT R22, R20, 0x3340, R21 ;  /* 0x0000334014167816 */ /* 0x001fc40000000015 */
[----:B------:R-:W-:Y:S02]  /*154f80*/  IADD3 R20, P1, R27, R12, RZ ;  /* 0x0000000c1b147210 */ /* 0x000fe40007f3e0ff */
[----:B------:R-:W-:-:S03]  /*154f90*/  LOP3.LUT R4, R4, 0xffff, RZ, 0xc0, !PT ;  /* 0x0000ffff04047812 */ /* 0x000fc600078ec0ff */
[----:B------:R-:W-:Y:S01]  /*154fa0*/  IMAD.X R21, R17, 0x1, R13, P1 ;  /* 0x0000000111157824 */ /* 0x000fe200008e060d */
[----:B------:R-:W-:Y:S01]  /*154fb0*/  PRMT R17, R4, 0x3340, R0 ;  /* 0x0000334004117816 */ /* 0x000fe20000000000 */
[----:B------:R-:W-:Y:S04]  /*154fc0*/  STL.64 [R1+0x9b0], R28 ;  /* 0x0009b01c01007387 */ /* 0x000fe80000100a00 */
[----:B------:R0:W-:Y:S04]  /*154fd0*/  STL [R1+0x10fc], R22 ;  /* 0x0010fc1601007387 */ /* 0x0001e80000100800 */
[----:B------:R-:W-:Y:S04]  /*154fe0*/  STL.64 [R1+0x9b8], R20 ;  /* 0x0009b81401007387 */ /* 0x000fe80000100a00 */
[----:B------:R1:W-:Y:S01]  /*154ff0*/  STL [R1+0x21c], R17 ;  /* 0x00021c1101007387 */ /* 0x0003e20000100800 */
[----:B------:R-:W-:-:S04]  /*155000*/  SHF.R.U32.HI R14, RZ, 0x8, R14 ;  /* 0x00000008ff0e7819 */ /* 0x000fc8000001160e */
[----:B------:R-:W-:Y:S01]  /*155010*/  LOP3.LUT R14, R14, 0xffff, RZ, 0xc0, !PT ;  /* 0x0000ffff0e0e7812 */ /* 0x000fe200078ec0ff */
[----:B------:R-:W-:Y:S01]  /*155020*/  VIADD R27, R27, UR6 ;  /* 0x000000061b1b7c36 */ /* 0x000fe20008000000 */
[----:B------:R-:W-:-:S04]  /*155030*/  ULDC UR6, c[0x0][0x248] ;  /* 0x0000920000067ab9 */ /* 0x000fc80000000800 */
[----:B0-----:R-:W-:Y:S02]  /*155040*/  SHF.R.S32.HI R22, RZ, 0x1f, R27 ;  /* 0x0000001fff167819 */ /* 0x001fe4000001141b */
[----:B--2---:R-:W-:Y:S02]  /*155050*/  LOP3.LUT R4, R19, 0xffff, RZ, 0xc0, !PT ;  /* 0x0000ffff13047812 */ /* 0x004fe400078ec0ff */
[----:B----4-:R-:W-:Y:S02]  /*155060*/  LOP3.LUT R3, R3, 0xffff, RZ, 0xc0, !PT ;  /* 0x0000ffff03037812 */ /* 0x010fe400078ec0ff */
[----:B------:R-:W-:Y:S02]  /*155070*/  LOP3.LUT R5, R5, 0xffff, RZ, 0xc0, !PT ;  /* 0x0000ffff05057812 */ /* 0x000fe400078ec0ff */
[----:B------:R-:W-:Y:S02]  /*155080*/  PRMT R19, R3, 0x3340, R0 ;  /* 0x0000334003137816 */ /* 0x000fe40000000000 */
[----:B-1----:R-:W-:-:S02]  /*155090*/  PRMT R17, R4, 0x3340, R5 ;  /* 0x0000334004117816 */ /* 0x002fc40000000005 */
[----:B------:R-:W-:Y:S02]  /*1550a0*/  SHF.R.U32.HI R4, RZ, 0x8, R4 ;  /* 0x00000008ff047819 */ /* 0x000fe40000011604 */
[----:B------:R-:W-:Y:S02]  /*1550b0*/  PRMT R17, R17, 0x5410, R19 ;  /* 0x0000541011117816 */ /* 0x000fe40000000013 */
[----:B------:R-:W-:Y:S02]  /*1550c0*/  SHF.R.U32.HI R5, RZ, 0x8, R5 ;  /* 0x00000008ff057819 */ /* 0x000fe40000011605 */
[----:B------:R-:W-:Y:S01]  /*1550d0*/  LOP3.LUT R4, R4, 0xffff, RZ, 0xc0, !PT ;  /* 0x0000ffff04047812 */ /* 0x000fe200078ec0ff */
[----:B------:R0:W-:Y:S01]  /*1550e0*/  STL [R1+0x1964], R17 ;  /* 0x0019641101007387 */ /* 0x0001e20000100800 */
[----:B------:R-:W-:-:S03]  /*1550f0*/  LOP3.LUT R5, R5, 0xffff, RZ, 0xc0, !PT ;  /* 0x0000ffff05057812 */ /* 0x000fc600078ec0ff */
[----:B------:R-:W2:Y:S04]  /*155100*/  LDL.LU R20, [R1+0x5760] ;  /* 0x0057600001147983 */ /* 0x000ea80000300800 */
[----:B------:R-:W4:Y:S01]  /*155110*/  LDL.LU R21, [R1+0x394] ;  /* 0x0003940001157983 */ /* 0x000f220000300800 */
[----:B0-----:R-:W-:-:S03]  /*155120*/  PRMT R17, R14, 0x3340, R0 ;  /* 0x000033400e117816 */ /* 0x001fc60000000000 */
[----:B------:R-:W4:Y:S01]  /*155130*/  LDL.LU R19, [R1+0x5a0] ;  /* 0x0005a00001137983 */ /* 0x000f220000300800 */
[----:B------:R-:W-:-:S03]  /*155140*/  PRMT R14, R4, 0x3340, R5 ;  /* 0x00003340040e7816 */ /* 0x000fc60000000005 */
[----:B------:R0:W-:Y:S04]  /*155150*/  STL [R1+0x218], R17 ;  /* 0x0002181101007387 */ /* 0x0001e80000100800 */
[----:B------:R1:W-:Y:S01]  /*155160*/  STL [R1+0x848], R14 ;  /* 0x0008480e01007387 */ /* 0x0003e20000100800 */
[----:B------:R-:W-:Y:S02]  /*155170*/  SHF.R.U32.HI R3, RZ, 0x8, R3 ;  /* 0x00000008ff037819 */ /* 0x000fe40000011603 */
[----:B---3--:R-:W-:Y:S02]  /*155180*/  LOP3.LUT R4, R18, 0xffff, RZ, 0xc0, !PT ;  /* 0x0000ffff12047812 */ /* 0x008fe400078ec0ff */
[----:B------:R-:W-:Y:S02]  /*155190*/  LOP3.LUT R5, R16, 0xffff, RZ, 0xc0, !PT ;  /* 0x0000ffff10057812 */ /* 0x000fe400078ec0ff */
[----:B0-----:R-:W-:-:S02]  /*1551a0*/  PRMT R17, R4, 0x3340, R0 ;  /* 0x0000334004117816 */ /* 0x001fc40000000000 */
[----:B-1----:R-:W-:-:S04]  /*1551b0*/  LOP3.LUT R14, R24, 0xffff, RZ, 0xc0, !PT ;  /* 0x0000ffff180e7812 */ /* 0x002fc800078ec0ff */
[----:B------:R-:W-:-:S04]  /*1551c0*/  PRMT R16, R5, 0x3340, R14 ;  /* 0x0000334005107816 */ /* 0x000fc8000000000e */
[----:B------:R-:W-:Y:S02]  /*1551d0*/  PRMT R18, R16, 0x5410, R17 ;  /* 0x0000541010127816 */ /* 0x000fe40000000011 */
[----:B------:R-:W-:-:S05]  /*1551e0*/  IADD3 R16, P1, R27, R6, RZ ;  /* 0x000000061b107210 */ /* 0x000fca0007f3e0ff */
[----:B------:R-:W-:Y:S01]  /*1551f0*/  IMAD.X R17, R22, 0x1, R7, P1 ;  /* 0x0000000116117824 */ /* 0x000fe200008e0607 */
[----:B------:R-:W-:Y:S01]  /*155200*/  STL [R1+0x194c], R18 ;  /* 0x00194c1201007387 */ /* 0x000fe20000100800 */
[----:B------:R-:W-:Y:S02]  /*155210*/  SHF.R.U32.HI R5, RZ, 0x8, R5 ;  /* 0x00000008ff057819 */ /* 0x000fe40000011605 */
[----:B------:R-:W-:Y:S01]  /*155220*/  LOP3.LUT R3, R3, 0xffff, RZ, 0xc0, !PT ;  /* 0x0000ffff03037812 */ /* 0x000fe200078ec0ff */
[----:B------:R0:W-:Y:S03]  /*155230*/  STL.64 [R1+0x9a8], R16 ;  /* 0x0009a81001007387 */ /* 0x0001e60000100a00 */
[----:B------:R-:W-:Y:S02]  /*155240*/  PRMT R28, R3, 0x3340, R0 ;  /* 0x00003340031c7816 */ /* 0x000fe40000000000 */
[----:B0-----:R-:W-:Y:S01]  /*155250*/  SHF.R.U32.HI R17, RZ, 0x8, R14 ;  /* 0x00000008ff117819 */ /* 0x001fe2000001160e */
[----:B------:R-:W3:Y:S01]  /*155260*/  LDL.LU R16, [R1+0x5768] ;  /* 0x0057680001107983 */ /* 0x000ee20000300800 */
[----:B------:R-:W-:-:S02]  /*155270*/  LOP3.LUT R14, R5, 0xffff, RZ, 0xc0, !PT ;  /* 0x0000ffff050e7812 */ /* 0x000fc400078ec0ff */
[----:B------:R-:W-:Y:S01]  /*155280*/  LOP3.LUT R17, R17, 0xffff, RZ, 0xc0, !PT ;  /* 0x0000ffff11117812 */ /* 0x000fe200078ec0ff */
[----:B------:R-:W3:Y:S04]  /*155290*/  LDL.LU R24, [R1+0x398] ;  /* 0x0003980001187983 */ /* 0x000ee80000300800 */
[----:B------:R-:W3:Y:S04]  /*1552a0*/  LDL.LU R5, [R1+0x5b8] ;  /* 0x0005b80001057983 */ /* 0x000ee80000300800 */
[----:B------:R-:W3:Y:S04]  /*1552b0*/  LDL.LU R3, [R1+0x900] ;  /* 0x0009000001037983 */ /* 0x000ee80000300800 */
[----:B------:R-:W3:Y:S04]  /*1552c0*/  LDL.LU R18, [R1+0x370] ;  /* 0x0003700001127983 */ /* 0x000ee80000300800 */
[----:B------:R0:W-:Y:S02]  /*1552d0*/  STL [R1+0x20c], R28 ;  /* 0x00020c1c01007387 */ /* 0x0001e40000100800 */
[----:B0-----:R-:W-:-:S05]  /*1552e0*/  PRMT R28, R14, 0x3340, R17 ;  /* 0x000033400e1c7816 */ /* 0x001fca0000000011 */
[----:B------:R0:W-:Y:S04]  /*1552f0*/  STL [R1+0x840], R28 ;  /* 0x0008401c01007387 */ /* 0x0001e80000100800 */
[----:B------:R-:W3:Y:S01]  /*155300*/  LDL.LU R29, [R1+0x54c] ;  /* 0x00054c00011d7983 */ /* 0x000ee20000300800 */
[----:B------:R-:W-:-:S04]  /*155310*/  SHF.R.U32.HI R4, RZ, 0x8, R4 ;  /* 0x00000008ff047819 */ /* 0x000fc80000011604 */
[----:B------:R-:W-:-:S04]  /*155320*/  LOP3.LUT R4, R4, 0xffff, RZ, 0xc0, !PT ;  /* 0x0000ffff04047812 */ /* 0x000fc800078ec0ff */
[--C-:B------:R-:W-:Y:S02]  /*155330*/  PRMT R4, R4, 0x3340, R0.reuse ;  /* 0x0000334004047816 */ /* 0x100fe40000000000 */
[----:B--2---:R-:W-:Y:S02]  /*155340*/  LOP3.LUT R17, R20, 0xffff, RZ, 0xc0, !PT ;  /* 0x0000ffff14117812 */ /* 0x004fe400078ec0ff */
[----:B----4-:R-:W-:Y:S02]  /*155350*/  LOP3.LUT R14, R21, 0xffff, RZ, 0xc0, !PT ;  /* 0x0000ffff150e7812 */ /* 0x010fe400078ec0ff */
[----:B------:R-:W-:Y:S02]  /*155360*/  LOP3.LUT R19, R19, 0xffff, RZ, 0xc0, !PT ;  /* 0x0000ffff13137812 */ /* 0x000fe400078ec0ff */
[----:B------:R-:W-:Y:S02]  /*155370*/  PRMT R21, R14, 0x3340, R0 ;  /* 0x000033400e157816 */ /* 0x000fe40000000000 */
[----:B------:R-:W-:-:S04]  /*155380*/  PRMT R20, R17, 0x3340, R19 ;  /* 0x0000334011147816 */ /* 0x000fc80000000013 */
[----:B0-----:R-:W-:Y:S02]  /*155390*/  PRMT R28, R20, 0x5410, R21 ;  /* 0x00005410141c7816 */ /* 0x001fe40000000015 */
[----:B------:R-:W-:Y:S02]  /*1553a0*/  IADD3 R20, P1, R27, R8, RZ ;  /* 0x000000081b147210 */ /* 0x000fe40007f3e0ff */
[----:B------:R-:W-:Y:S02]  /*1553b0*/  SHF.R.U32.HI R17, RZ, 0x8, R17 ;  /* 0x00000008ff117819 */ /* 0x000fe40000011611 */
[----:B------:R-:W-:Y:S01]  /*1553c0*/  SHF.R.U32.HI R19, RZ, 0x8, R19 ;  /* 0x00000008ff137819 */ /* 0x000fe20000011613 */
[----:B------:R-:W-:Y:S01]  /*1553d0*/  IMAD.X R21, R22, 0x1, R9, P1 ;  /* 0x0000000116157824 */ /* 0x000fe200008e0609 */
[----:B------:R-:W-:Y:S01]  /*1553e0*/  SHF.R.U32.HI R14, RZ, 0x8, R14 ;  /* 0x00000008ff0e7819 */ /* 0x000fe2000001160e */
[----:B------:R-:W-:Y:S01]  /*1553f0*/  STL [R1+0x1948], R28 ;  /* 0x0019481c01007387 */ /* 0x000fe20000100800 */
[----:B------:R-:W-:-:S02]  /*155400*/  LOP3.LUT R17, R17, 0xffff, RZ, 0xc0, !PT ;  /* 0x0000ffff11117812 */ /* 0x000fc400078ec0ff */
[----:B------:R-:W-:Y:S01]  /*155410*/  LOP3.LUT R19, R19, 0xffff, RZ, 0xc0, !PT ;  /* 0x0000ffff13137812 */ /* 0x000fe200078ec0ff */
[----:B------:R0:W-:Y:S01]  /*155420*/  STL.64 [R1+0x9a0], R20 ;  /* 0x0009a01401007387 */ /* 0x0001e20000100a00 */
[----:B------:R-:W-:Y:S02]  /*155430*/  LOP3.LUT R14, R14, 0xffff, RZ, 0xc0, !PT ;  /* 0x0000ffff0e0e7812 */ /* 0x000fe400078ec0ff */
[----:B------:R-:W-:Y:S02]  /*155440*/  PRMT R17, R17, 0x3340, R19 ;  /* 0x0000334011117816 */ /* 0x000fe40000000013 */
[----:B------:R-:W-:Y:S02]  /*155450*/  PRMT R14, R14, 0x3340, R0 ;  /* 0x000033400e0e7816 */ /* 0x000fe40000000000 */
[----:B0-----:R-:W-:Y:S01]  /*155460*/  IADD3 R20, P1, R27, R10, RZ ;  /* 0x0000000a1b147210 */ /* 0x001fe20007f3e0ff */
[----:B------:R-:W-:Y:S04]  /*155470*/  STL [R1+0x838], R17 ;  /* 0x0008381101007387 */ /* 0x000fe80000100800 */
[----:B------:R-:W-:Y:S01]  /*155480*/  IMAD.X R21, R22, 0x1, R11, P1 ;  /* 0x0000000116157824 */ /* 0x000fe200008e060b */
[----:B------:R0:W-:Y:S04]  /*155490*/  STL [R1+0x208], R14 ;  /* 0x0002080e01007387 */ /* 0x0001e80000100800 */
[----:B------:R1:W-:Y:S04]  /*1554a0*/  STL.64 [R1+0x998], R20 ;  /* 0x0009981401007387 */ /* 0x0003e80000100a00 */
[----:B------:R2:W-:Y:S04]  /*1554b0*/  STL [R1+0x204], R4 ;  /* 0x0002040401007387 */ /* 0x0005e80000100800 */
[----:B0-----:R-:W4:Y:S04]  /*1554c0*/  LDL.LU R14, [R1+0x904] ;  /* 0x00090400010e7983 */ /* 0x001f280000300800 */
[----:B-1----:R-:W4:Y:S04]  /*1554d0*/  LDL.LU R20, [R1+0x374] ;  /* 0x0003740001147983 */ /* 0x002f280000300800 */
[----:B------:R-:W4:Y:S01]  /*1554e0*/  LDL.LU R21, [R1+0x56c] ;  /* 0x00056c0001157983 */ /* 0x000f220000300800 */
[----:B---3--:R-:W-:-:S02]  /*1554f0*/  LOP3.LUT R16, R16, 0xffff, RZ, 0xc0, !PT ;  /* 0x0000ffff10107812 */ /* 0x008fc400078ec0ff */
[----:B------:R-:W-:Y:S02]  /*155500*/  LOP3.LUT R24, R24, 0xffff, RZ, 0xc0, !PT ;  /* 0x0000ffff18187812 */ /* 0x000fe400078ec0ff */
[----:B------:R-:W-:Y:S02]  /*155510*/  LOP3.LUT R5, R5, 0xffff, RZ, 0xc0, !PT ;  /* 0x0000ffff05057812 */ /* 0x000fe400078ec0ff */
[----:B------:R-:W-:Y:S01]  /*155520*/  PRMT R19, R24, 0x3340, R0 ;  /* 0x0000334018137816 */ /* 0x000fe20000000000 */
[----:B------:R0:W-:Y:S01]  /*155530*/  STL.64 [R1+0x6098], R24 ;  /* 0x0060981801007387 */ /* 0x0001e20000100a00 */
[----:B------:R-:W-:Y:S02]  /*155540*/  LOP3.LUT R3, R3, 0xffff, RZ, 0xc0, !PT ;  /* 0x0000ffff03037812 */ /* 0x000fe400078ec0ff */
[----:B--2---:R-:W-:Y:S02]  /*155550*/  LOP3.LUT R4, R18, 0xffff, RZ, 0xc0, !PT ;  /* 0x0000ffff12047812 */ /* 0x004fe400078ec0ff */
[----:B------:R-:W-:-:S04]  /*155560*/  PRMT R18, R16, 0x3340, R5 ;  /* 0x0000334010127816 */ /* 0x000fc80000000005 */
[----:B0-----:R-:W-:Y:S02]  /*155570*/  PRMT R24, R18, 0x5410, R19 ;  /* 0x0000541012187816 */ /* 0x001fe40000000013 */
[----:B------:R-:W-:-:S03]  /*155580*/  PRMT R19, R4, 0x3340, R0 ;  /* 0x0000334004137816 */ /* 0x000fc60000000000 */
[----:B------:R0:W-:Y:S01]  /*155590*/  STL [R1+0x1930], R24 ;  /* 0x0019301801007387 */ /* 0x0001e20000100800 */
[----:B------:R-:W-:-:S04]  /*1555a0*/  LOP3.LUT R17, R29, 0xffff, RZ, 0xc0, !PT ;  /* 0x0000ffff1d117812 */ /* 0x000fc800078ec0ff */
[----:B------:R-:W-:-:S04]  /*1555b0*/  PRMT R18, R3, 0x3340, R17 ;  /* 0x0000334003127816 */ /* 0x000fc80000000011 */
[----:B0-----:R-:W-:Y:S02]  /*1555c0*/  PRMT R24, R18, 0x5410, R19 ;  /* 0x0000541012187816 */ /* 0x001fe40000000013 */
[----:B------:R-:W-:Y:S02]  /*1555d0*/  IADD3 R18, P1, R27, R12, RZ ;  /* 0x0000000c1b127210 */ /* 0x000fe40007f3e0ff */
[----:B------:R-:W-:-:S03]  /*1555e0*/  SHF.R.U32.HI R5, RZ, 0x8, R5 ;  /* 0x00000008ff057819 */ /* 0x000fc60000011605 */
[----:B------:R-:W-:Y:S01]  /*1555f0*/  IMAD.X R19, R22, 0x1, R13, P1 ;  /* 0x0000000116137824 */ /* 0x000fe200008e060d */
[----:B------:R-:W-:Y:S01]  /*155600*/  SHF.R.U32.HI R16, RZ, 0x8, R16 ;  /* 0x00000008ff107819 */ /* 0x000fe20000011610 */
[----:B------:R0:W-:Y:S01]  /*155610*/  STL [R1+0x1914], R24 ;  /* 0x0019141801007387 */ /* 0x0001e20000100800 */
[----:B------:R-:W-:Y:S02]  /*155620*/  SHF.R.U32.HI R3, RZ, 0x8, R3 ;  /* 0x00000008ff037819 */ /* 0x000fe40000011603 */
[----:B------:R-:W-:Y:S01]  /*155630*/  LOP3.LUT R25, R5, 0xffff, RZ, 0xc0, !PT ;  /* 0x0000ffff05197812 */ /* 0x000fe200078ec0ff */
[----:B------:R1:W-:Y:S01]  /*155640*/  STL.64 [R1+0x990], R18 ;  /* 0x0009901201007387 */ /* 0x0003e20000100a00 */
[----:B------:R-:W-:-:S03]  /*155650*/  LOP3.LUT R16, R16, 0xffff, RZ, 0xc0, !PT ;  /* 0x0000ffff10107812 */ /* 0x000fc600078ec0ff */
[----:B------:R-:W2:Y:S01]  /*155660*/  LDL.LU R5, [R1+0x738] ;  /* 0x0007380001057983 */ /* 0x000ea20000300800 */
[----:B0-----:R-:W-:-:S03]  /*155670*/  SHF.R.U32.HI R24, RZ, 0x8, R17 ;  /* 0x00000008ff187819 */ /* 0x001fc60000011611 */
[----:B------:R-:W3:Y:S01]  /*155680*/  LDL.LU R22, [R1+0x1a0] ;  /* 0x0001a00001167983 */ /* 0x000ee20000300800 */
[----:B------:R-:W-:-:S03]  /*155690*/  LOP3.LUT R17, R3, 0xffff, RZ, 0xc0, !PT ;  /* 0x0000ffff03117812 */ /* 0x000fc600078ec0ff */
[----:B-1----:R-:W3:Y:S01]  /*1556a0*/  LDL.LU R18, [R1+0x50c] ;  /* 0x00050c0001127983 */ /* 0x002ee20000300800 */
[----:B------:R-:W-:-:S03]  /*1556b0*/  PRMT R25, R16, 0x3340, R25 ;  /* 0x0000334010197816 */ /* 0x000fc60000000019 */
[----:B------:R-:W3:Y:S04]  /*1556c0*/  LDL.LU R3, [R1+0x5774] ;  /* 0x0057740001037983 */ /* 0x000ee80000300800 */
[----:B------:R-:W3:Y:S04]  /*1556d0*/  LDL.LU R19, [R1+0x478] ;  /* 0x0004780001137983 */ /* 0x000ee80000300800 */
[----:B------:R-:W3:Y:S01]  /*1556e0*/  LDL.LU R16, [R1+0x5f8] ;  /* 0x0005f80001107983 */ /* 0x000ee20000300800 */
[----:B------:R-:W-:-:S04]  /*1556f0*/  LOP3.LUT R24, R24, 0xffff, RZ, 0xc0, !PT ;  /* 0x0000ffff18187812 */ /* 0x000fc800078ec0ff */
[----:B------:R-:W-:Y:S01]  /*155700*/  PRMT R24, R17, 0x3340, R24 ;  /* 0x0000334011187816 */ /* 0x000fe20000000018 */
[----:B------:R-:W-:Y:S01]  /*155710*/  STL [R1+0x17d4], R25 ;  /* 0x0017d41901007387 */ /* 0x000fe20000100800 */
[----:B------:R-:W-:Y:S01]  /*155720*/  VIADD R27, R27, UR6 ;  /* 0x000000061b1b7c36 */ /* 0x000fe20008000000 */
[----:B------:R-:W-:Y:S01]  /*155730*/  SHF.R.U32.HI R4, RZ, 0x8, R4 ;  /* 0x00000008ff047819 */ /* 0x000fe20000011604 */
[----:B------:R-:W-:Y:S01]  /*155740*/  ULDC UR6, c[0x0][0x248] ;  /* 0x0000920000067ab9 */ /* 0x000fe20000000800 */
[----:B------:R0:W-:Y:S02]  /*155750*/  STL [R1+0x824], R24 ;  /* 0x0008241801007387 */ /* 0x0001e40000100800 */
[----:B------:R-:W-:Y:S02]  /*155760*/  LOP3.LUT R4, R4, 0xffff, RZ, 0xc0, !PT ;  /* 0x0000ffff04047812 */ /* 0x000fe400078ec0ff */
[----:B----4-:R-:W-:Y:S02]  /*155770*/  LOP3.LUT R17, R14, 0xffff, RZ, 0xc0, !PT ;  /* 0x0000ffff0e117812 */ /* 0x010fe400078ec0ff */
[----:B------:R-:W-:-:S02]  /*155780*/  LOP3.LUT R14, R20, 0xffff, RZ, 0xc0, !PT ;  /* 0x0000ffff140e7812 */ /* 0x000fc400078ec0ff */
[----:B------:R-:W-:-:S04]  /*155790*/  LOP3.LUT R20, R21, 0xffff, RZ, 0xc0, !PT ;  /* 0x0000ffff15147812 */ /* 0x000fc800078ec0ff */
[--C-:B------:R-:W-:Y:S02]  /*1557a0*/  PRMT R21, R17, 0x3340, R20.reuse ;  /* 0x0000334011157816 */ /* 0x100fe40000000014 */
[----:B------:R-:W-:Y:S02]  /*1557b0*/  SHF.R.U32.HI R17, RZ, 0x8, R17 ;  /* 0x00000008ff117819 */ /* 0x000fe40000011611 */
[----:B------:R-:W-:Y:S02]  /*1557c0*/  SHF.R.U32.HI R20, RZ, 0x8, R20 ;  /* 0x00000008ff147819 */ /* 0x000fe40000011614 */
[----:B0-----:R-:W-:Y:S02]  /*1557d0*/  PRMT R24, R14, 0x3340, R0 ;  /* 0x000033400e187816 */ /* 0x001fe40000000000 */
[----:B------:R-:W-:Y:S02]  /*1557e0*/  LOP3.LUT R17, R17, 0xffff, RZ, 0xc0, !PT ;  /* 0x0000ffff11117812 */ /* 0x000fe400078ec0ff */
[----:B------:R-:W-:-:S02]  /*1557f0*/  LOP3.LUT R20, R20, 0xffff, RZ, 0xc0, !PT ;  /* 0x0000ffff14147812 */ /* 0x000fc400078ec0ff */
[----:B------:R-:W-:Y:S02]  /*155800*/  PRMT R21, R21, 0x5410, R24 ;  /* 0x0000541015157816 */ /* 0x000fe40000000018 */
[----:B------:R-:W-:Y:S02]  /*155810*/  PRMT R24, R17, 0x3340, R20 ;  /* 0x0000334011187816 */ /* 0x000fe40000000014 */
[----:B------:R-:W-:Y:S02]  /*155820*/  SHF.R.S32.HI R17, RZ, 0x1f, R27 ;  /* 0x0000001fff117819 */ /* 0x000fe4000001141b */
[----:B------:R-:W-:Y:S01]  /*155830*/  IADD3 R20, P1, R27, R6, RZ ;  /* 0x000000061b147210 */ /* 0x000fe20007f3e0ff */
[----:B------:R0:W-:Y:S01]  /*155840*/  STL [R1+0x190c], R21 ;  /* 0x00190c1501007387 */ /* 0x0001e20000100800 */
[----:B------:R-:W-:-:S04]  /*155850*/  SHF.R.U32.HI R14, RZ, 0x8, R14 ;  /* 0x00000008ff0e7819 */ /* 0x000fc8000001160e */
[----:B------:R-:W-:Y:S01]  /*155860*/  LOP3.LUT R14, R14, 0xffff, RZ, 0xc0, !PT ;  /* 0x0000ffff0e0e7812 */ /* 0x000fe200078ec0ff */
[----:B------:R-:W-:Y:S01]  /*155870*/  STL [R1+0x820], R24 ;  /* 0x0008201801007387 */ /* 0x000fe20000100800 */
[----:B0-----:R-:W-:-:S05]  /*155880*/  IMAD.X R21, R17, 0x1, R7, P1 ;  /* 0x0000000111157824 */ /* 0x001fca00008e0607 */
[----:B------:R0:W-:Y:S02]  /*155890*/  STL.64 [R1+0x988], R20 ;  /* 0x0009881401007387 */ /* 0x0001e40000100a00 */
[--C-:B0-----:R-:W-:Y:S02]  /*1558a0*/  PRMT R20, R14, 0x3340, R0.reuse ;  /* 0x000033400e147816 */ /* 0x101fe40000000000 */
[----:B------:R-:W-:-:S03]  /*1558b0*/  PRMT R14, R4, 0x3340, R0 ;  /* 0x00003340040e7816 */ /* 0x000fc60000000000 */
[----:B------:R-:W-:Y:S04]  /*1558c0*/  STL [R1+0x200], R20 ;  /* 0x0002001401007387 */ /* 0x000fe80000100800 */
[----:B------:R0:W-:Y:S01]  /*1558d0*/  STL [R1+0x1fc], R14 ;  /* 0x0001fc0e01007387 */ /* 0x0001e20000100800 */
[----:B--2---:R-:W-:Y:S02]  /*1558e0*/  LOP3.LUT R5, R5, 0xffff, RZ, 0xc0, !PT ;  /* 0x0000ffff05057812 */ /* 0x004fe400078ec0ff */
[----:B---3--:R-:W-:Y:S02]  /*1558f0*/  LOP3.LUT R4, R22, 0xffff, RZ, 0xc0, !PT ;  /* 0x0000ffff16047812 */ /* 0x008fe400078ec0ff */
[----:B------:R-:W-:-:S04]  /*155900*/  LOP3.LUT R18, R18, 0xffff, RZ, 0xc0, !PT ;  /* 0x0000ffff12127812 */ /* 0x000fc800078ec0ff */
[----:B0-----:R-:W-:Y:S02]  /*155910*/  PRMT R14, R5, 0x3340, R18 ;  /* 0x00003340050e7816 */ /* 0x001fe40000000012 */
[----:B------:R-:W-:Y:S02]  /*155920*/  LOP3.LUT R3, R3, 0xffff, RZ, 0xc0, !PT ;  /* 0x0000ffff03037812 */ /* 0x000fe400078ec0ff */
[----:B------:R-:W-:Y:S02]  /*155930*/  LOP3.LUT R24, R19, 0xffff, RZ, 0xc0, !PT ;  /* 0x0000ffff13187812 */ /* 0x000fe400078ec0ff */
[----:B------:R-:W-:Y:S02]  /*155940*/  PRMT R19, R4, 0x3340, R0 ;  /* 0x0000334004137816 */ /* 0x000fe40000000000 */
[----:B------:R-:W-:Y:S02]  /*155950*/  LOP3.LUT R16, R16, 0xffff, RZ, 0xc0, !PT ;  /* 0x0000ffff10107812 */ /* 0x000fe400078ec0ff */
[----:B------:R-:W-:-:S02]  /*155960*/  PRMT R20, R14, 0x5410, R19 ;  /* 0x000054100e147816 */ /* 0x000fc40000000013 */
[----:B------:R-:W-:Y:S02]  /*155970*/  PRMT R19, R24, 0x3340, R0 ;  /* 0x0000334018137816 */ /* 0x000fe40000000000 */
[----:B------:R-:W-:Y:S01]  /*155980*/  PRMT R14, R3, 0x3340, R16 ;  /* 0x00003340030e7816 */ /* 0x000fe20000000010 */
[----:B------:R0:W-:Y:S03]  /*155990*/  STL [R1+0x1900], R20 ;  /* 0x0019001401007387 */ /* 0x0001e60000100800 */
[----:B------:R-:W-:Y:S02]  /*1559a0*/  PRMT R19, R14, 0x5410, R19 ;  /* 0x000054100e137816 */ /* 0x000fe40000000013 */
[----:B------:R-:W2:Y:S01]  /*1559b0*/  LDL.LU R14, [R1+0x5778] ;  /* 0x00577800010e7983 */ /* 0x000ea20000300800 */
[----:B------:R-:W-:-:S03]  /*1559c0*/  IADD3 R28, P1, R27, R8, RZ ;  /* 0x000000081b1c7210 */ /* 0x000fc60007f3e0ff */
[----:B0-----:R-:W3:Y:S01]  /*1559d0*/  LDL.LU R20, [R1+0x4a8] ;  /* 0x0004a80001147983 */ /* 0x001ee20000300800 */
[----:B------:R-:W-:-:S03]  /*1559e0*/  SHF.R.U32.HI R5, RZ, 0x8, R5 ;  /* 0x00000008ff057819 */ /* 0x000fc60000011605 */
[----:B------:R0:W-:Y:S01]  /*1559f0*/  STL [R1+0x18fc], R19 ;  /* 0x0018fc1301007387 */ /* 0x0001e20000100800 */
[----:B------:R-:W-:-:S03]  /*155a00*/  SHF.R.U32.HI R18, RZ, 0x8, R18 ;  /* 0x00000008ff127819 */ /* 0x000fc60000011612 */
[----:B------:R-:W4:Y:S01]  /*155a10*/  LDL.LU R21, [R1+0x5fc] ;  /* 0x0005fc0001157983 */ /* 0x000f220000300800 */
[----:B------:R-:W-:Y:S01]  /*155a20*/  LOP3.LUT R5, R5, 0xffff, RZ, 0xc0, !PT ;  /* 0x0000ffff05057812 */ /* 0x000fe200078ec0ff */
[----:B------:R-:W-:Y:S01]  /*155a30*/  IMAD.X R29, R17, 0x1, R9, P1 ;  /* 0x00000001111d7824 */ /* 0x000fe200008e0609 */
[----:B------:R-:W-:-:S04]  /*155a40*/  LOP3.LUT R18, R18, 0xffff, RZ, 0xc0, !PT ;  /* 0x0000ffff12127812 */ /* 0x000fc800078ec0ff */
[----:B------:R-:W-:Y:S01]  /*155a50*/  PRMT R18, R5, 0x3340, R18 ;  /* 0x0000334005127816 */ /* 0x000fe20000000012 */
[----:B------:R-:W-:Y:S01]  /*155a60*/  STL.64 [R1+0x970], R28 ;  /* 0x0009701c01007387 */ /* 0x000fe20000100a00 */
[----:B------:R-:W-:Y:S02]  /*155a70*/  SHF.R.U32.HI R3, RZ, 0x8, R3 ;  /* 0x00000008ff037819 */ /* 0x000fe40000011603 */
[----:B------:R-:W-:Y:S01]  /*155a80*/  SHF.R.U32.HI R16, RZ, 0x8, R16 ;  /* 0x00000008ff107819 */ /* 0x000fe20000011610 */
[----:B------:R-:W4:Y:S04]  /*155a90*/  LDL.LU R22, [R1+0x577c] ;  /* 0x00577c0001167983 */ /* 0x000f280000300800 */
[----:B------:R-:W4:Y:S01]  /*155aa0*/  LDL.LU R5, [R1+0x418] ;  /* 0x0004180001057983 */ /* 0x000f220000300800 */
[----:B------:R-:W-:-:S03]  /*155ab0*/  LOP3.LUT R3, R3, 0xffff, RZ, 0xc0, !PT ;  /* 0x0000ffff03037812 */ /* 0x000fc600078ec0ff */
[----:B------:R-:W-:Y:S01]  /*155ac0*/  STL [R1+0x814], R18 ;  /* 0x0008141201007387 */ /* 0x000fe20000100800 */
[----:B------:R-:W-:-:S03]  /*155ad0*/  LOP3.LUT R16, R16, 0xffff, RZ, 0xc0, !PT ;  /* 0x0000ffff10107812 */ /* 0x000fc600078ec0ff */
[----:B0-----:R-:W4:Y:S01]  /*155ae0*/  LDL.LU R19, [R1+0x5e0] ;  /* 0x0005e00001137983 */ /* 0x001f220000300800 */
[----:B------:R-:W-:-:S05]  /*155af0*/  PRMT R3, R3, 0x3340, R16 ;  /* 0x0000334003037816 */ /* 0x000fca0000000010 */
[----:B------:R0:W-:Y:S04]  /*155b00*/  STL [R1+0x810], R3 ;  /* 0x0008100301007387 */ /* 0x0001e80000100800 */
[----:B0-----:R-:W4:Y:S04]  /*155b10*/  LDL.LU R3, [R1+0x41c] ;  /* 0x00041c0001037983 */ /* 0x001f280000300800 */
[----:B------:R-:W4:Y:S04]  /*155b20*/  LDL.LU R18, [R1+0x5780] ;  /* 0x0057800001127983 */ /* 0x000f280000300800 */
[----:B------:R-:W4:Y:S01]  /*155b30*/  LDL.LU R16, [R1+0x5e4] ;  /* 0x0005e40001107983 */ /* 0x000f220000300800 */
[----:B------:R-:W-:-:S02]  /*155b40*/  IADD3 R28, P1, R27, R10, RZ ;  /* 0x0000000a1b1c7210 */ /* 0x000fc40007f3e0ff */
[----:B------:R-:W-:-:S03]  /*155b50*/  SHF.R.U32.HI R24, RZ, 0x8, R24 ;  /* 0x00000008ff187819 */ /* 0x000fc60000011618 */
[----:B------:R-:W-:Y:S01]  /*155b60*/  IMAD.X R29, R17, 0x1, R11, P1 ;  /* 0x00000001111d7824 */ /* 0x000fe200008e060b */
[----:B------:R-:W-:Y:S02]  /*155b70*/  LOP3.LUT R24, R24, 0xffff, RZ, 0xc0, !PT ;  /* 0x0000ffff18187812 */ /* 0x000fe400078ec0ff */
[----:B------:R-:W-:Y:S02]  /*155b80*/  SHF.R.U32.HI R4, RZ, 0x8, R4 ;  /* 0x00000008ff047819 */ /* 0x000fe40000011604 */
[----:B------:R0:W-:Y:S02]  /*155b90*/  STL.64 [R1+0x980], R28 ;  /* 0x0009801c01007387 */ /* 0x0001e40000100a00 */
[----:B------:R-:W-:Y:S02]  /*155ba0*/  LOP3.LUT R4, R4, 0xffff, RZ, 0xc0, !PT ;  /* 0x0000ffff04047812 */ /* 0x000fe400078ec0ff */
[----:B0-----:R-:W-:Y:S02]  /*155bb0*/  PRMT R28, R24, 0x3340, R0 ;  /* 0x00003340181c7816 */ /* 0x001fe40000000000 */
[----:B------:R-:W-:-:S05]  /*155bc0*/  IADD3 R24, P1, R27, R12, RZ ;  /* 0x0000000c1b187210 */ /* 0x000fca0007f3e0ff */
[----:B------:R-:W-:Y:S01]  /*155bd0*/  IMAD.X R25, R17, 0x1, R13, P1 ;  /* 0x0000000111197824 */ /* 0x000fe200008e060d */
[----:B------:R-:W-:Y:S01]  /*155be0*/  PRMT R17, R4, 0x3340, R0 ;  /* 0x0000334004117816 */ /* 0x000fe20000000000 */
[----:B------:R-:W-:Y:S04]  /*155bf0*/  STL [R1+0x1f8], R28 ;  /* 0x0001f81c01007387 */ /* 0x000fe80000100800 */
[----:B------:R-:W-:Y:S04]  /*155c00*/  STL.64 [R1+0x978], R24 ;  /* 0x0009781801007387 */ /* 0x000fe80000100a00 */
[----:B------:R4:W-:Y:S01]  /*155c10*/  STL [R1+0x1f4], R17 ;  /* 0x0001f41101007387 */ /* 0x0009e20000100800 */
[----:B--2---:R-:W-:-:S02]  /*155c20*/  LOP3.LUT R14, R14, 0xffff, RZ, 0xc0, !PT ;  /* 0x0000ffff0e0e7812 */ /* 0x004fc400078ec0ff */
[----:B---3--:R-:W-:Y:S02]  /*155c30*/  LOP3.LUT R4, R20, 0xffff, RZ, 0xc0, !PT ;  /* 0x0000ffff14047812 */ /* 0x008fe400078ec0ff */
[----:B----4-:R-:W-:Y:S02]  /*155c40*/  LOP3.LUT R17, R21, 0xffff, RZ, 0xc0, !PT ;  /* 0x0000ffff15117812 */ /* 0x010fe400078ec0ff */
[----:B------:R-:W-:Y:S02]  /*155c50*/  PRMT R21, R4, 0x3340, R0 ;  /* 0x0000334004157816 */ /* 0x000fe40000000000 */
[--C-:B------:R-:W-:Y:S02]  /*155c60*/  PRMT R20, R14, 0x3340, R17.reuse ;  /* 0x000033400e147816 */ /* 0x100fe40000000011 */
[----:B------:R-:W-:Y:S02]  /*155c70*/  SHF.R.U32.HI R14, RZ, 0x8, R14 ;  /* 0x00000008ff0e7819 */ /* 0x000fe4000001160e */
[----:B------:R-:W-:-:S02]  /*155c80*/  SHF.R.U32.HI R17, RZ, 0x8, R17 ;  /* 0x00000008ff117819 */ /* 0x000fc40000011611 */
[----:B------:R-:W-:Y:S02]  /*155c90*/  SHF.R.U32.HI R4, RZ, 0x8, R4 ;  /* 0x00000008ff047819 */ /* 0x000fe40000011604 */
[----:B------:R-:W-:Y:S02]  /*155ca0*/  LOP3.LUT R14, R14, 0xffff, RZ, 0xc0, !PT ;  /* 0x0000ffff0e0e7812 */ /* 0x000fe400078ec0ff */
[----:B------:R-:W-:Y:S02]  /*155cb0*/  LOP3.LUT R17, R17, 0xffff, RZ, 0xc0, !PT ;  /* 0x0000ffff11117812 */ /* 0x000fe400078ec0ff */
[----:B------:R-:W-:Y:S02]  /*155cc0*/  LOP3.LUT R4, R4, 0xffff, RZ, 0xc0, !PT ;  /* 0x0000ffff04047812 */ /* 0x000fe400078ec0ff */
[----:B------:R-:W-:Y:S02]  /*155cd0*/  PRMT R20, R20, 0x5410, R21 ;  /* 0x0000541014147816 */ /* 0x000fe40000000015 */
[----:B------:R-:W-:-:S02]  /*155ce0*/  PRMT R14, R14, 0x3340, R17 ;  /* 0x000033400e0e7816 */ /* 0x000fc40000000011 */
[--C-:B------:R-:W-:Y:S01]  /*155cf0*/  PRMT R4, R4, 0x3340, R0.reuse ;  /* 0x0000334004047816 */ /* 0x100fe20000000000 */
[----:B------:R-:W-:Y:S01]  /*155d00*/  STL [R1+0x18f4], R20 ;  /* 0x0018f41401007387 */ /* 0x000fe20000100800 */
[----:B------:R-:W-:Y:S02]  /*155d10*/  LOP3.LUT R17, R22, 0xffff, RZ, 0xc0, !PT ;  /* 0x0000ffff16117812 */ /* 0x000fe400078ec0ff */
[----:B------:R-:W-:Y:S02]  /*155d20*/  LOP3.LUT R5, R5, 0xffff, RZ, 0xc0, !PT ;  /* 0x0000ffff05057812 */ /* 0x000fe400078ec0ff */
[----:B------:R-:W-:Y:S01]  /*155d30*/  LOP3.LUT R19, R19, 0xffff, RZ, 0xc0, !PT ;  /* 0x0000ffff13137812 */ /* 0x000fe200078ec0ff */
[----:B------:R0:W-:Y:S04]  /*155d40*/  STL [R1+0x6f0], R14 ;  /* 0x0006f00e01007387 */ /* 0x0001e80000100800 */
[----:B------:R1:W-:Y:S01]  /*155d50*/  STL [R1+0x1f0], R4 ;  /* 0x0001f00401007387 */ /* 0x0003e20000100800 */
[----:B0-----:R-:W-:-:S02]  /*155d60*/  PRMT R14, R5, 0x3340, R0 ;  /* 0x00003340050e7816 */ /* 0x001fc40000000000 */
[----:B-1----:R-:W-:-:S04]  /*155d70*/  PRMT R4, R17, 0x3340, R19 ;  /* 0x0000334011047816 */ /* 0x002fc80000000013 */
[----:B------:R-:W-:Y:S02]  /*155d80*/  PRMT R20, R4, 0x5410, R14 ;  /* 0x0000541004147816 */ /* 0x000fe4000000000e */
[----:B------:R-:W-:-:S03]  /*155d90*/  LOP3.LUT R4, R3, 0xffff, RZ, 0xc0, !PT ;  /* 0x0000ffff03047812 */ /* 0x000fc600078ec0ff */
[----:B------:R0:W-:Y:S01]  /*155da0*/  STL [R1+0x18ec], R20 ;  /* 0x0018ec1401007387 */ /* 0x0001e20000100800 */
[----:B------:R-:W-:Y:S02]  /*155db0*/  LOP3.LUT R14, R18, 0xffff, RZ, 0xc0, !PT ;  /* 0x0000ffff120e7812 */ /* 0x000fe400078ec0ff */
[----:B0-----:R-:W-:Y:S02]  /*155dc0*/  LOP3.LUT R20, R16, 0xffff, RZ, 0xc0, !PT ;  /* 0x0000ffff10147812 */ /* 0x001fe400078ec0ff */
[----:B------:R-:W2:Y:S04]  /*155dd0*/  LDL.LU R16, [R1+0x910] ;  /* 0x0009100001107983 */ /* 0x000ea80000300800 */
[----:B------:R-:W3:Y:S04]  /*155de0*/  LDL.LU R3, [R1+0x378] ;  /* 0x0003780001037983 */ /* 0x000ee80000300800 */
[----:B------:R-:W4:Y:S01]  /*155df0*/  LDL.LU R18, [R1+0x5a8] ;  /* 0x0005a80001127983 */ /* 0x000f220000300800 */
[----:B------:R-:W-:Y:S01]  /*155e00*/  PRMT R22, R4, 0x3340, R0 ;  /* 0x0000334004167816 */ /* 0x000fe20000000000 */
[----:B------:R-:W-:Y:S01]  /*155e10*/  VIADD R27, R27, UR6 ;  /* 0x000000061b1b7c36 */ /* 0x000fe20008000000 */
[----:B------:R-:W-:Y:S01]  /*155e20*/  PRMT R21, R14, 0x3340, R20 ;  /* 0x000033400e157816 */ /* 0x000fe20000000014 */
[----:B------:R-:W-:Y:S01]  /*155e30*/  ULDC UR6, c[0x0][0x248] ;  /* 0x0000920000067ab9 */ /* 0x000fe20000000800 */
[----:B------:R-:W-:-:S02]  /*155e40*/  SHF.R.U32.HI R14, RZ, 0x8, R14 ;  /* 0x00000008ff0e7819 */ /* 0x000fc4000001160e */
[----:B------:R-:W-:Y:S02]  /*155e50*/  PRMT R22, R21, 0x5410, R22 ;  /* 0x0000541015167816 */ /* 0x000fe40000000016 */
[----:B------:R-:W-:Y:S02]  /*155e60*/  SHF.R.S32.HI R21, RZ, 0x1f, R27 ;  /* 0x0000001fff157819 */ /* 0x000fe4000001141b */
[----:B------:R-:W-:Y:S02]  /*155e70*/  IADD3 R24, P1, R27, R6, RZ ;  /* 0x000000061b187210 */ /* 0x000fe40007f3e0ff */
[----:B------:R-:W-:Y:S02]  /*155e80*/  SHF.R.U32.HI R20, RZ, 0x8, R20 ;  /* 0x00000008ff147819 */ /* 0x000fe40000011614 */
[----:B------:R-:W-:Y:S01]  /*155e90*/  LOP3.LUT R14, R14, 0xffff, RZ, 0xc0, !PT ;  /* 0x0000ffff0e0e7812 */ /* 0x000fe200078ec0ff */
[----:B------:R-:W-:Y:S01]  /*155ea0*/  IMAD.X R25, R21, 0x1, R7, P1 ;  /* 0x0000000115197824 */ /* 0x000fe200008e0607 */
[----:B------:R-:W-:-:S02]  /*155eb0*/  LOP3.LUT R20, R20, 0xffff, RZ, 0xc0, !PT ;  /* 0x0000ffff14147812 */ /* 0x000fc400078ec0ff */
[----:B------:R-:W-:Y:S02]  /*155ec0*/  SHF.R.U32.HI R17, RZ, 0x8, R17 ;  /* 0x00000008ff117819 */ /* 0x000fe40000011611 */
[----:B------:R-:W-:Y:S01]  /*155ed0*/  SHF.R.U32.HI R19, RZ, 0x8, R19 ;  /* 0x00000008ff137819 */ /* 0x000fe20000011613 */
[----:B------:R-:W-:Y:S01]  /*155ee0*/  STL [R1+0x18e8], R22 ;  /* 0x0018e81601007387 */ /* 0x000fe20000100800 */
[----:B------:R-:W-:Y:S02]  /*155ef0*/  PRMT R20, R14, 0x3340, R20 ;  /* 0x000033400e147816 */ /* 0x000fe40000000014 */
[----:B------:R-:W-:Y:S01]  /*155f00*/  LOP3.LUT R17, R17, 0xffff, RZ, 0xc0, !PT ;  /* 0x0000ffff11117812 */ /* 0x000fe200078ec0ff */
[----:B------:R0:W-:Y:S01]  /*155f10*/  STL.64 [R1+0x960], R24 ;  /* 0x0009601801007387 */ /* 0x0001e20000100a00 */
[----:B------:R-:W-:-:S03]  /*155f20*/  LOP3.LUT R19, R19, 0xffff, RZ, 0xc0, !PT ;  /* 0x0000ffff13137812 */ /* 0x000fc600078ec0ff */
[----:B------:R-:W4:Y:S01]  /*155f30*/  LDL.LU R29, [R1+0x914] ;  /* 0x00091400011d7983 */ /* 0x000f220000300800 */
[----:B------:R-:W-:-:S03]  /*155f40*/  SHF.R.U32.HI R5, RZ, 0x8, R5 ;  /* 0x00000008ff057819 */ /* 0x000fc60000011605 */
[----:B------:R-:W4:Y:S01]  /*155f50*/  LDL.LU R14, [R1+0x37c] ;  /* 0x00037c00010e7983 */ /* 0x000f220000300800 */
[----:B------:R-:W-:-:S03]  /*155f60*/  SHF.R.U32.HI R4, RZ, 0x8, R4 ;  /* 0x00000008ff047819 */ /* 0x000fc60000011604 */
[----:B------:R1:W-:Y:S01]  /*155f70*/  STL [R1+0x6b4], R20 ;  /* 0x0006b41401007387 */ /* 0x0003e20000100800 */
[----:B------:R-:W-:Y:S02]  /*155f80*/  PRMT R17, R17, 0x3340, R19 ;  /* 0x0000334011117816 */ /* 0x000fe40000000013 */
[----:B0-----:R-:W-:Y:S02]  /*155f90*/  IADD3 R24, P1, R27, R8, RZ ;  /* 0x000000081b187210 */ /* 0x001fe40007f3e0ff */
[----:B------:R-:W-:Y:S01]  /*155fa0*/  LOP3.LUT R5, R5, 0xffff, RZ, 0xc0, !PT ;  /* 0x0000ffff05057812 */ /* 0x000fe200078ec0ff */
[----:B-1----:R-:W4:Y:S01]  /*155fb0*/  LDL.LU R20, [R1+0x5b4] ;  /* 0x0005b40001147983 */ /* 0x002f220000300800 */
[----:B------:R-:W-:Y:S01]  /*155fc0*/  LOP3.LUT R4, R4, 0xffff, RZ, 0xc0, !PT ;  /* 0x0000ffff04047812 */ /* 0x000fe200078ec0ff */
[----:B------:R-:W-:Y:S02]  /*155fd0*/  IMAD.X R25, R21, 0x1, R9, P1 ;  /* 0x0000000115197824 */ /* 0x000fe400008e0609 */
[----:B------:R0:W-:Y:S04]  /*155fe0*/  STL [R1+0x66c], R17 ;  /* 0x00066c1101007387 */ /* 0x0001e80000100800 */
[----:B------:R1:W-:Y:S01]  /*155ff0*/  STL.64 [R1+0x968], R24 ;  /* 0x0009681801007387 */ /* 0x0003e20000100a00 */
[----:B0-----:R-:W-:-:S02]  /*156000*/  PRMT R17, R5, 0x3340, R0 ;  /* 0x0000334005117816 */ /* 0x001fc40000000000 */
[----:B------:R-:W-:-:S03]  /*156010*/  PRMT R5, R4, 0x3340, R0 ;  /* 0x0000334004057816 */ /* 0x000fc60000000000 */
[----:B------:R0:W-:Y:S04]  /*156020*/  STL [R1+0x1ec], R17 ;  /* 0x0001ec1101007387 */ /* 0x0001e80000100800 */
[----:B------:R0:W-:Y:S01]  /*156030*/  STL [R1+0x1e8], R5 ;  /* 0x0001e80501007387 */ /* 0x0001e20000100800 */
[----:B-1----:R-:W-:-:S03]  /*156040*/  IADD3 R24, P1, R27, R10, RZ ;  /* 0x0000000a1b187210 */ /* 0x002fc60007f3e0ff */
[----:B------:R-:W4:Y:S04]  /*156050*/  LDL.LU R22, [R1+0x770] ;  /* 0x0007700001167983 */ /* 0x000f280000300800 */
[----:B------:R-:W4:Y:S01]  /*156060*/  LDL.LU R19, [R1+0x1cc] ;  /* 0x0001cc0001137983 */ /* 0x000f220000300800 */
[----:B------:R-:W-:Y:S01]  /*156070*/  IMAD.X R25, R21, 0x1, R11, P1 ;  /* 0x0000000115197824 */ /* 0x000fe200008e060b */
[----:B--2---:R-:W-:Y:S02]  /*156080*/  LOP3.LUT R16, R16, 0xffff, RZ, 0xc0, !PT ;  /* 0x0000ffff10107812 */ /* 0x004fe400078ec0ff */
[----:B---3--:R-:W-:Y:S02]  /*156090*/  LOP3.LUT R4, R3, 0xffff, RZ, 0xc0, !PT ;  /* 0x0000ffff03047812 */ /* 0x008fe400078ec0ff */
[----:B----4-:R-:W-:-:S02]  /*1560a0*/  LOP3.LUT R3, R18, 0xffff, RZ, 0xc0, !PT ;  /* 0x0000ffff12037812 */ /* 0x010fc400078ec0ff */
[----:B0-----:R-:W-:Y:S02]  /*1560b0*/  PRMT R17, R4, 0x3340, R0 ;  /* 0x0000334004117816 */ /* 0x001fe40000000000 */
[----:B------:R-:W-:-:S04]  /*1560c0*/  PRMT R5, R16, 0x3340, R3 ;  /* 0x0000334010057816 */ /* 0x000fc80000000003 */
[----:B------:R-:W-:-:S05]  /*1560d0*/  PRMT R5, R5, 0x5410, R17 ;  /* 0x0000541005057816 */ /* 0x000fca0000000011 */
[----:B------:R0:W-:Y:S04]  /*1560e0*/  STL [R1+0x18dc], R5 ;  /* 0x0018dc0501007387 */ /* 0x0001e80000100800 */
[----:B0-----:R-:W2:Y:S01]  /*1560f0*/  LDL.LU R5, [R1+0x550] ;  /* 0x0005500001057983 */ /* 0x001ea20000300800 */
[----:B------:R-:W-:-:S03]  /*156100*/  SHF.R.U32.HI R17, RZ, 0x8, R16 ;  /* 0x00000008ff117819 */ /* 0x000fc60000011610 */
[----:B------:R0:W-:Y:S02]  /*156110*/  STL.64 [R1+0x958], R24 ;  /* 0x0009581801007387 */ /* 0x0001e40000100a00 */
[----:B0-----:R-:W-:Y:S02]  /*156120*/  SHF.R.U32.HI R24, RZ, 0x8, R3 ;  /* 0x00000008ff187819 */ /* 0x001fe40000011603 */
[----:B------:R-:W3:Y:S04]  /*156130*/  LDL.LU R3, [R1+0x1c8] ;  /* 0x0001c80001037983 */ /* 0x000ee80000300800 */
[----:B------:R-:W4:Y:S04]  /*156140*/  LDL.LU R18, [R1+0x774] ;  /* 0x0007740001127983 */ /* 0x000f280000300800 */
[----:B------:R-:W4:Y:S01]  /*156150*/  LDL.LU R16, [R1+0x558] ;  /* 0x0005580001107983 */ /* 0x000f220000300800 */
[----:B------:R-:W-:-:S02]  /*156160*/  LOP3.LUT R17, R17, 0xffff, RZ, 0xc0, !PT ;  /* 0x0000ffff11117812 */ /* 0x000fc400078ec0ff */
[----:B------:R-:W-:Y:S02]  /*156170*/  LOP3.LUT R24, R24, 0xffff, RZ, 0xc0, !PT ;  /* 0x0000ffff18187812 */ /* 0x000fe400078ec0ff */
[----:B------:R-:W-:Y:S02]  /*156180*/  LOP3.LUT R14, R14, 0xffff, RZ, 0xc0, !PT ;  /* 0x0000ffff0e0e7812 */ /* 0x000fe400078ec0ff */
[----:B------:R-:W-:Y:S02]  /*156190*/  PRMT R24, R17, 0x3340, R24 ;  /* 0x0000334011187816 */ /* 0x000fe40000000018 */
[----:B------:R-:W-:Y:S02]  /*1561a0*/  LOP3.LUT R17, R29, 0xffff, RZ, 0xc0, !PT ;  /* 0x0000ffff1d117812 */ /* 0x000fe400078ec0ff */
[----:B------:R-:W-:Y:S01]  /*1561b0*/  LOP3.LUT R20, R20, 0xffff, RZ, 0xc0, !PT ;  /* 0x0000ffff14147812 */ /* 0x000fe200078ec0ff */
[----:B------:R0:W-:Y:S01]  /*1561c0*/  STL [R1+0x63c], R24 ;  /* 0x00063c1801007387 */ /* 0x0001e20000100800 */
[----:B------:R-:W-:-:S02]  /*1561d0*/  PRMT R25, R14, 0x3340, R0 ;  /* 0x000033400e197816 */ /* 0x000fc40000000000 */
[--C-:B0-----:R-:W-:Y:S02]  /*1561e0*/  PRMT R24, R17, 0x3340, R20.reuse ;  /* 0x0000334011187816 */ /* 0x101fe40000000014 */
        /* <DEDUP_REMOVED lines=14> */
[----:B------:R0:W-:Y:S01]  /*1562d0*/  STL [R1+0x638], R17 ;  /* 0x0006381101007387 */ /* 0x0001e20000100800 */
[----:B------:R-:W-:-:S02]  /*1562e0*/  LOP3.LUT R20, R22, 0xffff, RZ, 0xc0, !PT ;  /* 0x0000ffff16147812 */ /* 0x000fc400078ec0ff */
[--C-:B0-----:R-:W-:Y:S02]  /*1562f0*/  PRMT R17, R14, 0x3340, R0.reuse ;  /* 0x000033400e117816 */ /* 0x101fe40000000000 */
[--C-:B------:R-:W-:Y:S02]  /*156300*/  PRMT R14, R4, 0x3340, R0.reuse ;  /* 0x00003340040e7816 */ /* 0x100fe40000000000 */
[----:B------:R-:W-:Y:S01]  /*156310*/  LOP3.LUT R4, R19, 0xffff, RZ, 0xc0, !PT ;  /* 0x0000ffff13047812 */ /* 0x000fe200078ec0ff */
[----:B------:R-:W-:Y:S04]  /*156320*/  STL [R1+0x1e4], R17 ;  /* 0x0001e41101007387 */ /* 0x000fe80000100800 */
[----:B------:R0:W-:Y:S02]  /*156330*/  STL [R1+0x1e0], R14 ;  /* 0x0001e00e01007387 */ /* 0x0001e40000100800 */
[----:B0-----:R-:W-:-:S02]  /*156340*/  PRMT R14, R4, 0x3340, R0 ;  /* 0x00003340040e7816 */ /* 0x001fc40000000000 */
[----:B--2---:R-:W-:-:S04]  /*156350*/  LOP3.LUT R21, R5, 0xffff, RZ, 0xc0, !PT ;  /* 0x0000ffff05157812 */ /* 0x004fc800078ec0ff */
[----:B------:R-:W-:-:S04]  /*156360*/  PRMT R5, R20, 0x3340, R21 ;  /* 0x0000334014057816 */ /* 0x000fc80000000015 */
[----:B------:R-:W-:-:S05]  /*156370*/  PRMT R17, R5, 0x5410, R14 ;  /* 0x0000541005117816 */ /* 0x000fca000000000e */
[----:B------:R0:W-:Y:S01]  /*156380*/  STL [R1+0x18d0], R17 ;  /* 0x0018d01101007387 */ /* 0x0001e20000100800 */
[----:B---3--:R-:W-:Y:S02]  /*156390*/  LOP3.LUT R5, R3, 0xffff, RZ, 0xc0, !PT ;  /* 0x0000ffff03057812 */ /* 0x008fe400078ec0ff */
[----:B----4-:R-:W-:Y:S02]  /*1563a0*/  LOP3.LUT R14, R18, 0xffff, RZ, 0xc0, !PT ;  /* 0x0000ffff120e7812 */ /* 0x010fe400078ec0ff */
[----:B------:R-:W-:Y:S02]  /*1563b0*/  LOP3.LUT R19, R16, 0xffff, RZ, 0xc0, !PT ;  /* 0x0000ffff10137812 */ /* 0x000fe400078ec0ff */
[----:B------:R-:W2:Y:S04]  /*1563c0*/  LDL.LU R16, [R1+0x57a4] ;  /* 0x0057a40001107983 */ /* 0x000ea80000300800 */
[----:B------:R-:W3:Y:S04]  /*1563d0*/  LDL.LU R3, [R1+0x4fc] ;  /* 0x0004fc0001037983 */ /* 0x000ee80000300800 */
[----:B------:R-:W4:Y:S01]  /*1563e0*/  LDL.LU R18, [R1+0x6fc] ;  /* 0x0006fc0001127983 */ /* 0x000f220000300800 */
[----:B------:R-:W-:Y:S01]  /*1563f0*/  PRMT R22, R5, 0x3340, R0 ;  /* 0x0000334005167816 */ /* 0x000fe20000000000 */
[----:B------:R-:W-:Y:S01]  /*156400*/  VIADD R27, R27, UR6 ;  /* 0x000000061b1b7c36 */ /* 0x000fe20008000000 */
[----:B0-----:R-:W-:Y:S01]  /*156410*/  PRMT R17, R14, 0x3340, R19 ;  /* 0x000033400e117816 */ /* 0x001fe20000000013 */
[----:B------:R-:W-:Y:S01]  /*156420*/  ULDC UR6, c[0x0][0x248] ;  /* 0x0000920000067ab9 */ /* 0x000fe20000000800 */
[----:B------:R-:W-:-:S02]  /*156430*/  SHF.R.U32.HI R20, RZ, 0x8, R20 ;  /* 0x00000008ff147819 */ /* 0x000fc40000011614 */
[----:B------:R-:W-:Y:S02]  /*156440*/  SHF.R.U32.HI R21, RZ, 0x8, R21 ;  /* 0x00000008ff157819 */ /* 0x000fe40000011615 */
[----:B------:R-:W-:Y:S02]  /*156450*/  PRMT R22, R17, 0x5410, R22 ;  /* 0x0000541011167816 */ /* 0x000fe40000000016 */
[----:B------:R-:W-:Y:S02]  /*156460*/  SHF.R.S32.HI R17, RZ, 0x1f, R27 ;  /* 0x0000001fff117819 */ /* 0x000fe4000001141b */
[----:B------:R-:W-:Y:S02]  /*156470*/  IADD3 R24, P1, R27, R6, RZ ;  /* 0x000000061b187210 */ /* 0x000fe40007f3e0ff */
[----:B------:R-:W-:Y:S02]  /*156480*/  SHF.R.U32.HI R14, RZ, 0x8, R14 ;  /* 0x00000008ff0e7819 */ /* 0x000fe4000001160e */
[----:B------:R-:W-:-:S02]  /*156490*/  SHF.R.U32.HI R19, RZ, 0x8, R19 ;  /* 0x00000008ff137819 */ /* 0x000fc40000011613 */
[----:B------:R-:W-:Y:S02]  /*1564a0*/  LOP3.LUT R20, R20, 0xffff, RZ, 0xc0, !PT ;  /* 0x0000ffff14147812 */ /* 0x000fe400078ec0ff */
[----:B------:R-:W-:Y:S01]  /*1564b0*/  LOP3.LUT R21, R21, 0xffff, RZ, 0xc0, !PT ;  /* 0x0000ffff15157812 */ /* 0x000fe200078ec0ff */
[----:B------:R0:W-:Y:S01]  /*1564c0*/  STL [R1+0x18cc], R22 ;  /* 0x0018cc1601007387 */ /* 0x0001e20000100800 */
[----:B------:R-:W-:Y:S01]  /*1564d0*/  IMAD.X R25, R17, 0x1, R7, P1 ;  /* 0x0000000111197824 */ /* 0x000fe200008e0607 */
[----:B------:R-:W-:Y:S02]  /*1564e0*/  LOP3.LUT R14, R14, 0xffff, RZ, 0xc0, !PT ;  /* 0x0000ffff0e0e7812 */ /* 0x000fe400078ec0ff */
[----:B------:R-:W-:Y:S02]  /*1564f0*/  LOP3.LUT R19, R19, 0xffff, RZ, 0xc0, !PT ;  /* 0x0000ffff13137812 */ /* 0x000fe400078ec0ff */
[----:B0-----:R-:W-:Y:S02]  /*156500*/  PRMT R22, R20, 0x3340, R21 ;  /* 0x0000334014167816 */ /* 0x001fe40000000015 */
[----:B------:R-:W-:-:S02]  /*156510*/  IADD3 R20, P1, R27, R8, RZ ;  /* 0x000000081b147210 */ /* 0x000fc40007f3e0ff */
[----:B------:R-:W-:Y:S01]  /*156520*/  PRMT R14, R14, 0x3340, R19 ;  /* 0x000033400e0e7816 */ /* 0x000fe20000000013 */
[----:B------:R-:W-:Y:S02]  /*156530*/  STL.64 [R1+0x940], R24 ;  /* 0x0009401801007387 */ /* 0x000fe40000100a00 */
[----:B------:R-:W-:Y:S01]  /*156540*/  IMAD.X R21, R17, 0x1, R9, P1 ;  /* 0x0000000111157824 */ /* 0x000fe200008e0609 */
[----:B------:R-:W-:Y:S01]  /*156550*/  SHF.R.U32.HI R19, RZ, 0x8, R5 ;  /* 0x00000008ff137819 */ /* 0x000fe20000011605 */
[----:B------:R-:W-:Y:S01]  /*156560*/  STL [R1+0x630], R22 ;  /* 0x0006301601007387 */ /* 0x000fe20000100800 */
[----:B------:R-:W-:-:S03]  /*156570*/  SHF.R.U32.HI R4, RZ, 0x8, R4 ;  /* 0x00000008ff047819 */ /* 0x000fc60000011604 */
[----:B------:R0:W-:Y:S01]  /*156580*/  STL [R1+0x62c], R14 ;  /* 0x00062c0e01007387 */ /* 0x0001e20000100800 */
[----:B------:R-:W-:-:S03]  /*156590*/  LOP3.LUT R19, R19, 0xffff, RZ, 0xc0, !PT ;  /* 0x0000ffff13137812 */ /* 0x000fc600078ec0ff */
[----:B------:R-:W4:Y:S01]  /*1565a0*/  LDL.LU R5, [R1+0x57ac] ;  /* 0x0057ac0001057983 */ /* 0x000f220000300800 */
[----:B------:R-:W-:-:S03]  /*1565b0*/  LOP3.LUT R4, R4, 0xffff, RZ, 0xc0, !PT ;  /* 0x0000ffff04047812 */ /* 0x000fc600078ec0ff */
[----:B------:R1:W-:Y:S04]  /*1565c0*/  STL.64 [R1+0x948], R20 ;  /* 0x0009481401007387 */ /* 0x0003e80000100a00 */
[----:B0-----:R-:W4:Y:S04]  /*1565d0*/  LDL.LU R14, [R1+0x528] ;  /* 0x00052800010e7983 */ /* 0x001f280000300800 */
[----:B-1----:R-:W4:Y:S01]  /*1565e0*/  LDL.LU R20, [R1+0x750] ;  /* 0x0007500001147983 */ /* 0x002f220000300800 */
[--C-:B------:R-:W-:Y:S02]  /*1565f0*/  PRMT R21, R19, 0x3340, R0.reuse ;  /* 0x0000334013157816 */ /* 0x100fe40000000000 */
[----:B------:R-:W-:-:S03]  /*156600*/  PRMT R19, R4, 0x3340, R0 ;  /* 0x0000334004137816 */ /* 0x000fc60000000000 */
        /* <DEDUP_REMOVED lines=9> */
[----:B------:R-:W3:Y:S01]  /*1566a0*/  LDL.LU R18, [R1+0x414] ;  /* 0x0004140001127983 */ /* 0x000ee20000300800 */
[----:B------:R-:W-:Y:S02]  /*1566b0*/  IADD3 R24, P1, R27, R10, RZ ;  /* 0x0000000a1b187210 */ /* 0x000fe40007f3e0ff */
[----:B------:R-:W-:Y:S02]  /*1566c0*/  SHF.R.U32.HI R16, RZ, 0x8, R16 ;  /* 0x00000008ff107819 */ /* 0x000fe40000011610 */
[----:B------:R-:W-:Y:S01]  /*1566d0*/  SHF.R.U32.HI R19, RZ, 0x8, R19 ;  /* 0x00000008ff137819 */ /* 0x000fe20000011613 */
[----:B------:R0:W-:Y:S01]  /*1566e0*/  STL [R1+0x18c8], R21 ;  /* 0x0018c81501007387 */ /* 0x0001e20000100800 */
[----:B------:R-:W-:Y:S01]  /*1566f0*/  LOP3.LUT R16, R16, 0xffff, RZ, 0xc0, !PT ;  /* 0x0000ffff10107812 */ /* 0x000fe200078ec0ff */
[----:B------:R-:W-:Y:S01]  /*156700*/  IMAD.X R25, R17, 0x1, R11, P1 ;  /* 0x0000000111197824 */ /* 0x000fe200008e060b */
[----:B------:R-:W-:Y:S01]  /*156710*/  LOP3.LUT R19, R19, 0xffff, RZ, 0xc0, !PT ;  /* 0x0000ffff13137812 */ /* 0x000fe200078ec0ff */
[----:B0-----:R-:W4:Y:S03]  /*156720*/  LDL.LU R21, [R1+0x5c0] ;  /* 0x0005c00001157983 */ /* 0x001f260000300800 */
[----:B------:R-:W-:Y:S01]  /*156730*/  PRMT R22, R16, 0x3340, R19 ;  /* 0x0000334010167816 */ /* 0x000fe20000000013 */
[----:B------:R0:W-:Y:S04]  /*156740*/  STL.64 [R1+0x930], R24 ;  /* 0x0009301801007387 */ /* 0x0001e80000100a00 */
[----:B------:R-:W4:Y:S04]  /*156750*/  LDL.LU R16, [R1+0x4ac] ;  /* 0x0004ac0001107983 */ /* 0x000f280000300800 */
[----:B------:R-:W4:Y:S04]  /*156760*/  LDL.LU R19, [R1+0x57c4] ;  /* 0x0057c40001137983 */ /* 0x000f280000300800 */
[----:B------:R1:W-:Y:S01]  /*156770*/  STL [R1+0x628], R22 ;  /* 0x0006281601007387 */ /* 0x0003e20000100800 */
[----:B------:R-:W-:-:S02]  /*156780*/  SHF.R.U32.HI R4, RZ, 0x8, R4 ;  /* 0x00000008ff047819 */ /* 0x000fc40000011604 */
[----:B0-----:R-:W-:Y:S01]  /*156790*/  IADD3 R24, P1, R27, R12, RZ ;  /* 0x0000000c1b187210 */ /* 0x001fe20007f3e0ff */
[----:B-1----:R-:W4:Y:S01]  /*1567a0*/  LDL.LU R22, [R1+0x6ec] ;  /* 0x0006ec0001167983 */ /* 0x002f220000300800 */
[----:B------:R-:W-:-:S03]  /*1567b0*/  LOP3.LUT R4, R4, 0xffff, RZ, 0xc0, !PT ;  /* 0x0000ffff04047812 */ /* 0x000fc600078ec0ff */
[----:B------:R-:W-:Y:S01]  /*1567c0*/  IMAD.X R25, R17, 0x1, R13, P1 ;  /* 0x0000000111197824 */ /* 0x000fe200008e060d */
[----:B------:R-:W-:Y:S02]  /*1567d0*/  LOP3.LUT R5, R5, 0xffff, RZ, 0xc0, !PT ;  /* 0x0000ffff05057812 */ /* 0x000fe400078ec0ff */
[--C-:B------:R-:W-:Y:S02]  /*1567e0*/  PRMT R17, R4, 0x3340, R0.reuse ;  /* 0x0000334004117816 */ /* 0x100fe40000000000 */
[----:B------:R-:W-:Y:S02]  /*1567f0*/  LOP3.LUT R4, R14, 0xffff, RZ, 0xc0, !PT ;  /* 0x0000ffff0e047812 */ /* 0x000fe400078ec0ff */
[----:B------:R-:W-:Y:S01]  /*156800*/  LOP3.LUT R14, R20, 0xffff, RZ, 0xc0, !PT ;  /* 0x0000ffff140e7812 */ /* 0x000fe200078ec0ff */
[----:B------:R-:W-:Y:S01]  /*156810*/  STL.64 [R1+0x938], R24 ;  /* 0x0009381801007387 */ /* 0x000fe20000100a00 */
[----:B------:R-:W-:-:S03]  /*156820*/  PRMT R20, R4, 0x3340, R0 ;  /* 0x0000334004147816 */ /* 0x000fc60000000000 */
[----:B------:R0:W-:Y:S01]  /*156830*/  STL [R1+0x1d4], R17 ;  /* 0x0001d41101007387 */ /* 0x0001e20000100800 */
[----:B------:R-:W-:Y:S02]  /*156840*/  SHF.R.U32.HI R4, RZ, 0x8, R4 ;  /* 0x00000008ff047819 */ /* 0x000fe40000011604 */
[--C-:B0-----:R-:W-:Y:S02]  /*156850*/  PRMT R17, R5, 0x3340, R14.reuse ;  /* 0x0000334005117816 */ /* 0x101fe4000000000e */
[----:B------:R-:W-:Y:S02]  /*156860*/  SHF.R.U32.HI R5, RZ, 0x8, R5 ;  /* 0x00000008ff057819 */ /* 0x000fe40000011605 */
[----:B------:R-:W-:Y:S02]  /*156870*/  SHF.R.U32.HI R14, RZ, 0x8, R14 ;  /* 0x00000008ff0e7819 */ /* 0x000fe4000001160e */
[----:B------:R-:W-:Y:S02]  /*156880*/  LOP3.LUT R5, R5, 0xffff, RZ, 0xc0, !PT ;  /* 0x0000ffff05057812 */ /* 0x000fe400078ec0ff */
[----:B------:R-:W-:-:S02]  /*156890*/  LOP3.LUT R14, R14, 0xffff, RZ, 0xc0, !PT ;  /* 0x0000ffff0e0e7812 */ /* 0x000fc400078ec0ff */
[----:B------:R-:W-:Y:S02]  /*1568a0*/  LOP3.LUT R4, R4, 0xffff, RZ, 0xc0, !PT ;  /* 0x0000ffff04047812 */ /* 0x000fe400078ec0ff */
[----:B------:R-:W-:Y:S02]  /*1568b0*/  PRMT R17, R17, 0x5410, R20 ;  /* 0x0000541011117816 */ /* 0x000fe40000000014 */
[----:B------:R-:W-:Y:S02]  /*1568c0*/  PRMT R14, R5, 0x3340, R14 ;  /* 0x00003340050e7816 */ /* 0x000fe4000000000e */
[----:B------:R-:W-:Y:S01]  /*1568d0*/  PRMT R5, R4, 0x3340, R0 ;  /* 0x0000334004057816 */ /* 0x000fe20000000000 */
[----:B------:R-:W-:Y:S04]  /*1568e0*/  STL [R1+0x18c0], R17 ;  /* 0x0018c01101007387 */ /* 0x000fe80000100800 */
[----:B------:R0:W-:Y:S04]  /*1568f0*/  STL [R1+0x624], R14 ;  /* 0x0006240e01007387 */ /* 0x0001e80000100800 */
[----:B------:R1:W-:Y:S04]  /*156900*/  STL [R1+0x1d0], R5 ;  /* 0x0001d00501007387 */ /* 0x0003e80000100800 */
[----:B0-----:R-:W4:Y:S04]  /*156910*/  LDL.LU R14, [R1+0x924] ;  /* 0x00092400010e7983 */ /* 0x001f280000300800 */
[----:B-1----:R-:W4:Y:S01]  /*156920*/  LDL.LU R5, [R1+0x420] ;  /* 0x0004200001057983 */ /* 0x002f220000300800 */
[----:B--2---:R-:W-:-:S02]  /*156930*/  LOP3.LUT R4, R3, 0xffff, RZ, 0xc0, !PT ;  /* 0x0000ffff03047812 */ /* 0x004fc400078ec0ff */
[----:B---3--:R-:W-:Y:S02]  /*156940*/  LOP3.LUT R3, R18, 0xffff, RZ, 0xc0, !PT ;  /* 0x0000ffff12037812 */ /* 0x008fe400078ec0ff */
[----:B------:R-:W2:Y:S02]  /*156950*/  LDL.LU R18, [R1+0x5ec] ;  /* 0x0005ec0001127983 */ /* 0x000ea40000300800 */
[----:B------:R-:W-:Y:S02]  /*156960*/  PRMT R20, R3, 0x3340, R0 ;  /* 0x0000334003147816 */ /* 0x000fe40000000000 */
[----:B----4-:R-:W-:-:S04]  /*156970*/  LOP3.LUT R24, R21, 0xffff, RZ, 0xc0, !PT ;  /* 0x0000ffff15187812 */ /* 0x010fc800078ec0ff */
[----:B------:R-:W-:-:S04]  /*156980*/  PRMT R17, R4, 0x3340, R24 ;  /* 0x0000334004117816 */ /* 0x000fc80000000018 */
[----:B------:R-:W-:Y:S02]  /*156990*/  PRMT R17, R17, 0x5410, R20 ;  /* 0x0000541011117816 */ /* 0x000fe40000000014 */
[----:B------:R-:W-:Y:S02]  /*1569a0*/  LOP3.LUT R16, R16, 0xffff, RZ, 0xc0, !PT ;  /* 0x0000ffff10107812 */ /* 0x000fe400078ec0ff */
[----:B------:R-:W-:Y:S01]  /*1569b0*/  LOP3.LUT R19, R19, 0xffff, RZ, 0xc0, !PT ;  /* 0x0000ffff13137812 */ /* 0x000fe200078ec0ff */
[----:B------:R0:W-:Y:S01]  /*1569c0*/  STL [R1+0x18b0], R17 ;  /* 0x0018b01101007387 */ /* 0x0001e20000100800 */
[----:B------:R-:W-:Y:S01]  /*1569d0*/  PRMT R20, R16, 0x3340, R0 ;  /* 0x0000334010147816 */ /* 0x000fe20000000000 */
[----:B------:R-:W-:Y:S01]  /*1569e0*/  VIADD R27, R27, UR6 ;  /* 0x000000061b1b7c36 */ /* 0x000fe20008000000 */
[----:B------:R-:W-:Y:S01]  /*1569f0*/  LOP3.LUT R28, R22, 0xffff, RZ, 0xc0, !PT ;  /* 0x0000ffff161c7812 */ /* 0x000fe200078ec0ff */
[----:B------:R-:W-:-:S03]  /*156a00*/  ULDC UR6, c[0x0][0x248] ;  /* 0x0000920000067ab9 */ /* 0x000fc60000000800 */
[----:B0-----:R-:W-:-:S04]  /*156a10*/  PRMT R17, R19, 0x3340, R28 ;  /* 0x0000334013117816 */ /* 0x001fc8000000001c */
[----:B------:R-:W-:Y:S02]  /*156a20*/  PRMT R22, R17, 0x5410, R20 ;  /* 0x0000541011167816 */ /* 0x000fe40000000014 */
[----:B------:R-:W-:Y:S02]  /*156a30*/  SHF.R.S32.HI R17, RZ, 0x1f, R27 ;  /* 0x0000001fff117819 */ /* 0x000fe4000001141b */
[----:B------:R-:W-:Y:S01]  /*156a40*/  IADD3 R20, P1, R27, R6, RZ ;  /* 0x000000061b147210 */ /* 0x000fe20007f3e0ff */
[----:B------:R-:W-:Y:S04]  /*156a50*/  STL [R1+0x18bc], R22 ;  /* 0x0018bc1601007387 */ /* 0x000fe80000100800 */
[----:B------:R-:W-:Y:S01]  /*156a60*/  IMAD.X R21, R17, 0x1, R7, P1 ;  /* 0x0000000111157824 */ /* 0x000fe200008e0607 */
[----:B------:R-:W-:-:S02]  /*156a70*/  SHF.R.U32.HI R25, RZ, 0x8, R19 ;  /* 0x00000008ff197819 */ /* 0x000fc40000011613 */
[----:B------:R-:W-:Y:S02]  /*156a80*/  SHF.R.U32.HI R28, RZ, 0x8, R28 ;  /* 0x00000008ff1c7819 */ /* 0x000fe4000001161c */
[----:B------:R0:W-:Y:S01]  /*156a90*/  STL.64 [R1+0x900], R20 ;  /* 0x0009001401007387 */ /* 0x0001e20000100a00 */
[----:B------:R-:W-:Y:S02]  /*156aa0*/  SHF.R.U32.HI R4, RZ, 0x8, R4 ;  /* 0x00000008ff047819 */ /* 0x000fe40000011604 */
[----:B------:R-:W-:Y:S02]  /*156ab0*/  SHF.R.U32.HI R24, RZ, 0x8, R24 ;  /* 0x00000008ff187819 */ /* 0x000fe40000011618 */
[----:B------:R-:W-:Y:S02]  /*156ac0*/  LOP3.LUT R25, R25, 0xffff, RZ, 0xc0, !PT ;  /* 0x0000ffff19197812 */ /* 0x000fe400078ec0ff */
[----:B------:R-:W-:Y:S01]  /*156ad0*/  LOP3.LUT R28, R28, 0xffff, RZ, 0xc0, !PT ;  /* 0x0000ffff1c1c7812 */ /* 0x000fe200078ec0ff */
[----:B0-----:R-:W3:Y:S04]  /*156ae0*/  LDL.LU R20, [R1+0x60b4] ;  /* 0x0060b40001147983 */ /* 0x001ee80000300800 */
[----:B------:R-:W4:Y:S01]  /*156af0*/  LDL.LU R21, [R1+0x7a4] ;  /* 0x0007a40001157983 */ /* 0x000f220000300800 */
[----:B------:R-:W-:-:S03]  /*156b00*/  LOP3.LUT R4, R4, 0xffff, RZ, 0xc0, !PT ;  /* 0x0000ffff04047812 */ /* 0x000fc600078ec0ff */
[----:B------:R-:W3:Y:S01]  /*156b10*/  LDL.LU R22, [R1+0x210] ;  /* 0x0002100001167983 */ /* 0x000ee20000300800 */
[----:B------:R-:W-:-:S03]  /*156b20*/  LOP3.LUT R24, R24, 0xffff, RZ, 0xc0, !PT ;  /* 0x0000ffff18187812 */ /* 0x000fc600078ec0ff */
[----:B------:R-:W3:Y:S01]  /*156b30*/  LDL.LU R19, [R1+0x580] ;  /* 0x0005800001137983 */ /* 0x000ee20000300800 */
[----:B------:R-:W-:Y:S02]  /*156b40*/  PRMT R25, R25, 0x3340, R28 ;  /* 0x0000334019197816 */ /* 0x000fe4000000001c */
[----:B------:R-:W-:-:S03]  /*156b50*/  PRMT R24, R4, 0x3340, R24 ;  /* 0x0000334004187816 */ /* 0x000fc60000000018 */
[----:B------:R0:W-:Y:S01]  /*156b60*/  STL [R1+0x6fc], R25 ;  /* 0x0006fc1901007387 */ /* 0x0001e20000100800 */
[----:B------:R-:W-:-:S03]  /*156b70*/  LOP3.LUT R14, R14, 0xffff, RZ, 0xc0, !PT ;  /* 0x0000ffff0e0e7812 */ /* 0x000fc600078ec0ff */
[----:B------:R2:W-:Y:S01]  /*156b80*/  STL [R1+0x620], R24 ;  /* 0x0006201801007387 */ /* 0x0005e20000100800 */
[----:B------:R-:W-:Y:S02]  /*156b90*/  LOP3.LUT R4, R5, 0xffff, RZ, 0xc0, !PT ;  /* 0x0000ffff05047812 */ /* 0x000fe400078ec0ff */
[----:B------:R-:W-:Y:S02]  /*156ba0*/  IADD3 R28, P1, R27, R8, RZ ;  /* 0x000000081b1c7210 */ /* 0x000fe40007f3e0ff */
[----:B0-----:R-:W-:-:S03]  /*156bb0*/  SHF.R.U32.HI R25, RZ, 0x8, R3 ;  /* 0x00000008ff197819 */ /* 0x001fc60000011603 */
[----:B------:R-:W-:Y:S01]  /*156bc0*/  IMAD.X R29, R17, 0x1, R9, P1 ;  /* 0x00000001111d7824 */ /* 0x000fe200008e0609 */
[----:B--2---:R-:W-:Y:S02]  /*156bd0*/  LOP3.LUT R24, R18, 0xffff, RZ, 0xc0, !PT ;  /* 0x0000ffff12187812 */ /* 0x004fe400078ec0ff */
[----:B------:R-:W-:Y:S02]  /*156be0*/  PRMT R18, R4, 0x3340, R0 ;  /* 0x0000334004127816 */ /* 0x000fe40000000000 */
[----:B------:R-:W-:-:S04]  /*156bf0*/  PRMT R5, R14, 0x3340, R24 ;  /* 0x000033400e057816 */ /* 0x000fc80000000018 */
[----:B------:R-:W-:-:S05]  /*156c00*/  PRMT R5, R5, 0x5410, R18 ;  /* 0x0000541005057816 */ /* 0x000fca0000000012 */
[----:B------:R0:W-:Y:S04]  /*156c10*/  STL [R1+0x18a8], R5 ;  /* 0x0018a80501007387 */ /* 0x0001e80000100800 */
[----:B------:R-:W2:Y:S04]  /*156c20*/  LDL.LU R3, [R1+0x7b0] ;  /* 0x0007b00001037983 */ /* 0x000ea80000300800 */
[----:B0-----:R-:W2:Y:S04]  /*156c30*/  LDL.LU R5, [R1+0x214] ;  /* 0x0002140001057983 */ /* 0x001ea80000300800 */
        /* <DEDUP_REMOVED lines=9> */
[----:B------:R0:W-:Y:S04]  /*156cd0*/  STL [R1+0x1cc], R28 ;  /* 0x0001cc1c01007387 */ /* 0x0001e80000100800 */
[----:B------:R1:W-:Y:S01]  /*156ce0*/  STL [R1+0x614], R25 ;  /* 0x0006141901007387 */ /* 0x0003e20000100800 */
[----:B0-----:R-:W-:-:S05]  /*156cf0*/  IADD3 R28, P1, R27, R10, RZ ;  /* 0x0000000a1b1c7210 */ /* 0x001fca0007f3e0ff */
[----:B------:R-:W-:Y:S01]  /*156d00*/  IMAD.X R29, R17, 0x1, R11, P1 ;  /* 0x00000001111d7824 */ /* 0x000fe200008e060b */
[----:B----4-:R-:W-:Y:S02]  /*156d10*/  LOP3.LUT R24, R21, 0xffff, RZ, 0xc0, !PT ;  /* 0x0000ffff15187812 */ /* 0x010fe400078ec0ff */
[----:B---3--:R-:W-:Y:S02]  /*156d20*/  LOP3.LUT R14, R22, 0xffff, RZ, 0xc0, !PT ;  /* 0x0000ffff160e7812 */ /* 0x008fe400078ec0ff */
[----:B-1----:R-:W-:Y:S02]  /*156d30*/  LOP3.LUT R25, R19, 0xffff, RZ, 0xc0, !PT ;  /* 0x0000ffff13197812 */ /* 0x002fe400078ec0ff */
[----:B------:R-:W-:Y:S02]  /*156d40*/  PRMT R21, R14, 0x3340, R0 ;  /* 0x000033400e157816 */ /* 0x000fe40000000000 */
[----:B------:R-:W-:Y:S02]  /*156d50*/  PRMT R19, R24, 0x3340, R25 ;  /* 0x0000334018137816 */ /* 0x000fe40000000019 */
[----:B------:R-:W-:-:S02]  /*156d60*/  SHF.R.U32.HI R24, RZ, 0x8, R24 ;  /* 0x00000008ff187819 */ /* 0x000fc40000011618 */
[----:B------:R-:W-:Y:S02]  /*156d70*/  PRMT R19, R19, 0x5410, R21 ;  /* 0x0000541013137816 */ /* 0x000fe40000000015 */
[----:B------:R-:W-:Y:S01]  /*156d80*/  SHF.R.U32.HI R25, RZ, 0x8, R25 ;  /* 0x00000008ff197819 */ /* 0x000fe20000011619 */
[----:B------:R-:W3:Y:S01]  /*156d90*/  LDL.LU R21, [R1+0x540] ;  /* 0x0005400001157983 */ /* 0x000ee20000300800 */
[----:B------:R-:W-:Y:S02]  /*156da0*/  LOP3.LUT R24, R24, 0xffff, RZ, 0xc0, !PT ;  /* 0x0000ffff18187812 */ /* 0x000fe400078ec0ff */
[----:B------:R-:W-:Y:S01]  /*156db0*/  LOP3.LUT R25, R25, 0xffff, RZ, 0xc0, !PT ;  /* 0x0000ffff19197812 */ /* 0x000fe200078ec0ff */
[----:B------:R-:W4:Y:S01]  /*156dc0*/  LDL.LU R22, [R1+0x57e0] ;  /* 0x0057e00001167983 */ /* 0x000f220000300800 */
[----:B------:R-:W-:-:S03]  /*156dd0*/  SHF.R.U32.HI R14, RZ, 0x8, R14 ;  /* 0x00000008ff0e7819 */ /* 0x000fc6000001160e */
[----:B------:R0:W-:Y:S01]  /*156de0*/  STL [R1+0x18a4], R19 ;  /* 0x0018a41301007387 */ /* 0x0001e20000100800 */
[----:B------:R-:W-:-:S03]  /*156df0*/  LOP3.LUT R14, R14, 0xffff, RZ, 0xc0, !PT ;  /* 0x0000ffff0e0e7812 */ /* 0x000fc600078ec0ff */
[----:B0-----:R-:W4:Y:S04]  /*156e00*/  LDL.LU R19, [R1+0x76c] ;  /* 0x00076c0001137983 */ /* 0x001f280000300800 */
[----:B------:R0:W-:Y:S02]  /*156e10*/  STL.64 [R1+0x8d8], R28 ;  /* 0x0008d81c01007387 */ /* 0x0001e40000100a00 */
[----:B0-----:R-:W-:Y:S02]  /*156e20*/  PRMT R28, R24, 0x3340, R25 ;  /* 0x00003340181c7816 */ /* 0x001fe40000000019 */
[----:B------:R-:W-:-:S05]  /*156e30*/  IADD3 R24, P1, R27, R12, RZ ;  /* 0x0000000c1b187210 */ /* 0x000fca0007f3e0ff */
[----:B------:R-:W-:Y:S01]  /*156e40*/  IMAD.X R25, R17, 0x1, R13, P1 ;  /* 0x0000000111197824 */ /* 0x000fe200008e060d */
[----:B------:R-:W-:Y:S01]  /*156e50*/  PRMT R17, R14, 0x3340, R0 ;  /* 0x000033400e117816 */ /* 0x000fe20000000000 */
[----:B------:R-:W-:Y:S04]  /*156e60*/  STL [R1+0x5fc], R28 ;  /* 0x0005fc1c01007387 */ /* 0x000fe80000100800 */
[----:B------:R0:W-:Y:S04]  /*156e70*/  STL.64 [R1+0x8f0], R24 ;  /* 0x0008f01801007387 */ /* 0x0001e80000100a00 */
[----:B------:R1:W-:Y:S01]  /*156e80*/  STL [R1+0x1c8], R17 ;  /* 0x0001c81101007387 */ /* 0x0003e20000100800 */
[----:B0-----:R-:W-:-:S02]  /*156e90*/  SHF.R.U32.HI R24, RZ, 0x8, R4 ;  /* 0x00000008ff187819 */ /* 0x001fc40000011604 */
[----:B--2---:R-:W-:Y:S02]  /*156ea0*/  LOP3.LUT R3, R3, 0xffff, RZ, 0xc0, !PT ;  /* 0x0000ffff03037812 */ /* 0x004fe400078ec0ff */
[----:B------:R-:W-:Y:S02]  /*156eb0*/  LOP3.LUT R14, R5, 0xffff, RZ, 0xc0, !PT ;  /* 0x0000ffff050e7812 */ /* 0x000fe400078ec0ff */
[----:B-1----:R-:W-:Y:S02]  /*156ec0*/  LOP3.LUT R17, R18, 0xffff, RZ, 0xc0, !PT ;  /* 0x0000ffff12117812 */ /* 0x002fe400078ec0ff */
[----:B------:R-:W-:Y:S02]  /*156ed0*/  PRMT R18, R14, 0x3340, R0 ;  /* 0x000033400e127816 */ /* 0x000fe40000000000 */
[----:B------:R-:W-:-:S04]  /*156ee0*/  PRMT R5, R3, 0x3340, R17 ;  /* 0x0000334003057816 */ /* 0x000fc80000000011 */
[----:B------:R-:W-:Y:S02]  /*156ef0*/  PRMT R5, R5, 0x5410, R18 ;  /* 0x0000541005057816 */ /* 0x000fe40000000012 */
[----:B------:R-:W-:-:S03]  /*156f00*/  SHF.R.U32.HI R4, RZ, 0x8, R3 ;  /* 0x00000008ff047819 */ /* 0x000fc60000011603 */
[----:B------:R0:W-:Y:S04]  /*156f10*/  STL [R1+0x18a0], R5 ;  /* 0x0018a00501007387 */ /* 0x0001e80000100800 */
[----:B------:R-:W2:Y:S04]  /*156f20*/  LDL.LU R3, [R1+0x57e8] ;  /* 0x0057e80001037983 */ /* 0x000ea80000300800 */
[----:B0-----:R-:W2:Y:S04]  /*156f30*/  LDL.LU R5, [R1+0x55c] ;  /* 0x00055c0001057983 */ /* 0x001ea80000300800 */
[----:B------:R-:W2:Y:S01]  /*156f40*/  LDL.LU R18, [R1+0x780] ;  /* 0x0007800001127983 */ /* 0x000ea20000300800 */
[----:B------:R-:W-:-:S02]  /*156f50*/  SHF.R.U32.HI R17, RZ, 0x8, R17 ;  /* 0x00000008ff117819 */ /* 0x000fc40000011611 */
[----:B------:R-:W-:Y:S02]  /*156f60*/  LOP3.LUT R24, R24, 0xffff, RZ, 0xc0, !PT ;  /* 0x0000ffff18187812 */ /* 0x000fe400078ec0ff */
[----:B------:R-:W-:Y:S02]  /*156f70*/  LOP3.LUT R4, R4, 0xffff, RZ, 0xc0, !PT ;  /* 0x0000ffff04047812 */ /* 0x000fe400078ec0ff */
[----:B------:R-:W-:Y:S02]  /*156f80*/  LOP3.LUT R17, R17, 0xffff, RZ, 0xc0, !PT ;  /* 0x0000ffff11117812 */ /* 0x000fe400078ec0ff */
[----:B------:R-:W-:Y:S01]  /*156f90*/  PRMT R25, R24, 0x3340, R0 ;  /* 0x0000334018197816 */ /* 0x000fe20000000000 */
[----:B------:R-:W-:Y:S01]  /*156fa0*/  VIADD R27, R27, UR6 ;  /* 0x000000061b1b7c36 */ /* 0x000fe20008000000 */
[----:B------:R-:W-:Y:S01]  /*156fb0*/  PRMT R24, R4, 0x3340, R17 ;  /* 0x0000334004187816 */ /* 0x000fe20000000011 */
[----:B------:R-:W-:Y:S02]  /*156fc0*/  ULDC UR6, c[0x0][0x248] ;  /* 0x0000920000067ab9 */ /* 0x000fe40000000800 */
[----:B------:R-:W-:Y:S01]  /*156fd0*/  STL [R1+0x1c4], R25 ;  /* 0x0001c41901007387 */ /* 0x000fe20000100800 */
[----:B------:R-:W-:-:S03]  /*156fe0*/  SHF.R.S32.HI R28, RZ, 0x1f, R27 ;  /* 0x0000001fff1c7819 */ /* 0x000fc6000001141b */
[----:B------:R0:W-:Y:S01]  /*156ff0*/  STL [R1+0x5f8], R24 ;  /* 0x0005f81801007387 */ /* 0x0001e20000100800 */
[----:B------:R-:W-:Y:S02]  /*157000*/  SHF.R.U32.HI R14, RZ, 0x8, R14 ;  /* 0x00000008ff0e7819 */ /* 0x000fe4000001160e */
[----:B0-----:R-:W-:Y:S02]  /*157010*/  IADD3 R24, P1, R27, R6, RZ ;  /* 0x000000061b187210 */ /* 0x001fe40007f3e0ff */
[----:B---3--:R-:W-:Y:S02]  /*157020*/  LOP3.LUT R4, R21, 0xffff, RZ, 0xc0, !PT ;  /* 0x0000ffff15047812 */ /* 0x008fe400078ec0ff */
[----:B----4-:R-:W-:Y:S02]  /*157030*/  LOP3.LUT R17, R22, 0xffff, RZ, 0xc0, !PT ;  /* 0x0000ffff16117812 */ /* 0x010fe400078ec0ff */
[----:B------:R-:W-:Y:S01]  /*157040*/  PRMT R22, R4, 0x3340, R0 ;  /* 0x0000334004167816 */ /* 0x000fe20000000000 */
[----:B------:R-:W-:Y:S01]  /*157050*/  IMAD.X R25, R28, 0x1, R7, P1 ;  /* 0x000000011c197824 */ /* 0x000fe200008e0607 */
[----:B------:R-:W-:-:S04]  /*157060*/  LOP3.LUT R19, R19, 0xffff, RZ, 0xc0, !PT ;  /* 0x0000ffff13137812 */ /* 0x000fc800078ec0ff */
[----:B------:R-:W-:Y:S02]  /*157070*/  PRMT R21, R17, 0x3340, R19 ;  /* 0x0000334011157816 */ /* 0x000fe40000000013 */
[----:B------:R-:W-:Y:S02]  /*157080*/  SHF.R.U32.HI R17, RZ, 0x8, R17 ;  /* 0x00000008ff117819 */ /* 0x000fe40000011611 */
[----:B------:R-:W-:Y:S02]  /*157090*/  SHF.R.U32.HI R19, RZ, 0x8, R19 ;  /* 0x00000008ff137819 */ /* 0x000fe40000011613 */
[----:B------:R-:W-:Y:S02]  /*1570a0*/  PRMT R21, R21, 0x5410, R22 ;  /* 0x0000541015157816 */ /* 0x000fe40000000016 */
[----:B------:R-:W-:Y:S02]  /*1570b0*/  LOP3.LUT R17, R17, 0xffff, RZ, 0xc0, !PT ;  /* 0x0000ffff11117812 */ /* 0x000fe400078ec0ff */
[----:B------:R-:W-:Y:S01]  /*1570c0*/  LOP3.LUT R19, R19, 0xffff, RZ, 0xc0, !PT ;  /* 0x0000ffff13137812 */ /* 0x000fe200078ec0ff */
[----:B------:R-:W-:Y:S03]  /*1570d0*/  STL [R1+0x189c], R21 ;  /* 0x00189c1501007387 */ /* 0x000fe60000100800 */
[----:B------:R-:W-:Y:S01]  /*1570e0*/  PRMT R19, R17, 0x3340, R19 ;  /* 0x0000334011137816 */ /* 0x000fe20000000013 */
[----:B------:R0:W-:Y:S02]  /*1570f0*/  STL.64 [R1+0x898], R24 ;  /* 0x0008981801007387 */ /* 0x0001e40000100a00 */
[----:B0-----:R-:W-:-:S02]  /*157100*/  LOP3.LUT R24, R14, 0xffff, RZ, 0xc0, !PT ;  /* 0x0000ffff0e187812 */ /* 0x001fc400078ec0ff */
[----:B------:R-:W3:Y:S04]  /*157110*/  LDL.LU R14, [R1+0x5804] ;  /* 0x00580400010e7983 */ /* 0x000ee80000300800 */
[----:B------:R-:W4:Y:S04]  /*157120*/  LDL.LU R21, [R1+0x4ec] ;  /* 0x0004ec0001157983 */ /* 0x000f280000300800 */
[----:B------:R-:W4:Y:S01]  /*157130*/  LDL.LU R22, [R1+0x6f8] ;  /* 0x0006f80001167983 */ /* 0x000f220000300800 */
[----:B------:R-:W-:-:S05]  /*157140*/  PRMT R24, R24, 0x3340, R0 ;  /* 0x0000334018187816 */ /* 0x000fca0000000000 */
[----:B------:R-:W-:Y:S04]  /*157150*/  STL [R1+0x1c0], R24 ;  /* 0x0001c01801007387 */ /* 0x000fe80000100800 */
[----:B------:R0:W-:Y:S01]  /*157160*/  STL [R1+0x5f0], R19 ;  /* 0x0005f01301007387 */ /* 0x0001e20000100800 */
[----:B--2---:R-:W-:Y:S02]  /*157170*/  LOP3.LUT R3, R3, 0xffff, RZ, 0xc0, !PT ;  /* 0x0000ffff03037812 */ /* 0x004fe400078ec0ff */
[----:B------:R-:W-:Y:S02]  /*157180*/  LOP3.LUT R17, R5, 0xffff, RZ, 0xc0, !PT ;  /* 0x0000ffff05117812 */ /* 0x000fe400078ec0ff */
[----:B------:R-:W-:Y:S02]  /*157190*/  LOP3.LUT R25, R18, 0xffff, RZ, 0xc0, !PT ;  /* 0x0000ffff12197812 */ /* 0x000fe400078ec0ff */
[----:B------:R-:W-:-:S02]  /*1571a0*/  PRMT R18, R17, 0x3340, R0 ;  /* 0x0000334011127816 */ /* 0x000fc40000000000 */
[----:B------:R-:W-:-:S04]  /*1571b0*/  PRMT R5, R3, 0x3340, R25 ;  /* 0x0000334003057816 */ /* 0x000fc80000000019 */
[----:B------:R-:W-:Y:S02]  /*1571c0*/  PRMT R5, R5, 0x5410, R18 ;  /* 0x0000541005057816 */ /* 0x000fe40000000012 */
[----:B------:R-:W-:-:S05]  /*1571d0*/  IADD3 R18, P1, R27, R8, RZ ;  /* 0x000000081b127210 */ /* 0x000fca0007f3e0ff */
[----:B0-----:R-:W-:Y:S01]  /*1571e0*/  IMAD.X R19, R28, 0x1, R9, P1 ;  /* 0x000000011c137824 */ /* 0x001fe200008e0609 */
[----:B------:R-:W-:Y:S01]  /*1571f0*/  STL [R1+0x1898], R5 ;  /* 0x0018980501007387 */ /* 0x000fe20000100800 */
[----:B------:R-:W-:-:S03]  /*157200*/  SHF.R.U32.HI R24, RZ, 0x8, R3 ;  /* 0x00000008ff187819 */ /* 0x000fc60000011603 */
[----:B------:R0:W-:Y:S04]  /*157210*/  STL.64 [R1+0x8a0], R18 ;  /* 0x0008a01201007387 */ /* 0x0001e80000100a00 */
[----:B0-----:R-:W2:Y:S04]  /*157220*/  LDL.LU R19, [R1+0x60b0] ;  /* 0x0060b00001137983 */ /* 0x001ea80000300800 */
[----:B------:R-:W2:Y:S04]  /*157230*/  LDL.LU R3, [R1+0x5810] ;  /* 0x0058100001037983 */ /* 0x000ea80000300800 */
[----:B------:R-:W2:Y:S04]  /*157240*/  LDL.LU R18, [R1+0x518] ;  /* 0x0005180001127983 */ /* 0x000ea80000300800 */
[----:B------:R-:W2:Y:S01]  /*157250*/  LDL.LU R5, [R1+0x740] ;  /* 0x0007400001057983 */ /* 0x000ea20000300800 */
[----:B------:R-:W-:-:S02]  /*157260*/  SHF.R.U32.HI R25, RZ, 0x8, R25 ;  /* 0x00000008ff197819 */ /* 0x000fc40000011619 */
[----:B------:R-:W-:Y:S02]  /*157270*/  LOP3.LUT R24, R24, 0xffff, RZ, 0xc0, !PT ;  /* 0x0000ffff18187812 */ /* 0x000fe400078ec0ff */
[----:B------:R-:W-:Y:S02]  /*157280*/  LOP3.LUT R25, R25, 0xffff, RZ, 0xc0, !PT ;  /* 0x0000ffff19197812 */ /* 0x000fe400078ec0ff */
[----:B------:R-:W-:Y:S02]  /*157290*/  SHF.R.U32.HI R17, RZ, 0x8, R17 ;  /* 0x00000008ff117819 */ /* 0x000fe40000011611 */
[----:B------:R-:W-:Y:S02]  /*1572a0*/  PRMT R29, R24, 0x3340, R25 ;  /* 0x00003340181d7816 */ /* 0x000fe40000000019 */
[----:B------:R-:W-:Y:S02]  /*1572b0*/  LOP3.LUT R17, R17, 0xffff, RZ, 0xc0, !PT ;  /* 0x0000ffff11117812 */ /* 0x000fe400078ec0ff */
[----:B------:R-:W-:-:S02]  /*1572c0*/  IADD3 R24, P1, R27, R10, RZ ;  /* 0x0000000a1b187210 */ /* 0x000fc40007f3e0ff */
[----:B------:R-:W-:Y:S02]  /*1572d0*/  SHF.R.U32.HI R4, RZ, 0x8, R4 ;  /* 0x00000008ff047819 */ /* 0x000fe40000011604 */
[--C-:B------:R-:W-:Y:S01]  /*1572e0*/  PRMT R17, R17, 0x3340, R0.reuse ;  /* 0x0000334011117816 */ /* 0x100fe20000000000 */
[----:B------:R-:W-:Y:S01]  /*1572f0*/  IMAD.X R25, R28, 0x1, R11, P1 ;  /* 0x000000011c197824 */ /* 0x000fe200008e060b */
[----:B------:R-:W-:Y:S01]  /*157300*/  LOP3.LUT R4, R4, 0xffff, RZ, 0xc0, !PT ;  /* 0x0000ffff04047812 */ /* 0x000fe200078ec0ff */
[----:B------:R-:W-:Y:S04]  /*157310*/  STL [R1+0x5ec], R29 ;  /* 0x0005ec1d01007387 */ /* 0x000fe80000100800 */
[----:B------:R-:W-:Y:S04]  /*157320*/  STL [R1+0x1bc], R17 ;  /* 0x0001bc1101007387 */ /* 0x000fe80000100800 */
[----:B------:R0:W-:Y:S02]  /*157330*/  STL.64 [R1+0x8b0], R24 ;  /* 0x0008b01801007387 */ /* 0x0001e40000100a00 */
[----:B0-----:R-:W-:-:S02]  /*157340*/  PRMT R24, R4, 0x3340, R0 ;  /* 0x0000334004187816 */ /* 0x001fc40000000000 */
[----:B---3--:R-:W-:-:S03]  /*157350*/  LOP3.LUT R17, R14, 0xffff, RZ, 0xc0, !PT ;  /* 0x0000ffff0e117812 */ /* 0x008fc600078ec0ff */
[----:B------:R0:W-:Y:S01]  /*157360*/  STL [R1+0x1b8], R24 ;  /* 0x0001b81801007387 */ /* 0x0001e20000100800 */
[----:B----4-:R-:W-:-:S03]  /*157370*/  LOP3.LUT R4, R21, 0xffff, RZ, 0xc0, !PT ;  /* 0x0000ffff15047812 */ /* 0x010fc600078ec0ff */
[----:B------:R-:W3:Y:S01]  /*157380*/  LDL.LU R29, [R1+0x47c] ;  /* 0x00047c00011d7983 */ /* 0x000ee20000300800 */
[----:B------:R-:W-:-:S03]  /*157390*/  LOP3.LUT R22, R22, 0xffff, RZ, 0xc0, !PT ;  /* 0x0000ffff16167812 */ /* 0x000fc600078ec0ff */
[----:B------:R-:W4:Y:S01]  /*1573a0*/  LDL.LU R14, [R1+0x57c0] ;  /* 0x0057c000010e7983 */ /* 0x000f220000300800 */
[----:B------:R-:W-:Y:S02]  /*1573b0*/  PRMT R25, R4, 0x3340, R0 ;  /* 0x0000334004197816 */ /* 0x000fe40000000000 */
[--C-:B0-----:R-:W-:Y:S01]  /*1573c0*/  PRMT R24, R17, 0x3340, R22.reuse ;  /* 0x0000334011187816 */ /* 0x101fe20000000016 */
[----:B------:R-:W4:Y:S01]  /*1573d0*/  LDL.LU R21, [R1+0x6e8] ;  /* 0x0006e80001157983 */ /* 0x000f220000300800 */
[----:B------:R-:W-:Y:S02]  /*1573e0*/  SHF.R.U32.HI R17, RZ, 0x8, R17 ;  /* 0x00000008ff117819 */ /* 0x000fe40000011611 */
[----:B------:R-:W-:Y:S02]  /*1573f0*/  SHF.R.U32.HI R22, RZ, 0x8, R22 ;  /* 0x00000008ff167819 */ /* 0x000fe40000011616 */
[----:B------:R-:W-:Y:S02]  /*157400*/  PRMT R25, R24, 0x5410, R25 ;  /* 0x0000541018197816 */ /* 0x000fe40000000019 */
[----:B------:R-:W-:-:S02]  /*157410*/  IADD3 R24, P1, R27, R12, RZ ;  /* 0x0000000c1b187210 */ /* 0x000fc40007f3e0ff */
[----:B------:R-:W-:Y:S02]  /*157420*/  LOP3.LUT R17, R17, 0xffff, RZ, 0xc0, !PT ;  /* 0x0000ffff11117812 */ /* 0x000fe400078ec0ff */
[----:B------:R-:W-:Y:S01]  /*157430*/  LOP3.LUT R22, R22, 0xffff, RZ, 0xc0, !PT ;  /* 0x0000ffff16167812 */ /* 0x000fe200078ec0ff */
[----:B------:R0:W-:Y:S03]  /*157440*/  STL [R1+0x1894], R25 ;  /* 0x0018941901007387 */ /* 0x0001e60000100800 */
[----:B------:R-:W-:Y:S01]  /*157450*/  PRMT R17, R17, 0x3340, R22 ;  /* 0x0000334011117816 */ /* 0x000fe20000000016 */
[----:B0-----:R-:W-:-:S05]  /*157460*/  IMAD.X R25, R28, 0x1, R13, P1 ;  /* 0x000000011c197824 */ /* 0x001fca00008e060d */
[----:B------:R-:W-:Y:S04]  /*157470*/  STL.64 [R1+0x8d0], R24 ;  /* 0x0008d01801007387 */ /* 0x000fe80000100a00 */
[----:B------:R0:W-:Y:S01]  /*157480*/  STL [R1+0x5e8], R17 ;  /* 0x0005e81101007387 */ /* 0x0001e20000100800 */
[----:B--2---:R-:W-:Y:S02]  /*157490*/  LOP3.LUT R3, R3, 0xffff, RZ, 0xc0, !PT ;  /* 0x0000ffff03037812 */ /* 0x004fe400078ec0ff */
[----:B------:R-:W-:Y:S02]  /*1574a0*/  LOP3.LUT R18, R18, 0xffff, RZ, 0xc0, !PT ;  /* 0x0000ffff12127812 */ /* 0x000fe400078ec0ff */
[----:B0-----:R-:W-:Y:S02]  /*1574b0*/  LOP3.LUT R17, R5, 0xffff, RZ, 0xc0, !PT ;  /* 0x0000ffff05117812 */ /* 0x001fe400078ec0ff */
[----:B------:R-:W-:-:S02]  /*1574c0*/  PRMT R22, R18, 0x3340, R0 ;  /* 0x0000334012167816 */ /* 0x000fc40000000000 */
[----:B------:R-:W-:Y:S01]  /*1574d0*/  PRMT R5, R3, 0x3340, R17 ;  /* 0x0000334003057816 */ /* 0x000fe20000000011 */
[----:B------:R0:W-:Y:S03]  /*1574e0*/  STL.64 [R1+0x60a8], R18 ;  /* 0x0060a81201007387 */ /* 0x0001e60000100a00 */
[----:B------:R-:W-:-:S05]  /*1574f0*/  PRMT R5, R5, 0x5410, R22 ;  /* 0x0000541005057816 */ /* 0x000fca0000000016 */
[----:B------:R1:W-:Y:S01]  /*157500*/  STL [R1+0x1890], R5 ;  /* 0x0018900501007387 */ /* 0x0003e20000100800 */
[----:B0-----:R-:W-:Y:S02]  /*157510*/  SHF.R.U32.HI R18, RZ, 0x8, R4 ;  /* 0x00000008ff127819 */ /* 0x001fe40000011604 */
[----:B------:R-:W-:Y:S02]  /*157520*/  SHF.R.U32.HI R4, RZ, 0x8, R3 ;  /* 0x00000008ff047819 */ /* 0x000fe40000011603 */
[----:B------:R-:W2:Y:S04]  /*157530*/  LDL.LU R3, [R1+0x57cc] ;  /* 0x0057cc0001037983 */ /* 0x000ea80000300800 */
[----:B------:R-:W2:Y:S04]  /*157540*/  LDL.LU R22, [R1+0x4bc] ;  /* 0x0004bc0001167983 */ /* 0x000ea80000300800 */
[----:B-1----:R-:W2:Y:S01]  /*157550*/  LDL.LU R5, [R1+0x71c] ;  /* 0x00071c0001057983 */ /* 0x002ea20000300800 */
[----:B------:R-:W-:-:S02]  /*157560*/  SHF.R.U32.HI R17, RZ, 0x8, R17 ;  /* 0x00000008ff117819 */ /* 0x000fc40000011611 */
[----:B------:R-:W-:Y:S02]  /*157570*/  LOP3.LUT R18, R18, 0xffff, RZ, 0xc0, !PT ;  /* 0x0000ffff12127812 */ /* 0x000fe400078ec0ff */
        /* <DEDUP_REMOVED lines=8> */
[----:B----4-:R-:W-:Y:S02]  /*157600*/  LOP3.LUT R18, R14, 0xffff, RZ, 0xc0, !PT ;  /* 0x0000ffff0e127812 */ /* 0x010fe400078ec0ff */
[----:B------:R-:W-:Y:S02]  /*157610*/  LOP3.LUT R19, R21, 0xffff, RZ, 0xc0, !PT ;  /* 0x0000ffff15137812 */ /* 0x000fe400078ec0ff */
[----:B0-----:R-:W-:Y:S02]  /*157620*/  PRMT R17, R4, 0x3340, R0 ;  /* 0x0000334004117816 */ /* 0x001fe40000000000 */
[----:B------:R-:W-:-:S04]  /*157630*/  PRMT R14, R18, 0x3340, R19 ;  /* 0x00003340120e7816 */ /* 0x000fc80000000013 */
[----:B------:R-:W-:Y:S02]  /*157640*/  PRMT R17, R14, 0x5410, R17 ;  /* 0x000054100e117816 */ /* 0x000fe40000000011 */
[----:B------:R-:W4:Y:S01]  /*157650*/  LDL.LU R14, [R1+0x424] ;  /* 0x00042400010e7983 */ /* 0x000f220000300800 */
[----:B------:R-:W-:Y:S01]  /*157660*/  VIADD R27, R27, UR6 ;  /* 0x000000061b1b7c36 */ /* 0x000fe20008000000 */
[----:B------:R-:W-:Y:S01]  /*157670*/  SHF.R.U32.HI R18, RZ, 0x8, R18 ;  /* 0x00000008ff127819 */ /* 0x000fe20000011612 */
[----:B------:R-:W-:Y:S01]  /*157680*/  ULDC UR6, c[0x0][0x248] ;  /* 0x0000920000067ab9 */ /* 0x000fe20000000800 */
[----:B------:R0:W-:Y:S04]  /*157690*/  STL [R1+0x188c], R17 ;  /* 0x00188c1101007387 */ /* 0x0001e80000100800 */
[----:B------:R-:W4:Y:S01]  /*1576a0*/  LDL.LU R21, [R1+0x6a8] ;  /* 0x0006a80001157983 */ /* 0x000f220000300800 */
[----:B------:R-:W-:-:S02]  /*1576b0*/  SHF.R.U32.HI R19, RZ, 0x8, R19 ;  /* 0x00000008ff137819 */ /* 0x000fc40000011613 */
[----:B------:R-:W-:Y:S02]  /*1576c0*/  IADD3 R24, P1, R27, R6, RZ ;  /* 0x000000061b187210 */ /* 0x000fe40007f3e0ff */
[----:B0-----:R-:W-:Y:S02]  /*1576d0*/  SHF.R.S32.HI R17, RZ, 0x1f, R27 ;  /* 0x0000001fff117819 */ /* 0x001fe4000001141b */
[----:B------:R-:W-:Y:S02]  /*1576e0*/  SHF.R.U32.HI R4, RZ, 0x8, R4 ;  /* 0x00000008ff047819 */ /* 0x000fe40000011604 */
[----:B------:R-:W-:Y:S02]  /*1576f0*/  LOP3.LUT R18, R18, 0xffff, RZ, 0xc0, !PT ;  /* 0x0000ffff12127812 */ /* 0x000fe400078ec0ff */
[----:B------:R-:W-:Y:S01]  /*157700*/  LOP3.LUT R19, R19, 0xffff, RZ, 0xc0, !PT ;  /* 0x0000ffff13137812 */ /* 0x000fe200078ec0ff */
[----:B------:R-:W-:Y:S01]  /*157710*/  IMAD.X R25, R17, 0x1, R7, P1 ;  /* 0x0000000111197824 */ /* 0x000fe200008e0607 */
[----:B------:R-:W-:-:S02]  /*157720*/  LOP3.LUT R4, R4, 0xffff, RZ, 0xc0, !PT ;  /* 0x0000ffff04047812 */ /* 0x000fc400078ec0ff */
[----:B------:R-:W-:Y:S02]  /*157730*/  PRMT R19, R18, 0x3340, R19 ;  /* 0x0000334012137816 */ /* 0x000fe40000000013 */
[----:B------:R0:W-:Y:S01]  /*157740*/  STL.64 [R1+0x8a8], R24 ;  /* 0x0008a81801007387 */ /* 0x0001e20000100a00 */
[----:B------:R-:W-:-:S03]  /*157750*/  PRMT R18, R4, 0x3340, R0 ;  /* 0x0000334004127816 */ /* 0x000fc60000000000 */
[----:B------:R1:W-:Y:S04]  /*157760*/  STL [R1+0x5e4], R19 ;  /* 0x0005e41301007387 */ /* 0x0003e80000100800 */
[----:B------:R1:W-:Y:S01]  /*157770*/  STL [R1+0x1b0], R18 ;  /* 0x0001b01201007387 */ /* 0x0003e20000100800 */
[----:B0-----:R-:W-:-:S05]  /*157780*/  IADD3 R24, P1, R27, R8, RZ ;  /* 0x000000081b187210 */ /* 0x001fca0007f3e0ff */
[----:B------:R-:W-:Y:S01]  /*157790*/  IMAD.X R25, R17, 0x1, R9, P1 ;  /* 0x0000000111197824 */ /* 0x000fe200008e0609 */
        /* <DEDUP_REMOVED lines=8> */
[----:B0-----:R-:W2:Y:S04]  /*157820*/  LDL.LU R5, [R1+0x5834] ;  /* 0x0058340001057983 */ /* 0x001ea80000300800 */
        /* <DEDUP_REMOVED lines=10> */
[----:B------:R-:W-:Y:S01]  /*1578d0*/  STL [R1+0x5e0], R24 ;  /* 0x0005e01801007387 */ /* 0x000fe20000100800 */
[----:B---3--:R-:W-:Y:S02]  /*1578e0*/  LOP3.LUT R18, R29, 0xffff, RZ, 0xc0, !PT ;  /* 0x0000ffff1d127812 */ /* 0x008fe400078ec0ff */
[----:B----4-:R-:W-:Y:S01]  /*1578f0*/  LOP3.LUT R4, R14, 0xffff, RZ, 0xc0, !PT ;  /* 0x0000ffff0e047812 */ /* 0x010fe200078ec0ff */
[----:B------:R0:W-:Y:S04]  /*157900*/  STL [R1+0x1ac], R19 ;  /* 0x0001ac1301007387 */ /* 0x0001e80000100800 */
[----:B------:R-:W3:Y:S01]  /*157910*/  LDL.LU R29, [R1+0x5a4] ;  /* 0x0005a400011d7983 */ /* 0x000ee20000300800 */
[----:B0-----:R-:W-:Y:S02]  /*157920*/  LOP3.LUT R19, R21, 0xffff, RZ, 0xc0, !PT ;  /* 0x0000ffff15137812 */ /* 0x001fe400078ec0ff */
[----:B------:R-:W-:-:S02]  /*157930*/  PRMT R21, R4, 0x3340, R0 ;  /* 0x0000334004157816 */ /* 0x000fc40000000000 */
[----:B------:R-:W-:-:S04]  /*157940*/  PRMT R14, R18, 0x3340, R19 ;  /* 0x00003340120e7816 */ /* 0x000fc80000000013 */
[----:B------:R-:W-:Y:S02]  /*157950*/  PRMT R21, R14, 0x5410, R21 ;  /* 0x000054100e157816 */ /* 0x000fe40000000015 */
[----:B------:R-:W4:Y:S01]  /*157960*/  LDL.LU R14, [R1+0x583c] ;  /* 0x00583c00010e7983 */ /* 0x000f220000300800 */
[----:B------:R-:W-:-:S03]  /*157970*/  IADD3 R24, P1, R27, R10, RZ ;  /* 0x0000000a1b187210 */ /* 0x000fc60007f3e0ff */
[----:B------:R0:W-:Y:S01]  /*157980*/  STL [R1+0x1884], R21 ;  /* 0x0018841501007387 */ /* 0x0001e20000100800 */
[----:B------:R-:W-:Y:S02]  /*157990*/  SHF.R.U32.HI R18, RZ, 0x8, R18 ;  /* 0x00000008ff127819 */ /* 0x000fe40000011612 */
[----:B------:R-:W-:Y:S01]  /*1579a0*/  SHF.R.U32.HI R19, RZ, 0x8, R19 ;  /* 0x00000008ff137819 */ /* 0x000fe20000011613 */
[----:B------:R-:W-:Y:S01]  /*1579b0*/  IMAD.X R25, R17, 0x1, R11, P1 ;  /* 0x0000000111197824 */ /* 0x000fe200008e060b */
[----:B0-----:R-:W4:Y:S01]  /*1579c0*/  LDL.LU R21, [R1+0x7b4] ;  /* 0x0007b40001157983 */ /* 0x001f220000300800 */
[----:B------:R-:W-:Y:S02]  /*1579d0*/  LOP3.LUT R18, R18, 0xffff, RZ, 0xc0, !PT ;  /* 0x0000ffff12127812 */ /* 0x000fe400078ec0ff */
[----:B------:R-:W-:Y:S01]  /*1579e0*/  LOP3.LUT R19, R19, 0xffff, RZ, 0xc0, !PT ;  /* 0x0000ffff13137812 */ /* 0x000fe200078ec0ff */
[----:B------:R0:W-:Y:S01]  /*1579f0*/  STL.64 [R1+0x8e8], R24 ;  /* 0x0008e81801007387 */ /* 0x0001e20000100a00 */
[----:B------:R-:W-:-:S04]  /*157a00*/  SHF.R.U32.HI R4, RZ, 0x8, R4 ;  /* 0x00000008ff047819 */ /* 0x000fc80000011604 */
[----:B------:R-:W-:Y:S02]  /*157a10*/  LOP3.LUT R4, R4, 0xffff, RZ, 0xc0, !PT ;  /* 0x0000ffff04047812 */ /* 0x000fe400078ec0ff */
[----:B0-----:R-:W-:Y:S02]  /*157a20*/  PRMT R24, R18, 0x3340, R19 ;  /* 0x0000334012187816 */ /* 0x001fe40000000013 */
[----:B------:R-:W-:-:S05]  /*157a30*/  IADD3 R18, P1, R27, R12, RZ ;  /* 0x0000000c1b127210 */ /* 0x000fca0007f3e0ff */
[----:B------:R-:W-:Y:S01]  /*157a40*/  IMAD.X R19, R17, 0x1, R13, P1 ;  /* 0x0000000111137824 */ /* 0x000fe200008e060d */
[----:B------:R-:W-:Y:S01]  /*157a50*/  PRMT R17, R4, 0x3340, R0 ;  /* 0x0000334004117816 */ /* 0x000fe20000000000 */
[----:B------:R-:W-:Y:S04]  /*157a60*/  STL [R1+0x5c0], R24 ;  /* 0x0005c01801007387 */ /* 0x000fe80000100800 */
[----:B------:R0:W-:Y:S04]  /*157a70*/  STL.64 [R1+0x8e0], R18 ;  /* 0x0008e01201007387 */ /* 0x0001e80000100a00 */
[----:B------:R1:W-:Y:S01]  /*157a80*/  STL [R1+0x1a8], R17 ;  /* 0x0001a81101007387 */ /* 0x0003e20000100800 */
[----:B--2---:R-:W-:-:S02]  /*157a90*/  LOP3.LUT R5, R5, 0xffff, RZ, 0xc0, !PT ;  /* 0x0000ffff05057812 */ /* 0x004fc400078ec0ff */
[----:B------:R-:W-:-:S04]  /*157aa0*/  LOP3.LUT R4, R22, 0xffff, RZ, 0xc0, !PT ;  /* 0x0000ffff16047812 */ /* 0x000fc800078ec0ff */
[----:B0-----:R-:W-:Y:S02]  /*157ab0*/  PRMT R18, R4, 0x3340, R0 ;  /* 0x0000334004127816 */ /* 0x001fe40000000000 */
[----:B------:R-:W-:-:S04]  /*157ac0*/  LOP3.LUT R3, R3, 0xffff, RZ, 0xc0, !PT ;  /* 0x0000ffff03037812 */ /* 0x000fc800078ec0ff */
[----:B-1----:R-:W-:-:S04]  /*157ad0*/  PRMT R17, R5, 0x3340, R3 ;  /* 0x0000334005117816 */ /* 0x002fc80000000003 */
[----:B------:R-:W-:Y:S02]  /*157ae0*/  PRMT R19, R17, 0x5410, R18 ;  /* 0x0000541011137816 */ /* 0x000fe40000000012 */
[----:B------:R-:W-:-:S03]  /*157af0*/  SHF.R.U32.HI R18, RZ, 0x8, R3 ;  /* 0x00000008ff127819 */ /* 0x000fc60000011603 */
[----:B------:R-:W-:Y:S01]  /*157b00*/  STL [R1+0x1868], R19 ;  /* 0x0018681301007387 */ /* 0x000fe20000100800 */
[----:B------:R-:W-:-:S03]  /*157b10*/  SHF.R.U32.HI R17, RZ, 0x8, R5 ;  /* 0x00000008ff117819 */ /* 0x000fc60000011605 */
[----:B------:R-:W2:Y:S04]  /*157b20*/  LDL.LU R3, [R1+0x585c] ;  /* 0x00585c0001037983 */ /* 0x000ea80000300800 */
[----:B------:R-:W2:Y:S04]  /*157b30*/  LDL.LU R22, [R1+0x548] ;  /* 0x0005480001167983 */ /* 0x000ea80000300800 */
[----:B------:R-:W2:Y:S01]  /*157b40*/  LDL.LU R5, [R1+0x77c] ;  /* 0x00077c0001057983 */ /* 0x000ea20000300800 */
[----:B------:R-:W-:Y:S02]  /*157b50*/  SHF.R.U32.HI R4, RZ, 0x8, R4 ;  /* 0x00000008ff047819 */ /* 0x000fe40000011604 */
[----:B------:R-:W-:-:S02]  /*157b60*/  LOP3.LUT R17, R17, 0xffff, RZ, 0xc0, !PT ;  /* 0x0000ffff11117812 */ /* 0x000fc400078ec0ff */
[----:B------:R-:W-:Y:S02]  /*157b70*/  LOP3.LUT R18, R18, 0xffff, RZ, 0xc0, !PT ;  /* 0x0000ffff12127812 */ /* 0x000fe400078ec0ff */
[----:B------:R-:W-:Y:S02]  /*157b80*/  LOP3.LUT R4, R4, 0xffff, RZ, 0xc0, !PT ;  /* 0x0000ffff04047812 */ /* 0x000fe400078ec0ff */
[----:B------:R-:W-:Y:S02]  /*157b90*/  PRMT R18, R17, 0x3340, R18 ;  /* 0x0000334011127816 */ /* 0x000fe40000000012 */
[----:B------:R-:W-:Y:S02]  /*157ba0*/  PRMT R17, R4, 0x3340, R0 ;  /* 0x0000334004117816 */ /* 0x000fe40000000000 */
[----:B---3--:R-:W-:Y:S01]  /*157bb0*/  LOP3.LUT R4, R29, 0xffff, RZ, 0xc0, !PT ;  /* 0x0000ffff1d047812 */ /* 0x008fe200078ec0ff */
[----:B------:R4:W-:Y:S04]  /*157bc0*/  STL [R1+0x5bc], R18 ;  /* 0x0005bc1201007387 */ /* 0x0009e80000100800 */
[----:B------:R0:W-:Y:S01]  /*157bd0*/  STL [R1+0x1a4], R17 ;  /* 0x0001a41101007387 */ /* 0x0001e20000100800 */
[----:B----4-:R-:W-:-:S02]  /*157be0*/  LOP3.LUT R18, R14, 0xffff, RZ, 0xc0, !PT ;  /* 0x0000ffff0e127812 */ /* 0x010fc400078ec0ff */
[----:B------:R-:W-:Y:S02]  /*157bf0*/  LOP3.LUT R19, R21, 0xffff, RZ, 0xc0, !PT ;  /* 0x0000ffff15137812 */ /* 0x000fe400078ec0ff */
[----:B0-----:R-:W-:Y:S02]  /*157c00*/  PRMT R17, R4, 0x3340, R0 ;  /* 0x0000334004117816 */ /* 0x001fe40000000000 */
        /* <DEDUP_REMOVED lines=8> */
[----:B------:R-:W-:Y:S01]  /*157c90*/  ULDC UR6, c[0x0][0x248] ;  /* 0x0000920000067ab9 */ /* 0x000fe20000000800 */
[----:B------:R-:W-:-:S02]  /*157ca0*/  SHF.R.U32.HI R19, RZ, 0x8, R19 ;  /* 0x00000008ff137819 */ /* 0x000fc40000011613 */
[----:B0-----:R-:W-:Y:S02]  /*157cb0*/  SHF.R.S32.HI R21, RZ, 0x1f, R27 ;  /* 0x0000001fff157819 */ /* 0x001fe4000001141b */
[----:B------:R-:W-:Y:S02]  /*157cc0*/  IADD3 R24, P1, R27, R6, RZ ;  /* 0x000000061b187210 */ /* 0x000fe40007f3e0ff */
        /* <DEDUP_REMOVED lines=22> */
[----:B------:R-:W-:Y:S04]  /*157e30*/  STL.64 [R1+0x918], R24 ;  /* 0x0009181801007387 */ /* 0x000fe80000100a00 */
[----:B------:R-:W2:Y:S01]  /*157e40*/  LDL.LU R3, [R1+0x73c] ;  /* 0x00073c0001037983 */ /* 0x000ea20000300800 */
[----:B------:R-:W-:-:S02]  /*157e50*/  SHF.R.U32.HI R19, RZ, 0x8, R19 ;  /* 0x00000008ff137819 */ /* 0x000fc40000011613 */
[----:B------:R-:W-:Y:S02]  /*157e60*/  SHF.R.U32.HI R4, RZ, 0x8, R4 ;  /* 0x00000008ff047819 */ /* 0x000fe40000011604 */
[----:B------:R-:W-:Y:S02]  /*157e70*/  LOP3.LUT R18, R18, 0xffff, RZ, 0xc0, !PT ;  /* 0x0000ffff12127812 */ /* 0x000fe400078ec0ff */
[----:B------:R-:W-:Y:S02]  /*157e80*/  LOP3.LUT R19, R19, 0xffff, RZ, 0xc0, !PT ;  /* 0x0000ffff13137812 */ /* 0x000fe400078ec0ff */
[----:B------:R-:W-:Y:S02]  /*157e90*/  LOP3.LUT R4, R4, 0xffff, RZ, 0xc0, !PT ;  /* 0x0000ffff04047812 */ /* 0x000fe400078ec0ff */
[----:B------:R-:W-:Y:S02]  /*157ea0*/  PRMT R18, R18, 0x3340, R19 ;  /* 0x0000334012127816 */ /* 0x000fe40000000013 */
[----:B------:R-:W-:-:S02]  /*157eb0*/  PRMT R4, R4, 0x3340, R0 ;  /* 0x0000334004047816 */ /* 0x000fc40000000000 */
[----:B---3--:R-:W-:Y:S01]  /*157ec0*/  LOP3.LUT R17, R17, 0xffff, RZ, 0xc0, !PT ;  /* 0x0000ffff11117812 */ /* 0x008fe200078ec0ff */
[----:B------:R-:W-:Y:S04]  /*157ed0*/  STL [R1+0x5b4], R18 ;  /* 0x0005b41201007387 */ /* 0x000fe80000100800 */
[----:B------:R0:W-:Y:S01]  /*157ee0*/  STL [R1+0x19c], R4 ;  /* 0x00019c0401007387 */ /* 0x0001e20000100800 */
[----:B----4-:R-:W-:-:S04]  /*157ef0*/  LOP3.LUT R14, R14, 0xffff, RZ, 0xc0, !PT ;  /* 0x0000ffff0e0e7812 */ /* 0x010fc800078ec0ff */
[----:B------:R-:W-:Y:S02]  /*157f00*/  PRMT R19, R14, 0x3340, R0 ;  /* 0x000033400e137816 */ /* 0x000fe40000000000 */
[----:B0-----:R-:W-:-:S04]  /*157f10*/  LOP3.LUT R4, R29, 0xffff, RZ, 0xc0, !PT ;  /* 0x0000ffff1d047812 */ /* 0x001fc800078ec0ff */
[----:B------:R-:W-:-:S04]  /*157f20*/  PRMT R18, R17, 0x3340, R4 ;  /* 0x0000334011127816 */ /* 0x000fc80000000004 */
[----:B------:R-:W-:Y:S02]  /*157f30*/  PRMT R24, R18, 0x5410, R19 ;  /* 0x0000541012187816 */ /* 0x000fe40000000013 */
[----:B------:R-:W-:-:S05]  /*157f40*/  IADD3 R18, P1, R27, R10, RZ ;  /* 0x0000000a1b127210 */ /* 0x000fca0007f3e0ff */
[----:B------:R-:W-:Y:S01]  /*157f50*/  IMAD.X R19, R21, 0x1, R11, P1 ;  /* 0x0000000115137824 */ /* 0x000fe200008e060b */
[----:B------:R-:W-:Y:S04]  /*157f60*/  STL [R1+0x1808], R24 ;  /* 0x0018081801007387 */ /* 0x000fe80000100800 */
[----:B------:R0:W-:Y:S01]  /*157f70*/  STL.64 [R1+0x910], R18 ;  /* 0x0009101201007387 */ /* 0x0001e20000100a00 */
[----:B------:R-:W-:Y:S02]  /*157f80*/  SHF.R.U32.HI R14, RZ, 0x8, R14 ;  /* 0x00000008ff0e7819 */ /* 0x000fe4000001160e */
[----:B0-----:R-:W-:Y:S02]  /*157f90*/  SHF.R.U32.HI R18, RZ, 0x8, R17 ;  /* 0x00000008ff127819 */ /* 0x001fe40000011611 */
[----:B------:R-:W-:-:S02]  /*157fa0*/  SHF.R.U32.HI R19, RZ, 0x8, R4 ;  /* 0x00000008ff137819 */ /* 0x000fc40000011604 */
[----:B------:R-:W-:Y:S01]  /*157fb0*/  LOP3.LUT R14, R14, 0xffff, RZ, 0xc0, !PT ;  /* 0x0000ffff0e0e7812 */ /* 0x000fe200078ec0ff */
[----:B------:R-:W3:Y:S01]  /*157fc0*/  LDL.LU R4, [R1+0x514] ;  /* 0x0005140001047983 */ /* 0x000ee20000300800 */
[----:B------:R-:W-:Y:S02]  /*157fd0*/  LOP3.LUT R18, R18, 0xffff, RZ, 0xc0, !PT ;  /* 0x0000ffff12127812 */ /* 0x000fe400078ec0ff */
[----:B------:R-:W-:Y:S01]  /*157fe0*/  LOP3.LUT R19, R19, 0xffff, RZ, 0xc0, !PT ;  /* 0x0000ffff13137812 */ /* 0x000fe200078ec0ff */
[----:B------:R-:W4:Y:S04]  /*157ff0*/  LDL.LU R28, [R1+0x5820] ;  /* 0x00582000011c7983 */ /* 0x000f280000300800 */
[----:B------:R-:W4:Y:S01]  /*158000*/  LDL.LU R17, [R1+0x758] ;  /* 0x0007580001117983 */ /* 0x000f220000300800 */
[----:B------:R-:W-:-:S02]  /*158010*/  PRMT R24, R18, 0x3340, R19 ;  /* 0x0000334012187816 */ /* 0x000fc40000000013 */
[----:B------:R-:W-:Y:S02]  /*158020*/  IADD3 R18, P1, R27, R12, RZ ;  /* 0x0000000c1b127210 */ /* 0x000fe40007f3e0ff */
[----:B------:R-:W-:-:S03]  /*158030*/  PRMT R14, R14, 0x3340, R0 ;  /* 0x000033400e0e7816 */ /* 0x000fc60000000000 */
[----:B------:R-:W-:Y:S01]  /*158040*/  IMAD.X R19, R21, 0x1, R13, P1 ;  /* 0x0000000115137824 */ /* 0x000fe200008e060d */
[----:B------:R-:W-:Y:S04]  /*158050*/  STL [R1+0x5b0], R24 ;  /* 0x0005b01801007387 */ /* 0x000fe80000100800 */
[----:B------:R0:W-:Y:S04]  /*158060*/  STL.64 [R1+0x928], R18 ;  /* 0x0009281201007387 */ /* 0x0001e80000100a00 */
[----:B------:R1:W-:Y:S01]  /*158070*/  STL [R1+0x198], R14 ;  /* 0x0001980e01007387 */ /* 0x0003e20000100800 */
[----:B--2---:R-:W-:-:S02]  /*158080*/  LOP3.LUT R5, R5, 0xffff, RZ, 0xc0, !PT ;  /* 0x0000ffff05057812 */ /* 0x004fc400078ec0ff */
[----:B0-----:R-:W-:-:S04]  /*158090*/  LOP3.LUT R18, R22, 0xffff, RZ, 0xc0, !PT ;  /* 0x0000ffff16127812 */ /* 0x001fc800078ec0ff */
[----:B------:R-:W-:Y:S02]  /*1580a0*/  PRMT R19, R18, 0x3340, R0 ;  /* 0x0000334012137816 */ /* 0x000fe40000000000 */
[----:B------:R-:W-:-:S04]  /*1580b0*/  LOP3.LUT R3, R3, 0xffff, RZ, 0xc0, !PT ;  /* 0x0000ffff03037812 */ /* 0x000fc800078ec0ff */
[----:B-1----:R-:W-:-:S04]  /*1580c0*/  PRMT R14, R5, 0x3340, R3 ;  /* 0x00003340050e7816 */ /* 0x002fc80000000003 */
[----:B------:R-:W-:Y:S02]  /*1580d0*/  PRMT R14, R14, 0x5410, R19 ;  /* 0x000054100e0e7816 */ /* 0x000fe40000000013 */
[----:B------:R-:W-:-:S03]  /*1580e0*/  SHF.R.U32.HI R19, RZ, 0x8, R5 ;  /* 0x00000008ff137819 */ /* 0x000fc60000011605 */
[----:B------:R0:W-:Y:S04]  /*1580f0*/  STL [R1+0x17fc], R14 ;  /* 0x0017fc0e01007387 */ /* 0x0001e80000100800 */
[----:B------:R-:W2:Y:S04]  /*158100*/  LDL.LU R5, [R1+0x828] ;  /* 0x0008280001057983 */ /* 0x000ea80000300800 */
[----:B------:R-:W2:Y:S04]  /*158110*/  LDL.LU R29, [R1+0x498] ;  /* 0x00049800011d7983 */ /* 0x000ea80000300800 */
[----:B------:R-:W2:Y:S01]  /*158120*/  LDL.LU R22, [R1+0x6f4] ;  /* 0x0006f40001167983 */ /* 0x000ea20000300800 */
[----:B------:R-:W-:-:S03]  /*158130*/  SHF.R.U32.HI R24, RZ, 0x8, R3 ;  /* 0x00000008ff187819 */ /* 0x000fc60000011603 */
[----:B0-----:R-:W2:Y:S04]  /*158140*/  LDL.LU R14, [R1+0x7dc] ;  /* 0x0007dc00010e7983 */ /* 0x001ea80000300800 */
[----:B------:R-:W2:Y:S04]  /*158150*/  LDL.LU R3, [R1+0x48c] ;  /* 0x00048c0001037983 */ /* 0x000ea80000300800 */
[----:B------:R-:W2:Y:S01]  /*158160*/  LDL.LU R21, [R1+0x718] ;  /* 0x0007180001157983 */ /* 0x000ea20000300800 */
[----:B------:R-:W-:Y:S02]  /*158170*/  SHF.R.U32.HI R18, RZ, 0x8, R18 ;  /* 0x00000008ff127819 */ /* 0x000fe40000011612 */
[----:B------:R-:W-:-:S02]  /*158180*/  LOP3.LUT R19, R19, 0xffff, RZ, 0xc0, !PT ;  /* 0x0000ffff13137812 */ /* 0x000fc400078ec0ff */
[----:B------:R-:W-:Y:S02]  /*158190*/  LOP3.LUT R24, R24, 0xffff, RZ, 0xc0, !PT ;  /* 0x0000ffff18187812 */ /* 0x000fe400078ec0ff */
[----:B------:R-:W-:Y:S02]  /*1581a0*/  LOP3.LUT R18, R18, 0xffff, RZ, 0xc0, !PT ;  /* 0x0000ffff12127812 */ /* 0x000fe400078ec0ff */
[----:B------:R-:W-:Y:S02]  /*1581b0*/  PRMT R24, R19, 0x3340, R24 ;  /* 0x0000334013187816 */ /* 0x000fe40000000018 */
[----:B------:R-:W-:-:S03]  /*1581c0*/  PRMT R19, R18, 0x3340, R0 ;  /* 0x0000334012137816 */ /* 0x000fc60000000000 */
[----:B------:R-:W-:Y:S04]  /*1581d0*/  STL [R1+0x5ac], R24 ;  /* 0x0005ac1801007387 */ /* 0x000fe80000100800 */
[----:B------:R0:W-:Y:S01]  /*1581e0*/  STL [R1+0x194], R19 ;  /* 0x0001941301007387 */ /* 0x0001e20000100800 */
[----:B------:R-:W-:Y:S01]  /*1581f0*/  VIADD R27, R27, UR6 ;  /* 0x000000061b1b7c36 */ /* 0x000fe20008000000 */
[----:B------:R-:W-:Y:S01]  /*158200*/  ULDC UR6, c[0x0][0x248] ;  /* 0x0000920000067ab9 */ /* 0x000fe20000000800 */
[----:B---3--:R-:W-:Y:S02]  /*158210*/  LOP3.LUT R4, R4, 0xffff, RZ, 0xc0, !PT ;  /* 0x0000ffff04047812 */ /* 0x008fe400078ec0ff */
[----:B----4-:R-:W-:Y:S02]  /*158220*/  LOP3.LUT R18, R28, 0xffff, RZ, 0xc0, !PT ;  /* 0x0000ffff1c127812 */ /* 0x010fe400078ec0ff */
[----:B0-----:R-:W-:-:S02]  /*158230*/  LOP3.LUT R19, R17, 0xffff, RZ, 0xc0, !PT ;  /* 0x0000ffff11137812 */ /* 0x001fc400078ec0ff */
[----:B------:R-:W-:Y:S02]  /*158240*/  PRMT R24, R4, 0x3340, R0 ;  /* 0x0000334004187816 */ /* 0x000fe40000000000 */
[--C-:B------:R-:W-:Y:S02]  /*158250*/  PRMT R17, R18, 0x3340, R19.reuse ;  /* 0x0000334012117816 */ /* 0x100fe40000000013 */
[----:B------:R-:W-:Y:S02]  /*158260*/  SHF.R.U32.HI R18, RZ, 0x8, R18 ;  /* 0x00000008ff127819 */ /* 0x000fe40000011612 */
[----:B------:R-:W-:Y:S02]  /*158270*/  SHF.R.U32.HI R19, RZ, 0x8, R19 ;  /* 0x00000008ff137819 */ /* 0x000fe40000011613 */
[----:B------:R-:W-:Y:S02]  /*158280*/  SHF.R.U32.HI R4, RZ, 0x8, R4 ;  /* 0x00000008ff047819 */ /* 0x000fe40000011604 */
[----:B------:R-:W-:-:S02]  /*158290*/  PRMT R28, R17, 0x5410, R24 ;  /* 0x00005410111c7816 */ /* 0x000fc40000000018 */
[----:B------:R-:W-:Y:S02]  /*1582a0*/  SHF.R.S32.HI R17, RZ, 0x1f, R27 ;  /* 0x0000001fff117819 */ /* 0x000fe4000001141b */
[----:B------:R-:W-:Y:S02]  /*1582b0*/  IADD3 R24, P1, R27, R6, RZ ;  /* 0x000000061b187210 */ /* 0x000fe40007f3e0ff */
[----:B------:R-:W-:Y:S02]  /*1582c0*/  LOP3.LUT R18, R18, 0xffff, RZ, 0xc0, !PT ;  /* 0x0000ffff12127812 */ /* 0x000fe400078ec0ff */
[----:B------:R-:W-:Y:S02]  /*1582d0*/  LOP3.LUT R19, R19, 0xffff, RZ, 0xc0, !PT ;  /* 0x0000ffff13137812 */ /* 0x000fe400078ec0ff */
[----:B------:R-:W-:Y:S01]  /*1582e0*/  LOP3.LUT R4, R4, 0xffff, RZ, 0xc0, !PT ;  /* 0x0000ffff04047812 */ /* 0x000fe200078ec0ff */
[----:B------:R-:W-:Y:S01]  /*1582f0*/  IMAD.X R25, R17, 0x1, R7, P1 ;  /* 0x0000000111197824 */ /* 0x000fe200008e0607 */
[----:B------:R-:W-:-:S02]  /*158300*/  PRMT R19, R18, 0x3340, R19 ;  /* 0x0000334012137816 */ /* 0x000fc40000000013 */
[----:B------:R-:W-:Y:S01]  /*158310*/  PRMT R18, R4, 0x3340, R0 ;  /* 0x0000334004127816 */ /* 0x000fe20000000000 */
[----:B------:R-:W-:Y:S04]  /*158320*/  STL [R1+0x17f8], R28 ;  /* 0x0017f81c01007387 */ /* 0x000fe80000100800 */
[----:B------:R-:W-:Y:S04]  /*158330*/  STL.64 [R1+0x908], R24 ;  /* 0x0009081801007387 */ /* 0x000fe80000100a00 */
[----:B------:R0:W-:Y:S04]  /*158340*/  STL [R1+0x5a8], R19 ;  /* 0x0005a81301007387 */ /* 0x0001e80000100800 */
[----:B------:R1:W-:Y:S01]  /*158350*/  STL [R1+0x190], R18 ;  /* 0x0001901201007387 */ /* 0x0003e20000100800 */
[----:B--2---:R-:W-:-:S02]  /*158360*/  LOP3.LUT R5, R5, 0xffff, RZ, 0xc0, !PT ;  /* 0x0000ffff05057812 */ /* 0x004fc400078ec0ff */
[----:B------:R-:W-:Y:S02]  /*158370*/  LOP3.LUT R4, R29, 0xffff, RZ, 0xc0, !PT ;  /* 0x0000ffff1d047812 */ /* 0x000fe400078ec0ff */
[----:B------:R-:W-:Y:S02]  /*158380*/  LOP3.LUT R22, R22, 0xffff, RZ, 0xc0, !PT ;  /* 0x0000ffff16167812 */ /* 0x000fe400078ec0ff */
[----:B0-----:R-:W-:Y:S02]  /*158390*/  LOP3.LUT R19, R14, 0xffff, RZ, 0xc0, !PT ;  /* 0x0000ffff0e137812 */ /* 0x001fe400078ec0ff */
[----:B-1----:R-:W-:Y:S02]  /*1583a0*/  LOP3.LUT R18, R3, 0xffff, RZ, 0xc0, !PT ;  /* 0x0000ffff03127812 */ /* 0x002fe400078ec0ff */
[----:B------:R-:W-:Y:S02]  /*1583b0*/  PRMT R14, R4, 0x3340, R0 ;  /* 0x00003340040e7816 */ /* 0x000fe40000000000 */
[----:B------:R-:W-:-:S02]  /*1583c0*/  PRMT R3, R5, 0x3340, R22 ;  /* 0x0000334005037816 */ /* 0x000fc40000000016 */
[----:B------:R-:W-:Y:S02]  /*1583d0*/  LOP3.LUT R24, R21, 0xffff, RZ, 0xc0, !PT ;  /* 0x0000ffff15187812 */ /* 0x000fe400078ec0ff */
[----:B------:R-:W-:Y:S02]  /*1583e0*/  PRMT R3, R3, 0x5410, R14 ;  /* 0x0000541003037816 */ /* 0x000fe4000000000e */
[----:B------:R-:W2:Y:S04]  /*1583f0*/  LDL.LU R14, [R1+0x5888] ;  /* 0x00588800010e7983 */ /* 0x000ea80000300800 */
[----:B------:R-:W3:Y:S04]  /*158400*/  LDL.LU R21, [R1+0x6b8] ;  /* 0x0006b80001157983 */ /* 0x000ee80000300800 */
[----:B------:R0:W-:Y:S04]  /*158410*/  STL [R1+0x17f4], R3 ;  /* 0x0017f40301007387 */ /* 0x0001e80000100800 */
[----:B0-----:R-:W4:Y:S01]  /*158420*/  LDL.LU R3, [R1+0x7cc] ;  /* 0x0007cc0001037983 */ /* 0x001f220000300800 */
[----:B------:R-:W-:-:S02]  /*158430*/  PRMT R28, R18, 0x3340, R0 ;  /* 0x00003340121c7816 */ /* 0x000fc40000000000 */
        /* <DEDUP_REMOVED lines=8> */
[----:B------:R-:W-:Y:S04]  /*1584c0*/  STL [R1+0x17f0], R25 ;  /* 0x0017f01901007387 */ /* 0x000fe80000100800 */
[----:B------:R0:W-:Y:S01]  /*1584d0*/  STL.64 [R1+0x920], R28 ;  /* 0x0009201c01007387 */ /* 0x0001e20000100a00 */
[----:B------:R-:W-:-:S03]  /*1584e0*/  PRMT R5, R5, 0x3340, R22 ;  /* 0x0000334005057816 */ /* 0x000fc60000000016 */
[----:B0-----:R-:W4:Y:S04]  /*1584f0*/  LDL.LU R29, [R1+0x6c8] ;  /* 0x0006c800011d7983 */ /* 0x001f280000300800 */
[----:B------:R-:W4:Y:S01]  /*158500*/  LDL.LU R22, [R1+0x588c] ;  /* 0x00588c0001167983 */ /* 0x000f220000300800 */
[----:B------:R-:W-:Y:S02]  /*158510*/  SHF.R.U32.HI R19, RZ, 0x8, R19 ;  /* 0x00000008ff137819 */ /* 0x000fe40000011613 */
[----:B------:R-:W-:Y:S02]  /*158520*/  SHF.R.U32.HI R24, RZ, 0x8, R24 ;  /* 0x00000008ff187819 */ /* 0x000fe40000011618 */
[----:B------:R-:W-:Y:S02]  /*158530*/  LOP3.LUT R19, R19, 0xffff, RZ, 0xc0, !PT ;  /* 0x0000ffff13137812 */ /* 0x000fe400078ec0ff */
[----:B------:R-:W-:-:S04]  /*158540*/  LOP3.LUT R24, R24, 0xffff, RZ, 0xc0, !PT ;  /* 0x0000ffff18187812 */ /* 0x000fc800078ec0ff */
[----:B------:R-:W-:Y:S02]  /*158550*/  PRMT R19, R19, 0x3340, R24 ;  /* 0x0000334013137816 */ /* 0x000fe40000000018 */
[----:B------:R-:W-:Y:S02]  /*158560*/  IADD3 R24, P1, R27, R10, RZ ;  /* 0x0000000a1b187210 */ /* 0x000fe40007f3e0ff */
[----:B------:R-:W-:Y:S01]  /*158570*/  SHF.R.U32.HI R18, RZ, 0x8, R18 ;  /* 0x00000008ff127819 */ /* 0x000fe20000011612 */
[----:B------:R0:W-:Y:S02]  /*158580*/  STL [R1+0x5a4], R5 ;  /* 0x0005a40501007387 */ /* 0x0001e40000100800 */
[----:B------:R-:W-:Y:S01]  /*158590*/  IMAD.X R25, R17, 0x1, R11, P1 ;  /* 0x0000000111197824 */ /* 0x000fe200008e060b */
[----:B------:R-:W-:Y:S02]  /*1585a0*/  LOP3.LUT R18, R18, 0xffff, RZ, 0xc0, !PT ;  /* 0x0000ffff12127812 */ /* 0x000fe400078ec0ff */
[----:B------:R-:W-:Y:S01]  /*1585b0*/  SHF.R.U32.HI R4, RZ, 0x8, R4 ;  /* 0x00000008ff047819 */ /* 0x000fe20000011604 */
[----:B0-----:R-:W4:Y:S04]  /*1585c0*/  LDL.LU R5, [R1+0x7d4] ;  /* 0x0007d40001057983 */ /* 0x001f280000300800 */
[----:B------:R-:W-:Y:S04]  /*1585d0*/  STL [R1+0x5a0], R19 ;  /* 0x0005a01301007387 */ /* 0x000fe80000100800 */
[----:B------:R0:W-:Y:S01]  /*1585e0*/  STL.64 [R1+0x8b8], R24 ;  /* 0x0008b81801007387 */ /* 0x0001e20000100a00 */
[----:B------:R-:W-:-:S02]  /*1585f0*/  LOP3.LUT R4, R4, 0xffff, RZ, 0xc0, !PT ;  /* 0x0000ffff04047812 */ /* 0x000fc400078ec0ff */
        /* <DEDUP_REMOVED lines=8> */
[----:B---3--:R-:W-:-:S04]  /*158680*/  LOP3.LUT R4, R21, 0xffff, RZ, 0xc0, !PT ;  /* 0x0000ffff15047812 */ /* 0x008fc800078ec0ff */
[----:B0-----:R-:W-:Y:S02]  /*158690*/  PRMT R18, R4, 0x3340, R0 ;  /* 0x0000334004127816 */ /* 0x001fe40000000000 */
[----:B----4-:R-:W-:-:S04]  /*1586a0*/  LOP3.LUT R3, R3, 0xffff, RZ, 0xc0, !PT ;  /* 0x0000ffff03037812 */ /* 0x010fc800078ec0ff */
[----:B-1----:R-:W-:-:S04]  /*1586b0*/  PRMT R17, R14, 0x3340, R3 ;  /* 0x000033400e117816 */ /* 0x002fc80000000003 */
[----:B------:R-:W-:Y:S02]  /*1586c0*/  PRMT R19, R17, 0x5410, R18 ;  /* 0x0000541011137816 */ /* 0x000fe40000000012 */
[----:B------:R-:W-:Y:S02]  /*1586d0*/  SHF.R.U32.HI R17, RZ, 0x8, R14 ;  /* 0x00000008ff117819 */ /* 0x000fe4000001160e */
[----:B------:R-:W-:Y:S01]  /*1586e0*/  SHF.R.U32.HI R18, RZ, 0x8, R3 ;  /* 0x00000008ff127819 */ /* 0x000fe20000011603 */
[----:B------:R-:W-:Y:S04]  /*1586f0*/  STL [R1+0x17e8], R19 ;  /* 0x0017e81301007387 */ /* 0x000fe80000100800 */
[----:B------:R-:W2:Y:S04]  /*158700*/  LDL.LU R14, [R1+0x58b0] ;  /* 0x0058b000010e7983 */ /* 0x000ea80000300800 */
[----:B------:R-:W3:Y:S04]  /*158710*/  LDL.LU R3, [R1+0x61c] ;  /* 0x00061c0001037983 */ /* 0x000ee80000300800 */
[----:B------:R-:W4:Y:S01]  /*158720*/  LDL.LU R21, [R1+0x7bc] ;  /* 0x0007bc0001157983 */ /* 0x000f220000300800 */
        /* <DEDUP_REMOVED lines=8> */
[----:B------:R-:W-:Y:S02]  /*1587b0*/  LOP3.LUT R4, R29, 0xffff, RZ, 0xc0, !PT ;  /* 0x0000ffff1d047812 */ /* 0x000fe400078ec0ff */
[----:B0-----:R-:W-:Y:S01]  /*1587c0*/  LOP3.LUT R18, R22, 0xffff, RZ, 0xc0, !PT ;  /* 0x0000ffff16127812 */ /* 0x001fe200078ec0ff */
[----:B-1----:R-:W4:Y:S04]  /*1587d0*/  LDL.LU R17, [R1+0x586c] ;  /* 0x00586c0001117983 */ /* 0x002f280000300800 */
[----:B------:R-:W4:Y:S04]  /*1587e0*/  LDL.LU R29, [R1+0x544] ;  /* 0x00054400011d7983 */ /* 0x000f280000300800 */
[----:B------:R-:W4:Y:S01]  /*1587f0*/  LDL.LU R22, [R1+0x78c] ;  /* 0x00078c0001167983 */ /* 0x000f220000300800 */
[----:B------:R-:W-:Y:S01]  /*158800*/  PRMT R24, R4, 0x3340, R0 ;  /* 0x0000334004187816 */ /* 0x000fe20000000000 */
[----:B------:R-:W-:Y:S01]  /*158810*/  VIADD R27, R27, UR6 ;  /* 0x000000061b1b7c36 */ /* 0x000fe20008000000 */
[----:B------:R-:W-:-:S02]  /*158820*/  LOP3.LUT R19, R5, 0xffff, RZ, 0xc0, !PT ;  /* 0x0000ffff05137812 */ /* 0x000fc400078ec0ff */
[----:B------:R-:W-:Y:S01]  /*158830*/  SHF.R.U32.HI R4, RZ, 0x8, R4 ;  /* 0x00000008ff047819 */ /* 0x000fe20000011604 */
[----:B------:R-:W-:Y:S01]  /*158840*/  ULDC UR6, c[0x0][0x248] ;  /* 0x0000920000067ab9 */ /* 0x000fe20000000800 */
[--C-:B------:R-:W-:Y:S02]  /*158850*/  PRMT R5, R18, 0x3340, R19.reuse ;  /* 0x0000334012057816 */ /* 0x100fe40000000013 */
[----:B------:R-:W-:Y:S02]  /*158860*/  SHF.R.U32.HI R18, RZ, 0x8, R18 ;  /* 0x00000008ff127819 */ /* 0x000fe40000011612 */
[----:B------:R-:W-:Y:S02]  /*158870*/  SHF.R.U32.HI R19, RZ, 0x8, R19 ;  /* 0x00000008ff137819 */ /* 0x000fe40000011613 */
[----:B------:R-:W-:Y:S02]  /*158880*/  PRMT R28, R5, 0x5410, R24 ;  /* 0x00005410051c7816 */ /* 0x000fe40000000018 */
[----:B------:R-:W-:-:S02]  /*158890*/  SHF.R.S32.HI R5, RZ, 0x1f, R27 ;  /* 0x0000001fff057819 */ /* 0x000fc4000001141b */
[----:B------:R-:W-:Y:S02]  /*1588a0*/  IADD3 R24, P1, R27, R6, RZ ;  /* 0x000000061b187210 */ /* 0x000fe40007f3e0ff */
[----:B------:R-:W-:Y:S02]  /*1588b0*/  LOP3.LUT R18, R18, 0xffff, RZ, 0xc0, !PT ;  /* 0x0000ffff12127812 */ /* 0x000fe400078ec0ff */
[----:B------:R-:W-:Y:S02]  /*1588c0*/  LOP3.LUT R19, R19, 0xffff, RZ, 0xc0, !PT ;  /* 0x0000ffff13137812 */ /* 0x000fe400078ec0ff */
[----:B------:R-:W-:Y:S01]  /*1588d0*/  LOP3.LUT R4, R4, 0xffff, RZ, 0xc0, !PT ;  /* 0x0000ffff04047812 */ /* 0x000fe200078ec0ff */
[----:B------:R-:W-:Y:S01]  /*1588e0*/  IMAD.X R25, R5, 0x1, R7, P1 ;  /* 0x0000000105197824 */ /* 0x000fe200008e0607 */
[----:B------:R-:W-:Y:S02]  /*1588f0*/  PRMT R18, R18, 0x3340, R19 ;  /* 0x0000334012127816 */ /* 0x000fe40000000013 */
[----:B------:R-:W-:Y:S01]  /*158900*/  PRMT R4, R4, 0x3340, R0 ;  /* 0x0000334004047816 */ /* 0x000fe20000000000 */
[----:B------:R-:W-:Y:S04]  /*158910*/  STL [R1+0x17e0], R28 ;  /* 0x0017e01c01007387 */ /* 0x000fe80000100800 */
[----:B------:R2:W-:Y:S04]  /*158920*/  STL.64 [R1+0x888], R24 ;  /* 0x0008881801007387 */ /* 0x0005e80000100a00 */
[----:B------:R-:W-:Y:S04]  /*158930*/  STL [R1+0x57c], R18 ;  /* 0x00057c1201007387 */ /* 0x000fe80000100800 */
[----:B------:R4:W-:Y:S01]  /*158940*/  STL [R1+0x180], R4 ;  /* 0x0001800401007387 */ /* 0x0009e20000100800 */
[----:B--2---:R-:W-:-:S02]  /*158950*/  LOP3.LUT R24, R14, 0xffff, RZ, 0xc0, !PT ;  /* 0x0000ffff0e187812 */ /* 0x004fc400078ec0ff */
[----:B---3--:R-:W-:Y:S02]  /*158960*/  LOP3.LUT R3, R3, 0xffff, RZ, 0xc0, !PT ;  /* 0x0000ffff03037812 */ /* 0x008fe400078ec0ff */
[----:B----4-:R-:W-:Y:S02]  /*158970*/  LOP3.LUT R4, R21, 0xffff, RZ, 0xc0, !PT ;  /* 0x0000ffff15047812 */ /* 0x010fe400078ec0ff */
[----:B------:R-:W-:Y:S02]  /*158980*/  PRMT R18, R3, 0x3340, R0 ;  /* 0x0000334003127816 */ /* 0x000fe40000000000 */
[----:B------:R-:W-:Y:S01]  /*158990*/  PRMT R14, R24, 0x3340, R4 ;  /* 0x00003340180e7816 */ /* 0x000fe20000000004 */
[----:B------:R-:W-:Y:S01]  /*1589a0*/  VIADD R21, R27, UR6 ;  /* 0x000000061b157c36 */ /* 0x000fe20008000000 */
[----:B------:R-:W-:Y:S02]  /*1589b0*/  ULDC UR6, c[0x0][0x228] ;  /* 0x00008a0000067ab9 */ /* 0x000fe40000000800 */
[----:B------:R-:W-:-:S02]  /*1589c0*/  PRMT R14, R14, 0x5410, R18 ;  /* 0x000054100e0e7816 */ /* 0x000fc40000000012 */
[----:B------:R-:W-:-:S03]  /*1589d0*/  IADD3 R18, P1, R21, R6, RZ ;  /* 0x0000000615127210 */ /* 0x000fc60007f3e0ff */
[----:B------:R0:W-:Y:S02]  /*1589e0*/  STL [R1+0x17dc], R14 ;  /* 0x0017dc0e01007387 */ /* 0x0001e40000100800 */
[----:B0-----:R-:W-:-:S05]  /*1589f0*/  SHF.R.S32.HI R14, RZ, 0x1f, R21 ;  /* 0x0000001fff0e7819 */ /* 0x001fca0000011415 */
[----:B------:R-:W-:-:S05]  /*158a00*/  IMAD.X R19, R14, 0x1, R7, P1 ;  /* 0x000000010e137824 */ /* 0x000fca00008e0607 */
[----:B------:R0:W-:Y:S04]  /*158a10*/  STL.64 [R1+0x880], R18 ;  /* 0x0008801201007387 */ /* 0x0001e80000100a00 */
[----:B0-----:R-:W2:Y:S01]  /*158a20*/  LDL.LU.64 R18, [R1+0x60a8] ;  /* 0x0060a80001127983 */ /* 0x001ea20000300a00 */
[----:B------:R-:W-:Y:S02]  /*158a30*/  SHF.R.U32.HI R7, RZ, 0x8, R24 ;  /* 0x00000008ff077819 */ /* 0x000fe40000011618 */
[----:B------:R-:W-:Y:S02]  /*158a40*/  SHF.R.U32.HI R6, RZ, 0x8, R4 ;  /* 0x00000008ff067819 */ /* 0x000fe40000011604 */
[----:B------:R-:W-:Y:S02]  /*158a50*/  LOP3.LUT R7, R7, 0xffff, RZ, 0xc0, !PT ;  /* 0x0000ffff07077812 */ /* 0x000fe400078ec0ff */
[----:B------:R-:W-:-:S02]  /*158a60*/  LOP3.LUT R6, R6, 0xffff, RZ, 0xc0, !PT ;  /* 0x0000ffff06067812 */ /* 0x000fc400078ec0ff */
[----:B------:R-:W-:Y:S02]  /*158a70*/  LOP3.LUT R4, R17, 0xffff, RZ, 0xc0, !PT ;  /* 0x0000ffff11047812 */ /* 0x000fe400078ec0ff */
[----:B------:R-:W-:Y:S02]  /*158a80*/  LOP3.LUT R17, R29, 0xffff, RZ, 0xc0, !PT ;  /* 0x0000ffff1d117812 */ /* 0x000fe400078ec0ff */
[----:B------:R-:W-:Y:S02]  /*158a90*/  PRMT R6, R7, 0x3340, R6 ;  /* 0x0000334007067816 */ /* 0x000fe40000000006 */
[----:B------:R-:W-:-:S03]  /*158aa0*/  LOP3.LUT R28, R22, 0xffff, RZ, 0xc0, !PT ;  /* 0x0000ffff161c7812 */ /* 0x000fc600078ec0ff */
[----:B------:R0:W-:Y:S01]  /*158ab0*/  STL [R1+0x6f4], R6 ;  /* 0x0006f40601007387 */ /* 0x0001e20000100800 */
[----:B------:R-:W-:-:S03]  /*158ac0*/  PRMT R7, R4, 0x3340, R28 ;  /* 0x0000334004077816 */ /* 0x000fc6000000001c */
[----:B------:R-:W3:Y:S01]  /*158ad0*/  LDL.LU R22, [R1+0x104] ;  /* 0x0001040001167983 */ /* 0x000ee20000300800 */
[----:B0-----:R-:W-:-:S04]  /*158ae0*/  PRMT R6, R17, 0x3340, R0 ;  /* 0x0000334011067816 */ /* 0x001fc80000000000 */
[----:B------:R-:W-:Y:S02]  /*158af0*/  PRMT R24, R7, 0x5410, R6 ;  /* 0x0000541007187816 */ /* 0x000fe40000000006 */
[----:B------:R-:W4:Y:S04]  /*158b00*/  LDL.LU R6, [R1+0x5c] ;  /* 0x00005c0001067983 */ /* 0x000f280000300800 */
[----:B------:R-:W4:Y:S04]  /*158b10*/  LDL.LU R7, [R1+0xf4] ;  /* 0x0000f40001077983 */ /* 0x000f280000300800 */
[----:B------:R0:W-:Y:S02]  /*158b20*/  STL [R1+0x17c8], R24 ;  /* 0x0017c81801007387 */ /* 0x0001e40000100800 */
        /* <DEDUP_REMOVED lines=8> */
[----:B------:R0:W-:Y:S04]  /*158bb0*/  STL.64 [R1+0x868], R24 ;  /* 0x0008681801007387 */ /* 0x0001e80000100a00 */
[----:B------:R1:W-:Y:S01]  /*158bc0*/  STL [R1+0x5c10], R11 ;  /* 0x005c100b01007387 */ /* 0x0003e20000100800 */
[----:B0-----:R-:W-:-:S05]  /*158bd0*/  IADD3 R24, P1, R21, R10, RZ ;  /* 0x0000000a15187210 */ /* 0x001fca0007f3e0ff */
[----:B------:R-:W-:Y:S02]  /*158be0*/  IMAD.X R25, R14, 0x1, R11, P1 ;  /* 0x000000010e197824 */ /* 0x000fe400008e060b */
[----:B-1----:R-:W3:Y:S04]  /*158bf0*/  LDL.LU R11, [R1+0x94] ;  /* 0x00009400010b7983 */ /* 0x002ee80000300800 */
[----:B------:R0:W-:Y:S04]  /*158c00*/  STL.64 [R1+0x860], R24 ;  /* 0x0008601801007387 */ /* 0x0001e80000100a00 */
[----:B------:R-:W4:Y:S01]  /*158c10*/  LDL.LU R29, [R1+0x5884] ;  /* 0x00588400011d7983 */ /* 0x000f220000300800 */
[----:B0-----:R-:W-:-:S05]  /*158c20*/  IADD3 R24, P1, R21, R12, RZ ;  /* 0x0000000c15187210 */ /* 0x001fca0007f3e0ff */
[----:B------:R-:W-:Y:S02]  /*158c30*/  IMAD.X R25, R14, 0x1, R13, P1 ;  /* 0x000000010e197824 */ /* 0x000fe400008e060d */
[----:B------:R-:W4:Y:S04]  /*158c40*/  LDL.LU R14, [R1+0x574] ;  /* 0x00057400010e7983 */ /* 0x000f280000300800 */
[----:B------:R-:W4:Y:S04]  /*158c50*/  LDL.LU R21, [R1+0x7a0] ;  /* 0x0007a00001157983 */ /* 0x000f280000300800 */
[----:B------:R0:W-:Y:S02]  /*158c60*/  STL.64 [R1+0x858], R24 ;  /* 0x0008581801007387 */ /* 0x0001e40000100a00 */
[----:B0-----:R-:W-:Y:S01]  /*158c70*/  IADD3 R24, P1, R27, R12, RZ ;  /* 0x0000000c1b187210 */ /* 0x001fe20007f3e0ff */
[----:B------:R-:W-:-:S02]  /*158c80*/  IMAD.MOV.U32 R25, RZ, RZ, R5 ;  /* 0x000000ffff197224 */ /* 0x000fc400078e0005 */
[----:B------:R-:W4:Y:S04]  /*158c90*/  LDL.LU R5, [R1+0x60a0] ;  /* 0x0060a00001057983 */ /* 0x000f280000300800 */
[----:B------:R-:W3:Y:S01]  /*158ca0*/  LDL.LU R27, [R1+0x6c] ;  /* 0x00006c00011b7983 */ /* 0x000ee20000300800 */
[----:B------:R-:W-:-:S03]  /*158cb0*/  IMAD.X R25, R25, 0x1, R13, P1 ;  /* 0x0000000119197824 */ /* 0x000fc600008e060d */
[----:B------:R0:W-:Y:S04]  /*158cc0*/  STL [R1+0x5c14], R12 ;  /* 0x005c140c01007387 */ /* 0x0001e80000100800 */
[----:B0-----:R-:W4:Y:S04]  /*158cd0*/  LDL.LU R12, [R1+0x54] ;  /* 0x00005400010c7983 */ /* 0x001f280000300800 */
[----:B------:R0:W-:Y:S04]  /*158ce0*/  STL.64 [R1+0x850], R24 ;  /* 0x0008501801007387 */ /* 0x0001e80000100a00 */
[----:B0-----:R-:W4:Y:S04]  /*158cf0*/  LDL.LU.64 R24, [R1+0x6098] ;  /* 0x0060980001187983 */ /* 0x001f280000300a00 */
[----:B------:R0:W-:Y:S04]  /*158d00*/  STL [R1+0x5c18], R13 ;  /* 0x005c180d01007387 */ /* 0x0001e80000100800 */
[----:B0-----:R-:W4:Y:S01]  /*158d10*/  LDL.LU R13, [R1+0xec] ;  /* 0x0000ec00010d7983 */ /* 0x001f220000300800 */
[----:B------:R-:W-:-:S02]  /*158d20*/  PRMT R8, R20, 0x3340, R8 ;  /* 0x0000334014087816 */ /* 0x000fc40000000008 */
[----:B--2---:R-:W-:Y:S02]  /*158d30*/  PRMT R19, R19, 0x3340, R2 ;  /* 0x0000334013137816 */ /* 0x004fe40000000002 */
[----:B------:R-:W3:Y:S04]  /*158d40*/  LDL.LU R2, [R1+0x6090] ;  /* 0x0060900001027983 */ /* 0x000ee80000300800 */
[----:B------:R-:W4:Y:S01]  /*158d50*/  LDL.LU R20, [R1+0x608c] ;  /* 0x00608c0001147983 */ /* 0x000f220000300800 */
[----:B---3--:R-:W-:-:S03]  /*158d60*/  PRMT R27, R27, 0x3340, R2 ;  /* 0x000033401b1b7816 */ /* 0x008fc60000000002 */
[----:B------:R-:W2:Y:S01]  /*158d70*/  LDL.LU R2, [R1+0x6088] ;  /* 0x0060880001027983 */ /* 0x000ea20000300800 */
[----:B----4-:R-:W-:-:S03]  /*158d80*/  PRMT R13, R13, 0x3340, R20 ;  /* 0x000033400d0d7816 */ /* 0x010fc60000000014 */
[----:B------:R-:W3:Y:S01]  /*158d90*/  LDL.LU R20, [R1+0x6084] ;  /* 0x0060840001147983 */ /* 0x000ee20000300800 */
[----:B------:R-:W-:Y:S02]  /*158da0*/  PRMT R10, R11, 0x3340, R10 ;  /* 0x000033400b0a7816 */ /* 0x000fe4000000000a */
[----:B------:R-:W-:Y:S02]  /*158db0*/  PRMT R8, R19, 0x5410, R8 ;  /* 0x0000541013087816 */ /* 0x000fe40000000008 */
[----:B------:R-:W-:Y:S02]  /*158dc0*/  PRMT R9, R22, 0x3340, R9 ;  /* 0x0000334016097816 */ /* 0x000fe40000000009 */
[----:B--2---:R-:W-:Y:S02]  /*158dd0*/  PRMT R11, R2, 0x3340, R7 ;  /* 0x00003340020b7816 */ /* 0x004fe40000000007 */
[----:B------:R-:W2:Y:S01]  /*158de0*/  LDL.LU R2, [R1+0x6080] ;  /* 0x0060800001027983 */ /* 0x000ea20000300800 */
[----:B---3--:R-:W-:-:S03]  /*158df0*/  LOP3.LUT R20, R20, 0xffff, RZ, 0xc0, !PT ;  /* 0x0000ffff14147812 */ /* 0x008fc600078ec0ff */
[----:B------:R-:W3:Y:S01]  /*158e00*/  LDL.LU R22, [R1+0x83c] ;  /* 0x00083c0001167983 */ /* 0x000ee20000300800 */
[----:B------:R-:W-:-:S03]  /*158e10*/  PRMT R7, R20, 0x3340, R0 ;  /* 0x0000334014077816 */ /* 0x000fc60000000000 */
[----:B------:R-:W-:Y:S04]  /*158e20*/  STL [R1+0x1968], R8 ;  /* 0x0019680801007387 */ /* 0x000fe80000100800 */
[----:B------:R-:W4:Y:S01]  /*158e30*/  LDL.LU R19, [R1+0x524] ;  /* 0x0005240001137983 */ /* 0x000f220000300800 */
[----:B------:R-:W-:-:S05]  /*158e40*/  PRMT R5, R5, 0x5410, R7 ;  /* 0x0000541005057816 */ /* 0x000fca0000000007 */
[----:B------:R0:W-:Y:S04]  /*158e50*/  STL [R1+0x197c], R5 ;  /* 0x00197c0501007387 */ /* 0x0001e80000100800 */
[----:B0-----:R-:W4:Y:S01]  /*158e60*/  LDL.LU R5, [R1+0x75c] ;  /* 0x00075c0001057983 */ /* 0x001f220000300800 */
[----:B------:R-:W-:Y:S02]  /*158e70*/  PRMT R6, R6, 0x3340, R0 ;  /* 0x0000334006067816 */ /* 0x000fe40000000000 */
[----:B------:R-:W-:Y:S02]  /*158e80*/  PRMT R8, R13, 0x5410, R10 ;  /* 0x000054100d087816 */ /* 0x000fe4000000000a */
[----:B------:R-:W-:-:S05]  /*158e90*/  PRMT R7, R27, 0x5410, R6 ;  /* 0x000054101b077816 */ /* 0x000fca0000000006 */
[----:B------:R0:W-:Y:S04]  /*158ea0*/  STL [R1+0x198c], R7 ;  /* 0x00198c0701007387 */ /* 0x0001e80000100800 */
[----:B------:R1:W-:Y:S01]  /*158eb0*/  STL [R1+0x19b8], R8 ;  /* 0x0019b80801007387 */ /* 0x0003e20000100800 */
[----:B0-----:R-:W-:-:S03]  /*158ec0*/  SHF.R.U32.HI R7, RZ, 0x8, R4 ;  /* 0x00000008ff077819 */ /* 0x001fc60000011604 */
[----:B------:R-:W4:Y:S01]  /*158ed0*/  LDL.LU R4, [R1+0x607c] ;  /* 0x00607c0001047983 */ /* 0x000f220000300800 */
[----:B------:R-:W-:Y:S02]  /*158ee0*/  LOP3.LUT R7, R7, 0xffff, RZ, 0xc0, !PT ;  /* 0x0000ffff07077812 */ /* 0x000fe400078ec0ff */
[----:B-1----:R-:W-:Y:S02]  /*158ef0*/  PRMT R8, R11, 0x5410, R9 ;  /* 0x000054100b087816 */ /* 0x002fe40000000009 */
[----:B------:R-:W-:Y:S02]  /*158f00*/  LOP3.LUT R10, R29, 0xffff, RZ, 0xc0, !PT ;  /* 0x0000ffff1d0a7812 */ /* 0x000fe400078ec0ff */
[----:B------:R-:W-:Y:S02]  /*158f10*/  LOP3.LUT R9, R21, 0xffff, RZ, 0xc0, !PT ;  /* 0x0000ffff15097812 */ /* 0x000fe400078ec0ff */
[----:B--2---:R-:W-:-:S04]  /*158f20*/  LOP3.LUT R2, R2, 0xffff, RZ, 0xc0, !PT ;  /* 0x0000ffff02027812 */ /* 0x004fc800078ec0ff */
[----:B------:R-:W-:-:S04]  /*158f30*/  PRMT R6, R2, 0x3340, R0 ;  /* 0x0000334002067816 */ /* 0x000fc80000000000 */
[----:B------:R-:W-:-:S05]  /*158f40*/  PRMT R6, R12, 0x5410, R6 ;  /* 0x000054100c067816 */ /* 0x000fca0000000006 */
[----:B------:R0:W-:Y:S02]  /*158f50*/  STL [R1+0x19c4], R6 ;  /* 0x0019c40601007387 */ /* 0x0001e40000100800 */
[----:B0-----:R-:W-:-:S04]  /*158f60*/  SHF.R.U32.HI R6, RZ, 0x8, R28 ;  /* 0x00000008ff067819 */ /* 0x001fc8000001161c */
[----:B------:R-:W-:-:S04]  /*158f70*/  LOP3.LUT R6, R6, 0xffff, RZ, 0xc0, !PT ;  /* 0x0000ffff06067812 */ /* 0x000fc800078ec0ff */
[----:B------:R-:W-:Y:S01]  /*158f80*/  PRMT R6, R7, 0x3340, R6 ;  /* 0x0000334007067816 */ /* 0x000fe20000000006 */
[----:B------:R0:W-:Y:S04]  /*158f90*/  STL [R1+0x19e0], R8 ;  /* 0x0019e00801007387 */ /* 0x0001e80000100800 */
[----:B------:R1:W-:Y:S04]  /*158fa0*/  STL [R1+0x520], R6 ;  /* 0x0005200601007387 */ /* 0x0003e80000100800 */
[----:B------:R-:W2:Y:S01]  /*158fb0*/  LDL.LU R29, [R1+0x5830] ;  /* 0x00583000011d7983 */ /* 0x000ea20000300800 */
[----:B0-----:R-:W-:-:S03]  /*158fc0*/  LOP3.LUT R8, R14, 0xffff, RZ, 0xc0, !PT ;  /* 0x0000ffff0e087812 */ /* 0x001fc600078ec0ff */
[----:B------:R-:W2:Y:S04]  /*158fd0*/  LDL.LU R14, [R1+0x52c] ;  /* 0x00052c00010e7983 */ /* 0x000ea80000300800 */
[----:B------:R-:W2:Y:S01]  /*158fe0*/  LDL.LU R21, [R1+0x760] ;  /* 0x0007600001157983 */ /* 0x000ea20000300800 */
[----:B-1----:R-:W-:Y:S02]  /*158ff0*/  PRMT R6, R8, 0x3340, R0 ;  /* 0x0000334008067816 */ /* 0x002fe40000000000 */
[----:B------:R-:W-:Y:S02]  /*159000*/  PRMT R7, R10, 0x3340, R9 ;  /* 0x000033400a077816 */ /* 0x000fe40000000009 */
[----:B------:R-:W-:Y:S02]  /*159010*/  SHF.R.U32.HI R8, RZ, 0x8, R8 ;  /* 0x00000008ff087819 */ /* 0x000fe40000011608 */
[----:B------:R-:W-:-:S02]  /*159020*/  PRMT R11, R7, 0x5410, R6 ;  /* 0x00005410070b7816 */ /* 0x000fc40000000006 */
[----:B------:R-:W-:Y:S02]  /*159030*/  SHF.R.U32.HI R7, RZ, 0x8, R10 ;  /* 0x00000008ff077819 */ /* 0x000fe4000001160a */
[----:B------:R-:W-:Y:S02]  /*159040*/  SHF.R.U32.HI R6, RZ, 0x8, R9 ;  /* 0x00000008ff067819 */ /* 0x000fe40000011609 */
[----:B------:R-:W-:Y:S02]  /*159050*/  LOP3.LUT R8, R8, 0xffff, RZ, 0xc0, !PT ;  /* 0x0000ffff08087812 */ /* 0x000fe400078ec0ff */
[----:B------:R-:W-:Y:S02]  /*159060*/  LOP3.LUT R7, R7, 0xffff, RZ, 0xc0, !PT ;  /* 0x0000ffff07077812 */ /* 0x000fe400078ec0ff */
[----:B------:R-:W-:-:S04]  /*159070*/  LOP3.LUT R6, R6, 0xffff, RZ, 0xc0, !PT ;  /* 0x0000ffff06067812 */ /* 0x000fc800078ec0ff */
[----:B------:R-:W-:Y:S02]  /*159080*/  PRMT R7, R7, 0x3340, R6 ;  /* 0x0000334007077816 */ /* 0x000fe40000000006 */
[----:B------:R-:W-:Y:S01]  /*159090*/  PRMT R6, R8, 0x3340, R0 ;  /* 0x0000334008067816 */ /* 0x000fe20000000000 */
[----:B------:R-:W-:Y:S04]  /*1590a0*/  STL [R1+0x84c], R11 ;  /* 0x00084c0b01007387 */ /* 0x000fe80000100800 */
[----:B------:R0:W-:Y:S01]  /*1590b0*/  STL [R1+0x4e8], R7 ;  /* 0x0004e80701007387 */ /* 0x0001e20000100800 */
[----:B---3--:R-:W-:Y:S02]  /*1590c0*/  LOP3.LUT R9, R22, 0xffff, RZ, 0xc0, !PT ;  /* 0x0000ffff16097812 */ /* 0x008fe400078ec0ff */
[----:B----4-:R-:W-:Y:S01]  /*1590d0*/  LOP3.LUT R10, R19, 0xffff, RZ, 0xc0, !PT ;  /* 0x0000ffff130a7812 */ /* 0x010fe200078ec0ff */
[----:B------:R1:W-:Y:S04]  /*1590e0*/  STL [R1+0x17c], R6 ;  /* 0x00017c0601007387 */ /* 0x0003e80000100800 */
[----:B------:R-:W3:Y:S01]  /*1590f0*/  LDL.LU R22, [R1+0x58c8] ;  /* 0x0058c80001167983 */ /* 0x000ee20000300800 */
[----:B------:R-:W-:-:S03]  /*159100*/  LOP3.LUT R8, R5, 0xffff, RZ, 0xc0, !PT ;  /* 0x0000ffff05087812 */ /* 0x000fc600078ec0ff */
[----:B------:R-:W4:Y:S04]  /*159110*/  LDL.LU R19, [R1+0x724] ;  /* 0x0007240001137983 */ /* 0x000f280000300800 */
[----:B------:R-:W4:Y:S01]  /*159120*/  LDL.LU R5, [R1+0x82c] ;  /* 0x00082c0001057983 */ /* 0x000f220000300800 */
[----:B0-----:R-:W-:Y:S02]  /*159130*/  PRMT R7, R9, 0x3340, R8 ;  /* 0x0000334009077816 */ /* 0x001fe40000000008 */
[----:B-1----:R-:W-:-:S04]  /*159140*/  PRMT R6, R10, 0x3340, R0 ;  /* 0x000033400a067816 */ /* 0x002fc80000000000 */
[----:B------:R-:W-:Y:S02]  /*159150*/  PRMT R7, R7, 0x5410, R6 ;  /* 0x0000541007077816 */ /* 0x000fe40000000006 */
[----:B------:R-:W-:Y:S02]  /*159160*/  SHF.R.U32.HI R6, RZ, 0x8, R17 ;  /* 0x00000008ff067819 */ /* 0x000fe40000011611 */
[----:B------:R-:W-:Y:S01]  /*159170*/  SHF.R.U32.HI R9, RZ, 0x8, R9 ;  /* 0x00000008ff097819 */ /* 0x000fe20000011609 */
[----:B------:R0:W-:Y:S01]  /*159180*/  STL [R1+0x844], R7 ;  /* 0x0008440701007387 */ /* 0x0001e20000100800 */
[----:B------:R-:W-:Y:S02]  /*159190*/  LOP3.LUT R6, R6, 0xffff, RZ, 0xc0, !PT ;  /* 0x0000ffff06067812 */ /* 0x000fe400078ec0ff */
[----:B0-----:R-:W-:Y:S02]  /*1591a0*/  SHF.R.U32.HI R7, RZ, 0x8, R8 ;  /* 0x00000008ff077819 */ /* 0x001fe40000011608 */
[----:B------:R-:W-:-:S02]  /*1591b0*/  LOP3.LUT R8, R9, 0xffff, RZ, 0xc0, !PT ;  /* 0x0000ffff09087812 */ /* 0x000fc400078ec0ff */
[----:B------:R-:W-:Y:S02]  /*1591c0*/  LOP3.LUT R7, R7, 0xffff, RZ, 0xc0, !PT ;  /* 0x0000ffff07077812 */ /* 0x000fe400078ec0ff */
[----:B------:R-:W-:Y:S02]  /*1591d0*/  PRMT R11, R6, 0x3340, R0 ;  /* 0x00003340060b7816 */ /* 0x000fe40000000000 */
[----:B------:R-:W-:-:S03]  /*1591e0*/  PRMT R6, R8, 0x3340, R7 ;  /* 0x0000334008067816 */ /* 0x000fc60000000007 */
[----:B------:R-:W-:Y:S04]  /*1591f0*/  STL [R1+0x178], R11 ;  /* 0x0001780b01007387 */ /* 0x000fe80000100800 */
[----:B------:R0:W-:Y:S01]  /*159200*/  STL [R1+0x4f4], R6 ;  /* 0x0004f40601007387 */ /* 0x0001e20000100800 */
[----:B--2---:R-:W-:-:S03]  /*159210*/  LOP3.LUT R9, R29, 0xffff, RZ, 0xc0, !PT ;  /* 0x0000ffff1d097812 */ /* 0x004fc600078ec0ff */
[----:B------:R-:W2:Y:S01]  /*159220*/  LDL.LU R29, [R1+0x58cc] ;  /* 0x0058cc00011d7983 */ /* 0x000ea20000300800 */
[----:B------:R-:W-:Y:S02]  /*159230*/  LOP3.LUT R27, R14, 0xffff, RZ, 0xc0, !PT ;  /* 0x0000ffff0e1b7812 */ /* 0x000fe400078ec0ff */
[----:B------:R-:W-:Y:S01]  /*159240*/  LOP3.LUT R8, R21, 0xffff, RZ, 0xc0, !PT ;  /* 0x0000ffff15087812 */ /* 0x000fe200078ec0ff */
[----:B------:R-:W2:Y:S04]  /*159250*/  LDL.LU R14, [R1+0x728] ;  /* 0x00072800010e7983 */ /* 0x000ea80000300800 */
[----:B------:R-:W2:Y:S01]  /*159260*/  LDL.LU R21, [R1+0x57dc] ;  /* 0x0057dc0001157983 */ /* 0x000ea20000300800 */
[----:B0-----:R-:W-:Y:S02]  /*159270*/  PRMT R6, R27, 0x3340, R0 ;  /* 0x000033401b067816 */ /* 0x001fe40000000000 */
[----:B------:R-:W-:-:S04]  /*159280*/  PRMT R7, R9, 0x3340, R8 ;  /* 0x0000334009077816 */ /* 0x000fc80000000008 */
        /* <DEDUP_REMOVED lines=9> */
[----:B------:R-:W-:Y:S02]  /*159320*/  PRMT R6, R8, 0x3340, R7 ;  /* 0x0000334008067816 */ /* 0x000fe40000000007 */
[----:B---3--:R-:W-:Y:S01]  /*159330*/  LOP3.LUT R9, R22, 0xffff, RZ, 0xc0, !PT ;  /* 0x0000ffff16097812 */ /* 0x008fe200078ec0ff */
[----:B------:R-:W-:Y:S04]  /*159340*/  STL [R1+0x174], R10 ;  /* 0x0001740a01007387 */ /* 0x000fe80000100800 */
[----:B------:R0:W-:Y:S01]  /*159350*/  STL [R1+0x4f0], R6 ;  /* 0x0004f00601007387 */ /* 0x0001e20000100800 */
[----:B----4-:R-:W-:-:S03]  /*159360*/  LOP3.LUT R12, R19, 0xffff, RZ, 0xc0, !PT ;  /* 0x0000ffff130c7812 */ /* 0x010fc600078ec0ff */
[----:B------:R-:W3:Y:S01]  /*159370*/  LDL.LU R22, [R1+0x5900] ;  /* 0x0059000001167983 */ /* 0x000ee20000300800 */
[----:B------:R-:W-:-:S03]  /*159380*/  LOP3.LUT R8, R5, 0xffff, RZ, 0xc0, !PT ;  /* 0x0000ffff05087812 */ /* 0x000fc600078ec0ff */
[----:B------:R-:W4:Y:S04]  /*159390*/  LDL.LU R19, [R1+0x6bc] ;  /* 0x0006bc0001137983 */ /* 0x000f280000300800 */
[----:B------:R-:W3:Y:S01]  /*1593a0*/  LDL.LU R5, [R1+0x7d0] ;  /* 0x0007d00001057983 */ /* 0x000ee20000300800 */
[----:B------:R-:W-:Y:S02]  /*1593b0*/  PRMT R7, R9, 0x3340, R8 ;  /* 0x0000334009077816 */ /* 0x000fe40000000008 */
[----:B0-----:R-:W-:-:S04]  /*1593c0*/  PRMT R6, R12, 0x3340, R0 ;  /* 0x000033400c067816 */ /* 0x001fc80000000000 */
[----:B------:R-:W-:Y:S02]  /*1593d0*/  PRMT R7, R7, 0x5410, R6 ;  /* 0x0000541007077816 */ /* 0x000fe40000000006 */
[----:B------:R-:W-:Y:S02]  /*1593e0*/  SHF.R.U32.HI R6, RZ, 0x8, R27 ;  /* 0x00000008ff067819 */ /* 0x000fe4000001161b */
[----:B------:R-:W-:Y:S01]  /*1593f0*/  SHF.R.U32.HI R9, RZ, 0x8, R9 ;  /* 0x00000008ff097819 */ /* 0x000fe20000011609 */
[----:B------:R0:W-:Y:S01]  /*159400*/  STL [R1+0x834], R7 ;  /* 0x0008340701007387 */ /* 0x0001e20000100800 */
[----:B------:R-:W-:Y:S02]  /*159410*/  LOP3.LUT R6, R6, 0xffff, RZ, 0xc0, !PT ;  /* 0x0000ffff06067812 */ /* 0x000fe400078ec0ff */
[----:B0-----:R-:W-:Y:S02]  /*159420*/  SHF.R.U32.HI R7, RZ, 0x8, R8 ;  /* 0x00000008ff077819 */ /* 0x001fe40000011608 */
[----:B------:R-:W-:-:S02]  /*159430*/  LOP3.LUT R8, R9, 0xffff, RZ, 0xc0, !PT ;  /* 0x0000ffff09087812 */ /* 0x000fc400078ec0ff */
[----:B------:R-:W-:Y:S02]  /*159440*/  PRMT R9, R6, 0x3340, R0 ;  /* 0x0000334006097816 */ /* 0x000fe40000000000 */
[----:B------:R-:W-:-:S03]  /*159450*/  LOP3.LUT R7, R7, 0xffff, RZ, 0xc0, !PT ;  /* 0x0000ffff07077812 */ /* 0x000fc600078ec0ff */
[----:B------:R0:W-:Y:S01]  /*159460*/  STL [R1+0x170], R9 ;  /* 0x0001700901007387 */ /* 0x0001e20000100800 */
[----:B------:R-:W-:-:S05]  /*159470*/  PRMT R6, R8, 0x3340, R7 ;  /* 0x0000334008067816 */ /* 0x000fca0000000007 */
[----:B------:R1:W-:Y:S04]  /*159480*/  STL [R1+0x510], R6 ;  /* 0x0005100601007387 */ /* 0x0003e80000100800 */
[----:B------:R-:W4:Y:S04]  /*159490*/  LDL.LU R11, [R1+0x5908] ;  /* 0x00590800010b7983 */ /* 0x000f280000300800 */
[----:B------:R-:W4:Y:S01]  /*1594a0*/  LDL.LU R28, [R1+0x6cc] ;  /* 0x0006cc00011c7983 */ /* 0x000f220000300800 */
[----:B--2---:R-:W-:Y:S02]  /*1594b0*/  LOP3.LUT R10, R29, 0xffff, RZ, 0xc0, !PT ;  /* 0x0000ffff1d0a7812 */ /* 0x004fe400078ec0ff */
[----:B------:R-:W-:-:S02]  /*1594c0*/  LOP3.LUT R8, R14, 0xffff, RZ, 0xc0, !PT ;  /* 0x0000ffff0e087812 */ /* 0x000fc400078ec0ff */
[----:B0-----:R-:W-:Y:S02]  /*1594d0*/  LOP3.LUT R9, R21, 0xffff, RZ, 0xc0, !PT ;  /* 0x0000ffff15097812 */ /* 0x001fe400078ec0ff */
[----:B-1----:R-:W-:Y:S02]  /*1594e0*/  PRMT R6, R8, 0x3340, R0 ;  /* 0x0000334008067816 */ /* 0x002fe40000000000 */
[----:B------:R-:W-:-:S04]  /*1594f0*/  PRMT R7, R10, 0x3340, R9 ;  /* 0x000033400a077816 */ /* 0x000fc80000000009 */
[----:B------:R-:W-:-:S05]  /*159500*/  PRMT R6, R7, 0x5410, R6 ;  /* 0x0000541007067816 */ /* 0x000fca0000000006 */
[----:B------:R0:W-:Y:S04]  /*159510*/  STL [R1+0x830], R6 ;  /* 0x0008300601007387 */ /* 0x0001e80000100800 */
[----:B------:R-:W2:Y:S01]  /*159520*/  LDL.LU R17, [R1+0x7d8] ;  /* 0x0007d80001117983 */ /* 0x000ea20000300800 */
[----:B------:R-:W-:Y:S02]  /*159530*/  SHF.R.U32.HI R7, RZ, 0x8, R10 ;  /* 0x00000008ff077819 */ /* 0x000fe4000001160a */
[----:B------:R-:W-:Y:S02]  /*159540*/  SHF.R.U32.HI R8, RZ, 0x8, R8 ;  /* 0x00000008ff087819 */ /* 0x000fe40000011608 */
[----:B------:R-:W-:Y:S02]  /*159550*/  LOP3.LUT R7, R7, 0xffff, RZ, 0xc0, !PT ;  /* 0x0000ffff07077812 */ /* 0x000fe400078ec0ff */
[----:B0-----:R-:W-:-:S02]  /*159560*/  SHF.R.U32.HI R6, RZ, 0x8, R9 ;  /* 0x00000008ff067819 */ /* 0x001fc40000011609 */
[----:B------:R-:W-:Y:S02]  /*159570*/  LOP3.LUT R8, R8, 0xffff, RZ, 0xc0, !PT ;  /* 0x0000ffff08087812 */ /* 0x000fe400078ec0ff */
[----:B------:R-:W-:-:S04]  /*159580*/  LOP3.LUT R6, R6, 0xffff, RZ, 0xc0, !PT ;  /* 0x0000ffff06067812 */ /* 0x000fc800078ec0ff */
[----:B------:R-:W-:Y:S02]  /*159590*/  PRMT R7, R7, 0x3340, R6 ;  /* 0x0000334007077816 */ /* 0x000fe40000000006 */
[----:B------:R-:W-:-:S03]  /*1595a0*/  PRMT R6, R8, 0x3340, R0 ;  /* 0x0000334008067816 */ /* 0x000fc60000000000 */
[----:B------:R0:W-:Y:S04]  /*1595b0*/  STL [R1+0x4e4], R7 ;  /* 0x0004e40701007387 */ /* 0x0001e80000100800 */
[----:B------:R1:W-:Y:S01]  /*1595c0*/  STL [R1+0x16c], R6 ;  /* 0x00016c0601007387 */ /* 0x0003e20000100800 */
[----:B---3--:R-:W-:-:S03]  /*1595d0*/  LOP3.LUT R8, R5, 0xffff, RZ, 0xc0, !PT ;  /* 0x0000ffff05087812 */ /* 0x008fc600078ec0ff */
[----:B------:R-:W3:Y:S04]  /*1595e0*/  LDL.LU R29, [R1+0x58b8] ;  /* 0x0058b800011d7983 */ /* 0x000ee80000300800 */
[----:B------:R-:W3:Y:S04]  /*1595f0*/  LDL.LU R5, [R1+0x64c] ;  /* 0x00064c0001057983 */ /* 0x000ee80000300800 */
[----:B------:R-:W3:Y:S01]  /*159600*/  LDL.LU R14, [R1+0x7c0] ;  /* 0x0007c000010e7983 */ /* 0x000ee20000300800 */
[----:B------:R-:W-:-:S03]  /*159610*/  LOP3.LUT R9, R22, 0xffff, RZ, 0xc0, !PT ;  /* 0x0000ffff16097812 */ /* 0x000fc600078ec0ff */
[----:B------:R-:W3:Y:S01]  /*159620*/  LDL.LU R21, [R1+0x58bc] ;  /* 0x0058bc0001157983 */ /* 0x000ee20000300800 */
[----:B----4-:R-:W-:-:S03]  /*159630*/  LOP3.LUT R10, R19, 0xffff, RZ, 0xc0, !PT ;  /* 0x0000ffff130a7812 */ /* 0x010fc600078ec0ff */
        /* <DEDUP_REMOVED lines=8> */
[----:B------:R-:W-:-:S04]  /*1596c0*/  LOP3.LUT R6, R6, 0xffff, RZ, 0xc0, !PT ;  /* 0x0000ffff06067812 */ /* 0x000fc800078ec0ff */
[----:B------:R-:W-:Y:S02]  /*1596d0*/  PRMT R12, R6, 0x3340, R0 ;  /* 0x00003340060c7816 */ /* 0x000fe40000000000 */
[----:B0-----:R-:W-:Y:S02]  /*1596e0*/  SHF.R.U32.HI R7, RZ, 0x8, R8 ;  /* 0x00000008ff077819 */ /* 0x001fe40000011608 */
[----:B------:R-:W-:Y:S02]  /*1596f0*/  LOP3.LUT R8, R9, 0xffff, RZ, 0xc0, !PT ;  /* 0x0000ffff09087812 */ /* 0x000fe400078ec0ff */
[----:B------:R-:W-:Y:S01]  /*159700*/  LOP3.LUT R7, R7, 0xffff, RZ, 0xc0, !PT ;  /* 0x0000ffff07077812 */ /* 0x000fe200078ec0ff */
[----:B------:R0:W-:Y:S03]  /*159710*/  STL [R1+0x168], R12 ;  /* 0x0001680c01007387 */ /* 0x0001e60000100800 */
[----:B------:R-:W-:-:S02]  /*159720*/  PRMT R6, R8, 0x3340, R7 ;  /* 0x0000334008067816 */ /* 0x000fc40000000007 */
[----:B------:R-:W-:Y:S02]  /*159730*/  LOP3.LUT R9, R11, 0xffff, RZ, 0xc0, !PT ;  /* 0x0000ffff0b097812 */ /* 0x000fe400078ec0ff */
[----:B0-----:R-:W-:Y:S01]  /*159740*/  LOP3.LUT R12, R28, 0xffff, RZ, 0xc0, !PT ;  /* 0x0000ffff1c0c7812 */ /* 0x001fe200078ec0ff */
[----:B------:R0:W-:Y:S03]  /*159750*/  STL [R1+0x4ec], R6 ;  /* 0x0004ec0601007387 */ /* 0x0001e60000100800 */
[----:B0-----:R-:W-:Y:S02]  /*159760*/  PRMT R6, R12, 0x3340, R0 ;  /* 0x000033400c067816 */ /* 0x001fe40000000000 */
[----:B--2---:R-:W-:-:S04]  /*159770*/  LOP3.LUT R8, R17, 0xffff, RZ, 0xc0, !PT ;  /* 0x0000ffff11087812 */ /* 0x004fc800078ec0ff */
        /* <DEDUP_REMOVED lines=11> */
[----:B------:R0:W-:Y:S04]  /*159830*/  STL [R1+0x164], R9 ;  /* 0x0001640901007387 */ /* 0x0001e80000100800 */
[----:B------:R1:W-:Y:S04]  /*159840*/  STL [R1+0x634], R6 ;  /* 0x0006340601007387 */ /* 0x0003e80000100800 */
[----:B------:R-:W2:Y:S04]  /*159850*/  LDL.LU R11, [R1+0x5880] ;  /* 0x00588000010b7983 */ /* 0x000ea80000300800 */
[----:B------:R-:W2:Y:S04]  /*159860*/  LDL.LU R28, [R1+0x568] ;  /* 0x00056800011c7983 */ /* 0x000ea80000300800 */
[----:B------:R-:W2:Y:S01]  /*159870*/  LDL.LU R17, [R1+0x79c] ;  /* 0x00079c0001117983 */ /* 0x000ea20000300800 */
[----:B---3--:R-:W-:-:S02]  /*159880*/  LOP3.LUT R27, R29, 0xffff, RZ, 0xc0, !PT ;  /* 0x0000ffff1d1b7812 */ /* 0x008fc400078ec0ff */
[----:B------:R-:W-:Y:S02]  /*159890*/  LOP3.LUT R5, R5, 0xffff, RZ, 0xc0, !PT ;  /* 0x0000ffff05057812 */ /* 0x000fe400078ec0ff */
[----:B0-----:R-:W-:Y:S02]  /*1598a0*/  LOP3.LUT R9, R14, 0xffff, RZ, 0xc0, !PT ;  /* 0x0000ffff0e097812 */ /* 0x001fe400078ec0ff */
[----:B-1----:R-:W-:Y:S02]  /*1598b0*/  PRMT R6, R5, 0x3340, R0 ;  /* 0x0000334005067816 */ /* 0x002fe40000000000 */
[----:B------:R-:W-:Y:S02]  /*1598c0*/  LOP3.LUT R10, R21, 0xffff, RZ, 0xc0, !PT ;  /* 0x0000ffff150a7812 */ /* 0x000fe400078ec0ff */
[----:B----4-:R-:W-:Y:S02]  /*1598d0*/  LOP3.LUT R13, R22, 0xffff, RZ, 0xc0, !PT ;  /* 0x0000ffff160d7812 */ /* 0x010fe400078ec0ff */
[----:B------:R-:W-:-:S02]  /*1598e0*/  PRMT R7, R27, 0x3340, R9 ;  /* 0x000033401b077816 */ /* 0x000fc40000000009 */
[----:B------:R-:W-:Y:S02]  /*1598f0*/  LOP3.LUT R8, R19, 0xffff, RZ, 0xc0, !PT ;  /* 0x0000ffff13087812 */ /* 0x000fe400078ec0ff */
[----:B------:R-:W-:Y:S02]  /*159900*/  PRMT R14, R7, 0x5410, R6 ;  /* 0x00005410070e7816 */ /* 0x000fe40000000006 */
[----:B------:R-:W-:Y:S02]  /*159910*/  PRMT R6, R13, 0x3340, R0 ;  /* 0x000033400d067816 */ /* 0x000fe40000000000 */
[----:B------:R-:W-:-:S04]  /*159920*/  PRMT R7, R10, 0x3340, R8 ;  /* 0x000033400a077816 */ /* 0x000fc80000000008 */
[----:B------:R-:W-:Y:S01]  /*159930*/  PRMT R6, R7, 0x5410, R6 ;  /* 0x0000541007067816 */ /* 0x000fe20000000006 */
[----:B------:R0:W-:Y:S04]  /*159940*/  STL [R1+0x808], R14 ;  /* 0x0008080e01007387 */ /* 0x0001e80000100800 */
[----:B------:R-:W3:Y:S04]  /*159950*/  LDL.LU R29, [R1+0x5914] ;  /* 0x00591400011d7983 */ /* 0x000ee80000300800 */
[----:B0-----:R-:W4:Y:S04]  /*159960*/  LDL.LU R14, [R1+0x748] ;  /* 0x00074800010e7983 */ /* 0x001f280000300800 */
[----:B------:R0:W-:Y:S04]  /*159970*/  STL [R1+0x804], R6 ;  /* 0x0008040601007387 */ /* 0x0001e80000100800 */
[----:B------:R-:W4:Y:S04]  /*159980*/  LDL.LU R21, [R1+0x581c] ;  /* 0x00581c0001157983 */ /* 0x000f280000300800 */
[----:B------:R-:W4:Y:S01]  /*159990*/  LDL.LU R22, [R1+0x5910] ;  /* 0x0059100001167983 */ /* 0x000f220000300800 */
[----:B------:R-:W-:-:S03]  /*1599a0*/  SHF.R.U32.HI R7, RZ, 0x8, R10 ;  /* 0x00000008ff077819 */ /* 0x000fc6000001160a */
[----:B------:R-:W4:Y:S01]  /*1599b0*/  LDL.LU R19, [R1+0x74c] ;  /* 0x00074c0001137983 */ /* 0x000f220000300800 */
[----:B------:R-:W-:-:S03]  /*1599c0*/  IMAD.MOV.U32 R10, RZ, RZ, R5 ;  /* 0x000000ffff0a7224 */ /* 0x000fc600078e0005 */
[----:B------:R-:W4:Y:S01]  /*1599d0*/  LDL.LU R5, [R1+0x5824] ;  /* 0x0058240001057983 */ /* 0x000f220000300800 */
[----:B0-----:R-:W-:Y:S02]  /*1599e0*/  SHF.R.U32.HI R6, RZ, 0x8, R8 ;  /* 0x00000008ff067819 */ /* 0x001fe40000011608 */
[----:B------:R-:W-:Y:S02]  /*1599f0*/  SHF.R.U32.HI R27, RZ, 0x8, R27 ;  /* 0x00000008ff1b7819 */ /* 0x000fe4000001161b */
        /* <DEDUP_REMOVED lines=9> */
[----:B0-----:R-:W-:Y:S02]  /*159a90*/  SHF.R.U32.HI R6, RZ, 0x8, R10 ;  /* 0x00000008ff067819 */ /* 0x001fe4000001160a */
[----:B-1----:R-:W-:Y:S02]  /*159aa0*/  SHF.R.U32.HI R7, RZ, 0x8, R13 ;  /* 0x00000008ff077819 */ /* 0x002fe4000001160d */
[----:B------:R-:W-:Y:S02]  /*159ab0*/  LOP3.LUT R6, R6, 0xffff, RZ, 0xc0, !PT ;  /* 0x0000ffff06067812 */ /* 0x000fe400078ec0ff */
[----:B------:R-:W-:-:S02]  /*159ac0*/  LOP3.LUT R7, R7, 0xffff, RZ, 0xc0, !PT ;  /* 0x0000ffff07077812 */ /* 0x000fc400078ec0ff */
[--C-:B------:R-:W-:Y:S02]  /*159ad0*/  PRMT R8, R6, 0x3340, R0.reuse ;  /* 0x0000334006087816 */ /* 0x100fe40000000000 */
[----:B------:R-:W-:-:S03]  /*159ae0*/  PRMT R6, R7, 0x3340, R0 ;  /* 0x0000334007067816 */ /* 0x000fc60000000000 */
[----:B------:R0:W-:Y:S04]  /*159af0*/  STL [R1+0x160], R8 ;  /* 0x0001600801007387 */ /* 0x0001e80000100800 */
[----:B------:R1:W-:Y:S01]  /*159b00*/  STL [R1+0x15c], R6 ;  /* 0x00015c0601007387 */ /* 0x0003e20000100800 */
[----:B--2---:R-:W-:Y:S02]  /*159b10*/  LOP3.LUT R10, R11, 0xffff, RZ, 0xc0, !PT ;  /* 0x0000ffff0b0a7812 */ /* 0x004fe400078ec0ff */
[----:B0-----:R-:W-:Y:S02]  /*159b20*/  LOP3.LUT R8, R28, 0xffff, RZ, 0xc0, !PT ;  /* 0x0000ffff1c087812 */ /* 0x001fe400078ec0ff */
[----:B------:R-:W-:Y:S02]  /*159b30*/  LOP3.LUT R9, R17, 0xffff, RZ, 0xc0, !PT ;  /* 0x0000ffff11097812 */ /* 0x000fe400078ec0ff */
[----:B-1----:R-:W-:-:S02]  /*159b40*/  PRMT R6, R8, 0x3340, R0 ;  /* 0x0000334008067816 */ /* 0x002fc40000000000 */
[--C-:B------:R-:W-:Y:S02]  /*159b50*/  PRMT R7, R10, 0x3340, R9.reuse ;  /* 0x000033400a077816 */ /* 0x100fe40000000009 */
[----:B------:R-:W-:Y:S02]  /*159b60*/  SHF.R.U32.HI R8, RZ, 0x8, R8 ;  /* 0x00000008ff087819 */ /* 0x000fe40000011608 */
[----:B------:R-:W-:Y:S02]  /*159b70*/  PRMT R11, R7, 0x5410, R6 ;  /* 0x00005410070b7816 */ /* 0x000fe40000000006 */
[----:B------:R-:W-:Y:S02]  /*159b80*/  SHF.R.U32.HI R7, RZ, 0x8, R10 ;  /* 0x00000008ff077819 */ /* 0x000fe4000001160a */
[----:B------:R-:W-:Y:S02]  /*159b90*/  SHF.R.U32.HI R6, RZ, 0x8, R9 ;  /* 0x00000008ff067819 */ /* 0x000fe40000011609 */
[----:B------:R-:W-:-:S02]  /*159ba0*/  LOP3.LUT R8, R8, 0xffff, RZ, 0xc0, !PT ;  /* 0x0000ffff08087812 */ /* 0x000fc400078ec0ff */
[----:B------:R-:W-:Y:S02]  /*159bb0*/  LOP3.LUT R7, R7, 0xffff, RZ, 0xc0, !PT ;  /* 0x0000ffff07077812 */ /* 0x000fe400078ec0ff */
[----:B------:R-:W-:-:S04]  /*159bc0*/  LOP3.LUT R6, R6, 0xffff, RZ, 0xc0, !PT ;  /* 0x0000ffff06067812 */ /* 0x000fc800078ec0ff */
[----:B------:R-:W-:Y:S02]  /*159bd0*/  PRMT R7, R7, 0x3340, R6 ;  /* 0x0000334007077816 */ /* 0x000fe40000000006 */
[----:B------:R-:W-:Y:S01]  /*159be0*/  PRMT R6, R8, 0x3340, R0 ;  /* 0x0000334008067816 */ /* 0x000fe20000000000 */
[----:B------:R-:W-:Y:S04]  /*159bf0*/  STL [R1+0x7cc], R11 ;  /* 0x0007cc0b01007387 */ /* 0x000fe80000100800 */
[----:B------:R-:W-:Y:S01]  /*159c00*/  STL [R1+0x4cc], R7 ;  /* 0x0004cc0701007387 */ /* 0x000fe20000100800 */
[----:B---3--:R-:W-:-:S03]  /*159c10*/  LOP3.LUT R27, R29, 0xffff, RZ, 0xc0, !PT ;  /* 0x0000ffff1d1b7812 */ /* 0x008fc600078ec0ff */
[----:B------:R0:W-:Y:S04]  /*159c20*/  STL [R1+0x158], R6 ;  /* 0x0001580601007387 */ /* 0x0001e80000100800 */
[----:B------:R-:W2:Y:S01]  /*159c30*/  LDL.LU R29, [R1+0x5940] ;  /* 0x00594000011d7983 */ /* 0x000ea20000300800 */
[----:B----4-:R-:W-:Y:S02]  /*159c40*/  LOP3.LUT R13, R14, 0xffff, RZ, 0xc0, !PT ;  /* 0x0000ffff0e0d7812 */ /* 0x010fe400078ec0ff */
[----:B------:R-:W-:Y:S01]  /*159c50*/  LOP3.LUT R9, R21, 0xffff, RZ, 0xc0, !PT ;  /* 0x0000ffff15097812 */ /* 0x000fe200078ec0ff */
[----:B------:R-:W3:Y:S04]  /*159c60*/  LDL.LU R14, [R1+0x70c] ;  /* 0x00070c00010e7983 */ /* 0x000ee80000300800 */
[----:B------:R-:W4:Y:S01]  /*159c70*/  LDL.LU R21, [R1+0x57d4] ;  /* 0x0057d40001157983 */ /* 0x000f220000300800 */
[----:B0-----:R-:W-:-:S02]  /*159c80*/  PRMT R6, R13, 0x3340, R0 ;  /* 0x000033400d067816 */ /* 0x001fc40000000000 */
[----:B------:R-:W-:Y:S02]  /*159c90*/  PRMT R7, R27, 0x3340, R9 ;  /* 0x000033401b077816 */ /* 0x000fe40000000009 */
[----:B------:R-:W-:Y:S02]  /*159ca0*/  LOP3.LUT R10, R22, 0xffff, RZ, 0xc0, !PT ;  /* 0x0000ffff160a7812 */ /* 0x000fe400078ec0ff */
[----:B------:R-:W-:Y:S02]  /*159cb0*/  LOP3.LUT R11, R19, 0xffff, RZ, 0xc0, !PT ;  /* 0x0000ffff130b7812 */ /* 0x000fe400078ec0ff */
[----:B------:R-:W-:Y:S02]  /*159cc0*/  LOP3.LUT R8, R5, 0xffff, RZ, 0xc0, !PT ;  /* 0x0000ffff05087812 */ /* 0x000fe400078ec0ff */
[----:B------:R-:W-:Y:S02]  /*159cd0*/  PRMT R5, R7, 0x5410, R6 ;  /* 0x0000541007057816 */ /* 0x000fe40000000006 */
[----:B------:R-:W-:-:S02]  /*159ce0*/  PRMT R6, R11, 0x3340, R0 ;  /* 0x000033400b067816 */ /* 0x000fc40000000000 */
[----:B------:R-:W-:Y:S01]  /*159cf0*/  PRMT R7, R10, 0x3340, R8 ;  /* 0x000033400a077816 */ /* 0x000fe20000000008 */
[----:B------:R0:W-:Y:S04]  /*159d00*/  STL [R1+0x7dc], R5 ;  /* 0x0007dc0501007387 */ /* 0x0001e80000100800 */
[----:B------:R-:W4:Y:S04]  /*159d10*/  LDL.LU R22, [R1+0x5944] ;  /* 0x0059440001167983 */ /* 0x000f280000300800 */
[----:B------:R-:W4:Y:S01]  /*159d20*/  LDL.LU R19, [R1+0x720] ;  /* 0x0007200001137983 */ /* 0x000f220000300800 */
[----:B0-----:R-:W-:-:S05]  /*159d30*/  PRMT R5, R7, 0x5410, R6 ;  /* 0x0000541007057816 */ /* 0x001fca0000000006 */
[----:B------:R0:W-:Y:S04]  /*159d40*/  STL [R1+0x7d8], R5 ;  /* 0x0007d80501007387 */ /* 0x0001e80000100800 */
[----:B0-----:R-:W4:Y:S01]  /*159d50*/  LDL.LU R5, [R1+0x57d8] ;  /* 0x0057d80001057983 */ /* 0x001f220000300800 */
[----:B------:R-:W-:Y:S02]  /*159d60*/  SHF.R.U32.HI R7, RZ, 0x8, R10 ;  /* 0x00000008ff077819 */ /* 0x000fe4000001160a */
[----:B------:R-:W-:Y:S02]  /*159d70*/  SHF.R.U32.HI R6, RZ, 0x8, R8 ;  /* 0x00000008ff067819 */ /* 0x000fe40000011608 */
[----:B------:R-:W-:Y:S02]  /*159d80*/  SHF.R.U32.HI R27, RZ, 0x8, R27 ;  /* 0x00000008ff1b7819 */ /* 0x000fe4000001161b */
[----:B------:R-:W-:-:S02]  /*159d90*/  SHF.R.U32.HI R8, RZ, 0x8, R9 ;  /* 0x00000008ff087819 */ /* 0x000fc40000011609 */
[----:B------:R-:W-:Y:S02]  /*159da0*/  LOP3.LUT R7, R7, 0xffff, RZ, 0xc0, !PT ;  /* 0x0000ffff07077812 */ /* 0x000fe400078ec0ff */
[----:B------:R-:W-:Y:S02]  /*159db0*/  LOP3.LUT R6, R6, 0xffff, RZ, 0xc0, !PT ;  /* 0x0000ffff06067812 */ /* 0x000fe400078ec0ff */
[----:B------:R-:W-:Y:S02]  /*159dc0*/  LOP3.LUT R9, R27, 0xffff, RZ, 0xc0, !PT ;  /* 0x0000ffff1b097812 */ /* 0x000fe400078ec0ff */
[----:B------:R-:W-:Y:S02]  /*159dd0*/  LOP3.LUT R8, R8, 0xffff, RZ, 0xc0, !PT ;  /* 0x0000ffff08087812 */ /* 0x000fe400078ec0ff */
[----:B------:R-:W-:Y:S02]  /*159de0*/  PRMT R7, R7, 0x3340, R6 ;  /* 0x0000334007077816 */ /* 0x000fe40000000006 */
[----:B------:R-:W-:-:S02]  /*159df0*/  SHF.R.U32.HI R6, RZ, 0x8, R13 ;  /* 0x00000008ff067819 */ /* 0x000fc4000001160d */
[----:B------:R-:W-:Y:S01]  /*159e00*/  PRMT R8, R9, 0x3340, R8 ;  /* 0x0000334009087816 */ /* 0x000fe20000000008 */
[----:B------:R0:W-:Y:S01]  /*159e10*/  STL [R1+0x4bc], R7 ;  /* 0x0004bc0701007387 */ /* 0x0001e20000100800 */
[----:B------:R-:W-:-:S03]  /*159e20*/  LOP3.LUT R6, R6, 0xffff, RZ, 0xc0, !PT ;  /* 0x0000ffff06067812 */ /* 0x000fc600078ec0ff */
[----:B------:R1:W-:Y:S01]  /*159e30*/  STL [R1+0x474], R8 ;  /* 0x0004740801007387 */ /* 0x0003e20000100800 */
[----:B0-----:R-:W-:Y:S02]  /*159e40*/  SHF.R.U32.HI R7, RZ, 0x8, R11 ;  /* 0x00000008ff077819 */ /* 0x001fe4000001160b */
[----:B-1----:R-:W-:Y:S02]  /*159e50*/  PRMT R8, R6, 0x3340, R0 ;  /* 0x0000334006087816 */ /* 0x002fe40000000000 */
[----:B------:R-:W-:-:S03]  /*159e60*/  LOP3.LUT R7, R7, 0xffff, RZ, 0xc0, !PT ;  /* 0x0000ffff07077812 */ /* 0x000fc600078ec0ff */
[----:B------:R3:W-:Y:S01]  /*159e70*/  STL [R1+0x154], R8 ;  /* 0x0001540801007387 */ /* 0x0007e20000100800 */
[----:B------:R-:W-:-:S05]  /*159e80*/  PRMT R6, R7, 0x3340, R0 ;  /* 0x0000334007067816 */ /* 0x000fca0000000000 */
[----:B------:R0:W-:Y:S04]  /*159e90*/  STL [R1+0x150], R6 ;  /* 0x0001500601007387 */ /* 0x0001e80000100800 */
[----:B------:R-:W4:Y:S04]  /*159ea0*/  LDL.LU R11, [R1+0x58f8] ;  /* 0x0058f800010b7983 */ /* 0x000f280000300800 */
[----:B------:R-:W4:Y:S01]  /*159eb0*/  LDL.LU R28, [R1+0x6ac] ;  /* 0x0006ac00011c7983 */ /* 0x000f220000300800 */
[----:B--2---:R-:W-:Y:S02]  /*159ec0*/  LOP3.LUT R10, R29, 0xffff, RZ, 0xc0, !PT ;  /* 0x0000ffff1d0a7812 */ /* 0x004fe400078ec0ff */
[----:B---3--:R-:W-:-:S02]  /*159ed0*/  LOP3.LUT R8, R14, 0xffff, RZ, 0xc0, !PT ;  /* 0x0000ffff0e087812 */ /* 0x008fc400078ec0ff */
[----:B----4-:R-:W-:Y:S02]  /*159ee0*/  LOP3.LUT R9, R21, 0xffff, RZ, 0xc0, !PT ;  /* 0x0000ffff15097812 */ /* 0x010fe400078ec0ff */
[----:B0-----:R-:W-:Y:S02]  /*159ef0*/  PRMT R6, R8, 0x3340, R0 ;  /* 0x0000334008067816 */ /* 0x001fe40000000000 */
        /* <DEDUP_REMOVED lines=11> */
[----:B------:R-:W-:Y:S02]  /*159fb0*/  PRMT R6, R8, 0x3340, R0 ;  /* 0x0000334008067816 */ /* 0x000fe40000000000 */
[----:B------:R-:W-:Y:S02]  /*159fc0*/  LOP3.LUT R10, R22, 0xffff, RZ, 0xc0, !PT ;  /* 0x0000ffff160a7812 */ /* 0x000fe400078ec0ff */
[----:B------:R-:W-:Y:S01]  /*159fd0*/  LOP3.LUT R8, R19, 0xffff, RZ, 0xc0, !PT ;  /* 0x0000ffff13087812 */ /* 0x000fe200078ec0ff */
[----:B------:R0:W-:Y:S04]  /*159fe0*/  STL [R1+0x4b8], R7 ;  /* 0x0004b80701007387 */ /* 0x0001e80000100800 */
[----:B------:R1:W-:Y:S04]  /*159ff0*/  STL [R1+0x14c], R6 ;  /* 0x00014c0601007387 */ /* 0x0003e80000100800 */
[----:B------:R-:W3:Y:S01]  /*15a000*/  LDL.LU R22, [R1+0x5904] ;  /* 0x0059040001167983 */ /* 0x000ee20000300800 */
[----:B------:R-:W-:-:S03]  /*15a010*/  LOP3.LUT R9, R5, 0xffff, RZ, 0xc0, !PT ;  /* 0x0000ffff05097812 */ /* 0x000fc600078ec0ff */
[----:B------:R-:W4:Y:S04]  /*15a020*/  LDL.LU R19, [R1+0x6c4] ;  /* 0x0006c40001137983 */ /* 0x000f280000300800 */
[----:B------:R-:W4:Y:S04]  /*15a030*/  LDL.LU R5, [R1+0x57a0] ;  /* 0x0057a00001057983 */ /* 0x000f280000300800 */
[----:B------:R-:W4:Y:S04]  /*15a040*/  LDL.LU R29, [R1+0x58a8] ;  /* 0x0058a800011d7983 */ /* 0x000f280000300800 */
[----:B------:R-:W4:Y:S01]  /*15a050*/  LDL.LU R14, [R1+0x5f4] ;  /* 0x0005f400010e7983 */ /* 0x000f220000300800 */
[----:B0-----:R-:W-:-:S02]  /*15a060*/  PRMT R7, R10, 0x3340, R9 ;  /* 0x000033400a077816 */ /* 0x001fc40000000009 */
[----:B-1----:R-:W-:-:S04]  /*15a070*/  PRMT R6, R8, 0x3340, R0 ;  /* 0x0000334008067816 */ /* 0x002fc80000000000 */
[----:B------:R-:W-:-:S05]  /*15a080*/  PRMT R6, R7, 0x5410, R6 ;  /* 0x0000541007067816 */ /* 0x000fca0000000006 */
[----:B------:R0:W-:Y:S04]  /*15a090*/  STL [R1+0x7d0], R6 ;  /* 0x0007d00601007387 */ /* 0x0001e80000100800 */
[----:B------:R-:W4:Y:S01]  /*15a0a0*/  LDL.LU R21, [R1+0x7b8] ;  /* 0x0007b80001157983 */ /* 0x000f220000300800 */
[----:B------:R-:W-:Y:S02]  /*15a0b0*/  SHF.R.U32.HI R7, RZ, 0x8, R10 ;  /* 0x00000008ff077819 */ /* 0x000fe4000001160a */
[----:B------:R-:W-:Y:S02]  /*15a0c0*/  SHF.R.U32.HI R8, RZ, 0x8, R8 ;  /* 0x00000008ff087819 */ /* 0x000fe40000011608 */
[----:B------:R-:W-:Y:S02]  /*15a0d0*/  LOP3.LUT R7, R7, 0xffff, RZ, 0xc0, !PT ;  /* 0x0000ffff07077812 */ /* 0x000fe400078ec0ff */
[----:B0-----:R-:W-:-:S02]  /*15a0e0*/  SHF.R.U32.HI R6, RZ, 0x8, R9 ;  /* 0x00000008ff067819 */ /* 0x001fc40000011609 */
[----:B------:R-:W-:Y:S02]  /*15a0f0*/  LOP3.LUT R8, R8, 0xffff, RZ, 0xc0, !PT ;  /* 0x0000ffff08087812 */ /* 0x000fe400078ec0ff */
[----:B------:R-:W-:-:S04]  /*15a100*/  LOP3.LUT R6, R6, 0xffff, RZ, 0xc0, !PT ;  /* 0x0000ffff06067812 */ /* 0x000fc800078ec0ff */
[----:B------:R-:W-:Y:S02]  /*15a110*/  PRMT R7, R7, 0x3340, R6 ;  /* 0x0000334007077816 */ /* 0x000fe40000000006 */
[--C-:B------:R-:W-:Y:S02]  /*15a120*/  PRMT R6, R8, 0x3340, R0.reuse ;  /* 0x0000334008067816 */ /* 0x100fe40000000000 */
[----:B------:R-:W-:Y:S02]  /*15a130*/  LOP3.LUT R10, R11, 0xffff, RZ, 0xc0, !PT ;  /* 0x0000ffff0b0a7812 */ /* 0x000fe400078ec0ff */
[----:B------:R-:W-:Y:S01]  /*15a140*/  LOP3.LUT R8, R28, 0xffff, RZ, 0xc0, !PT ;  /* 0x0000ffff1c087812 */ /* 0x000fe200078ec0ff */
[----:B------:R-:W-:Y:S04]  /*15a150*/  STL [R1+0x4b4], R7 ;  /* 0x0004b40701007387 */ /* 0x000fe80000100800 */
[----:B------:R0:W-:Y:S02]  /*15a160*/  STL [R1+0x148], R6 ;  /* 0x0001480601007387 */ /* 0x0001e40000100800 */
[----:B0-----:R-:W-:-:S02]  /*15a170*/  PRMT R6, R8, 0x3340, R0 ;  /* 0x0000334008067816 */ /* 0x001fc40000000000 */
[----:B------:R-:W-:-:S04]  /*15a180*/  SHF.R.U32.HI R8, RZ, 0x8, R8 ;  /* 0x00000008ff087819 */ /* 0x000fc80000011608 */
[----:B------:R-:W-:Y:S02]  /*15a190*/  LOP3.LUT R8, R8, 0xffff, RZ, 0xc0, !PT ;  /* 0x0000ffff08087812 */ /* 0x000fe400078ec0ff */
[----:B--2---:R-:W-:-:S04]  /*15a1a0*/  LOP3.LUT R9, R17, 0xffff, RZ, 0xc0, !PT ;  /* 0x0000ffff11097812 */ /* 0x004fc800078ec0ff */
[----:B------:R-:W-:-:S04]  /*15a1b0*/  PRMT R7, R10, 0x3340, R9 ;  /* 0x000033400a077816 */ /* 0x000fc80000000009 */
[----:B------:R-:W-:Y:S02]  /*15a1c0*/  PRMT R11, R7, 0x5410, R6 ;  /* 0x00005410070b7816 */ /* 0x000fe40000000006 */
[----:B------:R-:W-:Y:S02]  /*15a1d0*/  SHF.R.U32.HI R7, RZ, 0x8, R10 ;  /* 0x00000008ff077819 */ /* 0x000fe4000001160a */
[----:B------:R-:W-:Y:S02]  /*15a1e0*/  SHF.R.U32.HI R6, RZ, 0x8, R9 ;  /* 0x00000008ff067819 */ /* 0x000fe40000011609 */
[----:B------:R-:W-:Y:S02]  /*15a1f0*/  LOP3.LUT R7, R7, 0xffff, RZ, 0xc0, !PT ;  /* 0x0000ffff07077812 */ /* 0x000fe400078ec0ff */
[----:B------:R-:W-:-:S04]  /*15a200*/  LOP3.LUT R6, R6, 0xffff, RZ, 0xc0, !PT ;  /* 0x0000ffff06067812 */ /* 0x000fc800078ec0ff */
[----:B------:R-:W-:Y:S02]  /*15a210*/  PRMT R7, R7, 0x3340, R6 ;  /* 0x0000334007077816 */ /* 0x000fe40000000006 */
[----:B------:R-:W-:Y:S01]  /*15a220*/  PRMT R6, R8, 0x3340, R0 ;  /* 0x0000334008067816 */ /* 0x000fe20000000000 */
[----:B------:R-:W-:Y:S04]  /*15a230*/  STL [R1+0x7c8], R11 ;  /* 0x0007c80b01007387 */ /* 0x000fe80000100800 */
[----:B------:R0:W-:Y:S01]  /*15a240*/  STL [R1+0x4b0], R7 ;  /* 0x0004b00701007387 */ /* 0x0001e20000100800 */
[----:B---3--:R-:W-:-:S03]  /*15a250*/  LOP3.LUT R27, R22, 0xffff, RZ, 0xc0, !PT ;  /* 0x0000ffff161b7812 */ /* 0x008fc600078ec0ff */
[----:B------:R1:W-:Y:S01]  /*15a260*/  STL [R1+0x144], R6 ;  /* 0x0001440601007387 */ /* 0x0003e20000100800 */
[----:B----4-:R-:W-:-:S03]  /*15a270*/  LOP3.LUT R13, R19, 0xffff, RZ, 0xc0, !PT ;  /* 0x0000ffff130d7812 */ /* 0x010fc600078ec0ff */
[----:B------:R-:W2:Y:S01]  /*15a280*/  LDL.LU R22, [R1+0x58b4] ;  /* 0x0058b40001167983 */ /* 0x000ea20000300800 */
[----:B------:R-:W-:-:S03]  /*15a290*/  LOP3.LUT R9, R5, 0xffff, RZ, 0xc0, !PT ;  /* 0x0000ffff05097812 */ /* 0x000fc600078ec0ff */
[----:B------:R-:W3:Y:S04]  /*15a2a0*/  LDL.LU R19, [R1+0x648] ;  /* 0x0006480001137983 */ /* 0x000ee80000300800 */
[----:B------:R-:W4:Y:S01]  /*15a2b0*/  LDL.LU R5, [R1+0x5770] ;  /* 0x0057700001057983 */ /* 0x000f220000300800 */
[----:B------:R-:W-:Y:S02]  /*15a2c0*/  LOP3.LUT R10, R29, 0xffff, RZ, 0xc0, !PT ;  /* 0x0000ffff1d0a7812 */ /* 0x000fe400078ec0ff */
[----:B0-----:R-:W-:Y:S02]  /*15a2d0*/  PRMT R7, R27, 0x3340, R9 ;  /* 0x000033401b077816 */ /* 0x001fe40000000009 */
[----:B------:R-:W-:Y:S02]  /*15a2e0*/  LOP3.LUT R11, R14, 0xffff, RZ, 0xc0, !PT ;  /* 0x0000ffff0e0b7812 */ /* 0x000fe400078ec0ff */
[----:B-1----:R-:W-:-:S04]  /*15a2f0*/  PRMT R6, R13, 0x3340, R0 ;  /* 0x000033400d067816 */ /* 0x002fc80000000000 */
[----:B------:R-:W-:Y:S02]  /*15a300*/  PRMT R14, R7, 0x5410, R6 ;  /* 0x00005410070e7816 */ /* 0x000fe40000000006 */
[----:B------:R-:W-:Y:S02]  /*15a310*/  LOP3.LUT R8, R21, 0xffff, RZ, 0xc0, !PT ;  /* 0x0000ffff15087812 */ /* 0x000fe400078ec0ff */
[----:B------:R-:W-:Y:S02]  /*15a320*/  PRMT R6, R11, 0x3340, R0 ;  /* 0x000033400b067816 */ /* 0x000fe40000000000 */
[----:B------:R-:W-:Y:S01]  /*15a330*/  PRMT R7, R10, 0x3340, R8 ;  /* 0x000033400a077816 */ /* 0x000fe20000000008 */
[----:B------:R0:W-:Y:S04]  /*15a340*/  STL [R1+0x7c4], R14 ;  /* 0x0007c40e01007387 */ /* 0x0001e80000100800 */
[----:B------:R-:W4:Y:S01]  /*15a350*/  LDL.LU R29, [R1+0x594c] ;  /* 0x00594c00011d7983 */ /* 0x000f220000300800 */
[----:B------:R-:W-:-:S03]  /*15a360*/  PRMT R6, R7, 0x5410, R6 ;  /* 0x0000541007067816 */ /* 0x000fc60000000006 */
[----:B0-----:R-:W4:Y:S04]  /*15a370*/  LDL.LU R14, [R1+0x794] ;  /* 0x00079400010e7983 */ /* 0x001f280000300800 */
[----:B------:R0:W-:Y:S04]  /*15a380*/  STL [R1+0x7c0], R6 ;  /* 0x0007c00601007387 */ /* 0x0001e80000100800 */
[----:B------:R-:W4:Y:S01]  /*15a390*/  LDL.LU R21, [R1+0x5878] ;  /* 0x0058780001157983 */ /* 0x000f220000300800 */
[----:B------:R-:W-:Y:S02]  /*15a3a0*/  SHF.R.U32.HI R7, RZ, 0x8, R10 ;  /* 0x00000008ff077819 */ /* 0x000fe4000001160a */
[----:B------:R-:W-:-:S02]  /*15a3b0*/  SHF.R.U32.HI R27, RZ, 0x8, R27 ;  /* 0x00000008ff1b7819 */ /* 0x000fc4000001161b */
[----:B------:R-:W-:Y:S02]  /*15a3c0*/  LOP3.LUT R7, R7, 0xffff, RZ, 0xc0, !PT ;  /* 0x0000ffff07077812 */ /* 0x000fe400078ec0ff */
[----:B0-----:R-:W-:Y:S02]  /*15a3d0*/  SHF.R.U32.HI R6, RZ, 0x8, R8 ;  /* 0x00000008ff067819 */ /* 0x001fe40000011608 */
[----:B------:R-:W-:Y:S02]  /*15a3e0*/  SHF.R.U32.HI R8, RZ, 0x8, R9 ;  /* 0x00000008ff087819 */ /* 0x000fe40000011609 */
[----:B------:R-:W-:Y:S02]  /*15a3f0*/  LOP3.LUT R6, R6, 0xffff, RZ, 0xc0, !PT ;  /* 0x0000ffff06067812 */ /* 0x000fe400078ec0ff */
[----:B------:R-:W-:Y:S02]  /*15a400*/  LOP3.LUT R9, R27, 0xffff, RZ, 0xc0, !PT ;  /* 0x0000ffff1b097812 */ /* 0x000fe400078ec0ff */
[----:B------:R-:W-:-:S02]  /*15a410*/  LOP3.LUT R8, R8, 0xffff, RZ, 0xc0, !PT ;  /* 0x0000ffff08087812 */ /* 0x000fc400078ec0ff */
[----:B------:R-:W-:Y:S02]  /*15a420*/  PRMT R7, R7, 0x3340, R6 ;  /* 0x0000334007077816 */ /* 0x000fe40000000006 */
[----:B------:R-:W-:Y:S02]  /*15a430*/  SHF.R.U32.HI R6, RZ, 0x8, R13 ;  /* 0x00000008ff067819 */ /* 0x000fe4000001160d */
        /* <DEDUP_REMOVED lines=9> */
[----:B------:R0:W-:Y:S01]  /*15a4d0*/  STL [R1+0x13c], R6 ;  /* 0x00013c0601007387 */ /* 0x0001e20000100800 */
[----:B--2---:R-:W-:Y:S02]  /*15a4e0*/  LOP3.LUT R10, R22, 0xffff, RZ, 0xc0, !PT ;  /* 0x0000ffff160a7812 */ /* 0x004fe400078ec0ff */
[----:B---3--:R-:W-:Y:S02]  /*15a4f0*/  LOP3.LUT R8, R19, 0xffff, RZ, 0xc0, !PT ;  /* 0x0000ffff13087812 */ /* 0x008fe400078ec0ff */
[----:B----4-:R-:W-:Y:S01]  /*15a500*/  LOP3.LUT R9, R5, 0xffff, RZ, 0xc0, !PT ;  /* 0x0000ffff05097812 */ /* 0x010fe200078ec0ff */
[----:B------:R-:W2:Y:S04]  /*15a510*/  LDL.LU R22, [R1+0x5954] ;  /* 0x0059540001167983 */ /* 0x000ea80000300800 */
[----:B------:R-:W3:Y:S01]  /*15a520*/  LDL.LU R19, [R1+0x798] ;  /* 0x0007980001137983 */ /* 0x000ee20000300800 */
[----:B0-----:R-:W-:-:S02]  /*15a530*/  PRMT R6, R8, 0x3340, R0 ;  /* 0x0000334008067816 */ /* 0x001fc40000000000 */
        /* <DEDUP_REMOVED lines=11> */
[----:B------:R-:W-:Y:S02]  /*15a5f0*/  PRMT R6, R8, 0x3340, R0 ;  /* 0x0000334008067816 */ /* 0x000fe40000000000 */
[----:B------:R-:W-:Y:S02]  /*15a600*/  LOP3.LUT R10, R29, 0xffff, RZ, 0xc0, !PT ;  /* 0x0000ffff1d0a7812 */ /* 0x000fe400078ec0ff */
[----:B------:R-:W-:-:S02]  /*15a610*/  LOP3.LUT R8, R14, 0xffff, RZ, 0xc0, !PT ;  /* 0x0000ffff0e087812 */ /* 0x000fc400078ec0ff */
[----:B------:R-:W-:Y:S01]  /*15a620*/  LOP3.LUT R9, R21, 0xffff, RZ, 0xc0, !PT ;  /* 0x0000ffff15097812 */ /* 0x000fe200078ec0ff */
[----:B------:R0:W-:Y:S04]  /*15a630*/  STL [R1+0x4a8], R7 ;  /* 0x0004a80701007387 */ /* 0x0001e80000100800 */
[----:B------:R1:W-:Y:S04]  /*15a640*/  STL [R1+0x138], R6 ;  /* 0x0001380601007387 */ /* 0x0003e80000100800 */
[----:B------:R-:W4:Y:S04]  /*15a650*/  LDL.LU R11, [R1+0x592c] ;  /* 0x00592c00010b7983 */ /* 0x000f280000300800 */
[----:B------:R-:W4:Y:S01]  /*15a660*/  LDL.LU R28, [R1+0x6d8] ;  /* 0x0006d800011c7983 */ /* 0x000f220000300800 */
[----:B0-----:R-:W-:-:S02]  /*15a670*/  PRMT R7, R10, 0x3340, R9 ;  /* 0x000033400a077816 */ /* 0x001fc40000000009 */
[----:B-1----:R-:W-:-:S04]  /*15a680*/  PRMT R6, R8, 0x3340, R0 ;  /* 0x0000334008067816 */ /* 0x002fc80000000000 */
[----:B------:R-:W-:-:S05]  /*15a690*/  PRMT R6, R7, 0x5410, R6 ;  /* 0x0000541007067816 */ /* 0x000fca0000000006 */
[----:B------:R0:W-:Y:S04]  /*15a6a0*/  STL [R1+0x7b8], R6 ;  /* 0x0007b80601007387 */ /* 0x0001e80000100800 */
[----:B------:R-:W4:Y:S04]  /*15a6b0*/  LDL.LU R17, [R1+0x57b8] ;  /* 0x0057b80001117983 */ /* 0x000f280000300800 */
[----:B------:R-:W4:Y:S04]  /*15a6c0*/  LDL.LU R29, [R1+0x597c] ;  /* 0x00597c00011d7983 */ /* 0x000f280000300800 */
[----:B------:R-:W4:Y:S04]  /*15a6d0*/  LDL.LU R14, [R1+0x754] ;  /* 0x00075400010e7983 */ /* 0x000f280000300800 */
[----:B------:R-:W4:Y:S01]  /*15a6e0*/  LDL.LU R21, [R1+0x5828] ;  /* 0x0058280001157983 */ /* 0x000f220000300800 */
[----:B------:R-:W-:-:S02]  /*15a6f0*/  SHF.R.U32.HI R7, RZ, 0x8, R10 ;  /* 0x00000008ff077819 */ /* 0x000fc4000001160a */
[----:B------:R-:W-:Y:S02]  /*15a700*/  SHF.R.U32.HI R8, RZ, 0x8, R8 ;  /* 0x00000008ff087819 */ /* 0x000fe40000011608 */
[----:B0-----:R-:W-:Y:S02]  /*15a710*/  SHF.R.U32.HI R6, RZ, 0x8, R9 ;  /* 0x00000008ff067819 */ /* 0x001fe40000011609 */
[----:B------:R-:W-:Y:S02]  /*15a720*/  LOP3.LUT R7, R7, 0xffff, RZ, 0xc0, !PT ;  /* 0x0000ffff07077812 */ /* 0x000fe400078ec0ff */
[----:B------:R-:W-:Y:S02]  /*15a730*/  LOP3.LUT R8, R8, 0xffff, RZ, 0xc0, !PT ;  /* 0x0000ffff08087812 */ /* 0x000fe400078ec0ff */
[----:B------:R-:W-:-:S04]  /*15a740*/  LOP3.LUT R6, R6, 0xffff, RZ, 0xc0, !PT ;  /* 0x0000ffff06067812 */ /* 0x000fc800078ec0ff */
[----:B------:R-:W-:Y:S02]  /*15a750*/  PRMT R7, R7, 0x3340, R6 ;  /* 0x0000334007077816 */ /* 0x000fe40000000006 */
[----:B------:R-:W-:-:S03]  /*15a760*/  PRMT R6, R8, 0x3340, R0 ;  /* 0x0000334008067816 */ /* 0x000fc60000000000 */
[----:B------:R-:W-:Y:S04]  /*15a770*/  STL [R1+0x4a4], R7 ;  /* 0x0004a40701007387 */ /* 0x000fe80000100800 */
[----:B------:R0:W-:Y:S01]  /*15a780*/  STL [R1+0x134], R6 ;  /* 0x0001340601007387 */ /* 0x0001e20000100800 */
[----:B--2---:R-:W-:Y:S02]  /*15a790*/  LOP3.LUT R10, R22, 0xffff, RZ, 0xc0, !PT ;  /* 0x0000ffff160a7812 */ /* 0x004fe400078ec0ff */
[----:B---3--:R-:W-:Y:S01]  /*15a7a0*/  LOP3.LUT R8, R19, 0xffff, RZ, 0xc0, !PT ;  /* 0x0000ffff13087812 */ /* 0x008fe200078ec0ff */
[----:B------:R-:W2:Y:S04]  /*15a7b0*/  LDL.LU R22, [R1+0x593c] ;  /* 0x00593c0001167983 */ /* 0x000ea80000300800 */
[----:B------:R-:W3:Y:S01]  /*15a7c0*/  LDL.LU R19, [R1+0x708] ;  /* 0x0007080001137983 */ /* 0x000ee20000300800 */
[----:B0-----:R-:W-:-:S02]  /*15a7d0*/  PRMT R6, R8, 0x3340, R0 ;  /* 0x0000334008067816 */ /* 0x001fc40000000000 */
[----:B----4-:R-:W-:-:S04]  /*15a7e0*/  LOP3.LUT R9, R5, 0xffff, RZ, 0xc0, !PT ;  /* 0x0000ffff05097812 */ /* 0x010fc800078ec0ff */
        /* <DEDUP_REMOVED lines=16> */
[----:B------:R1:W-:Y:S01]  /*15a8f0*/  STL [R1+0x130], R6 ;  /* 0x0001300601007387 */ /* 0x0003e20000100800 */
[----:B------:R-:W-:Y:S02]  /*15a900*/  LOP3.LUT R27, R29, 0xffff, RZ, 0xc0, !PT ;  /* 0x0000ffff1d1b7812 */ /* 0x000fe400078ec0ff */
[----:B------:R-:W-:Y:S01]  /*15a910*/  LOP3.LUT R11, R14, 0xffff, RZ, 0xc0, !PT ;  /* 0x0000ffff0e0b7812 */ /* 0x000fe200078ec0ff */
[----:B------:R-:W4:Y:S04]  /*15a920*/  LDL.LU R29, [R1+0x58ec] ;  /* 0x0058ec00011d7983 */ /* 0x000f280000300800 */
[----:B------:R-:W4:Y:S01]  /*15a930*/  LDL.LU R14, [R1+0x694] ;  /* 0x00069400010e7983 */ /* 0x000f220000300800 */
[----:B0-----:R-:W-:-:S02]  /*15a940*/  PRMT R7, R10, 0x3340, R8 ;  /* 0x000033400a077816 */ /* 0x001fc40000000008 */
[----:B-1----:R-:W-:-:S04]  /*15a950*/  PRMT R6, R13, 0x3340, R0 ;  /* 0x000033400d067816 */ /* 0x002fc80000000000 */
[----:B------:R-:W-:Y:S02]  /*15a960*/  PRMT R6, R7, 0x5410, R6 ;  /* 0x0000541007067816 */ /* 0x000fe40000000006 */
[----:B------:R-:W-:-:S03]  /*15a970*/  LOP3.LUT R9, R21, 0xffff, RZ, 0xc0, !PT ;  /* 0x0000ffff15097812 */ /* 0x000fc600078ec0ff */
[----:B------:R0:W-:Y:S04]  /*15a980*/  STL [R1+0x7a4], R6 ;  /* 0x0007a40601007387 */ /* 0x0001e80000100800 */
[----:B------:R-:W4:Y:S01]  /*15a990*/  LDL.LU R21, [R1+0x5794] ;  /* 0x0057940001157983 */ /* 0x000f220000300800 */
[----:B------:R-:W-:Y:S02]  /*15a9a0*/  PRMT R7, R27, 0x3340, R9 ;  /* 0x000033401b077816 */ /* 0x000fe40000000009 */
[----:B------:R-:W-:Y:S02]  /*15a9b0*/  SHF.R.U32.HI R8, RZ, 0x8, R8 ;  /* 0x00000008ff087819 */ /* 0x000fe40000011608 */
[----:B0-----:R-:W-:-:S04]  /*15a9c0*/  PRMT R6, R11, 0x3340, R0 ;  /* 0x000033400b067816 */ /* 0x001fc80000000000 */
[----:B------:R-:W-:Y:S02]  /*15a9d0*/  PRMT R17, R7, 0x5410, R6 ;  /* 0x0000541007117816 */ /* 0x000fe40000000006 */
[----:B------:R-:W-:Y:S02]  /*15a9e0*/  SHF.R.U32.HI R7, RZ, 0x8, R27 ;  /* 0x00000008ff077819 */ /* 0x000fe4000001161b */
[----:B------:R-:W-:Y:S02]  /*15a9f0*/  SHF.R.U32.HI R6, RZ, 0x8, R9 ;  /* 0x00000008ff067819 */ /* 0x000fe40000011609 */
[----:B------:R-:W-:Y:S02]  /*15aa00*/  SHF.R.U32.HI R9, RZ, 0x8, R10 ;  /* 0x00000008ff097819 */ /* 0x000fe4000001160a */
[----:B------:R-:W-:Y:S02]  /*15aa10*/  LOP3.LUT R8, R8, 0xffff, RZ, 0xc0, !PT ;  /* 0x0000ffff08087812 */ /* 0x000fe400078ec0ff */
[----:B------:R-:W-:-:S02]  /*15aa20*/  LOP3.LUT R7, R7, 0xffff, RZ, 0xc0, !PT ;  /* 0x0000ffff07077812 */ /* 0x000fc400078ec0ff */
[----:B------:R-:W-:Y:S02]  /*15aa30*/  LOP3.LUT R6, R6, 0xffff, RZ, 0xc0, !PT ;  /* 0x0000ffff06067812 */ /* 0x000fe400078ec0ff */
[----:B------:R-:W-:Y:S02]  /*15aa40*/  LOP3.LUT R9, R9, 0xffff, RZ, 0xc0, !PT ;  /* 0x0000ffff09097812 */ /* 0x000fe400078ec0ff */
[----:B------:R-:W-:Y:S02]  /*15aa50*/  PRMT R7, R7, 0x3340, R6 ;  /* 0x0000334007077816 */ /* 0x000fe40000000006 */
[----:B------:R-:W-:Y:S01]  /*15aa60*/  PRMT R6, R9, 0x3340, R8 ;  /* 0x0000334009067816 */ /* 0x000fe20000000008 */
[----:B------:R-:W-:Y:S04]  /*15aa70*/  STL [R1+0x7b0], R17 ;  /* 0x0007b01101007387 */ /* 0x000fe80000100800 */
[----:B------:R-:W-:Y:S04]  /*15aa80*/  STL [R1+0x610], R7 ;  /* 0x0006100701007387 */ /* 0x000fe80000100800 */
[----:B------:R0:W-:Y:S01]  /*15aa90*/  STL [R1+0x494], R6 ;  /* 0x0004940601007387 */ /* 0x0001e20000100800 */
[----:B--2---:R-:W-:-:S02]  /*15aaa0*/  LOP3.LUT R10, R22, 0xffff, RZ, 0xc0, !PT ;  /* 0x0000ffff160a7812 */ /* 0x004fc400078ec0ff */
[----:B---3--:R-:W-:Y:S01]  /*15aab0*/  LOP3.LUT R8, R19, 0xffff, RZ, 0xc0, !PT ;  /* 0x0000ffff13087812 */ /* 0x008fe200078ec0ff */
[----:B------:R-:W2:Y:S04]  /*15aac0*/  LDL.LU R22, [R1+0x58f4] ;  /* 0x0058f40001167983 */ /* 0x000ea80000300800 */
[----:B------:R-:W3:Y:S01]  /*15aad0*/  LDL.LU R19, [R1+0x69c] ;  /* 0x00069c0001137983 */ /* 0x000ee20000300800 */
[----:B----4-:R-:W-:-:S03]  /*15aae0*/  LOP3.LUT R9, R5, 0xffff, RZ, 0xc0, !PT ;  /* 0x0000ffff05097812 */ /* 0x010fc600078ec0ff */
[----:B------:R-:W4:Y:S01]  /*15aaf0*/  LDL.LU R5, [R1+0x5798] ;  /* 0x0057980001057983 */ /* 0x000f220000300800 */
[----:B0-----:R-:W-:Y:S02]  /*15ab00*/  PRMT R6, R8, 0x3340, R0 ;  /* 0x0000334008067816 */ /* 0x001fe40000000000 */
[--C-:B------:R-:W-:Y:S02]  /*15ab10*/  PRMT R7, R10, 0x3340, R9.reuse ;  /* 0x000033400a077816 */ /* 0x100fe40000000009 */
[----:B------:R-:W-:Y:S02]  /*15ab20*/  SHF.R.U32.HI R8, RZ, 0x8, R8 ;  /* 0x00000008ff087819 */ /* 0x000fe40000011608 */
[----:B------:R-:W-:Y:S02]  /*15ab30*/  PRMT R17, R7, 0x5410, R6 ;  /* 0x0000541007117816 */ /* 0x000fe40000000006 */
[----:B------:R-:W-:Y:S02]  /*15ab40*/  SHF.R.U32.HI R7, RZ, 0x8, R10 ;  /* 0x00000008ff077819 */ /* 0x000fe4000001160a */
[----:B------:R-:W-:-:S02]  /*15ab50*/  SHF.R.U32.HI R6, RZ, 0x8, R9 ;  /* 0x00000008ff067819 */ /* 0x000fc40000011609 */
[----:B------:R-:W-:Y:S02]  /*15ab60*/  LOP3.LUT R8, R8, 0xffff, RZ, 0xc0, !PT ;  /* 0x0000ffff08087812 */ /* 0x000fe400078ec0ff */
[----:B------:R-:W-:Y:S02]  /*15ab70*/  LOP3.LUT R7, R7, 0xffff, RZ, 0xc0, !PT ;  /* 0x0000ffff07077812 */ /* 0x000fe400078ec0ff */
[----:B------:R-:W-:-:S04]  /*15ab80*/  LOP3.LUT R6, R6, 0xffff, RZ, 0xc0, !PT ;  /* 0x0000ffff06067812 */ /* 0x000fc800078ec0ff */
[----:B------:R-:W-:Y:S02]  /*15ab90*/  PRMT R7, R7, 0x3340, R6 ;  /* 0x0000334007077816 */ /* 0x000fe40000000006 */
[----:B------:R-:W-:Y:S01]  /*15aba0*/  PRMT R6, R8, 0x3340, R0 ;  /* 0x0000334008067816 */ /* 0x000fe20000000000 */
[----:B------:R-:W-:Y:S04]  /*15abb0*/  STL [R1+0x79c], R17 ;  /* 0x00079c1101007387 */ /* 0x000fe80000100800 */
[----:B------:R-:W-:Y:S01]  /*15abc0*/  STL [R1+0x43c], R7 ;  /* 0x00043c0701007387 */ /* 0x000fe20000100800 */
[----:B------:R-:W-:Y:S02]  /*15abd0*/  LOP3.LUT R9, R29, 0xffff, RZ, 0xc0, !PT ;  /* 0x0000ffff1d097812 */ /* 0x000fe400078ec0ff */
[----:B------:R-:W-:Y:S01]  /*15abe0*/  LOP3.LUT R10, R14, 0xffff, RZ, 0xc0, !PT ;  /* 0x0000ffff0e0a7812 */ /* 0x000fe200078ec0ff */
[----:B------:R0:W-:Y:S04]  /*15abf0*/  STL [R1+0x12c], R6 ;  /* 0x00012c0601007387 */ /* 0x0001e80000100800 */
[----:B------:R-:W4:Y:S04]  /*15ac00*/  LDL.LU R29, [R1+0x5980] ;  /* 0x00598000011d7983 */ /* 0x000f280000300800 */
[----:B------:R-:W4:Y:S01]  /*15ac10*/  LDL.LU R14, [R1+0x7fc] ;  /* 0x0007fc00010e7983 */ /* 0x000f220000300800 */
[----:B------:R-:W-:-:S03]  /*15ac20*/  LOP3.LUT R8, R21, 0xffff, RZ, 0xc0, !PT ;  /* 0x0000ffff15087812 */ /* 0x000fc600078ec0ff */
[----:B------:R-:W4:Y:S01]  /*15ac30*/  LDL.LU R21, [R1+0x58a4] ;  /* 0x0058a40001157983 */ /* 0x000f220000300800 */
        /* <DEDUP_REMOVED lines=18> */
[----:B----4-:R-:W-:-:S03]  /*15ad60*/  LOP3.LUT R8, R5, 0xffff, RZ, 0xc0, !PT ;  /* 0x0000ffff05087812 */ /* 0x010fc600078ec0ff */
        /* <DEDUP_REMOVED lines=13> */
[----:B------:R-:W-:Y:S01]  /*15ae40*/  LOP3.LUT R9, R29, 0xffff, RZ, 0xc0, !PT ;  /* 0x0000ffff1d097812 */ /* 0x000fe200078ec0ff */
[----:B------:R0:W-:Y:S04]  /*15ae50*/  STL [R1+0x124], R10 ;  /* 0x0001240a01007387 */ /* 0x0001e80000100800 */
[----:B------:R1:W-:Y:S04]  /*15ae60*/  STL [R1+0x468], R6 ;  /* 0x0004680601007387 */ /* 0x0003e80000100800 */
[----:B------:R-:W4:Y:S01]  /*15ae70*/  LDL.LU R29, [R1+0x59b0] ;  /* 0x0059b000011d7983 */ /* 0x000f220000300800 */
[----:B------:R-:W-:-:S02]  /*15ae80*/  LOP3.LUT R8, R21, 0xffff, RZ, 0xc0, !PT ;  /* 0x0000ffff15087812 */ /* 0x000fc400078ec0ff */
[----:B0-----:R-:W-:Y:S02]  /*15ae90*/  LOP3.LUT R10, R14, 0xffff, RZ, 0xc0, !PT ;  /* 0x0000ffff0e0a7812 */ /* 0x001fe400078ec0ff */
[----:B------:R-:W4:Y:S04]  /*15aea0*/  LDL.LU R14, [R1+0x778] ;  /* 0x00077800010e7983 */ /* 0x000f280000300800 */
[----:B------:R-:W4:Y:S01]  /*15aeb0*/  LDL.LU R21, [R1+0x5868] ;  /* 0x0058680001157983 */ /* 0x000f220000300800 */
[----:B-1----:R-:W-:Y:S02]  /*15aec0*/  PRMT R6, R10, 0x3340, R0 ;  /* 0x000033400a067816 */ /* 0x002fe40000000000 */
        /* <DEDUP_REMOVED lines=31> */
[----:B------:R0:W-:Y:S01]  /*15b0c0*/  STL [R1+0x11c], R10 ;  /* 0x00011c0a01007387 */ /* 0x0001e20000100800 */
[----:B------:R-:W-:-:S03]  /*15b0d0*/  LOP3.LUT R9, R29, 0xffff, RZ, 0xc0, !PT ;  /* 0x0000ffff1d097812 */ /* 0x000fc600078ec0ff */
[----:B------:R1:W-:Y:S04]  /*15b0e0*/  STL [R1+0x460], R6 ;  /* 0x0004600601007387 */ /* 0x0003e80000100800 */
[----:B------:R-:W4:Y:S01]  /*15b0f0*/  LDL.LU R29, [R1+0x5970] ;  /* 0x00597000011d7983 */ /* 0x000f220000300800 */
[----:B0-----:R-:W-:Y:S02]  /*15b100*/  LOP3.LUT R10, R14, 0xffff, RZ, 0xc0, !PT ;  /* 0x0000ffff0e0a7812 */ /* 0x001fe400078ec0ff */
[----:B------:R-:W-:Y:S01]  /*15b110*/  LOP3.LUT R8, R21, 0xffff, RZ, 0xc0, !PT ;  /* 0x0000ffff15087812 */ /* 0x000fe200078ec0ff */
[----:B------:R-:W4:Y:S04]  /*15b120*/  LDL.LU R14, [R1+0x734] ;  /* 0x00073400010e7983 */ /* 0x000f280000300800 */
[----:B------:R-:W4:Y:S01]  /*15b130*/  LDL.LU R21, [R1+0x5808] ;  /* 0x0058080001157983 */ /* 0x000f220000300800 */
[----:B-1----:R-:W-:-:S02]  /*15b140*/  PRMT R6, R10, 0x3340, R0 ;  /* 0x000033400a067816 */ /* 0x002fc40000000000 */
        /* <DEDUP_REMOVED lines=31> */
[----:B------:R-:W-:Y:S02]  /*15b340*/  PRMT R6, R8, 0x3340, R7 ;  /* 0x0000334008067816 */ /* 0x000fe40000000007 */
[----:B------:R-:W-:-:S03]  /*15b350*/  LOP3.LUT R10, R29, 0xffff, RZ, 0xc0, !PT ;  /* 0x0000ffff1d0a7812 */ /* 0x000fc600078ec0ff */
[----:B------:R1:W-:Y:S04]  /*15b360*/  STL [R1+0x5f4], R6 ;  /* 0x0005f40601007387 */ /* 0x0003e80000100800 */
[----:B------:R-:W2:Y:S04]  /*15b370*/  LDL.LU R27, [R1+0x5938] ;  /* 0x00593800011b7983 */ /* 0x000ea80000300800 */
[----:B------:R-:W2:Y:S01]  /*15b380*/  LDL.LU R28, [R1+0x6dc] ;  /* 0x0006dc00011c7983 */ /* 0x000ea20000300800 */
[----:B------:R-:W-:Y:S02]  /*15b390*/  LOP3.LUT R8, R14, 0xffff, RZ, 0xc0, !PT ;  /* 0x0000ffff0e087812 */ /* 0x000fe400078ec0ff */
[----:B0-----:R-:W-:-:S02]  /*15b3a0*/  LOP3.LUT R9, R21, 0xffff, RZ, 0xc0, !PT ;  /* 0x0000ffff15097812 */ /* 0x001fc400078ec0ff */
        /* <DEDUP_REMOVED lines=13> */
[----:B------:R-:W-:Y:S04]  /*15b480*/  STL [R1+0x438], R7 ;  /* 0x0004380701007387 */ /* 0x000fe80000100800 */
[----:B------:R0:W-:Y:S04]  /*15b490*/  STL [R1+0x110], R6 ;  /* 0x0001100601007387 */ /* 0x0001e80000100800 */
[----:B------:R-:W2:Y:S01]  /*15b4a0*/  LDL.LU R21, [R1+0x59b8] ;  /* 0x0059b80001157983 */ /* 0x000ea20000300800 */
[----:B---3--:R-:W-:-:S03]  /*15b4b0*/  LOP3.LUT R8, R19, 0xffff, RZ, 0xc0, !PT ;  /* 0x0000ffff13087812 */ /* 0x008fc600078ec0ff */
[----:B------:R-:W3:Y:S01]  /*15b4c0*/  LDL.LU R19, [R1+0x5784] ;  /* 0x0057840001137983 */ /* 0x000ee20000300800 */
[----:B----4-:R-:W-:-:S03]  /*15b4d0*/  LOP3.LUT R9, R5, 0xffff, RZ, 0xc0, !PT ;  /* 0x0000ffff05097812 */ /* 0x010fc600078ec0ff */
[----:B------:R-:W4:Y:S01]  /*15b4e0*/  LDL.LU R5, [R1+0x58e0] ;  /* 0x0058e00001057983 */ /* 0x000f220000300800 */
[----:B--2---:R-:W-:Y:S02]  /*15b4f0*/  LOP3.LUT R10, R22, 0xffff, RZ, 0xc0, !PT ;  /* 0x0000ffff160a7812 */ /* 0x004fe400078ec0ff */
[----:B0-----:R-:W-:Y:S01]  /*15b500*/  PRMT R6, R8, 0x3340, R0 ;  /* 0x0000334008067816 */ /* 0x001fe20000000000 */
[----:B------:R-:W2:Y:S04]  /*15b510*/  LDL.LU R29, [R1+0x59bc] ;  /* 0x0059bc00011d7983 */ /* 0x000ea80000300800 */
[----:B------:R-:W2:Y:S01]  /*15b520*/  LDL.LU R14, [R1+0x5788] ;  /* 0x00578800010e7983 */ /* 0x000ea20000300800 */
        /* <DEDUP_REMOVED lines=17> */
[----:B------:R-:W-:-:S04]  /*15b640*/  LOP3.LUT R9, R17, 0xffff, RZ, 0xc0, !PT ;  /* 0x0000ffff11097812 */ /* 0x000fc800078ec0ff */
        /* <DEDUP_REMOVED lines=10> */
[----:B------:R3:W-:Y:S04]  /*15b6f0*/  STL [R1+0x76c], R17 ;  /* 0x00076c1101007387 */ /* 0x0007e80000100800 */
[----:B------:R-:W-:Y:S01]  /*15b700*/  STL [R1+0x430], R7 ;  /* 0x0004300701007387 */ /* 0x000fe20000100800 */
[----:B------:R-:W-:-:S03]  /*15b710*/  LOP3.LUT R27, R21, 0xffff, RZ, 0xc0, !PT ;  /* 0x0000ffff151b7812 */ /* 0x000fc600078ec0ff */
[----:B------:R0:W-:Y:S04]  /*15b720*/  STL [R1+0x108], R6 ;  /* 0x0001080601007387 */ /* 0x0001e80000100800 */
[----:B------:R-:W2:Y:S01]  /*15b730*/  LDL.LU R21, [R1+0x59e4] ;  /* 0x0059e40001157983 */ /* 0x000ea20000300800 */
[----:B---3--:R-:W-:-:S03]  /*15b740*/  LOP3.LUT R17, R19, 0xffff, RZ, 0xc0, !PT ;  /* 0x0000ffff13117812 */ /* 0x008fc600078ec0ff */
[----:B------:R-:W3:Y:S01]  /*15b750*/  LDL.LU R19, [R1+0x7ec] ;  /* 0x0007ec0001137983 */ /* 0x000ee20000300800 */
[----:B----4-:R-:W-:-:S03]  /*15b760*/  LOP3.LUT R9, R5, 0xffff, RZ, 0xc0, !PT ;  /* 0x0000ffff05097812 */ /* 0x010fc600078ec0ff */
[----:B------:R-:W4:Y:S01]  /*15b770*/  LDL.LU R5, [R1+0x589c] ;  /* 0x00589c0001057983 */ /* 0x000f220000300800 */
[----:B0-----:R-:W-:Y:S02]  /*15b780*/  PRMT R6, R17, 0x3340, R0 ;  /* 0x0000334011067816 */ /* 0x001fe40000000000 */
[----:B------:R-:W-:Y:S02]  /*15b790*/  PRMT R7, R27, 0x3340, R9 ;  /* 0x000033401b077816 */ /* 0x000fe40000000009 */
[----:B--2---:R-:W-:Y:S02]  /*15b7a0*/  LOP3.LUT R10, R29, 0xffff, RZ, 0xc0, !PT ;  /* 0x0000ffff1d0a7812 */ /* 0x004fe400078ec0ff */
[----:B------:R-:W-:Y:S01]  /*15b7b0*/  LOP3.LUT R28, R14, 0xffff, RZ, 0xc0, !PT ;  /* 0x0000ffff0e1c7812 */ /* 0x000fe200078ec0ff */
[----:B------:R-:W2:Y:S01]  /*15b7c0*/  LDL.LU R29, [R1+0x59e8] ;  /* 0x0059e800011d7983 */ /* 0x000ea20000300800 */
[----:B------:R-:W-:-:S03]  /*15b7d0*/  PRMT R7, R7, 0x5410, R6 ;  /* 0x0000541007077816 */ /* 0x000fc60000000006 */
[----:B------:R-:W2:Y:S01]  /*15b7e0*/  LDL.LU R14, [R1+0x7f8] ;  /* 0x0007f800010e7983 */ /* 0x000ea20000300800 */
[----:B------:R-:W-:Y:S02]  /*15b7f0*/  PRMT R6, R28, 0x3340, R0 ;  /* 0x000033401c067816 */ /* 0x000fe40000000000 */
[----:B------:R-:W-:Y:S02]  /*15b800*/  LOP3.LUT R8, R22, 0xffff, RZ, 0xc0, !PT ;  /* 0x0000ffff16087812 */ /* 0x000fe400078ec0ff */
[----:B------:R-:W2:Y:S04]  /*15b810*/  LDL.LU R22, [R1+0x58a0] ;  /* 0x0058a00001167983 */ /* 0x000ea80000300800 */
[----:B------:R0:W-:Y:S02]  /*15b820*/  STL [R1+0x784], R7 ;  /* 0x0007840701007387 */ /* 0x0001e40000100800 */
[----:B0-----:R-:W-:-:S04]  /*15b830*/  PRMT R7, R10, 0x3340, R8 ;  /* 0x000033400a077816 */ /* 0x001fc80000000008 */
[----:B------:R-:W-:Y:S02]  /*15b840*/  PRMT R6, R7, 0x5410, R6 ;  /* 0x0000541007067816 */ /* 0x000fe40000000006 */
[----:B------:R-:W-:-:S03]  /*15b850*/  SHF.R.U32.HI R7, RZ, 0x8, R27 ;  /* 0x00000008ff077819 */ /* 0x000fc6000001161b */
[----:B------:R0:W-:Y:S01]  /*15b860*/  STL [R1+0x780], R6 ;  /* 0x0007800601007387 */ /* 0x0001e20000100800 */
[----:B------:R-:W-:Y:S02]  /*15b870*/  LOP3.LUT R7, R7, 0xffff, RZ, 0xc0, !PT ;  /* 0x0000ffff07077812 */ /* 0x000fe400078ec0ff */
[----:B------:R-:W-:Y:S02]  /*15b880*/  SHF.R.U32.HI R8, RZ, 0x8, R8 ;  /* 0x00000008ff087819 */ /* 0x000fe40000011608 */
[----:B0-----:R-:W-:Y:S02]  /*15b890*/  SHF.R.U32.HI R6, RZ, 0x8, R9 ;  /* 0x00000008ff067819 */ /* 0x001fe40000011609 */
[----:B------:R-:W-:Y:S02]  /*15b8a0*/  SHF.R.U32.HI R9, RZ, 0x8, R10 ;  /* 0x00000008ff097819 */ /* 0x000fe4000001160a */
[----:B------:R-:W-:Y:S02]  /*15b8b0*/  LOP3.LUT R6, R6, 0xffff, RZ, 0xc0, !PT ;  /* 0x0000ffff06067812 */ /* 0x000fe400078ec0ff */
[----:B------:R-:W-:-:S02]  /*15b8c0*/  LOP3.LUT R9, R9, 0xffff, RZ, 0xc0, !PT ;  /* 0x0000ffff09097812 */ /* 0x000fc400078ec0ff */
[----:B------:R-:W-:Y:S02]  /*15b8d0*/  PRMT R7, R7, 0x3340, R6 ;  /* 0x0000334007077816 */ /* 0x000fe40000000006 */
[----:B------:R-:W-:Y:S02]  /*15b8e0*/  LOP3.LUT R8, R8, 0xffff, RZ, 0xc0, !PT ;  /* 0x0000ffff08087812 */ /* 0x000fe400078ec0ff */
[----:B------:R-:W-:Y:S01]  /*15b8f0*/  SHF.R.U32.HI R6, RZ, 0x8, R28 ;  /* 0x00000008ff067819 */ /* 0x000fe2000001161c */
[----:B------:R0:W-:Y:S01]  /*15b900*/  STL [R1+0x42c], R7 ;  /* 0x00042c0701007387 */ /* 0x0001e20000100800 */
[----:B------:R-:W-:Y:S02]  /*15b910*/  PRMT R8, R9, 0x3340, R8 ;  /* 0x0000334009087816 */ /* 0x000fe40000000008 */
[----:B------:R-:W-:Y:S02]  /*15b920*/  LOP3.LUT R6, R6, 0xffff, RZ, 0xc0, !PT ;  /* 0x0000ffff06067812 */ /* 0x000fe400078ec0ff */
[----:B0-----:R-:W-:Y:S01]  /*15b930*/  SHF.R.U32.HI R7, RZ, 0x8, R17 ;  /* 0x00000008ff077819 */ /* 0x001fe20000011611 */
[----:B------:R0:W-:Y:S03]  /*15b940*/  STL [R1+0x3ec], R8 ;  /* 0x0003ec0801007387 */ /* 0x0001e60000100800 */
[----:B------:R-:W-:-:S02]  /*15b950*/  LOP3.LUT R7, R7, 0xffff, RZ, 0xc0, !PT ;  /* 0x0000ffff07077812 */ /* 0x000fc400078ec0ff */
[--C-:B0-----:R-:W-:Y:S02]  /*15b960*/  PRMT R8, R6, 0x3340, R0.reuse ;  /* 0x0000334006087816 */ /* 0x101fe40000000000 */
[----:B------:R-:W-:Y:S02]  /*15b970*/  PRMT R6, R7, 0x3340, R0 ;  /* 0x0000334007067816 */ /* 0x000fe40000000000 */
[----:B------:R-:W-:Y:S01]  /*15b980*/  LOP3.LUT R27, R21, 0xffff, RZ, 0xc0, !PT ;  /* 0x0000ffff151b7812 */ /* 0x000fe200078ec0ff */
[----:B------:R-:W-:Y:S04]  /*15b990*/  STL [R1+0x104], R8 ;  /* 0x0001040801007387 */ /* 0x000fe80000100800 */
        /* <DEDUP_REMOVED lines=9> */
[----:B------:R-:W-:Y:S02]  /*15ba30*/  LOP3.LUT R17, R14, 0xffff, RZ, 0xc0, !PT ;  /* 0x0000ffff0e117812 */ /* 0x000fe400078ec0ff */
[----:B------:R-:W-:Y:S01]  /*15ba40*/  PRMT R7, R7, 0x5410, R6 ;  /* 0x0000541007077816 */ /* 0x000fe20000000006 */
[----:B------:R-:W2:Y:S04]  /*15ba50*/  LDL.LU R29, [R1+0x59ac] ;  /* 0x0059ac00011d7983 */ /* 0x000ea80000300800 */
[----:B------:R-:W2:Y:S01]  /*15ba60*/  LDL.LU R14, [R1+0x7ac] ;  /* 0x0007ac00010e7983 */ /* 0x000ea20000300800 */
[----:B------:R-:W-:-:S02]  /*15ba70*/  PRMT R6, R17, 0x3340, R0 ;  /* 0x0000334011067816 */ /* 0x000fc40000000000 */
        /* <DEDUP_REMOVED lines=23> */
[----:B------:R-:W-:-:S03]  /*15bbf0*/  PRMT R6, R7, 0x3340, R0 ;  /* 0x0000334007067816 */ /* 0x000fc60000000000 */
        /* <DEDUP_REMOVED lines=11> */
[----:B------:R-:W-:Y:S02]  /*15bcb0*/  PRMT R7, R7, 0x5410, R6 ;  /* 0x0000541007077816 */ /* 0x000fe40000000006 */
[----:B------:R-:W-:Y:S01]  /*15bcc0*/  LOP3.LUT R28, R14, 0xffff, RZ, 0xc0, !PT ;  /* 0x0000ffff0e1c7812 */ /* 0x000fe200078ec0ff */
[----:B------:R-:W2:Y:S04]  /*15bcd0*/  LDL.LU R29, [R1+0x5964] ;  /* 0x00596400011d7983 */ /* 0x000ea80000300800 */
[----:B------:R-:W2:Y:S01]  /*15bce0*/  LDL.LU R14, [R1+0x730] ;  /* 0x00073000010e7983 */ /* 0x000ea20000300800 */
[----:B------:R-:W-:-:S03]  /*15bcf0*/  LOP3.LUT R8, R22, 0xffff, RZ, 0xc0, !PT ;  /* 0x0000ffff16087812 */ /* 0x000fc600078ec0ff */
[----:B------:R-:W2:Y:S04]  /*15bd00*/  LDL.LU R22, [R1+0x57fc] ;  /* 0x0057fc0001167983 */ /* 0x000ea80000300800 */
[----:B------:R0:W-:Y:S01]  /*15bd10*/  STL [R1+0x764], R7 ;  /* 0x0007640701007387 */ /* 0x0001e20000100800 */
[----:B------:R-:W-:Y:S02]  /*15bd20*/  PRMT R6, R28, 0x3340, R0 ;  /* 0x000033401c067816 */ /* 0x000fe40000000000 */
        /* <DEDUP_REMOVED lines=33> */
[----:B------:R-:W-:Y:S02]  /*15bf40*/  PRMT R14, R7, 0x5410, R6 ;  /* 0x00005410070e7816 */ /* 0x000fe40000000006 */
[----:B------:R-:W-:-:S02]  /*15bf50*/  LOP3.LUT R8, R22, 0xffff, RZ, 0xc0, !PT ;  /* 0x0000ffff16087812 */ /* 0x000fc400078ec0ff */
[----:B------:R-:W-:Y:S02]  /*15bf60*/  PRMT R6, R17, 0x3340, R0 ;  /* 0x0000334011067816 */ /* 0x000fe40000000000 */
[----:B------:R-:W-:Y:S01]  /*15bf70*/  PRMT R7, R10, 0x3340, R8 ;  /* 0x000033400a077816 */ /* 0x000fe20000000008 */
[----:B------:R0:W-:Y:S04]  /*15bf80*/  STL [R1+0x75c], R14 ;  /* 0x00075c0e01007387 */ /* 0x0001e80000100800 */
[----:B------:R-:W2:Y:S01]  /*15bf90*/  LDL.LU R29, [R1+0x5a18] ;  /* 0x005a1800011d7983 */ /* 0x000ea20000300800 */
[----:B------:R-:W-:Y:S02]  /*15bfa0*/  PRMT R6, R7, 0x5410, R6 ;  /* 0x0000541007067816 */ /* 0x000fe40000000006 */
[----:B------:R-:W-:Y:S01]  /*15bfb0*/  SHF.R.U32.HI R7, RZ, 0x8, R10 ;  /* 0x00000008ff077819 */ /* 0x000fe2000001160a */
[----:B0-----:R-:W2:Y:S04]  /*15bfc0*/  LDL.LU R14, [R1+0x57bc] ;  /* 0x0057bc00010e7983 */ /* 0x001ea80000300800 */
[----:B------:R0:W-:Y:S01]  /*15bfd0*/  STL [R1+0x758], R6 ;  /* 0x0007580601007387 */ /* 0x0001e20000100800 */
[----:B------:R-:W-:-:S02]  /*15bfe0*/  SHF.R.U32.HI R27, RZ, 0x8, R27 ;  /* 0x00000008ff1b7819 */ /* 0x000fc4000001161b */
[----:B------:R-:W-:Y:S01]  /*15bff0*/  LOP3.LUT R7, R7, 0xffff, RZ, 0xc0, !PT ;  /* 0x0000ffff07077812 */ /* 0x000fe200078ec0ff */
[----:B------:R-:W2:Y:S01]  /*15c000*/  LDL.LU R22, [R1+0x5934] ;  /* 0x0059340001167983 */ /* 0x000ea20000300800 */
        /* <DEDUP_REMOVED lines=17> */
[----:B------:R-:W2:Y:S04]  /*15c120*/  LDL.LU R27, [R1+0x59d0] ;  /* 0x0059d000011b7983 */ /* 0x000ea80000300800 */
[----:B------:R-:W2:Y:S01]  /*15c130*/  LDL.LU R17, [R1+0x7e0] ;  /* 0x0007e00001117983 */ /* 0x000ea20000300800 */
[----:B------:R-:W-:Y:S02]  /*15c140*/  LOP3.LUT R10, R21, 0xffff, RZ, 0xc0, !PT ;  /* 0x0000ffff150a7812 */ /* 0x000fe400078ec0ff */
[----:B---3--:R-:W-:-:S04]  /*15c150*/  LOP3.LUT R8, R19, 0xffff, RZ, 0xc0, !PT ;  /* 0x0000ffff13087812 */ /* 0x008fc800078ec0ff */
[----:B0-----:R-:W-:Y:S02]  /*15c160*/  PRMT R6, R8, 0x3340, R0 ;  /* 0x0000334008067816 */ /* 0x001fe40000000000 */
[----:B----4-:R-:W-:-:S04]  /*15c170*/  LOP3.LUT R9, R5, 0xffff, RZ, 0xc0, !PT ;  /* 0x0000ffff05097812 */ /* 0x010fc800078ec0ff */
[----:B------:R-:W-:-:S04]  /*15c180*/  PRMT R7, R10, 0x3340, R9 ;  /* 0x000033400a077816 */ /* 0x000fc80000000009 */
[----:B------:R-:W-:-:S05]  /*15c190*/  PRMT R5, R7, 0x5410, R6 ;  /* 0x0000541007057816 */ /* 0x000fca0000000006 */
[----:B------:R0:W-:Y:S04]  /*15c1a0*/  STL [R1+0x754], R5 ;  /* 0x0007540501007387 */ /* 0x0001e80000100800 */
[----:B------:R-:W3:Y:S04]  /*15c1b0*/  LDL.LU R28, [R1+0x5890] ;  /* 0x00589000011c7983 */ /* 0x000ee80000300800 */
[----:B------:R-:W4:Y:S04]  /*15c1c0*/  LDL.LU R21, [R1+0x5a04] ;  /* 0x005a040001157983 */ /* 0x000f280000300800 */
[----:B0-----:R-:W4:Y:S04]  /*15c1d0*/  LDL.LU R5, [R1+0x578c] ;  /* 0x00578c0001057983 */ /* 0x001f280000300800 */
        /* <DEDUP_REMOVED lines=8> */
[----:B------:R-:W-:Y:S02]  /*15c260*/  PRMT R6, R8, 0x3340, R0 ;  /* 0x0000334008067816 */ /* 0x000fe40000000000 */
[----:B--2---:R-:W-:Y:S02]  /*15c270*/  LOP3.LUT R10, R29, 0xffff, RZ, 0xc0, !PT ;  /* 0x0000ffff1d0a7812 */ /* 0x004fe400078ec0ff */
[----:B------:R-:W-:Y:S02]  /*15c280*/  LOP3.LUT R8, R14, 0xffff, RZ, 0xc0, !PT ;  /* 0x0000ffff0e087812 */ /* 0x000fe400078ec0ff */
[----:B------:R-:W-:Y:S01]  /*15c290*/  LOP3.LUT R9, R22, 0xffff, RZ, 0xc0, !PT ;  /* 0x0000ffff16097812 */ /* 0x000fe200078ec0ff */
[----:B------:R0:W-:Y:S04]  /*15c2a0*/  STL [R1+0x400], R7 ;  /* 0x0004000701007387 */ /* 0x0001e80000100800 */
[----:B------:R1:W-:Y:S04]  /*15c2b0*/  STL [R1+0xe4], R6 ;  /* 0x0000e40601007387 */ /* 0x0003e80000100800 */
[----:B------:R-:W2:Y:S04]  /*15c2c0*/  LDL.LU R29, [R1+0x59e0] ;  /* 0x0059e000011d7983 */ /* 0x000ea80000300800 */
[----:B------:R-:W2:Y:S01]  /*15c2d0*/  LDL.LU R14, [R1+0x7e8] ;  /* 0x0007e800010e7983 */ /* 0x000ea20000300800 */
[----:B0-----:R-:W-:-:S02]  /*15c2e0*/  PRMT R7, R10, 0x3340, R9 ;  /* 0x000033400a077816 */ /* 0x001fc40000000009 */
[----:B-1----:R-:W-:-:S04]  /*15c2f0*/  PRMT R6, R8, 0x3340, R0 ;  /* 0x0000334008067816 */ /* 0x002fc80000000000 */
        /* <DEDUP_REMOVED lines=16> */
[----:B---3--:R-:W-:Y:S02]  /*15c400*/  LOP3.LUT R8, R28, 0xffff, RZ, 0xc0, !PT ;  /* 0x0000ffff1c087812 */ /* 0x008fe400078ec0ff */
[----:B----4-:R-:W-:Y:S01]  /*15c410*/  LOP3.LUT R27, R21, 0xffff, RZ, 0xc0, !PT ;  /* 0x0000ffff151b7812 */ /* 0x010fe200078ec0ff */
[----:B------:R-:W3:Y:S04]  /*15c420*/  LDL.LU R28, [R1+0x5998] ;  /* 0x00599800011c7983 */ /* 0x000ee80000300800 */
[----:B------:R-:W4:Y:S01]  /*15c430*/  LDL.LU R21, [R1+0x768] ;  /* 0x0007680001157983 */ /* 0x000f220000300800 */
[----:B------:R-:W-:-:S04]  /*15c440*/  PRMT R7, R10, 0x3340, R8 ;  /* 0x000033400a077816 */ /* 0x000fc80000000008 */
[----:B------:R-:W-:Y:S02]  /*15c450*/  PRMT R6, R7, 0x5410, R6 ;  /* 0x0000541007067816 */ /* 0x000fe40000000006 */
[----:B------:R-:W-:-:S03]  /*15c460*/  LOP3.LUT R9, R19, 0xffff, RZ, 0xc0, !PT ;  /* 0x0000ffff13097812 */ /* 0x000fc600078ec0ff */
[----:B------:R0:W-:Y:S04]  /*15c470*/  STL [R1+0x740], R6 ;  /* 0x0007400601007387 */ /* 0x0001e80000100800 */
[----:B------:R-:W3:Y:S01]  /*15c480*/  LDL.LU R19, [R1+0x5848] ;  /* 0x0058480001137983 */ /* 0x000ee20000300800 */
[----:B------:R-:W-:Y:S02]  /*15c490*/  LOP3.LUT R5, R5, 0xffff, RZ, 0xc0, !PT ;  /* 0x0000ffff05057812 */ /* 0x000fe400078ec0ff */
[----:B------:R-:W-:Y:S02]  /*15c4a0*/  PRMT R7, R27, 0x3340, R9 ;  /* 0x000033401b077816 */ /* 0x000fe40000000009 */
[----:B0-----:R-:W-:-:S04]  /*15c4b0*/  PRMT R6, R5, 0x3340, R0 ;  /* 0x0000334005067816 */ /* 0x001fc80000000000 */
[----:B------:R-:W-:Y:S02]  /*15c4c0*/  PRMT R6, R7, 0x5410, R6 ;  /* 0x0000541007067816 */ /* 0x000fe40000000006 */
[----:B------:R-:W-:Y:S02]  /*15c4d0*/  SHF.R.U32.HI R7, RZ, 0x8, R27 ;  /* 0x00000008ff077819 */ /* 0x000fe4000001161b */
[----:B------:R-:W-:Y:S01]  /*15c4e0*/  SHF.R.U32.HI R8, RZ, 0x8, R8 ;  /* 0x00000008ff087819 */ /* 0x000fe20000011608 */
[----:B------:R0:W-:Y:S01]  /*15c4f0*/  STL [R1+0x74c], R6 ;  /* 0x00074c0601007387 */ /* 0x0001e20000100800 */
[----:B------:R-:W-:Y:S02]  /*15c500*/  LOP3.LUT R7, R7, 0xffff, RZ, 0xc0, !PT ;  /* 0x0000ffff07077812 */ /* 0x000fe400078ec0ff */
[----:B------:R-:W-:Y:S02]  /*15c510*/  LOP3.LUT R8, R8, 0xffff, RZ, 0xc0, !PT ;  /* 0x0000ffff08087812 */ /* 0x000fe400078ec0ff */
[----:B0-----:R-:W-:-:S02]  /*15c520*/  SHF.R.U32.HI R6, RZ, 0x8, R9 ;  /* 0x00000008ff067819 */ /* 0x001fc40000011609 */
[----:B------:R-:W-:Y:S02]  /*15c530*/  SHF.R.U32.HI R9, RZ, 0x8, R10 ;  /* 0x00000008ff097819 */ /* 0x000fe4000001160a */
[----:B------:R-:W-:Y:S02]  /*15c540*/  LOP3.LUT R6, R6, 0xffff, RZ, 0xc0, !PT ;  /* 0x0000ffff06067812 */ /* 0x000fe400078ec0ff */
[----:B------:R-:W-:Y:S02]  /*15c550*/  LOP3.LUT R9, R9, 0xffff, RZ, 0xc0, !PT ;  /* 0x0000ffff09097812 */ /* 0x000fe400078ec0ff */
[----:B------:R-:W-:Y:S02]  /*15c560*/  PRMT R7, R7, 0x3340, R6 ;  /* 0x0000334007077816 */ /* 0x000fe40000000006 */
[----:B------:R-:W-:Y:S02]  /*15c570*/  PRMT R6, R9, 0x3340, R8 ;  /* 0x0000334009067816 */ /* 0x000fe40000000008 */
[----:B--2---:R-:W-:-:S02]  /*15c580*/  LOP3.LUT R10, R29, 0xffff, RZ, 0xc0, !PT ;  /* 0x0000ffff1d0a7812 */ /* 0x004fc400078ec0ff */
[----:B------:R-:W-:Y:S01]  /*15c590*/  LOP3.LUT R8, R14, 0xffff, RZ, 0xc0, !PT ;  /* 0x0000ffff0e087812 */ /* 0x000fe200078ec0ff */
[----:B------:R0:W-:Y:S04]  /*15c5a0*/  STL [R1+0x570], R7 ;  /* 0x0005700701007387 */ /* 0x0001e80000100800 */
[----:B------:R1:W-:Y:S04]  /*15c5b0*/  STL [R1+0x3f8], R6 ;  /* 0x0003f80601007387 */ /* 0x0003e80000100800 */
[----:B------:R-:W2:Y:S01]  /*15c5c0*/  LDL.LU R29, [R1+0x59a0] ;  /* 0x0059a000011d7983 */ /* 0x000ea20000300800 */
[----:B------:R-:W-:-:S03]  /*15c5d0*/  LOP3.LUT R9, R22, 0xffff, RZ, 0xc0, !PT ;  /* 0x0000ffff16097812 */ /* 0x000fc600078ec0ff */
[----:B------:R-:W2:Y:S04]  /*15c5e0*/  LDL.LU R14, [R1+0x788] ;  /* 0x00078800010e7983 */ /* 0x000ea80000300800 */
[----:B------:R-:W2:Y:S01]  /*15c5f0*/  LDL.LU R22, [R1+0x5854] ;  /* 0x0058540001167983 */ /* 0x000ea20000300800 */
[----:B0-----:R-:W-:Y:S02]  /*15c600*/  PRMT R7, R10, 0x3340, R9 ;  /* 0x000033400a077816 */ /* 0x001fe40000000009 */
[----:B-1----:R-:W-:Y:S02]  /*15c610*/  PRMT R6, R8, 0x3340, R0 ;  /* 0x0000334008067816 */ /* 0x002fe40000000000 */
        /* <DEDUP_REMOVED lines=10> */
[----:B------:R-:W-:Y:S04]  /*15c6c0*/  STL [R1+0x3b0], R7 ;  /* 0x0003b00701007387 */ /* 0x000fe80000100800 */
[----:B------:R0:W-:Y:S01]  /*15c6d0*/  STL [R1+0xdc], R6 ;  /* 0x0000dc0601007387 */ /* 0x0001e20000100800 */
[----:B----4-:R-:W-:-:S03]  /*15c6e0*/  LOP3.LUT R10, R21, 0xffff, RZ, 0xc0, !PT ;  /* 0x0000ffff150a7812 */ /* 0x010fc600078ec0ff */
[----:B------:R-:W4:Y:S01]  /*15c6f0*/  LDL.LU R21, [R1+0x5a30] ;  /* 0x005a300001157983 */ /* 0x000f220000300800 */
[----:B---3--:R-:W-:-:S03]  /*15c700*/  LOP3.LUT R8, R19, 0xffff, RZ, 0xc0, !PT ;  /* 0x0000ffff13087812 */ /* 0x008fc600078ec0ff */
[----:B------:R-:W3:Y:S01]  /*15c710*/  LDL.LU R19, [R1+0x57f0] ;  /* 0x0057f00001137983 */ /* 0x000ee20000300800 */
[----:B------:R-:W-:Y:S02]  /*15c720*/  LOP3.LUT R9, R28, 0xffff, RZ, 0xc0, !PT ;  /* 0x0000ffff1c097812 */ /* 0x000fe400078ec0ff */
[----:B0-----:R-:W-:Y:S01]  /*15c730*/  PRMT R6, R10, 0x3340, R0 ;  /* 0x000033400a067816 */ /* 0x001fe20000000000 */
[----:B------:R-:W3:Y:S01]  /*15c740*/  LDL.LU R28, [R1+0x595c] ;  /* 0x00595c00011c7983 */ /* 0x000ee20000300800 */
        /* <DEDUP_REMOVED lines=14> */
[----:B------:R-:W-:Y:S02]  /*15c830*/  LOP3.LUT R27, R14, 0xffff, RZ, 0xc0, !PT ;  /* 0x0000ffff0e1b7812 */ /* 0x000fe400078ec0ff */
[----:B------:R-:W-:Y:S01]  /*15c840*/  LOP3.LUT R8, R22, 0xffff, RZ, 0xc0, !PT ;  /* 0x0000ffff16087812 */ /* 0x000fe200078ec0ff */
[----:B0-----:R-:W2:Y:S04]  /*15c850*/  LDL.LU R17, [R1+0x5a20] ;  /* 0x005a200001117983 */ /* 0x001ea80000300800 */
[----:B------:R-:W2:Y:S01]  /*15c860*/  LDL.LU R29, [R1+0x57a8] ;  /* 0x0057a800011d7983 */ /* 0x000ea20000300800 */
[----:B-1----:R-:W-:-:S02]  /*15c870*/  PRMT R6, R27, 0x3340, R0 ;  /* 0x000033401b067816 */ /* 0x002fc40000000000 */
[----:B------:R-:W-:Y:S01]  /*15c880*/  PRMT R7, R9, 0x3340, R8 ;  /* 0x0000334009077816 */ /* 0x000fe20000000008 */
[----:B------:R-:W2:Y:S03]  /*15c890*/  LDL.LU R22, [R1+0x591c] ;  /* 0x00591c0001167983 */ /* 0x000ea60000300800 */
[----:B------:R-:W-:Y:S02]  /*15c8a0*/  PRMT R7, R7, 0x5410, R6 ;  /* 0x0000541007077816 */ /* 0x000fe40000000006 */
[----:B------:R-:W-:Y:S02]  /*15c8b0*/  SHF.R.U32.HI R6, RZ, 0x8, R10 ;  /* 0x00000008ff067819 */ /* 0x000fe4000001160a */
[----:B------:R-:W-:Y:S01]  /*15c8c0*/  SHF.R.U32.HI R9, RZ, 0x8, R9 ;  /* 0x00000008ff097819 */ /* 0x000fe20000011609 */
[----:B------:R0:W-:Y:S01]  /*15c8d0*/  STL [R1+0x744], R7 ;  /* 0x0007440701007387 */ /* 0x0001e20000100800 */
[----:B------:R-:W-:-:S02]  /*15c8e0*/  LOP3.LUT R6, R6, 0xffff, RZ, 0xc0, !PT ;  /* 0x0000ffff06067812 */ /* 0x000fc400078ec0ff */
[----:B0-----:R-:W-:Y:S02]  /*15c8f0*/  SHF.R.U32.HI R7, RZ, 0x8, R8 ;  /* 0x00000008ff077819 */ /* 0x001fe40000011608 */
[----:B------:R-:W-:Y:S02]  /*15c900*/  LOP3.LUT R8, R9, 0xffff, RZ, 0xc0, !PT ;  /* 0x0000ffff09087812 */ /* 0x000fe400078ec0ff */
[----:B------:R-:W-:Y:S02]  /*15c910*/  LOP3.LUT R7, R7, 0xffff, RZ, 0xc0, !PT ;  /* 0x0000ffff07077812 */ /* 0x000fe400078ec0ff */
[----:B------:R-:W-:Y:S02]  /*15c920*/  PRMT R10, R6, 0x3340, R0 ;  /* 0x00003340060a7816 */ /* 0x000fe40000000000 */
[----:B------:R-:W-:-:S03]  /*15c930*/  PRMT R6, R8, 0x3340, R7 ;  /* 0x0000334008067816 */ /* 0x000fc60000000007 */
[----:B------:R3:W-:Y:S04]  /*15c940*/  STL [R1+0xd4], R10 ;  /* 0x0000d40a01007387 */ /* 0x0007e80000100800 */
[----:B------:R0:W-:Y:S04]  /*15c950*/  STL [R1+0x3d8], R6 ;  /* 0x0003d80601007387 */ /* 0x0001e80000100800 */
[----:B------:R-:W2:Y:S01]  /*15c960*/  LDL.LU R14, [R1+0x5a38] ;  /* 0x005a3800010e7983 */ /* 0x000ea20000300800 */
[----:B----4-:R-:W-:-:S03]  /*15c970*/  LOP3.LUT R9, R21, 0xffff, RZ, 0xc0, !PT ;  /* 0x0000ffff15097812 */ /* 0x010fc600078ec0ff */
[----:B------:R-:W4:Y:S01]  /*15c980*/  LDL.LU R21, [R1+0x5800] ;  /* 0x0058000001157983 */ /* 0x000f220000300800 */
[----:B---3--:R-:W-:-:S03]  /*15c990*/  LOP3.LUT R10, R19, 0xffff, RZ, 0xc0, !PT ;  /* 0x0000ffff130a7812 */ /* 0x008fc600078ec0ff */
[----:B------:R-:W3:Y:S01]  /*15c9a0*/  LDL.LU R19, [R1+0x596c] ;  /* 0x00596c0001137983 */ /* 0x000ee20000300800 */
[----:B------:R-:W-:Y:S02]  /*15c9b0*/  LOP3.LUT R8, R28, 0xffff, RZ, 0xc0, !PT ;  /* 0x0000ffff1c087812 */ /* 0x000fe400078ec0ff */
[----:B0-----:R-:W-:Y:S02]  /*15c9c0*/  PRMT R6, R10, 0x3340, R0 ;  /* 0x000033400a067816 */ /* 0x001fe40000000000 */
[----:B------:R-:W-:-:S04]  /*15c9d0*/  PRMT R7, R9, 0x3340, R8 ;  /* 0x0000334009077816 */ /* 0x000fc80000000008 */
        /* <DEDUP_REMOVED lines=10> */
[----:B------:R-:W-:-:S05]  /*15ca80*/  PRMT R6, R8, 0x3340, R7 ;  /* 0x0000334008067816 */ /* 0x000fca0000000007 */
[----:B------:R1:W-:Y:S01]  /*15ca90*/  STL [R1+0x3d4], R6 ;  /* 0x0003d40601007387 */ /* 0x0003e20000100800 */
[----:B--2---:R-:W-:Y:S02]  /*15caa0*/  LOP3.LUT R9, R17, 0xffff, RZ, 0xc0, !PT ;  /* 0x0000ffff11097812 */ /* 0x004fe400078ec0ff */
[----:B0-----:R-:W-:Y:S02]  /*15cab0*/  LOP3.LUT R27, R29, 0xffff, RZ, 0xc0, !PT ;  /* 0x0000ffff1d1b7812 */ /* 0x001fe400078ec0ff */
[----:B------:R-:W-:Y:S02]  /*15cac0*/  LOP3.LUT R8, R22, 0xffff, RZ, 0xc0, !PT ;  /* 0x0000ffff16087812 */ /* 0x000fe400078ec0ff */
[----:B-1----:R-:W-:Y:S01]  /*15cad0*/  PRMT R6, R27, 0x3340, R0 ;  /* 0x000033401b067816 */ /* 0x002fe20000000000 */
[----:B------:R-:W2:Y:S04]  /*15cae0*/  LDL.LU R22, [R1+0x57b0] ;  /* 0x0057b00001167983 */ /* 0x000ea80000300800 */
[----:B------:R-:W2:Y:S01]  /*15caf0*/  LDL.LU R28, [R1+0x5924] ;  /* 0x00592400011c7983 */ /* 0x000ea20000300800 */
        /* <DEDUP_REMOVED lines=12> */
[----:B------:R-:W-:-:S03]  /*15cbc0*/  LOP3.LUT R9, R14, 0xffff, RZ, 0xc0, !PT ;  /* 0x0000ffff0e097812 */ /* 0x000fc600078ec0ff */
[----:B------:R0:W-:Y:S04]  /*15cbd0*/  STL [R1+0x3d0], R6 ;  /* 0x0003d00601007387 */ /* 0x0001e80000100800 */
[----:B------:R-:W2:Y:S04]  /*15cbe0*/  LDL.LU R17, [R1+0x59fc] ;  /* 0x0059fc0001117983 */ /* 0x000ea80000300800 */
[----:B------:R-:W2:Y:S04]  /*15cbf0*/  LDL.LU R29, [R1+0x184c] ;  /* 0x00184c00011d7983 */ /* 0x000ea80000300800 */
[----:B------:R-:W2:Y:S01]  /*15cc00*/  LDL.LU R14, [R1+0x58d4] ;  /* 0x0058d400010e7983 */ /* 0x000ea20000300800 */
[----:B----4-:R-:W-:-:S03]  /*15cc10*/  LOP3.LUT R10, R21, 0xffff, RZ, 0xc0, !PT ;  /* 0x0000ffff150a7812 */ /* 0x010fc600078ec0ff */
[----:B------:R-:W4:Y:S01]  /*15cc20*/  LDL.LU R21, [R1+0x59f8] ;  /* 0x0059f80001157983 */ /* 0x000f220000300800 */
[----:B0-----:R-:W-:Y:S02]  /*15cc30*/  PRMT R6, R10, 0x3340, R0 ;  /* 0x000033400a067816 */ /* 0x001fe40000000000 */
[----:B---3--:R-:W-:Y:S02]  /*15cc40*/  LOP3.LUT R8, R19, 0xffff, RZ, 0xc0, !PT ;  /* 0x0000ffff13087812 */ /* 0x008fe400078ec0ff */
[----:B------:R-:W3:Y:S02]  /*15cc50*/  LDL.LU R19, [R1+0x1848] ;  /* 0x0018480001137983 */ /* 0x000ee40000300800 */
[----:B------:R-:W-:-:S04]  /*15cc60*/  PRMT R7, R9, 0x3340, R8 ;  /* 0x0000334009077816 */ /* 0x000fc80000000008 */
[----:B------:R-:W-:Y:S02]  /*15cc70*/  PRMT R7, R7, 0x5410, R6 ;  /* 0x0000541007077816 */ /* 0x000fe40000000006 */
[----:B------:R-:W-:Y:S02]  /*15cc80*/  SHF.R.U32.HI R6, RZ, 0x8, R27 ;  /* 0x00000008ff067819 */ /* 0x000fe4000001161b */
[----:B------:R-:W4:Y:S04]  /*15cc90*/  LDL.LU R27, [R1+0x5a28] ;  /* 0x005a2800011b7983 */ /* 0x000f280000300800 */
[----:B------:R0:W-:Y:S01]  /*15cca0*/  STL [R1+0x728], R7 ;  /* 0x0007280701007387 */ /* 0x0001e20000100800 */
[----:B------:R-:W-:Y:S02]  /*15ccb0*/  SHF.R.U32.HI R9, RZ, 0x8, R9 ;  /* 0x00000008ff097819 */ /* 0x000fe40000011609 */
[----:B------:R-:W-:-:S02]  /*15ccc0*/  LOP3.LUT R6, R6, 0xffff, RZ, 0xc0, !PT ;  /* 0x0000ffff06067812 */ /* 0x000fc400078ec0ff */
[----:B0-----:R-:W-:Y:S02]  /*15ccd0*/  SHF.R.U32.HI R7, RZ, 0x8, R8 ;  /* 0x00000008ff077819 */ /* 0x001fe40000011608 */
[----:B------:R-:W-:Y:S02]  /*15cce0*/  LOP3.LUT R8, R9, 0xffff, RZ, 0xc0, !PT ;  /* 0x0000ffff09087812 */ /* 0x000fe400078ec0ff */
[----:B------:R-:W-:Y:S02]  /*15ccf0*/  PRMT R9, R6, 0x3340, R0 ;  /* 0x0000334006097816 */ /* 0x000fe40000000000 */
[----:B------:R-:W-:-:S03]  /*15cd00*/  LOP3.LUT R7, R7, 0xffff, RZ, 0xc0, !PT ;  /* 0x0000ffff07077812 */ /* 0x000fc600078ec0ff */
[----:B------:R-:W-:Y:S01]  /*15cd10*/  STL [R1+0xc8], R9 ;  /* 0x0000c80901007387 */ /* 0x000fe20000100800 */
[----:B------:R-:W-:-:S05]  /*15cd20*/  PRMT R6, R8, 0x3340, R7 ;  /* 0x0000334008067816 */ /* 0x000fca0000000007 */
[----:B------:R0:W-:Y:S01]  /*15cd30*/  STL [R1+0x3b4], R6 ;  /* 0x0003b40601007387 */ /* 0x0001e20000100800 */
[----:B--2---:R-:W-:Y:S02]  /*15cd40*/  LOP3.LUT R22, R22, 0xffff, RZ, 0xc0, !PT ;  /* 0x0000ffff16167812 */ /* 0x004fe400078ec0ff */
[----:B------:R-:W-:Y:S02]  /*15cd50*/  LOP3.LUT R8, R28, 0xffff, RZ, 0xc0, !PT ;  /* 0x0000ffff1c087812 */ /* 0x000fe400078ec0ff */
[----:B0-----:R-:W-:Y:S02]  /*15cd60*/  PRMT R6, R22, 0x3340, R0 ;  /* 0x0000334016067816 */ /* 0x001fe40000000000 */
[----:B----4-:R-:W-:-:S04]  /*15cd70*/  LOP3.LUT R9, R27, 0xffff, RZ, 0xc0, !PT ;  /* 0x0000ffff1b097812 */ /* 0x010fc800078ec0ff */
        /* <DEDUP_REMOVED lines=11> */
[----:B------:R-:W2:Y:S04]  /*15ce30*/  LDL.LU R8, [R1+0x58d8] ;  /* 0x0058d80001087983 */ /* 0x000ea80000300800 */
[----:B------:R0:W-:Y:S01]  /*15ce40*/  STL [R1+0xc4], R9 ;  /* 0x0000c40901007387 */ /* 0x0001e20000100800 */
[----:B------:R-:W-:-:S02]  /*15ce50*/  LOP3.LUT R27, R17, 0xffff, RZ, 0xc0, !PT ;  /* 0x0000ffff111b7812 */ /* 0x000fc400078ec0ff */
[----:B------:R-:W-:Y:S01]  /*15ce60*/  LOP3.LUT R28, R29, 0xffff, RZ, 0xc0, !PT ;  /* 0x0000ffff1d1c7812 */ /* 0x000fe200078ec0ff */
[----:B------:R1:W-:Y:S04]  /*15ce70*/  STL [R1+0x544], R6 ;  /* 0x0005440601007387 */ /* 0x0003e80000100800 */
[----:B------:R-:W4:Y:S01]  /*15ce80*/  LDL.LU R17, [R1+0x59d8] ;  /* 0x0059d80001117983 */ /* 0x000f220000300800 */
[----:B0-----:R-:W-:Y:S02]  /*15ce90*/  LOP3.LUT R9, R14, 0xffff, RZ, 0xc0, !PT ;  /* 0x0000ffff0e097812 */ /* 0x001fe400078ec0ff */
[----:B------:R-:W-:Y:S01]  /*15cea0*/  LOP3.LUT R10, R21, 0xffff, RZ, 0xc0, !PT ;  /* 0x0000ffff150a7812 */ /* 0x000fe200078ec0ff */
[----:B------:R-:W4:Y:S01]  /*15ceb0*/  LDL.LU R14, [R1+0x7e4] ;  /* 0x0007e400010e7983 */ /* 0x000f220000300800 */
[----:B-1----:R-:W-:-:S02]  /*15cec0*/  PRMT R6, R28, 0x3340, R0 ;  /* 0x000033401c067816 */ /* 0x002fc40000000000 */
[----:B------:R-:W-:Y:S02]  /*15ced0*/  PRMT R7, R27, 0x3340, R9 ;  /* 0x000033401b077816 */ /* 0x000fe40000000009 */
[----:B---3--:R-:W-:Y:S02]  /*15cee0*/  LOP3.LUT R29, R19, 0xffff, RZ, 0xc0, !PT ;  /* 0x0000ffff131d7812 */ /* 0x008fe400078ec0ff */
[----:B------:R-:W3:Y:S01]  /*15cef0*/  LDL.LU R19, [R1+0x5840] ;  /* 0x0058400001137983 */ /* 0x000ee20000300800 */
[----:B------:R-:W-:-:S03]  /*15cf00*/  PRMT R7, R7, 0x5410, R6 ;  /* 0x0000541007077816 */ /* 0x000fc60000000006 */
[----:B------:R-:W3:Y:S01]  /*15cf10*/  LDL.LU R21, [R1+0x5990] ;  /* 0x0059900001157983 */ /* 0x000ee20000300800 */
[----:B------:R-:W-:-:S03]  /*15cf20*/  PRMT R6, R29, 0x3340, R0 ;  /* 0x000033401d067816 */ /* 0x000fc60000000000 */
[----:B------:R0:W-:Y:S01]  /*15cf30*/  STL [R1+0x720], R7 ;  /* 0x0007200701007387 */ /* 0x0001e20000100800 */
[----:B--2---:R-:W-:-:S04]  /*15cf40*/  LOP3.LUT R8, R8, 0xffff, RZ, 0xc0, !PT ;  /* 0x0000ffff08087812 */ /* 0x004fc800078ec0ff */
[----:B0-----:R-:W-:-:S04]  /*15cf50*/  PRMT R7, R10, 0x3340, R8 ;  /* 0x000033400a077816 */ /* 0x001fc80000000008 */
[----:B------:R-:W-:Y:S02]  /*15cf60*/  PRMT R6, R7, 0x5410, R6 ;  /* 0x0000541007067816 */ /* 0x000fe40000000006 */
[----:B------:R-:W-:Y:S02]  /*15cf70*/  SHF.R.U32.HI R7, RZ, 0x8, R27 ;  /* 0x00000008ff077819 */ /* 0x000fe4000001161b */
[----:B------:R-:W2:Y:S04]  /*15cf80*/  LDL.LU R27, [R1+0x5a48] ;  /* 0x005a4800011b7983 */ /* 0x000ea80000300800 */
[----:B------:R0:W-:Y:S01]  /*15cf90*/  STL [R1+0x71c], R6 ;  /* 0x00071c0601007387 */ /* 0x0001e20000100800 */
[----:B------:R-:W-:Y:S02]  /*15cfa0*/  SHF.R.U32.HI R8, RZ, 0x8, R8 ;  /* 0x00000008ff087819 */ /* 0x000fe40000011608 */
[----:B------:R-:W-:-:S02]  /*15cfb0*/  LOP3.LUT R7, R7, 0xffff, RZ, 0xc0, !PT ;  /* 0x0000ffff07077812 */ /* 0x000fc400078ec0ff */
[----:B------:R-:W-:Y:S02]  /*15cfc0*/  LOP3.LUT R8, R8, 0xffff, RZ, 0xc0, !PT ;  /* 0x0000ffff08087812 */ /* 0x000fe400078ec0ff */
[----:B0-----:R-:W-:Y:S02]  /*15cfd0*/  SHF.R.U32.HI R6, RZ, 0x8, R9 ;  /* 0x00000008ff067819 */ /* 0x001fe40000011609 */
[----:B------:R-:W-:Y:S02]  /*15cfe0*/  SHF.R.U32.HI R9, RZ, 0x8, R10 ;  /* 0x00000008ff097819 */ /* 0x000fe4000001160a */
[----:B------:R-:W-:Y:S02]  /*15cff0*/  LOP3.LUT R6, R6, 0xffff, RZ, 0xc0, !PT ;  /* 0x0000ffff06067812 */ /* 0x000fe400078ec0ff */
[----:B------:R-:W-:Y:S02]  /*15d000*/  LOP3.LUT R9, R9, 0xffff, RZ, 0xc0, !PT ;  /* 0x0000ffff09097812 */ /* 0x000fe400078ec0ff */
[----:B------:R-:W-:-:S02]  /*15d010*/  PRMT R6, R7, 0x3340, R6 ;  /* 0x0000334007067816 */ /* 0x000fc40000000006 */
[----:B------:R-:W-:Y:S02]  /*15d020*/  PRMT R7, R9, 0x3340, R8 ;  /* 0x0000334009077816 */ /* 0x000fe40000000008 */
[----:B------:R-:W2:Y:S04]  /*15d030*/  LDL.LU R8, [R1+0x5894] ;  /* 0x0058940001087983 */ /* 0x000ea80000300800 */
[----:B------:R0:W-:Y:S04]  /*15d040*/  STL [R1+0x3ac], R6 ;  /* 0x0003ac0601007387 */ /* 0x0001e80000100800 */
[----:B------:R1:W-:Y:S01]  /*15d050*/  STL [R1+0x378], R7 ;  /* 0x0003780701007387 */ /* 0x0003e20000100800 */
[----:B0-----:R-:W-:-:S02]  /*15d060*/  SHF.R.U32.HI R6, RZ, 0x8, R29 ;  /* 0x00000008ff067819 */ /* 0x001fc4000001161d */
[----:B-1----:R-:W-:Y:S02]  /*15d070*/  SHF.R.U32.HI R7, RZ, 0x8, R28 ;  /* 0x00000008ff077819 */ /* 0x002fe4000001161c */
[----:B----4-:R-:W-:Y:S02]  /*15d080*/  LOP3.LUT R10, R17, 0xffff, RZ, 0xc0, !PT ;  /* 0x0000ffff110a7812 */ /* 0x010fe400078ec0ff */
[----:B------:R-:W-:Y:S02]  /*15d090*/  LOP3.LUT R14, R14, 0xffff, RZ, 0xc0, !PT ;  /* 0x0000ffff0e0e7812 */ /* 0x000fe400078ec0ff */
[----:B------:R-:W-:Y:S02]  /*15d0a0*/  LOP3.LUT R6, R6, 0xffff, RZ, 0xc0, !PT ;  /* 0x0000ffff06067812 */ /* 0x000fe400078ec0ff */
[----:B------:R-:W-:Y:S01]  /*15d0b0*/  LOP3.LUT R7, R7, 0xffff, RZ, 0xc0, !PT ;  /* 0x0000ffff07077812 */ /* 0x000fe200078ec0ff */
[----:B------:R-:W4:Y:S01]  /*15d0c0*/  LDL.LU R29, [R1+0x6078] ;  /* 0x00607800011d7983 */ /* 0x000f220000300800 */
[----:B------:R-:W-:-:S02]  /*15d0d0*/  PRMT R9, R6, 0x3340, R0 ;  /* 0x0000334006097816 */ /* 0x000fc40000000000 */
[----:B------:R-:W-:Y:S02]  /*15d0e0*/  PRMT R6, R7, 0x3340, R0 ;  /* 0x0000334007067816 */ /* 0x000fe40000000000 */
[----:B---3--:R-:W-:Y:S01]  /*15d0f0*/  LOP3.LUT R19, R19, 0xffff, RZ, 0xc0, !PT ;  /* 0x0000ffff13137812 */ /* 0x008fe200078ec0ff */
[----:B------:R0:W-:Y:S04]  /*15d100*/  STL [R1+0xc0], R9 ;  /* 0x0000c00901007387 */ /* 0x0001e80000100800 */
[----:B------:R1:W-:Y:S04]  /*15d110*/  STL [R1+0xac], R6 ;  /* 0x0000ac0601007387 */ /* 0x0003e80000100800 */
[----:B------:R-:W3:Y:S04]  /*15d120*/  LDL.LU R28, [R1+0x5a3c] ;  /* 0x005a3c00011c7983 */ /* 0x000ee80000300800 */
[----:B------:R-:W4:Y:S01]  /*15d130*/  LDL.LU R17, [R1+0x57e4] ;  /* 0x0057e40001117983 */ /* 0x000f220000300800 */
[----:B0-----:R-:W-:-:S02]  /*15d140*/  LOP3.LUT R9, R21, 0xffff, RZ, 0xc0, !PT ;  /* 0x0000ffff15097812 */ /* 0x001fc400078ec0ff */
[----:B-1----:R-:W-:Y:S02]  /*15d150*/  PRMT R6, R14, 0x3340, R0 ;  /* 0x000033400e067816 */ /* 0x002fe40000000000 */
[----:B--2---:R-:W-:Y:S02]  /*15d160*/  LOP3.LUT R27, R27, 0xffff, RZ, 0xc0, !PT ;  /* 0x0000ffff1b1b7812 */ /* 0x004fe400078ec0ff */
[----:B------:R-:W-:-:S04]  /*15d170*/  LOP3.LUT R8, R8, 0xffff, RZ, 0xc0, !PT ;  /* 0x0000ffff08087812 */ /* 0x000fc800078ec0ff */
[----:B------:R-:W-:-:S04]  /*15d180*/  PRMT R7, R10, 0x3340, R8 ;  /* 0x000033400a077816 */ /* 0x000fc80000000008 */
[----:B------:R-:W-:Y:S02]  /*15d190*/  PRMT R21, R7, 0x5410, R6 ;  /* 0x0000541007157816 */ /* 0x000fe40000000006 */
[----:B------:R-:W-:Y:S02]  /*15d1a0*/  PRMT R6, R19, 0x3340, R0 ;  /* 0x0000334013067816 */ /* 0x000fe40000000000 */
[----:B------:R-:W-:-:S04]  /*15d1b0*/  PRMT R7, R27, 0x3340, R9 ;  /* 0x000033401b077816 */ /* 0x000fc80000000009 */
[----:B------:R-:W-:Y:S01]  /*15d1c0*/  PRMT R7, R7, 0x5410, R6 ;  /* 0x0000541007077816 */ /* 0x000fe20000000006 */
[----:B------:R0:W-:Y:S01]  /*15d1d0*/  STL [R1+0x718], R21 ;  /* 0x0007181501007387 */ /* 0x0001e20000100800 */
[----:B------:R-:W-:Y:S01]  /*15d1e0*/  IMAD.MOV.U32 R6, RZ, RZ, R19 ;  /* 0x000000ffff067224 */ /* 0x000fe200078e0013 */
[----:B------:R-:W-:Y:S02]  /*15d1f0*/  SHF.R.U32.HI R8, RZ, 0x8, R8 ;  /* 0x00000008ff087819 */ /* 0x000fe40000011608 */
[----:B0-----:R-:W2:Y:S04]  /*15d200*/  LDL.LU R21, [R1+0x5850] ;  /* 0x0058500001157983 */ /* 0x001ea80000300800 */
[----:B------:R0:W-:Y:S01]  /*15d210*/  STL [R1+0x710], R7 ;  /* 0x0007100701007387 */ /* 0x0001e20000100800 */
[----:B------:R-:W-:-:S03]  /*15d220*/  LOP3.LUT R8, R8, 0xffff, RZ, 0xc0, !PT ;  /* 0x0000ffff08087812 */ /* 0x000fc600078ec0ff */
[----:B------:R-:W2:Y:S01]  /*15d230*/  LDL.LU R19, [R1+0x59a4] ;  /* 0x0059a40001137983 */ /* 0x000ea20000300800 */
[----:B0-----:R-:W-:Y:S01]  /*15d240*/  SHF.R.U32.HI R7, RZ, 0x8, R27 ;  /* 0x00000008ff077819 */ /* 0x001fe2000001161b */
[----:B------:R-:W-:Y:S01]  /*15d250*/  IMAD.MOV.U32 R27, RZ, RZ, R6 ;  /* 0x000000ffff1b7224 */ /* 0x000fe200078e0006 */
[----:B------:R-:W-:Y:S02]  /*15d260*/  SHF.R.U32.HI R6, RZ, 0x8, R9 ;  /* 0x00000008ff067819 */ /* 0x000fe40000011609 */
[----:B------:R-:W-:Y:S02]  /*15d270*/  SHF.R.U32.HI R9, RZ, 0x8, R10 ;  /* 0x00000008ff097819 */ /* 0x000fe4000001160a */
[----:B------:R-:W-:Y:S02]  /*15d280*/  LOP3.LUT R7, R7, 0xffff, RZ, 0xc0, !PT ;  /* 0x0000ffff07077812 */ /* 0x000fe400078ec0ff */
[----:B------:R-:W-:Y:S02]  /*15d290*/  LOP3.LUT R6, R6, 0xffff, RZ, 0xc0, !PT ;  /* 0x0000ffff06067812 */ /* 0x000fe400078ec0ff */
[----:B------:R-:W-:-:S02]  /*15d2a0*/  LOP3.LUT R9, R9, 0xffff, RZ, 0xc0, !PT ;  /* 0x0000ffff09097812 */ /* 0x000fc400078ec0ff */
[----:B------:R-:W-:Y:S02]  /*15d2b0*/  PRMT R6, R7, 0x3340, R6 ;  /* 0x0000334007067816 */ /* 0x000fe40000000006 */
[----:B------:R-:W-:Y:S02]  /*15d2c0*/  PRMT R7, R9, 0x3340, R8 ;  /* 0x0000334009077816 */ /* 0x000fe40000000008 */
[----:B------:R-:W2:Y:S04]  /*15d2d0*/  LDL.LU R9, [R1+0x5950] ;  /* 0x0059500001097983 */ /* 0x000ea80000300800 */
[----:B------:R0:W-:Y:S04]  /*15d2e0*/  STL [R1+0x38c], R6 ;  /* 0x00038c0601007387 */ /* 0x0001e80000100800 */
[----:B------:R1:W-:Y:S01]  /*15d2f0*/  STL [R1+0x374], R7 ;  /* 0x0003740701007387 */ /* 0x0003e20000100800 */
[----:B0-----:R-:W-:-:S02]  /*15d300*/  SHF.R.U32.HI R6, RZ, 0x8, R14 ;  /* 0x00000008ff067819 */ /* 0x001fc4000001160e */
[----:B-1----:R-:W-:Y:S01]  /*15d310*/  SHF.R.U32.HI R7, RZ, 0x8, R27 ;  /* 0x00000008ff077819 */ /* 0x002fe2000001161b */
[----:B------:R-:W2:Y:S01]  /*15d320*/  LDL.LU R14, [R1+0x6074] ;  /* 0x00607400010e7983 */ /* 0x000ea20000300800 */
[----:B------:R-:W-:Y:S02]  /*15d330*/  LOP3.LUT R6, R6, 0xffff, RZ, 0xc0, !PT ;  /* 0x0000ffff06067812 */ /* 0x000fe400078ec0ff */
[----:B------:R-:W-:Y:S02]  /*15d340*/  LOP3.LUT R7, R7, 0xffff, RZ, 0xc0, !PT ;  /* 0x0000ffff07077812 */ /* 0x000fe400078ec0ff */
[--C-:B------:R-:W-:Y:S02]  /*15d350*/  PRMT R8, R6, 0x3340, R0.reuse ;  /* 0x0000334006087816 */ /* 0x100fe40000000000 */
[----:B------:R-:W-:Y:S02]  /*15d360*/  PRMT R6, R7, 0x3340, R0 ;  /* 0x0000334007067816 */ /* 0x000fe40000000000 */
[----:B---3--:R-:W-:Y:S01]  /*15d370*/  LOP3.LUT R10, R28, 0xffff, RZ, 0xc0, !PT ;  /* 0x0000ffff1c0a7812 */ /* 0x008fe200078ec0ff */
[----:B------:R4:W-:Y:S04]  /*15d380*/  STL [R1+0xa8], R8 ;  /* 0x0000a80801007387 */ /* 0x0009e80000100800 */
[----:B------:R0:W-:Y:S04]  /*15d390*/  STL [R1+0xa4], R6 ;  /* 0x0000a40601007387 */ /* 0x0001e80000100800 */
[----:B------:R-:W3:Y:S04]  /*15d3a0*/  LDL.LU R27, [R1+0x5a40] ;  /* 0x005a4000011b7983 */ /* 0x000ee80000300800 */
[----:B------:R-:W3:Y:S01]  /*15d3b0*/  LDL.LU R28, [R1+0x57ec] ;  /* 0x0057ec00011c7983 */ /* 0x000ee20000300800 */
[----:B----4-:R-:W-:-:S03]  /*15d3c0*/  LOP3.LUT R8, R17, 0xffff, RZ, 0xc0, !PT ;  /* 0x0000ffff11087812 */ /* 0x010fc600078ec0ff */
[----:B------:R-:W4:Y:S01]  /*15d3d0*/  LDL.LU R17, [R1+0x5958] ;  /* 0x0059580001117983 */ /* 0x000f220000300800 */
[----:B0-----:R-:W-:Y:S02]  /*15d3e0*/  PRMT R6, R8, 0x3340, R0 ;  /* 0x0000334008067816 */ /* 0x001fe40000000000 */
[----:B--2---:R-:W-:-:S04]  /*15d3f0*/  LOP3.LUT R9, R9, 0xffff, RZ, 0xc0, !PT ;  /* 0x0000ffff09097812 */ /* 0x004fc800078ec0ff */
[----:B------:R-:W-:-:S04]  /*15d400*/  PRMT R7, R10, 0x3340, R9 ;  /* 0x000033400a077816 */ /* 0x000fc80000000009 */
[----:B------:R-:W-:Y:S02]  /*15d410*/  PRMT R6, R7, 0x5410, R6 ;  /* 0x0000541007067816 */ /* 0x000fe40000000006 */
[----:B------:R-:W-:Y:S02]  /*15d420*/  SHF.R.U32.HI R7, RZ, 0x8, R10 ;  /* 0x00000008ff077819 */ /* 0x000fe4000001160a */
[----:B------:R-:W2:Y:S04]  /*15d430*/  LDL.LU R10, [R1+0x5a50] ;  /* 0x005a5000010a7983 */ /* 0x000ea80000300800 */
[----:B------:R0:W-:Y:S01]  /*15d440*/  STL [R1+0x724], R6 ;  /* 0x0007240601007387 */ /* 0x0001e20000100800 */
[----:B------:R-:W-:Y:S02]  /*15d450*/  SHF.R.U32.HI R8, RZ, 0x8, R8 ;  /* 0x00000008ff087819 */ /* 0x000fe40000011608 */
[----:B------:R-:W-:-:S02]  /*15d460*/  LOP3.LUT R7, R7, 0xffff, RZ, 0xc0, !PT ;  /* 0x0000ffff07077812 */ /* 0x000fc400078ec0ff */
[----:B------:R-:W-:Y:S02]  /*15d470*/  LOP3.LUT R8, R8, 0xffff, RZ, 0xc0, !PT ;  /* 0x0000ffff08087812 */ /* 0x000fe400078ec0ff */
[----:B0-----:R-:W-:-:S04]  /*15d480*/  SHF.R.U32.HI R6, RZ, 0x8, R9 ;  /* 0x00000008ff067819 */ /* 0x001fc80000011609 */
[----:B------:R-:W-:Y:S02]  /*15d490*/  LOP3.LUT R6, R6, 0xffff, RZ, 0xc0, !PT ;  /* 0x0000ffff06067812 */ /* 0x000fe400078ec0ff */
[----:B------:R-:W-:Y:S02]  /*15d4a0*/  LOP3.LUT R9, R19, 0xffff, RZ, 0xc0, !PT ;  /* 0x0000ffff13097812 */ /* 0x000fe400078ec0ff */
[----:B------:R-:W-:Y:S02]  /*15d4b0*/  PRMT R7, R7, 0x3340, R6 ;  /* 0x0000334007077816 */ /* 0x000fe40000000006 */
[--C-:B------:R-:W-:Y:S02]  /*15d4c0*/  PRMT R6, R8, 0x3340, R0.reuse ;  /* 0x0000334008067816 */ /* 0x100fe40000000000 */
[----:B------:R-:W-:Y:S01]  /*15d4d0*/  LOP3.LUT R8, R21, 0xffff, RZ, 0xc0, !PT ;  /* 0x0000ffff15087812 */ /* 0x000fe200078ec0ff */
[----:B------:R-:W-:Y:S04]  /*15d4e0*/  STL [R1+0x388], R7 ;  /* 0x0003880701007387 */ /* 0x000fe80000100800 */
[----:B------:R0:W-:Y:S04]  /*15d4f0*/  STL [R1+0xa0], R6 ;  /* 0x0000a00601007387 */ /* 0x0001e80000100800 */
[----:B------:R-:W4:Y:S04]  /*15d500*/  LDL.LU R21, [R1+0x183c] ;  /* 0x00183c0001157983 */ /* 0x000f280000300800 */
[----:B------:R-:W4:Y:S01]  /*15d510*/  LDL.LU R19, [R1+0x58c0] ;  /* 0x0058c00001137983 */ /* 0x000f220000300800 */
[----:B0-----:R-:W-:-:S02]  /*15d520*/  PRMT R6, R8, 0x3340, R0 ;  /* 0x0000334008067816 */ /* 0x001fc40000000000 */
[----:B------:R-:W-:-:S04]  /*15d530*/  SHF.R.U32.HI R8, RZ, 0x8, R8 ;  /* 0x00000008ff087819 */ /* 0x000fc80000011608 */
[----:B------:R-:W-:Y:S02]  /*15d540*/  LOP3.LUT R8, R8, 0xffff, RZ, 0xc0, !PT ;  /* 0x0000ffff08087812 */ /* 0x000fe400078ec0ff */
[----:B--2---:R-:W-:-:S04]  /*15d550*/  LOP3.LUT R10, R10, 0xffff, RZ, 0xc0, !PT ;  /* 0x0000ffff0a0a7812 */ /* 0x004fc800078ec0ff */
[----:B------:R-:W-:-:S04]  /*15d560*/  PRMT R7, R10, 0x3340, R9 ;  /* 0x000033400a077816 */ /* 0x000fc80000000009 */
[----:B------:R-:W-:Y:S02]  /*15d570*/  PRMT R6, R7, 0x5410, R6 ;  /* 0x0000541007067816 */ /* 0x000fe40000000006 */
[----:B------:R-:W-:-:S03]  /*15d580*/  SHF.R.U32.HI R7, RZ, 0x8, R10 ;  /* 0x00000008ff077819 */ /* 0x000fc6000001160a */
[----:B------:R0:W-:Y:S01]  /*15d590*/  STL [R1+0x708], R6 ;  /* 0x0007080601007387 */ /* 0x0001e20000100800 */
[----:B------:R-:W-:Y:S02]  /*15d5a0*/  LOP3.LUT R7, R7, 0xffff, RZ, 0xc0, !PT ;  /* 0x0000ffff07077812 */ /* 0x000fe400078ec0ff */
[----:B0-----:R-:W-:-:S04]  /*15d5b0*/  SHF.R.U32.HI R6, RZ, 0x8, R9 ;  /* 0x00000008ff067819 */ /* 0x001fc80000011609 */
[----:B------:R-:W-:Y:S02]  /*15d5c0*/  LOP3.LUT R6, R6, 0xffff, RZ, 0xc0, !PT ;  /* 0x0000ffff06067812 */ /* 0x000fe400078ec0ff */
[----:B---3--:R-:W-:Y:S02]  /*15d5d0*/  LOP3.LUT R10, R27, 0xffff, RZ, 0xc0, !PT ;  /* 0x0000ffff1b0a7812 */ /* 0x008fe400078ec0ff */
[----:B------:R-:W-:Y:S02]  /*15d5e0*/  PRMT R7, R7, 0x3340, R6 ;  /* 0x0000334007077816 */ /* 0x000fe40000000006 */
[----:B------:R-:W-:Y:S02]  /*15d5f0*/  PRMT R6, R8, 0x3340, R0 ;  /* 0x0000334008067816 */ /* 0x000fe40000000000 */
[----:B------:R-:W-:Y:S02]  /*15d600*/  LOP3.LUT R8, R28, 0xffff, RZ, 0xc0, !PT ;  /* 0x0000ffff1c087812 */ /* 0x000fe400078ec0ff */
[----:B----4-:R-:W-:Y:S01]  /*15d610*/  LOP3.LUT R9, R17, 0xffff, RZ, 0xc0, !PT ;  /* 0x0000ffff11097812 */ /* 0x010fe200078ec0ff */
[----:B------:R0:W-:Y:S04]  /*15d620*/  STL [R1+0x384], R7 ;  /* 0x0003840701007387 */ /* 0x0001e80000100800 */
[----:B------:R1:W-:Y:S04]  /*15d630*/  STL [R1+0x9c], R6 ;  /* 0x00009c0601007387 */ /* 0x0003e80000100800 */
[----:B------:R-:W2:Y:S04]  /*15d640*/  LDL.LU R27, [R1+0x5a44] ;  /* 0x005a4400011b7983 */ /* 0x000ea80000300800 */
[----:B------:R-:W3:Y:S01]  /*15d650*/  LDL.LU R28, [R1+0x57f8] ;  /* 0x0057f800011c7983 */ /* 0x000ee20000300800 */
[----:B0-----:R-:W-:-:S02]  /*15d660*/  PRMT R7, R10, 0x3340, R9 ;  /* 0x000033400a077816 */ /* 0x001fc40000000009 */
[----:B-1----:R-:W-:-:S04]  /*15d670*/  PRMT R6, R8, 0x3340, R0 ;  /* 0x0000334008067816 */ /* 0x002fc80000000000 */
[----:B------:R-:W-:Y:S02]  /*15d680*/  PRMT R6, R7, 0x5410, R6 ;  /* 0x0000541007067816 */ /* 0x000fe40000000006 */
[----:B------:R-:W-:-:S03]  /*15d690*/  SHF.R.U32.HI R7, RZ, 0x8, R10 ;  /* 0x00000008ff077819 */ /* 0x000fc6000001160a */
[----:B------:R0:W-:Y:S04]  /*15d6a0*/  STL [R1+0x70c], R6 ;  /* 0x00070c0601007387 */ /* 0x0001e80000100800 */
[----:B------:R-:W4:Y:S04]  /*15d6b0*/  LDL.LU R17, [R1+0x5968] ;  /* 0x0059680001117983 */ /* 0x000f280000300800 */
[----:B------:R-:W2:Y:S01]  /*15d6c0*/  LDL.LU R10, [R1+0x59ec] ;  /* 0x0059ec00010a7983 */ /* 0x000ea20000300800 */
[----:B------:R-:W-:Y:S02]  /*15d6d0*/  SHF.R.U32.HI R8, RZ, 0x8, R8 ;  /* 0x00000008ff087819 */ /* 0x000fe40000011608 */
[----:B------:R-:W-:-:S02]  /*15d6e0*/  LOP3.LUT R7, R7, 0xffff, RZ, 0xc0, !PT ;  /* 0x0000ffff07077812 */ /* 0x000fc400078ec0ff */
[----:B0-----:R-:W-:Y:S02]  /*15d6f0*/  SHF.R.U32.HI R6, RZ, 0x8, R9 ;  /* 0x00000008ff067819 */ /* 0x001fe40000011609 */
[----:B------:R-:W-:Y:S02]  /*15d700*/  LOP3.LUT R8, R8, 0xffff, RZ, 0xc0, !PT ;  /* 0x0000ffff08087812 */ /* 0x000fe400078ec0ff */
[----:B------:R-:W-:Y:S02]  /*15d710*/  LOP3.LUT R6, R6, 0xffff, RZ, 0xc0, !PT ;  /* 0x0000ffff06067812 */ /* 0x000fe400078ec0ff */
[----:B------:R-:W-:Y:S02]  /*15d720*/  LOP3.LUT R9, R19, 0xffff, RZ, 0xc0, !PT ;  /* 0x0000ffff13097812 */ /* 0x000fe400078ec0ff */
[----:B------:R-:W-:Y:S02]  /*15d730*/  PRMT R7, R7, 0x3340, R6 ;  /* 0x0000334007077816 */ /* 0x000fe40000000006 */
[----:B------:R-:W-:-:S02]  /*15d740*/  PRMT R6, R8, 0x3340, R0 ;  /* 0x0000334008067816 */ /* 0x000fc40000000000 */
[----:B------:R-:W-:Y:S01]  /*15d750*/  LOP3.LUT R8, R21, 0xffff, RZ, 0xc0, !PT ;  /* 0x0000ffff15087812 */ /* 0x000fe200078ec0ff */
[----:B------:R-:W-:Y:S04]  /*15d760*/  STL [R1+0x380], R7 ;  /* 0x0003800701007387 */ /* 0x000fe80000100800 */
[----:B------:R0:W-:Y:S04]  /*15d770*/  STL [R1+0x98], R6 ;  /* 0x0000980601007387 */ /* 0x0001e80000100800 */
[----:B------:R-:W3:Y:S04]  /*15d780*/  LDL.LU R21, [R1+0x59f0] ;  /* 0x0059f00001157983 */ /* 0x000ee80000300800 */
[----:B------:R-:W3:Y:S01]  /*15d790*/  LDL.LU R19, [R1+0x58c4] ;  /* 0x0058c40001137983 */ /* 0x000ee20000300800 */
        /* <DEDUP_REMOVED lines=10> */
[----:B------:R-:W-:-:S04]  /*15d840*/  LOP3.LUT R6, R6, 0xffff, RZ, 0xc0, !PT ;  /* 0x0000ffff06067812 */ /* 0x000fc800078ec0ff */
[----:B------:R-:W-:Y:S02]  /*15d850*/  PRMT R9, R7, 0x3340, R6 ;  /* 0x0000334007097816 */ /* 0x000fe40000000006 */
[----:B------:R-:W-:Y:S02]  /*15d860*/  PRMT R7, R8, 0x3340, R0 ;  /* 0x0000334008077816 */ /* 0x000fe40000000000 */
[----:B------:R-:W-:Y:S01]  /*15d870*/  SHF.R.U32.HI R6, RZ, 0x8, R22 ;  /* 0x00000008ff067819 */ /* 0x000fe20000011616 */
[----:B------:R-:W-:Y:S04]  /*15d880*/  STL [R1+0x37c], R9 ;  /* 0x00037c0901007387 */ /* 0x000fe80000100800 */
[----:B------:R-:W2:Y:S04]  /*15d890*/  LDL.LU R22, [R1+0x6070] ;  /* 0x0060700001167983 */ /* 0x000ea80000300800 */
[----:B------:R0:W-:Y:S02]  /*15d8a0*/  STL [R1+0x94], R7 ;  /* 0x0000940701007387 */ /* 0x0001e40000100800 */
[----:B0-----:R-:W-:-:S02]  /*15d8b0*/  SHF.R.U32.HI R7, RZ, 0x8, R5 ;  /* 0x00000008ff077819 */ /* 0x001fc40000011605 */
[----:B------:R-:W2:Y:S01]  /*15d8c0*/  LDL.LU R5, [R1+0x606c] ;  /* 0x00606c0001057983 */ /* 0x000ea20000300800 */
[----:B------:R-:W-:Y:S02]  /*15d8d0*/  LOP3.LUT R6, R6, 0xffff, RZ, 0xc0, !PT ;  /* 0x0000ffff06067812 */ /* 0x000fe400078ec0ff */
[----:B------:R-:W-:Y:S02]  /*15d8e0*/  LOP3.LUT R7, R7, 0xffff, RZ, 0xc0, !PT ;  /* 0x0000ffff07077812 */ /* 0x000fe400078ec0ff */
[--C-:B------:R-:W-:Y:S02]  /*15d8f0*/  PRMT R8, R6, 0x3340, R0.reuse ;  /* 0x0000334006087816 */ /* 0x100fe40000000000 */
[----:B------:R-:W-:Y:S02]  /*15d900*/  PRMT R6, R7, 0x3340, R0 ;  /* 0x0000334007067816 */ /* 0x000fe40000000000 */
[----:B------:R-:W-:Y:S02]  /*15d910*/  LOP3.LUT R10, R27, 0xffff, RZ, 0xc0, !PT ;  /* 0x0000ffff1b0a7812 */ /* 0x000fe400078ec0ff */
[----:B----4-:R-:W-:Y:S01]  /*15d920*/  LOP3.LUT R9, R17, 0xffff, RZ, 0xc0, !PT ;  /* 0x0000ffff11097812 */ /* 0x010fe200078ec0ff */
[----:B------:R3:W-:Y:S04]  /*15d930*/  STL [R1+0x90], R8 ;  /* 0x0000900801007387 */ /* 0x0007e80000100800 */
[----:B------:R0:W-:Y:S01]  /*15d940*/  STL [R1+0x8c], R6 ;  /* 0x00008c0601007387 */ /* 0x0001e20000100800 */
[----:B------:R-:W-:-:S02]  /*15d950*/  PRMT R7, R10, 0x3340, R9 ;  /* 0x000033400a077816 */ /* 0x000fc40000000009 */
[----:B---3--:R-:W-:Y:S02]  /*15d960*/  LOP3.LUT R8, R28, 0xffff, RZ, 0xc0, !PT ;  /* 0x0000ffff1c087812 */ /* 0x008fe400078ec0ff */
[----:B------:R-:W3:Y:S04]  /*15d970*/  LDL.LU R28, [R1+0x5a4c] ;  /* 0x005a4c00011c7983 */ /* 0x000ee80000300800 */
[----:B------:R-:W4:Y:S01]  /*15d980*/  LDL.LU R17, [R1+0x5974] ;  /* 0x0059740001117983 */ /* 0x000f220000300800 */
[----:B0-----:R-:W-:-:S04]  /*15d990*/  PRMT R6, R8, 0x3340, R0 ;  /* 0x0000334008067816 */ /* 0x001fc80000000000 */
[----:B------:R-:W-:Y:S02]  /*15d9a0*/  PRMT R6, R7, 0x5410, R6 ;  /* 0x0000541007067816 */ /* 0x000fe40000000006 */
[----:B------:R-:W-:Y:S02]  /*15d9b0*/  SHF.R.U32.HI R7, RZ, 0x8, R10 ;  /* 0x00000008ff077819 */ /* 0x000fe4000001160a */
[----:B------:R-:W-:Y:S01]  /*15d9c0*/  SHF.R.U32.HI R8, RZ, 0x8, R8 ;  /* 0x00000008ff087819 */ /* 0x000fe20000011608 */
[----:B------:R0:W-:Y:S01]  /*15d9d0*/  STL [R1+0x748], R6 ;  /* 0x0007480601007387 */ /* 0x0001e20000100800 */
[----:B------:R-:W-:Y:S02]  /*15d9e0*/  LOP3.LUT R7, R7, 0xffff, RZ, 0xc0, !PT ;  /* 0x0000ffff07077812 */ /* 0x000fe400078ec0ff */
[----:B------:R-:W-:Y:S02]  /*15d9f0*/  LOP3.LUT R8, R8, 0xffff, RZ, 0xc0, !PT ;  /* 0x0000ffff08087812 */ /* 0x000fe400078ec0ff */
[----:B0-----:R-:W-:-:S04]  /*15da00*/  SHF.R.U32.HI R6, RZ, 0x8, R9 ;  /* 0x00000008ff067819 */ /* 0x001fc80000011609 */
[----:B------:R-:W-:-:S04]  /*15da10*/  LOP3.LUT R6, R6, 0xffff, RZ, 0xc0, !PT ;  /* 0x0000ffff06067812 */ /* 0x000fc800078ec0ff */
[----:B------:R-:W-:Y:S02]  /*15da20*/  PRMT R7, R7, 0x3340, R6 ;  /* 0x0000334007077816 */ /* 0x000fe40000000006 */
[----:B------:R-:W-:-:S03]  /*15da30*/  PRMT R6, R8, 0x3340, R0 ;  /* 0x0000334008067816 */ /* 0x000fc60000000000 */
[----:B------:R-:W-:Y:S04]  /*15da40*/  STL [R1+0x3f4], R7 ;  /* 0x0003f40701007387 */ /* 0x000fe80000100800 */
[----:B------:R0:W-:Y:S01]  /*15da50*/  STL [R1+0x88], R6 ;  /* 0x0000880601007387 */ /* 0x0001e20000100800 */
[----:B--2---:R-:W-:-:S03]  /*15da60*/  LOP3.LUT R8, R5, 0xffff, RZ, 0xc0, !PT ;  /* 0x0000ffff05087812 */ /* 0x004fc600078ec0ff */
[----:B------:R-:W2:Y:S01]  /*15da70*/  LDL.LU R5, [R1+0x6068] ;  /* 0x0060680001057983 */ /* 0x000ea20000300800 */
[----:B------:R-:W-:Y:S02]  /*15da80*/  LOP3.LUT R10, R21, 0xffff, RZ, 0xc0, !PT ;  /* 0x0000ffff150a7812 */ /* 0x000fe400078ec0ff */
[----:B------:R-:W-:Y:S02]  /*15da90*/  LOP3.LUT R9, R19, 0xffff, RZ, 0xc0, !PT ;  /* 0x0000ffff13097812 */ /* 0x000fe400078ec0ff */
[----:B0-----:R-:W-:Y:S01]  /*15daa0*/  PRMT R6, R8, 0x3340, R0 ;  /* 0x0000334008067816 */ /* 0x001fe20000000000 */
[----:B------:R-:W4:Y:S04]  /*15dab0*/  LDL.LU R21, [R1+0x59f4] ;  /* 0x0059f40001157983 */ /* 0x000f280000300800 */
[----:B------:R-:W4:Y:S01]  /*15dac0*/  LDL.LU R19, [R1+0x1844] ;  /* 0x0018440001137983 */ /* 0x000f220000300800 */
[----:B------:R-:W-:-:S04]  /*15dad0*/  PRMT R7, R10, 0x3340, R9 ;  /* 0x000033400a077816 */ /* 0x000fc80000000009 */
[----:B------:R-:W-:Y:S02]  /*15dae0*/  PRMT R6, R7, 0x5410, R6 ;  /* 0x0000541007067816 */ /* 0x000fe40000000006 */
[----:B------:R-:W-:-:S03]  /*15daf0*/  SHF.R.U32.HI R7, RZ, 0x8, R10 ;  /* 0x00000008ff077819 */ /* 0x000fc6000001160a */
[----:B------:R0:W-:Y:S01]  /*15db00*/  STL [R1+0x768], R6 ;  /* 0x0007680601007387 */ /* 0x0001e20000100800 */
[----:B------:R-:W-:Y:S02]  /*15db10*/  LOP3.LUT R7, R7, 0xffff, RZ, 0xc0, !PT ;  /* 0x0000ffff07077812 */ /* 0x000fe400078ec0ff */
[----:B------:R-:W-:Y:S02]  /*15db20*/  SHF.R.U32.HI R8, RZ, 0x8, R8 ;  /* 0x00000008ff087819 */ /* 0x000fe40000011608 */
[----:B0-----:R-:W-:-:S04]  /*15db30*/  SHF.R.U32.HI R6, RZ, 0x8, R9 ;  /* 0x00000008ff067819 */ /* 0x001fc80000011609 */
[----:B------:R-:W-:Y:S02]  /*15db40*/  LOP3.LUT R6, R6, 0xffff, RZ, 0xc0, !PT ;  /* 0x0000ffff06067812 */ /* 0x000fe400078ec0ff */
[----:B------:R-:W-:Y:S02]  /*15db50*/  LOP3.LUT R8, R8, 0xffff, RZ, 0xc0, !PT ;  /* 0x0000ffff08087812 */ /* 0x000fe400078ec0ff */
[----:B------:R-:W-:Y:S02]  /*15db60*/  PRMT R7, R7, 0x3340, R6 ;  /* 0x0000334007077816 */ /* 0x000fe40000000006 */
[----:B------:R-:W-:Y:S02]  /*15db70*/  SHF.R.U32.HI R6, RZ, 0x8, R13 ;  /* 0x00000008ff067819 */ /* 0x000fe4000001160d */
[----:B------:R-:W-:Y:S01]  /*15db80*/  PRMT R8, R8, 0x3340, R0 ;  /* 0x0000334008087816 */ /* 0x000fe20000000000 */
[----:B------:R0:W-:Y:S01]  /*15db90*/  STL [R1+0x3f0], R7 ;  /* 0x0003f00701007387 */ /* 0x0001e20000100800 */
[----:B------:R-:W-:-:S03]  /*15dba0*/  LOP3.LUT R6, R6, 0xffff, RZ, 0xc0, !PT ;  /* 0x0000ffff06067812 */ /* 0x000fc600078ec0ff */
[----:B------:R1:W-:Y:S01]  /*15dbb0*/  STL [R1+0x84], R8 ;  /* 0x0000840801007387 */ /* 0x0003e20000100800 */
[----:B0-----:R-:W-:-:S04]  /*15dbc0*/  SHF.R.U32.HI R7, RZ, 0x8, R11 ;  /* 0x00000008ff077819 */ /* 0x001fc8000001160b */
[----:B------:R-:W-:Y:S02]  /*15dbd0*/  LOP3.LUT R7, R7, 0xffff, RZ, 0xc0, !PT ;  /* 0x0000ffff07077812 */ /* 0x000fe400078ec0ff */
[--C-:B-1----:R-:W-:Y:S02]  /*15dbe0*/  PRMT R8, R6, 0x3340, R0.reuse ;  /* 0x0000334006087816 */ /* 0x102fe40000000000 */
[----:B------:R-:W-:-:S03]  /*15dbf0*/  PRMT R6, R7, 0x3340, R0 ;  /* 0x0000334007067816 */ /* 0x000fc60000000000 */
[----:B------:R2:W-:Y:S04]  /*15dc00*/  STL [R1+0x80], R8 ;  /* 0x0000800801007387 */ /* 0x0005e80000100800 */
[----:B------:R0:W-:Y:S01]  /*15dc10*/  STL [R1+0x7c], R6 ;  /* 0x00007c0601007387 */ /* 0x0001e20000100800 */
[----:B--2---:R-:W-:-:S03]  /*15dc20*/  LOP3.LUT R8, R5, 0xffff, RZ, 0xc0, !PT ;  /* 0x0000ffff05087812 */ /* 0x004fc600078ec0ff */
[----:B------:R-:W2:Y:S01]  /*15dc30*/  LDL.LU R5, [R1+0x6064] ;  /* 0x0060640001057983 */ /* 0x000ea20000300800 */
[----:B---3--:R-:W-:Y:S02]  /*15dc40*/  LOP3.LUT R10, R28, 0xffff, RZ, 0xc0, !PT ;  /* 0x0000ffff1c0a7812 */ /* 0x008fe400078ec0ff */
[----:B----4-:R-:W-:Y:S02]  /*15dc50*/  LOP3.LUT R9, R17, 0xffff, RZ, 0xc0, !PT ;  /* 0x0000ffff11097812 */ /* 0x010fe400078ec0ff */
[----:B0-----:R-:W-:Y:S01]  /*15dc60*/  PRMT R6, R8, 0x3340, R0 ;  /* 0x0000334008067816 */ /* 0x001fe20000000000 */
[----:B------:R-:W3:Y:S04]  /*15dc70*/  LDL.LU R11, [R1+0x5a54] ;  /* 0x005a5400010b7983 */ /* 0x000ee80000300800 */
[----:B------:R-:W4:Y:S01]  /*15dc80*/  LDL.LU R28, [R1+0x582c] ;  /* 0x00582c00011c7983 */ /* 0x000f220000300800 */
[----:B------:R-:W-:-:S04]  /*15dc90*/  PRMT R7, R10, 0x3340, R9 ;  /* 0x000033400a077816 */ /* 0x000fc80000000009 */
        /* <DEDUP_REMOVED lines=12> */
[----:B------:R-:W-:Y:S02]  /*15dd60*/  LOP3.LUT R10, R21, 0xffff, RZ, 0xc0, !PT ;  /* 0x0000ffff150a7812 */ /* 0x000fe400078ec0ff */
[----:B------:R-:W-:-:S04]  /*15dd70*/  LOP3.LUT R8, R19, 0xffff, RZ, 0xc0, !PT ;  /* 0x0000ffff13087812 */ /* 0x000fc800078ec0ff */
[----:B0-----:R-:W-:Y:S02]  /*15dd80*/  PRMT R6, R8, 0x3340, R0 ;  /* 0x0000334008067816 */ /* 0x001fe40000000000 */
[----:B--2---:R-:W-:Y:S02]  /*15dd90*/  LOP3.LUT R9, R5, 0xffff, RZ, 0xc0, !PT ;  /* 0x0000ffff05097812 */ /* 0x004fe400078ec0ff */
[----:B------:R-:W2:Y:S04]  /*15dda0*/  LDL.LU R5, [R1+0x6060] ;  /* 0x0060600001057983 */ /* 0x000ea80000300800 */
[----:B------:R-:W2:Y:S01]  /*15ddb0*/  LDL.LU R17, [R1+0x5a00] ;  /* 0x005a000001117983 */ /* 0x000ea20000300800 */
[----:B------:R-:W-:-:S03]  /*15ddc0*/  PRMT R7, R10, 0x3340, R9 ;  /* 0x000033400a077816 */ /* 0x000fc60000000009 */
[----:B------:R-:W2:Y:S01]  /*15ddd0*/  LDL.LU R21, [R1+0x1870] ;  /* 0x0018700001157983 */ /* 0x000ea20000300800 */
[----:B------:R-:W-:-:S05]  /*15dde0*/  PRMT R6, R7, 0x5410, R6 ;  /* 0x0000541007067816 */ /* 0x000fca0000000006 */
[----:B------:R0:W-:Y:S04]  /*15ddf0*/  STL [R1+0x7ac], R6 ;  /* 0x0007ac0601007387 */ /* 0x0001e80000100800 */
[----:B------:R-:W2:Y:S01]  /*15de00*/  LDL.LU R19, [R1+0x58dc] ;  /* 0x0058dc0001137983 */ /* 0x000ea20000300800 */
[----:B------:R-:W-:Y:S02]  /*15de10*/  SHF.R.U32.HI R7, RZ, 0x8, R10 ;  /* 0x00000008ff077819 */ /* 0x000fe4000001160a */
[----:B------:R-:W-:Y:S02]  /*15de20*/  SHF.R.U32.HI R8, RZ, 0x8, R8 ;  /* 0x00000008ff087819 */ /* 0x000fe40000011608 */
[----:B------:R-:W-:Y:S02]  /*15de30*/  LOP3.LUT R7, R7, 0xffff, RZ, 0xc0, !PT ;  /* 0x0000ffff07077812 */ /* 0x000fe400078ec0ff */
        /* <DEDUP_REMOVED lines=9> */
[----:B0-----:R-:W-:Y:S02]  /*15ded0*/  SHF.R.U32.HI R7, RZ, 0x8, R3 ;  /* 0x00000008ff077819 */ /* 0x001fe40000011603 */
[--C-:B-1----:R-:W-:Y:S01]  /*15dee0*/  PRMT R8, R6, 0x3340, R0.reuse ;  /* 0x0000334006087816 */ /* 0x102fe20000000000 */
[----:B------:R-:W2:Y:S01]  /*15def0*/  LDL.LU R3, [R1+0x605c] ;  /* 0x00605c0001037983 */ /* 0x000ea20000300800 */
[----:B------:R-:W-:Y:S02]  /*15df00*/  LOP3.LUT R7, R7, 0xffff, RZ, 0xc0, !PT ;  /* 0x0000ffff07077812 */ /* 0x000fe400078ec0ff */
[----:B---3--:R-:W-:Y:S01]  /*15df10*/  LOP3.LUT R10, R11, 0xffff, RZ, 0xc0, !PT ;  /* 0x0000ffff0b0a7812 */ /* 0x008fe200078ec0ff */
[----:B------:R4:W-:Y:S01]  /*15df20*/  STL [R1+0x70], R8 ;  /* 0x0000700801007387 */ /* 0x0009e20000100800 */
[----:B------:R-:W-:-:S05]  /*15df30*/  PRMT R6, R7, 0x3340, R0 ;  /* 0x0000334007067816 */ /* 0x000fca0000000000 */
[----:B------:R0:W-:Y:S04]  /*15df40*/  STL [R1+0x6c], R6 ;  /* 0x00006c0601007387 */ /* 0x0001e80000100800 */
[----:B------:R-:W3:Y:S04]  /*15df50*/  LDL.LU R12, [R1+0x5a58] ;  /* 0x005a5800010c7983 */ /* 0x000ee80000300800 */
[----:B------:R-:W3:Y:S01]  /*15df60*/  LDL.LU R11, [R1+0x5838] ;  /* 0x00583800010b7983 */ /* 0x000ee20000300800 */
[----:B----4-:R-:W-:-:S04]  /*15df70*/  LOP3.LUT R8, R28, 0xffff, RZ, 0xc0, !PT ;  /* 0x0000ffff1c087812 */ /* 0x010fc800078ec0ff */
[----:B0-----:R-:W-:Y:S02]  /*15df80*/  PRMT R6, R8, 0x3340, R0 ;  /* 0x0000334008067816 */ /* 0x001fe40000000000 */
        /* <DEDUP_REMOVED lines=8> */
[----:B------:R-:W-:Y:S01]  /*15e010*/  LOP3.LUT R6, R6, 0xffff, RZ, 0xc0, !PT ;  /* 0x0000ffff06067812 */ /* 0x000fe200078ec0ff */
[----:B------:R0:W-:Y:S04]  /*15e020*/  STL [R1+0x7e0], R5 ;  /* 0x0007e00501007387 */ /* 0x0001e80000100800 */
[----:B------:R-:W2:Y:S01]  /*15e030*/  LDL.LU R28, [R1+0x598c] ;  /* 0x00598c00011c7983 */ /* 0x000ea20000300800 */
[----:B------:R-:W-:-:S02]  /*15e040*/  LOP3.LUT R10, R17, 0xffff, RZ, 0xc0, !PT ;  /* 0x0000ffff110a7812 */ /* 0x000fc400078ec0ff */
[----:B------:R-:W-:Y:S02]  /*15e050*/  LOP3.LUT R9, R19, 0xffff, RZ, 0xc0, !PT ;  /* 0x0000ffff13097812 */ /* 0x000fe400078ec0ff */
[----:B0-----:R-:W-:-:S05]  /*15e060*/  PRMT R5, R7, 0x3340, R6 ;  /* 0x0000334007057816 */ /* 0x001fca0000000006 */
[----:B------:R0:W-:Y:S01]  /*15e070*/  STL [R1+0x5c7c], R5 ;  /* 0x005c7c0501007387 */ /* 0x0001e20000100800 */
[----:B------:R-:W-:Y:S02]  /*15e080*/  PRMT R7, R10, 0x3340, R9 ;  /* 0x000033400a077816 */ /* 0x000fe40000000009 */
[----:B0-----:R-:W-:Y:S02]  /*15e090*/  PRMT R5, R8, 0x3340, R0 ;  /* 0x0000334008057816 */ /* 0x001fe40000000000 */
[----:B------:R-:W-:-:S04]  /*15e0a0*/  LOP3.LUT R8, R21, 0xffff, RZ, 0xc0, !PT ;  /* 0x0000ffff15087812 */ /* 0x000fc800078ec0ff */
[----:B------:R-:W-:Y:S01]  /*15e0b0*/  PRMT R6, R8, 0x3340, R0 ;  /* 0x0000334008067816 */ /* 0x000fe20000000000 */
[----:B------:R0:W-:Y:S04]  /*15e0c0*/  STL [R1+0x68], R5 ;  /* 0x0000680501007387 */ /* 0x0001e80000100800 */
[----:B------:R-:W4:Y:S04]  /*15e0d0*/  LDL.LU R17, [R1+0x5a08] ;  /* 0x005a080001117983 */ /* 0x000f280000300800 */
[----:B------:R-:W4:Y:S01]  /*15e0e0*/  LDL.LU R21, [R1+0x1874] ;  /* 0x0018740001157983 */ /* 0x000f220000300800 */
[----:B0-----:R-:W-:-:S05]  /*15e0f0*/  PRMT R5, R7, 0x5410, R6 ;  /* 0x0000541007057816 */ /* 0x001fca0000000006 */
[----:B------:R0:W-:Y:S04]  /*15e100*/  STL [R1+0x7e4], R5 ;  /* 0x0007e40501007387 */ /* 0x0001e80000100800 */
[----:B------:R-:W4:Y:S01]  /*15e110*/  LDL.LU R19, [R1+0x58f0] ;  /* 0x0058f00001137983 */ /* 0x000f220000300800 */
[----:B------:R-:W-:Y:S02]  /*15e120*/  SHF.R.U32.HI R7, RZ, 0x8, R10 ;  /* 0x00000008ff077819 */ /* 0x000fe4000001160a */
[----:B------:R-:W-:Y:S02]  /*15e130*/  SHF.R.U32.HI R6, RZ, 0x8, R9 ;  /* 0x00000008ff067819 */ /* 0x000fe40000011609 */
[----:B------:R-:W-:Y:S02]  /*15e140*/  LOP3.LUT R7, R7, 0xffff, RZ, 0xc0, !PT ;  /* 0x0000ffff07077812 */ /* 0x000fe400078ec0ff */
[----:B------:R-:W-:-:S02]  /*15e150*/  LOP3.LUT R6, R6, 0xffff, RZ, 0xc0, !PT ;  /* 0x0000ffff06067812 */ /* 0x000fc400078ec0ff */
[----:B------:R-:W-:Y:S02]  /*15e160*/  SHF.R.U32.HI R8, RZ, 0x8, R8 ;  /* 0x00000008ff087819 */ /* 0x000fe40000011608 */
[----:B------:R-:W-:Y:S02]  /*15e170*/  PRMT R7, R7, 0x3340, R6 ;  /* 0x0000334007077816 */ /* 0x000fe40000000006 */
[----:B------:R-:W-:Y:S02]  /*15e180*/  SHF.R.U32.HI R6, RZ, 0x8, R18 ;  /* 0x00000008ff067819 */ /* 0x000fe40000011612 */
[----:B------:R-:W-:Y:S01]  /*15e190*/  LOP3.LUT R8, R8, 0xffff, RZ, 0xc0, !PT ;  /* 0x0000ffff08087812 */ /* 0x000fe200078ec0ff */
[----:B------:R1:W-:Y:S01]  /*15e1a0*/  STL [R1+0x4f8], R7 ;  /* 0x0004f80701007387 */ /* 0x0003e20000100800 */
[----:B------:R-:W-:Y:S02]  /*15e1b0*/  LOP3.LUT R6, R6, 0xffff, RZ, 0xc0, !PT ;  /* 0x0000ffff06067812 */ /* 0x000fe400078ec0ff */
[--C-:B0-----:R-:W-:Y:S01]  /*15e1c0*/  PRMT R5, R8, 0x3340, R0.reuse ;  /* 0x0000334008057816 */ /* 0x101fe20000000000 */
[----:B------:R-:W4:Y:S01]  /*15e1d0*/  LDL.LU R18, [R1+0x6058] ;  /* 0x0060580001127983 */ /* 0x000f220000300800 */
[----:B------:R-:W-:-:S02]  /*15e1e0*/  PRMT R6, R6, 0x3340, R0 ;  /* 0x0000334006067816 */ /* 0x000fc40000000000 */
[----:B-1----:R-:W-:Y:S02]  /*15e1f0*/  SHF.R.U32.HI R7, RZ, 0x8, R16 ;  /* 0x00000008ff077819 */ /* 0x002fe40000011610 */
[----:B---3--:R-:W-:Y:S02]  /*15e200*/  LOP3.LUT R10, R12, 0xffff, RZ, 0xc0, !PT ;  /* 0x0000ffff0c0a7812 */ /* 0x008fe400078ec0ff */
[----:B------:R-:W-:Y:S02]  /*15e210*/  LOP3.LUT R8, R11, 0xffff, RZ, 0xc0, !PT ;  /* 0x0000ffff0b087812 */ /* 0x000fe400078ec0ff */
[----:B------:R-:W-:Y:S01]  /*15e220*/  LOP3.LUT R7, R7, 0xffff, RZ, 0xc0, !PT ;  /* 0x0000ffff07077812 */ /* 0x000fe200078ec0ff */
[----:B------:R0:W-:Y:S04]  /*15e230*/  STL [R1+0x64], R5 ;  /* 0x0000640501007387 */ /* 0x0001e80000100800 */
[----:B------:R-:W3:Y:S04]  /*15e240*/  LDL.LU R16, [R1+0x6054] ;  /* 0x0060540001107983 */ /* 0x000ee80000300800 */
[----:B------:R1:W-:Y:S01]  /*15e250*/  STL [R1+0x60], R6 ;  /* 0x0000600601007387 */ /* 0x0003e20000100800 */
[----:B0-----:R-:W-:-:S02]  /*15e260*/  PRMT R5, R7, 0x3340, R0 ;  /* 0x0000334007057816 */ /* 0x001fc40000000000 */
[----:B-1----:R-:W-:-:S03]  /*15e270*/  PRMT R6, R8, 0x3340, R0 ;  /* 0x0000334008067816 */ /* 0x002fc60000000000 */
[----:B------:R0:W-:Y:S01]  /*15e280*/  STL [R1+0x5c], R5 ;  /* 0x00005c0501007387 */ /* 0x0001e20000100800 */
[----:B------:R-:W-:-:S03]  /*15e290*/  SHF.R.U32.HI R8, RZ, 0x8, R8 ;  /* 0x00000008ff087819 */ /* 0x000fc60000011608 */
[----:B------:R-:W3:Y:S04]  /*15e2a0*/  LDL.LU R12, [R1+0x5a5c] ;  /* 0x005a5c00010c7983 */ /* 0x000ee80000300800 */
[----:B------:R-:W3:Y:S01]  /*15e2b0*/  LDL.LU R11, [R1+0x5844] ;  /* 0x00584400010b7983 */ /* 0x000ee20000300800 */
[----:B------:R-:W-:Y:S02]  /*15e2c0*/  LOP3.LUT R8, R8, 0xffff, RZ, 0xc0, !PT ;  /* 0x0000ffff08087812 */ /* 0x000fe400078ec0ff */
[----:B--2---:R-:W-:-:S04]  /*15e2d0*/  LOP3.LUT R9, R28, 0xffff, RZ, 0xc0, !PT ;  /* 0x0000ffff1c097812 */ /* 0x004fc800078ec0ff */
[----:B------:R-:W-:-:S04]  /*15e2e0*/  PRMT R7, R10, 0x3340, R9 ;  /* 0x000033400a077816 */ /* 0x000fc80000000009 */
[----:B0-----:R-:W-:Y:S02]  /*15e2f0*/  PRMT R5, R7, 0x5410, R6 ;  /* 0x0000541007057816 */ /* 0x001fe40000000006 */
[----:B------:R-:W-:Y:S02]  /*15e300*/  SHF.R.U32.HI R7, RZ, 0x8, R10 ;  /* 0x00000008ff077819 */ /* 0x000fe4000001160a */
[----:B------:R-:W-:Y:S01]  /*15e310*/  SHF.R.U32.HI R6, RZ, 0x8, R9 ;  /* 0x00000008ff067819 */ /* 0x000fe20000011609 */
[----:B------:R0:W-:Y:S01]  /*15e320*/  STL [R1+0x7e8], R5 ;  /* 0x0007e80501007387 */ /* 0x0001e20000100800 */
[----:B------:R-:W-:Y:S02]  /*15e330*/  LOP3.LUT R7, R7, 0xffff, RZ, 0xc0, !PT ;  /* 0x0000ffff07077812 */ /* 0x000fe400078ec0ff */
[----:B------:R-:W-:Y:S01]  /*15e340*/  LOP3.LUT R6, R6, 0xffff, RZ, 0xc0, !PT ;  /* 0x0000ffff06067812 */ /* 0x000fe200078ec0ff */
[----:B------:R-:W2:Y:S03]  /*15e350*/  LDL.LU R28, [R1+0x5994] ;  /* 0x00599400011c7983 */ /* 0x000ea60000300800 */
[----:B------:R-:W-:-:S02]  /*15e360*/  PRMT R6, R7, 0x3340, R6 ;  /* 0x0000334007067816 */ /* 0x000fc40000000006 */
[----:B0-----:R-:W-:-:S03]  /*15e370*/  PRMT R5, R8, 0x3340, R0 ;  /* 0x0000334008057816 */ /* 0x001fc60000000000 */
[----:B------:R0:W-:Y:S01]  /*15e380*/  STL [R1+0x540], R6 ;  /* 0x0005400601007387 */ /* 0x0001e20000100800 */
[----:B----4-:R-:W-:Y:S02]  /*15e390*/  LOP3.LUT R10, R17, 0xffff, RZ, 0xc0, !PT ;  /* 0x0000ffff110a7812 */ /* 0x010fe400078ec0ff */
[----:B------:R-:W-:Y:S01]  /*15e3a0*/  LOP3.LUT R8, R21, 0xffff, RZ, 0xc0, !PT ;  /* 0x0000ffff15087812 */ /* 0x000fe200078ec0ff */
[----:B------:R1:W-:Y:S04]  /*15e3b0*/  STL [R1+0x58], R5 ;  /* 0x0000580501007387 */ /* 0x0003e80000100800 */
[----:B------:R-:W4:Y:S04]  /*15e3c0*/  LDL.LU R17, [R1+0x5a0c] ;  /* 0x005a0c0001117983 */ /* 0x000f280000300800 */
[----:B------:R-:W4:Y:S01]  /*15e3d0*/  LDL.LU R21, [R1+0x1878] ;  /* 0x0018780001157983 */ /* 0x000f220000300800 */
[----:B0-----:R-:W-:-:S02]  /*15e3e0*/  PRMT R6, R8, 0x3340, R0 ;  /* 0x0000334008067816 */ /* 0x001fc40000000000 */
[----:B------:R-:W-:-:S04]  /*15e3f0*/  LOP3.LUT R9, R19, 0xffff, RZ, 0xc0, !PT ;  /* 0x0000ffff13097812 */ /* 0x000fc800078ec0ff */
[----:B------:R-:W-:-:S04]  /*15e400*/  PRMT R7, R10, 0x3340, R9 ;  /* 0x000033400a077816 */ /* 0x000fc80000000009 */
[----:B-1----:R-:W-:-:S05]  /*15e410*/  PRMT R5, R7, 0x5410, R6 ;  /* 0x0000541007057816 */ /* 0x002fca0000000006 */
        /* <DEDUP_REMOVED lines=15> */
[----:B-1----:R-:W-:Y:S01]  /*15e510*/  SHF.R.U32.HI R7, RZ, 0x8, R26 ;  /* 0x00000008ff077819 */ /* 0x002fe2000001161a */
[----:B------:R0:W-:Y:S04]  /*15e520*/  STL [R1+0x54], R5 ;  /* 0x0000540501007387 */ /* 0x0001e80000100800 */
[----:B------:R-:W4:Y:S01]  /*15e530*/  LDL.LU R26, [R1+0x604c] ;  /* 0x00604c00011a7983 */ /* 0x000f220000300800 */
[----:B------:R-:W-:-:S03]  /*15e540*/  LOP3.LUT R7, R7, 0xffff, RZ, 0xc0, !PT ;  /* 0x0000ffff07077812 */ /* 0x000fc600078ec0ff */
[----:B------:R1:W-:Y:S01]  /*15e550*/  STL [R1+0x50], R6 ;  /* 0x0000500601007387 */ /* 0x0003e20000100800 */
[----:B---3--:R-:W-:Y:S02]  /*15e560*/  LOP3.LUT R10, R12, 0xffff, RZ, 0xc0, !PT ;  /* 0x0000ffff0c0a7812 */ /* 0x008fe400078ec0ff */
[----:B------:R-:W-:Y:S02]  /*15e570*/  LOP3.LUT R8, R11, 0xffff, RZ, 0xc0, !PT ;  /* 0x0000ffff0b087812 */ /* 0x000fe400078ec0ff */
[--C-:B0-----:R-:W-:Y:S02]  /*15e580*/  PRMT R5, R7, 0x3340, R0.reuse ;  /* 0x0000334007057816 */ /* 0x101fe40000000000 */
        /* <DEDUP_REMOVED lines=10> */
[----:B------:R-:W-:Y:S02]  /*15e630*/  SHF.R.U32.HI R6, RZ, 0x8, R9 ;  /* 0x00000008ff067819 */ /* 0x000fe40000011609 */
[----:B------:R-:W-:Y:S02]  /*15e640*/  LOP3.LUT R7, R7, 0xffff, RZ, 0xc0, !PT ;  /* 0x0000ffff07077812 */ /* 0x000fe400078ec0ff */
[----:B------:R-:W-:Y:S01]  /*15e650*/  LOP3.LUT R6, R6, 0xffff, RZ, 0xc0, !PT ;  /* 0x0000ffff06067812 */ /* 0x000fe200078ec0ff */
[----:B------:R0:W-:Y:S04]  /*15e660*/  STL [R1+0x7f0], R5 ;  /* 0x0007f00501007387 */ /* 0x0001e80000100800 */
[----:B------:R-:W2:Y:S01]  /*15e670*/  LDL.LU R28, [R1+0x599c] ;  /* 0x00599c00011c7983 */ /* 0x000ea20000300800 */
[----:B------:R-:W-:-:S02]  /*15e680*/  PRMT R6, R7, 0x3340, R6 ;  /* 0x0000334007067816 */ /* 0x000fc40000000006 */
[----:B----4-:R-:W-:Y:S02]  /*15e690*/  LOP3.LUT R10, R17, 0xffff, RZ, 0xc0, !PT ;  /* 0x0000ffff110a7812 */ /* 0x010fe400078ec0ff */
[--C-:B0-----:R-:W-:Y:S02]  /*15e6a0*/  PRMT R5, R8, 0x3340, R0.reuse ;  /* 0x0000334008057816 */ /* 0x101fe40000000000 */
[----:B------:R-:W-:Y:S01]  /*15e6b0*/  LOP3.LUT R8, R21, 0xffff, RZ, 0xc0, !PT ;  /* 0x0000ffff15087812 */ /* 0x000fe200078ec0ff */
[----:B------:R0:W-:Y:S04]  /*15e6c0*/  STL [R1+0x54c], R6 ;  /* 0x00054c0601007387 */ /* 0x0001e80000100800 */
        /* <DEDUP_REMOVED lines=25> */
[----:B------:R-:W-:Y:S02]  /*15e860*/  LOP3.LUT R7, R7, 0xffff, RZ, 0xc0, !PT ;  /* 0x0000ffff07077812 */ /* 0x000fe400078ec0ff */
[----:B---3--:R-:W-:Y:S02]  /*15e870*/  LOP3.LUT R10, R12, 0xffff, RZ, 0xc0, !PT ;  /* 0x0000ffff0c0a7812 */ /* 0x008fe400078ec0ff */
[----:B------:R-:W-:Y:S01]  /*15e880*/  LOP3.LUT R8, R11, 0xffff, RZ, 0xc0, !PT ;  /* 0x0000ffff0b087812 */ /* 0x000fe200078ec0ff */
[----:B------:R1:W-:Y:S01]  /*15e890*/  STL [R1+0x40], R6 ;  /* 0x0000400601007387 */ /* 0x0003e20000100800 */
[----:B0-----:R-:W-:-:S02]  /*15e8a0*/  PRMT R5, R7, 0x3340, R0 ;  /* 0x0000334007057816 */ /* 0x001fc40000000000 */
[----:B-1----:R-:W-:Y:S02]  /*15e8b0*/  PRMT R6, R8, 0x3340, R0 ;  /* 0x0000334008067816 */ /* 0x002fe40000000000 */
[----:B------:R-:W-:Y:S01]  /*15e8c0*/  SHF.R.U32.HI R8, RZ, 0x8, R8 ;  /* 0x00000008ff087819 */ /* 0x000fe20000011608 */
[----:B------:R0:W-:Y:S03]  /*15e8d0*/  STL [R1+0x3c], R5 ;  /* 0x00003c0501007387 */ /* 0x0001e60000100800 */
[----:B------:R-:W-:Y:S02]  /*15e8e0*/  LOP3.LUT R8, R8, 0xffff, RZ, 0xc0, !PT ;  /* 0x0000ffff08087812 */ /* 0x000fe400078ec0ff */
[----:B--2---:R-:W-:-:S04]  /*15e8f0*/  LOP3.LUT R9, R28, 0xffff, RZ, 0xc0, !PT ;  /* 0x0000ffff1c097812 */ /* 0x004fc800078ec0ff */
[----:B------:R-:W-:-:S04]  /*15e900*/  PRMT R7, R10, 0x3340, R9 ;  /* 0x000033400a077816 */ /* 0x000fc80000000009 */
[----:B0-----:R-:W-:Y:S02]  /*15e910*/  PRMT R5, R7, 0x5410, R6 ;  /* 0x0000541007057816 */ /* 0x001fe40000000006 */
[----:B------:R-:W-:Y:S02]  /*15e920*/  SHF.R.U32.HI R7, RZ, 0x8, R10 ;  /* 0x00000008ff077819 */ /* 0x000fe4000001160a */
[----:B------:R-:W-:Y:S02]  /*15e930*/  SHF.R.U32.HI R6, RZ, 0x8, R9 ;  /* 0x00000008ff067819 */ /* 0x000fe40000011609 */
[----:B------:R-:W-:Y:S02]  /*15e940*/  PRMT R28, R8, 0x3340, R0 ;  /* 0x00003340081c7816 */ /* 0x000fe40000000000 */
[----:B------:R-:W-:Y:S02]  /*15e950*/  LOP3.LUT R7, R7, 0xffff, RZ, 0xc0, !PT ;  /* 0x0000ffff07077812 */ /* 0x000fe400078ec0ff */
[----:B------:R-:W-:-:S02]  /*15e960*/  LOP3.LUT R6, R6, 0xffff, RZ, 0xc0, !PT ;  /* 0x0000ffff06067812 */ /* 0x000fc400078ec0ff */
[----:B----4-:R-:W-:Y:S02]  /*15e970*/  LOP3.LUT R10, R17, 0xffff, RZ, 0xc0, !PT ;  /* 0x0000ffff110a7812 */ /* 0x010fe400078ec0ff */
[----:B------:R-:W-:Y:S01]  /*15e980*/  LOP3.LUT R8, R21, 0xffff, RZ, 0xc0, !PT ;  /* 0x0000ffff15087812 */ /* 0x000fe200078ec0ff */
[----:B------:R0:W-:Y:S04]  /*15e990*/  STL [R1+0x7f8], R5 ;  /* 0x0007f80501007387 */ /* 0x0001e80000100800 */
[----:B------:R-:W-:Y:S01]  /*15e9a0*/  STL [R1+0x5c20], R28 ;  /* 0x005c201c01007387 */ /* 0x000fe20000100800 */
[----:B0-----:R-:W-:Y:S02]  /*15e9b0*/  PRMT R5, R7, 0x3340, R6 ;  /* 0x0000334007057816 */ /* 0x001fe40000000006 */
[----:B------:R-:W-:-:S03]  /*15e9c0*/  PRMT R6, R8, 0x3340, R0 ;  /* 0x0000334008067816 */ /* 0x000fc60000000000 */
[----:B------:R0:W-:Y:S04]  /*15e9d0*/  STL [R1+0x554], R5 ;  /* 0x0005540501007387 */ /* 0x0001e80000100800 */
[----:B------:R-:W2:Y:S01]  /*15e9e0*/  LDL.LU R21, [R1+0x5864] ;  /* 0x0058640001157983 */ /* 0x000ea20000300800 */
[----:B------:R-:W-:-:S03]  /*15e9f0*/  LOP3.LUT R9, R19, 0xffff, RZ, 0xc0, !PT ;  /* 0x0000ffff13097812 */ /* 0x000fc600078ec0ff */
[----:B------:R-:W3:Y:S01]  /*15ea00*/  LDL.LU R19, [R1+0x59b4] ;  /* 0x0059b40001137983 */ /* 0x000ee20000300800 */
[----:B------:R-:W-:-:S04]  /*15ea10*/  PRMT R7, R10, 0x3340, R9 ;  /* 0x000033400a077816 */ /* 0x000fc80000000009 */
[----:B0-----:R-:W-:Y:S02]  /*15ea20*/  PRMT R5, R7, 0x5410, R6 ;  /* 0x0000541007057816 */ /* 0x001fe40000000006 */
[----:B------:R-:W-:Y:S02]  /*15ea30*/  SHF.R.U32.HI R7, RZ, 0x8, R10 ;  /* 0x00000008ff077819 */ /* 0x000fe4000001160a */
[----:B------:R-:W4:Y:S01]  /*15ea40*/  LDL.LU R10, [R1+0x5a64] ;  /* 0x005a6400010a7983 */ /* 0x000f220000300800 */
[----:B------:R-:W-:Y:S02]  /*15ea50*/  SHF.R.U32.HI R6, RZ, 0x8, R9 ;  /* 0x00000008ff067819 */ /* 0x000fe40000011609 */
[----:B------:R-:W-:Y:S02]  /*15ea60*/  SHF.R.U32.HI R8, RZ, 0x8, R8 ;  /* 0x00000008ff087819 */ /* 0x000fe40000011608 */
[----:B------:R-:W-:Y:S02]  /*15ea70*/  LOP3.LUT R7, R7, 0xffff, RZ, 0xc0, !PT ;  /* 0x0000ffff07077812 */ /* 0x000fe400078ec0ff */
[----:B------:R-:W-:-:S02]  /*15ea80*/  LOP3.LUT R6, R6, 0xffff, RZ, 0xc0, !PT ;  /* 0x0000ffff06067812 */ /* 0x000fc400078ec0ff */
[----:B------:R-:W-:Y:S02]  /*15ea90*/  LOP3.LUT R8, R8, 0xffff, RZ, 0xc0, !PT ;  /* 0x0000ffff08087812 */ /* 0x000fe400078ec0ff */
[----:B------:R-:W-:Y:S02]  /*15eaa0*/  PRMT R12, R7, 0x3340, R6 ;  /* 0x00003340070c7816 */ /* 0x000fe40000000006 */
[----:B------:R-:W-:Y:S02]  /*15eab0*/  SHF.R.U32.HI R6, RZ, 0x8, R15 ;  /* 0x00000008ff067819 */ /* 0x000fe4000001160f */
[----:B------:R-:W-:Y:S02]  /*15eac0*/  SHF.R.U32.HI R7, RZ, 0x8, R4 ;  /* 0x00000008ff077819 */ /* 0x000fe40000011604 */
[----:B------:R-:W-:Y:S01]  /*15ead0*/  PRMT R13, R8, 0x3340, R0 ;  /* 0x00003340080d7816 */ /* 0x000fe20000000000 */
[----:B------:R-:W-:Y:S01]  /*15eae0*/  STL [R1+0x7fc], R5 ;  /* 0x0007fc0501007387 */ /* 0x000fe20000100800 */
[----:B------:R-:W-:-:S02]  /*15eaf0*/  LOP3.LUT R6, R6, 0xffff, RZ, 0xc0, !PT ;  /* 0x0000ffff06067812 */ /* 0x000fc400078ec0ff */
[----:B------:R-:W-:Y:S01]  /*15eb00*/  LOP3.LUT R7, R7, 0xffff, RZ, 0xc0, !PT ;  /* 0x0000ffff07077812 */ /* 0x000fe200078ec0ff */
[----:B------:R-:W-:Y:S04]  /*15eb10*/  STL [R1+0x5c24], R12 ;  /* 0x005c240c01007387 */ /* 0x000fe80000100800 */
[----:B------:R0:W-:Y:S01]  /*15eb20*/  STL [R1+0x5c28], R13 ;  /* 0x005c280d01007387 */ /* 0x0001e20000100800 */
[--C-:B------:R-:W-:Y:S02]  /*15eb30*/  PRMT R11, R6, 0x3340, R0.reuse ;  /* 0x00003340060b7816 */ /* 0x100fe40000000000 */
[----:B------:R-:W-:Y:S01]  /*15eb40*/  PRMT R17, R7, 0x3340, R0 ;  /* 0x0000334007117816 */ /* 0x000fe20000000000 */
[----:B0-----:R-:W4:Y:S04]  /*15eb50*/  LDL.LU R13, [R1+0x68c] ;  /* 0x00068c00010d7983 */ /* 0x001f280000300800 */
[----:B------:R-:W4:Y:S04]  /*15eb60*/  LDL.LU R12, [R1+0x1854] ;  /* 0x00185400010c7983 */ /* 0x000f280000300800 */
[----:B------:R-:W4:Y:S04]  /*15eb70*/  LDL.LU R28, [R1+0x688] ;  /* 0x00068800011c7983 */ /* 0x000f280000300800 */
[----:B------:R-:W4:Y:S04]  /*15eb80*/  LDL.LU R5, [R1+0x185c] ;  /* 0x00185c0001057983 */ /* 0x000f280000300800 */
[----:B------:R-:W4:Y:S04]  /*15eb90*/  LDL.LU R27, [R1+0x5a1c] ;  /* 0x005a1c00011b7983 */ /* 0x000f280000300800 */
[----:B------:R-:W4:Y:S04]  /*15eba0*/  LDL.LU R15, [R1+0x1880] ;  /* 0x00188000010f7983 */ /* 0x000f280000300800 */
[----:B------:R-:W4:Y:S04]  /*15ebb0*/  LDL.LU R4, [R1+0x5918] ;  /* 0x0059180001047983 */ /* 0x000f280000300800 */
[----:B------:R-:W-:Y:S04]  /*15ebc0*/  STL [R1+0x5c2c], R11 ;  /* 0x005c2c0b01007387 */ /* 0x000fe80000100800 */
[----:B------:R0:W-:Y:S04]  /*15ebd0*/  STL [R1+0x5c30], R17 ;  /* 0x005c301101007387 */ /* 0x0001e80000100800 */
[----:B0-----:R-:W4:Y:S04]  /*15ebe0*/  LDL.LU R17, [R1+0x1858] ;  /* 0x0018580001117983 */ /* 0x001f280000300800 */
[----:B------:R-:W4:Y:S01]  /*15ebf0*/  LDL.LU R11, [R1+0x678] ;  /* 0x00067800010b7983 */ /* 0x000f220000300800 */
[----:B--2---:R-:W-:-:S04]  /*15ec00*/  LOP3.LUT R8, R21, 0xffff, RZ, 0xc0, !PT ;  /* 0x0000ffff15087812 */ /* 0x004fc800078ec0ff */
[----:B------:R-:W-:Y:S02]  /*15ec10*/  PRMT R6, R8, 0x3340, R0 ;  /* 0x0000334008067816 */ /* 0x000fe40000000000 */
[----:B---3--:R-:W-:Y:S02]  /*15ec20*/  LOP3.LUT R9, R19, 0xffff, RZ, 0xc0, !PT ;  /* 0x0000ffff13097812 */ /* 0x008fe400078ec0ff */
[----:B----4-:R-:W-:-:S04]  /*15ec30*/  LOP3.LUT R10, R10, 0xffff, RZ, 0xc0, !PT ;  /* 0x0000ffff0a0a7812 */ /* 0x010fc800078ec0ff */
[----:B------:R-:W-:-:S04]  /*15ec40*/  PRMT R7, R10, 0x3340, R9 ;  /* 0x000033400a077816 */ /* 0x000fc80000000009 */
[----:B------:R-:W-:Y:S02]  /*15ec50*/  PRMT R6, R7, 0x5410, R6 ;  /* 0x0000541007067816 */ /* 0x000fe40000000006 */
[----:B------:R-:W-:-:S03]  /*15ec60*/  SHF.R.U32.HI R7, RZ, 0x8, R10 ;  /* 0x00000008ff077819 */ /* 0x000fc6000001160a */
[----:B------:R0:W-:Y:S04]  /*15ec70*/  STL [R1+0x800], R6 ;  /* 0x0008000601007387 */ /* 0x0001e80000100800 */
[----:B------:R-:W2:Y:S01]  /*15ec80*/  LDL.LU R10, [R1+0x1850] ;  /* 0x00185000010a7983 */ /* 0x000ea20000300800 */
[----:B0-----:R-:W-:-:S03]  /*15ec90*/  SHF.R.U32.HI R6, RZ, 0x8, R9 ;  /* 0x00000008ff067819 */ /* 0x001fc60000011609 */
[----:B------:R-:W2:Y:S01]  /*15eca0*/  LDL.LU R9, [R1+0x698] ;  /* 0x0006980001097983 */ /* 0x000ea20000300800 */
[----:B------:R-:W-:Y:S02]  /*15ecb0*/  LOP3.LUT R7, R7, 0xffff, RZ, 0xc0, !PT ;  /* 0x0000ffff07077812 */ /* 0x000fe400078ec0ff */
[----:B------:R-:W-:-:S04]  /*15ecc0*/  LOP3.LUT R6, R6, 0xffff, RZ, 0xc0, !PT ;  /* 0x0000ffff06067812 */ /* 0x000fc800078ec0ff */
[----:B------:R-:W-:-:S05]  /*15ecd0*/  PRMT R19, R7, 0x3340, R6 ;  /* 0x0000334007137816 */ /* 0x000fca0000000006 */
[----:B------:R0:W-:Y:S01]  /*15ece0*/  STL [R1+0x5c34], R19 ;  /* 0x005c341301007387 */ /* 0x0001e20000100800 */
[----:B------:R-:W-:-:S03]  /*15ecf0*/  SHF.R.U32.HI R8, RZ, 0x8, R8 ;  /* 0x00000008ff087819 */ /* 0x000fc60000011608 */
[----:B0-----:R-:W3:Y:S01]  /*15ed00*/  LDL.LU R19, [R1+0x67c] ;  /* 0x00067c0001137983 */ /* 0x001ee20000300800 */
[----:B------:R-:W-:-:S04]  /*15ed10*/  LOP3.LUT R8, R8, 0xffff, RZ, 0xc0, !PT ;  /* 0x0000ffff08087812 */ /* 0x000fc800078ec0ff */
[----:B------:R-:W-:Y:S02]  /*15ed20*/  PRMT R21, R8, 0x3340, R0 ;  /* 0x0000334008157816 */ /* 0x000fe40000000000 */
[----:B------:R-:W-:-:S03]  /*15ed30*/  PRMT R6, R12, 0x5410, R13 ;  /* 0x000054100c067816 */ /* 0x000fc6000000000d */
[----:B------:R-:W-:Y:S01]  /*15ed40*/  STL [R1+0x5c38], R21 ;  /* 0x005c381501007387 */ /* 0x000fe20000100800 */
[----:B------:R-:W-:Y:S02]  /*15ed50*/  LOP3.LUT R8, R15, 0xffff, RZ, 0xc0, !PT ;  /* 0x0000ffff0f087812 */ /* 0x000fe400078ec0ff */
[----:B------:R-:W-:Y:S02]  /*15ed60*/  PRMT R5, R5, 0x5410, R28 ;  /* 0x0000541005057816 */ /* 0x000fe4000000001c */
[----:B--2---:R-:W-:-:S05]  /*15ed70*/  PRMT R7, R10, 0x5410, R9 ;  /* 0x000054100a077816 */ /* 0x004fca0000000009 */
[----:B------:R0:W-:Y:S04]  /*15ed80*/  STL [R1+0x1850], R7 ;  /* 0x0018500701007387 */ /* 0x0001e80000100800 */
[----:B------:R-:W2:Y:S01]  /*15ed90*/  LDL.LU R13, [R1+0x664] ;  /* 0x00066400010d7983 */ /* 0x000ea20000300800 */
[----:B------:R-:W-:Y:S02]  /*15eda0*/  LOP3.LUT R10, R27, 0xffff, RZ, 0xc0, !PT ;  /* 0x0000ffff1b0a7812 */ /* 0x000fe400078ec0ff */
[----:B------:R-:W-:Y:S01]  /*15edb0*/  LOP3.LUT R9, R4, 0xffff, RZ, 0xc0, !PT ;  /* 0x0000ffff04097812 */ /* 0x000fe200078ec0ff */
[----:B------:R1:W-:Y:S04]  /*15edc0*/  STL [R1+0x1854], R6 ;  /* 0x0018540601007387 */ /* 0x0003e80000100800 */
[----:B------:R-:W4:Y:S01]  /*15edd0*/  LDL.LU R12, [R1+0x60c] ;  /* 0x00060c00010c7983 */ /* 0x000f220000300800 */
[----:B0-----:R-:W-:-:S02]  /*15ede0*/  PRMT R7, R10, 0x3340, R9 ;  /* 0x000033400a077816 */ /* 0x001fc40000000009 */
[----:B-1----:R-:W-:Y:S02]  /*15edf0*/  PRMT R6, R8, 0x3340, R0 ;  /* 0x0000334008067816 */ /* 0x002fe40000000000 */
[----:B------:R-:W-:Y:S02]  /*15ee00*/  SHF.R.U32.HI R8, RZ, 0x8, R8 ;  /* 0x00000008ff087819 */ /* 0x000fe40000011608 */
[----:B------:R-:W-:Y:S02]  /*15ee10*/  PRMT R4, R7, 0x5410, R6 ;  /* 0x0000541007047816 */ /* 0x000fe40000000006 */
[----:B------:R-:W-:Y:S02]  /*15ee20*/  SHF.R.U32.HI R7, RZ, 0x8, R10 ;  /* 0x00000008ff077819 */ /* 0x000fe4000001160a */
[----:B------:R-:W-:Y:S01]  /*15ee30*/  SHF.R.U32.HI R6, RZ, 0x8, R9 ;  /* 0x00000008ff067819 */ /* 0x000fe20000011609 */
[----:B------:R0:W-:Y:S04]  /*15ee40*/  STL [R1+0x185c], R5 ;  /* 0x00185c0501007387 */ /* 0x0001e80000100800 */
[----:B------:R-:W4:Y:S01]  /*15ee50*/  LDL.LU R28, [R1+0x1f1c] ;  /* 0x001f1c00011c7983 */ /* 0x000f220000300800 */
[----:B------:R-:W-:-:S02]  /*15ee60*/  LOP3.LUT R7, R7, 0xffff, RZ, 0xc0, !PT ;  /* 0x0000ffff07077812 */ /* 0x000fc400078ec0ff */
[----:B------:R-:W-:Y:S01]  /*15ee70*/  LOP3.LUT R6, R6, 0xffff, RZ, 0xc0, !PT ;  /* 0x0000ffff06067812 */ /* 0x000fe200078ec0ff */
[----:B------:R-:W4:Y:S01]  /*15ee80*/  LDL.LU R27, [R1+0x1918] ;  /* 0x00191800011b7983 */ /* 0x000f220000300800 */
[----:B------:R-:W-:-:S03]  /*15ee90*/  LOP3.LUT R8, R8, 0xffff, RZ, 0xc0, !PT ;  /* 0x0000ffff08087812 */ /* 0x000fc600078ec0ff */
[----:B0-----:R-:W4:Y:S04]  /*15eea0*/  LDL.LU R5, [R1+0x5920] ;  /* 0x0059200001057983 */ /* 0x001f280000300800 */
[----:B------:R0:W-:Y:S01]  /*15eeb0*/  STL [R1+0x80c], R4 ;  /* 0x00080c0401007387 */ /* 0x0001e20000100800 */
[----:B------:R-:W-:Y:S02]  /*15eec0*/  PRMT R15, R8, 0x3340, R0 ;  /* 0x00003340080f7816 */ /* 0x000fe40000000000 */
[----:B0-----:R-:W-:-:S05]  /*15eed0*/  PRMT R4, R7, 0x3340, R6 ;  /* 0x0000334007047816 */ /* 0x001fca0000000006 */
[----:B------:R0:W-:Y:S04]  /*15eee0*/  STL [R1+0x5c3c], R4 ;  /* 0x005c3c0401007387 */ /* 0x0001e80000100800 */
[----:B------:R-:W-:Y:S01]  /*15eef0*/  STL [R1+0x5c40], R15 ;  /* 0x005c400f01007387 */ /* 0x000fe20000100800 */
[----:B0-----:R-:W-:-:S03]  /*15ef00*/  PRMT R4, R23, 0x5410, R11 ;  /* 0x0000541017047816 */ /* 0x001fc6000000000b */
[----:B------:R-:W4:Y:S01]  /*15ef10*/  LDL.LU R23, [R1+0x6040] ;  /* 0x0060400001177983 */ /* 0x000f220000300800 */
[----:B---3--:R-:W-:Y:S02]  /*15ef20*/  PRMT R6, R17, 0x5410, R19 ;  /* 0x0000541011067816 */ /* 0x008fe40000000013 */
[----:B------:R-:W-:-:S03]  /*15ef30*/  SHF.R.U32.HI R7, RZ, 0x8, R14 ;  /* 0x00000008ff077819 */ /* 0x000fc6000001160e */
[----:B------:R0:W-:Y:S01]  /*15ef40*/  STL [R1+0x1858], R6 ;  /* 0x0018580601007387 */ /* 0x0001e20000100800 */
[----:B------:R-:W-:Y:S02]  /*15ef50*/  LOP3.LUT R7, R7, 0xffff, RZ, 0xc0, !PT ;  /* 0x0000ffff07077812 */ /* 0x000fe400078ec0ff */
[----:B0-----:R-:W-:-:S04]  /*15ef60*/  SHF.R.U32.HI R6, RZ, 0x8, R29 ;  /* 0x00000008ff067819 */ /* 0x001fc8000001161d */
[----:B------:R-:W-:Y:S02]  /*15ef70*/  LOP3.LUT R6, R6, 0xffff, RZ, 0xc0, !PT ;  /* 0x0000ffff06067812 */ /* 0x000fe400078ec0ff */
[--C-:B------:R-:W-:Y:S02]  /*15ef80*/  PRMT R29, R7, 0x3340, R0.reuse ;  /* 0x00003340071d7816 */ /* 0x100fe40000000000 */
[----:B------:R-:W-:Y:S01]  /*15ef90*/  PRMT R14, R6, 0x3340, R0 ;  /* 0x00003340060e7816 */ /* 0x000fe20000000000 */
[----:B------:R0:W-:Y:S04]  /*15efa0*/  STL [R1+0x1860], R4 ;  /* 0x0018600401007387 */ /* 0x0001e80000100800 */
[----:B------:R-:W-:Y:S04]  /*15efb0*/  STL [R1+0x5c44], R14 ;  /* 0x005c440e01007387 */ /* 0x000fe80000100800 */
[----:B------:R-:W-:Y:S01]  /*15efc0*/  STL [R1+0x5c48], R29 ;  /* 0x005c481d01007387 */ /* 0x000fe20000100800 */
[----:B0-----:R-:W-:-:S03]  /*15efd0*/  PRMT R4, R25, 0x5410, R26 ;  /* 0x0000541019047816 */ /* 0x001fc6000000001a */
[----:B------:R-:W3:Y:S04]  /*15efe0*/  LDL.LU R26, [R1+0x603c] ;  /* 0x00603c00011a7983 */ /* 0x000ee80000300800 */
[----:B------:R-:W3:Y:S01]  /*15eff0*/  LDL.LU R25, [R1+0x6038] ;  /* 0x0060380001197983 */ /* 0x000ee20000300800 */
[----:B--2---:R-:W-:-:S03]  /*15f000*/  PRMT R6, R24, 0x5410, R13 ;  /* 0x0000541018067816 */ /* 0x004fc6000000000d */
[----:B------:R-:W2:Y:S04]  /*15f010*/  LDL.LU R24, [R1+0x6034] ;  /* 0x0060340001187983 */ /* 0x000ea80000300800 */
[----:B------:R4:W-:Y:S04]  /*15f020*/  STL [R1+0x1864], R4 ;  /* 0x0018640401007387 */ /* 0x0009e80000100800 */
[----:B------:R0:W-:Y:S01]  /*15f030*/  STL [R1+0x644], R6 ;  /* 0x0006440601007387 */ /* 0x0001e20000100800 */
[----:B----4-:R-:W-:Y:S02]  /*15f040*/  PRMT R4, R28, 0x5410, R12 ;  /* 0x000054101c047816 */ /* 0x010fe4000000000c */
[----:B------:R-:W-:-:S02]  /*15f050*/  LOP3.LUT R27, R27, 0xffff, RZ, 0xc0, !PT ;  /* 0x0000ffff1b1b7812 */ /* 0x000fc400078ec0ff */
[----:B------:R-:W-:Y:S02]  /*15f060*/  LOP3.LUT R14, R5, 0xffff, RZ, 0xc0, !PT ;  /* 0x0000ffff050e7812 */ /* 0x000fe400078ec0ff */
[----:B0-----:R-:W-:Y:S01]  /*15f070*/  PRMT R6, R27, 0x3340, R0 ;  /* 0x000033401b067816 */ /* 0x001fe20000000000 */
[----:B------:R0:W-:Y:S04]  /*15f080*/  STL [R1+0x64c], R4 ;  /* 0x00064c0401007387 */ /* 0x0001e80000100800 */
[----:B------:R-:W4:Y:S04]  /*15f090*/  LDL.LU R15, [R1+0x65c] ;  /* 0x00065c00010f7983 */ /* 0x000f280000300800 */
[----:B0-----:R-:W4:Y:S01]  /*15f0a0*/  LDL.LU R4, [R1+0x1f48] ;  /* 0x001f480001047983 */ /* 0x001f220000300800 */
[----:B------:R-:W-:-:S04]  /*15f0b0*/  LOP3.LUT R23, R23, 0xffff, RZ, 0xc0, !PT ;  /* 0x0000ffff17177812 */ /* 0x000fc800078ec0ff */
[----:B------:R-:W-:-:S04]  /*15f0c0*/  PRMT R7, R23, 0x3340, R14 ;  /* 0x0000334017077816 */ /* 0x000fc8000000000e */
[----:B------:R-:W-:-:S05]  /*15f0d0*/  PRMT R5, R7, 0x5410, R6 ;  /* 0x0000541007057816 */ /* 0x000fca0000000006 */
[----:B------:R0:W-:Y:S04]  /*15f0e0*/  STL [R1+0x81c], R5 ;  /* 0x00081c0501007387 */ /* 0x0001e80000100800 */
[----:B------:R-:W4:Y:S04]  /*15f0f0*/  LDL.LU R21, [R1+0x618] ;  /* 0x0006180001157983 */ /* 0x000f280000300800 */
[----:B------:R-:W4:Y:S01]  /*15f100*/  LDL.LU R19, [R1+0x604] ;  /* 0x0006040001137983 */ /* 0x000f220000300800 */
[----:B---3--:R-:W-:Y:S02]  /*15f110*/  LOP3.LUT R10, R26, 0xffff, RZ, 0xc0, !PT ;  /* 0x0000ffff1a0a7812 */ /* 0x008fe400078ec0ff */
[----:B------:R-:W-:-:S04]  /*15f120*/  LOP3.LUT R8, R25, 0xffff, RZ, 0xc0, !PT ;  /* 0x0000ffff19087812 */ /* 0x000fc800078ec0ff */
[----:B------:R-:W-:Y:S02]  /*15f130*/  PRMT R6, R8, 0x3340, R0 ;  /* 0x0000334008067816 */ /* 0x000fe40000000000 */
[----:B------:R-:W-:-:S04]  /*15f140*/  SHF.R.U32.HI R8, RZ, 0x8, R8 ;  /* 0x00000008ff087819 */ /* 0x000fc80000011608 */
[----:B------:R-:W-:-:S04]  /*15f150*/  LOP3.LUT R8, R8, 0xffff, RZ, 0xc0, !PT ;  /* 0x0000ffff08087812 */ /* 0x000fc800078ec0ff */
[----:B------:R-:W-:Y:S02]  /*15f160*/  PRMT R26, R8, 0x3340, R0 ;  /* 0x00003340081a7816 */ /* 0x000fe40000000000 */
[----:B------:R-:W-:-:S04]  /*15f170*/  SHF.R.U32.HI R8, RZ, 0x8, R27 ;  /* 0x00000008ff087819 */ /* 0x000fc8000001161b */
[----:B------:R-:W-:Y:S02]  /*15f180*/  LOP3.LUT R8, R8, 0xffff, RZ, 0xc0, !PT ;  /* 0x0000ffff08087812 */ /* 0x000fe400078ec0ff */
[----:B--2---:R-:W-:-:S04]  /*15f190*/  LOP3.LUT R9, R24, 0xffff, RZ, 0xc0, !PT ;  /* 0x0000ffff18097812 */ /* 0x004fc800078ec0ff */
[----:B------:R-:W-:-:S04]  /*15f1a0*/  PRMT R7, R10, 0x3340, R9 ;  /* 0x000033400a077816 */ /* 0x000fc80000000009 */
[----:B0-----:R-:W-:Y:S02]  /*15f1b0*/  PRMT R5, R7, 0x5410, R6 ;  /* 0x0000541007057816 */ /* 0x001fe40000000006 */
[----:B------:R-:W-:Y:S02]  /*15f1c0*/  SHF.R.U32.HI R7, RZ, 0x8, R10 ;  /* 0x00000008ff077819 */ /* 0x000fe4000001160a */
[----:B------:R-:W-:Y:S02]  /*15f1d0*/  SHF.R.U32.HI R6, RZ, 0x8, R9 ;  /* 0x00000008ff067819 */ /* 0x000fe40000011609 */
[----:B------:R-:W-:Y:S02]  /*15f1e0*/  LOP3.LUT R7, R7, 0xffff, RZ, 0xc0, !PT ;  /* 0x0000ffff07077812 */ /* 0x000fe400078ec0ff */
[----:B------:R-:W-:-:S04]  /*15f1f0*/  LOP3.LUT R6, R6, 0xffff, RZ, 0xc0, !PT ;  /* 0x0000ffff06067812 */ /* 0x000fc800078ec0ff */
[----:B------:R-:W-:Y:S02]  /*15f200*/  PRMT R25, R7, 0x3340, R6 ;  /* 0x0000334007197816 */ /* 0x000fe40000000006 */
[----:B------:R-:W-:Y:S02]  /*15f210*/  SHF.R.U32.HI R7, RZ, 0x8, R23 ;  /* 0x00000008ff077819 */ /* 0x000fe40000011617 */
[----:B------:R-:W-:Y:S02]  /*15f220*/  SHF.R.U32.HI R6, RZ, 0x8, R14 ;  /* 0x00000008ff067819 */ /* 0x000fe4000001160e */
[----:B------:R-:W-:Y:S02]  /*15f230*/  LOP3.LUT R7, R7, 0xffff, RZ, 0xc0, !PT ;  /* 0x0000ffff07077812 */ /* 0x000fe400078ec0ff */
[----:B------:R-:W-:Y:S01]  /*15f240*/  LOP3.LUT R6, R6, 0xffff, RZ, 0xc0, !PT ;  /* 0x0000ffff06067812 */ /* 0x000fe200078ec0ff */
[----:B------:R0:W-:Y:S04]  /*15f250*/  STL [R1+0x818], R5 ;  /* 0x0008180501007387 */ /* 0x0001e80000100800 */
[----:B------:R-:W2:Y:S04]  /*15f260*/  LDL.LU R17, [R1+0x5d4] ;  /* 0x0005d40001117983 */ /* 0x000ea80000300800 */
[----:B------:R-:W2:Y:S01]  /*15f270*/  LDL.LU R11, [R1+0x186c] ;  /* 0x00186c00010b7983 */ /* 0x000ea20000300800 */
[----:B------:R-:W-:-:S02]  /*15f280*/  PRMT R23, R7, 0x3340, R6 ;  /* 0x0000334007177816 */ /* 0x000fc40000000006 */
[----:B------:R-:W-:Y:S02]  /*15f290*/  SHF.R.U32.HI R6, RZ, 0x8, R22 ;  /* 0x00000008ff067819 */ /* 0x000fe40000011616 */
[----:B------:R-:W-:Y:S01]  /*15f2a0*/  SHF.R.U32.HI R7, RZ, 0x8, R20 ;  /* 0x00000008ff077819 */ /* 0x000fe20000011614 */
[----:B------:R-:W3:Y:S01]  /*15f2b0*/  LDL.LU R12, [R1+0x5a2c] ;  /* 0x005a2c00010c7983 */ /* 0x000ee20000300800 */
[----:B------:R-:W-:Y:S02]  /*15f2c0*/  LOP3.LUT R6, R6, 0xffff, RZ, 0xc0, !PT ;  /* 0x0000ffff06067812 */ /* 0x000fe400078ec0ff */
[----:B------:R-:W-:Y:S01]  /*15f2d0*/  LOP3.LUT R7, R7, 0xffff, RZ, 0xc0, !PT ;  /* 0x0000ffff07077812 */ /* 0x000fe200078ec0ff */
[----:B0-----:R-:W3:Y:S04]  /*15f2e0*/  LDL.LU R5, [R1+0x1920] ;  /* 0x0019200001057983 */ /* 0x001ee80000300800 */
[----:B------:R-:W3:Y:S01]  /*15f2f0*/  LDL.LU R13, [R1+0x5930] ;  /* 0x00593000010d7983 */ /* 0x000ee20000300800 */
[----:B------:R-:W-:-:S03]  /*15f300*/  PRMT R24, R8, 0x3340, R0 ;  /* 0x0000334008187816 */ /* 0x000fc60000000000 */
[----:B------:R-:W3:Y:S04]  /*15f310*/  LDL.LU R28, [R1+0x5a6c] ;  /* 0x005a6c00011c7983 */ /* 0x000ee80000300800 */
[----:B------:R-:W-:Y:S01]  /*15f320*/  STL [R1+0x5c4c], R25 ;  /* 0x005c4c1901007387 */ /* 0x000fe20000100800 */
[----:B----4-:R-:W-:Y:S02]  /*15f330*/  PRMT R4, R4, 0x5410, R15 ;  /* 0x0000541004047816 */ /* 0x010fe4000000000f */
[--C-:B------:R-:W-:Y:S01]  /*15f340*/  PRMT R22, R6, 0x3340, R0.reuse ;  /* 0x0000334006167816 */ /* 0x100fe20000000000 */
[----:B------:R-:W-:Y:S01]  /*15f350*/  STL [R1+0x5c50], R26 ;  /* 0x005c501a01007387 */ /* 0x000fe20000100800 */
[----:B------:R-:W-:-:S03]  /*15f360*/  PRMT R20, R7, 0x3340, R0 ;  /* 0x0000334007147816 */ /* 0x000fc60000000000 */
[----:B------:R-:W-:Y:S04]  /*15f370*/  STL [R1+0x5c54], R23 ;  /* 0x005c541701007387 */ /* 0x000fe80000100800 */
[----:B------:R-:W-:Y:S04]  /*15f380*/  STL [R1+0x5c58], R24 ;  /* 0x005c581801007387 */ /* 0x000fe80000100800 */
[----:B------:R0:W-:Y:S04]  /*15f390*/  STL [R1+0x640], R4 ;  /* 0x0006400401007387 */ /* 0x0001e80000100800 */
[----:B------:R-:W-:Y:S04]  /*15f3a0*/  STL [R1+0x5c5c], R22 ;  /* 0x005c5c1601007387 */ /* 0x000fe80000100800 */
[----:B------:R-:W-:Y:S01]  /*15f3b0*/  STL [R1+0x5c60], R20 ;  /* 0x005c601401007387 */ /* 0x000fe20000100800 */
[----:B0-----:R-:W-:-:S02]  /*15f3c0*/  PRMT R4, R18, 0x5410, R21 ;  /* 0x0000541012047816 */ /* 0x001fc40000000015 */
[----:B------:R-:W-:Y:S01]  /*15f3d0*/  PRMT R6, R16, 0x5410, R19 ;  /* 0x0000541010067816 */ /* 0x000fe20000000013 */
[----:B------:R-:W4:Y:S04]  /*15f3e0*/  LDL.LU R18, [R1+0x6030] ;  /* 0x0060300001127983 */ /* 0x000f280000300800 */
[----:B------:R-:W4:Y:S04]  /*15f3f0*/  LDL.LU R16, [R1+0x602c] ;  /* 0x00602c0001107983 */ /* 0x000f280000300800 */
[----:B------:R2:W-:Y:S04]  /*15f400*/  STL [R1+0x654], R4 ;  /* 0x0006540401007387 */ /* 0x0005e80000100800 */
[----:B------:R0:W-:Y:S01]  /*15f410*/  STL [R1+0x648], R6 ;  /* 0x0006480601007387 */ /* 0x0001e20000100800 */
[----:B--2---:R-:W-:-:S02]  /*15f420*/  PRMT R4, R11, 0x5410, R17 ;  /* 0x000054100b047816 */ /* 0x004fc40000000011 */
[----:B---3--:R-:W-:Y:S02]  /*15f430*/  LOP3.LUT R12, R12, 0xffff, RZ, 0xc0, !PT ;  /* 0x0000ffff0c0c7812 */ /* 0x008fe400078ec0ff */
[----:B------:R-:W-:Y:S02]  /*15f440*/  LOP3.LUT R5, R5, 0xffff, RZ, 0xc0, !PT ;  /* 0x0000ffff05057812 */ /* 0x000fe400078ec0ff */
[----:B------:R-:W-:Y:S02]  /*15f450*/  LOP3.LUT R11, R13, 0xffff, RZ, 0xc0, !PT ;  /* 0x0000ffff0d0b7812 */ /* 0x000fe400078ec0ff */
[----:B0-----:R-:W-:Y:S02]  /*15f460*/  PRMT R6, R5, 0x3340, R0 ;  /* 0x0000334005067816 */ /* 0x001fe40000000000 */
[----:B------:R-:W-:Y:S02]  /*15f470*/  PRMT R7, R12, 0x3340, R11 ;  /* 0x000033400c077816 */ /* 0x000fe4000000000b */
[----:B------:R-:W-:Y:S01]  /*15f480*/  LOP3.LUT R10, R28, 0xffff, RZ, 0xc0, !PT ;  /* 0x0000ffff1c0a7812 */ /* 0x000fe200078ec0ff */
[----:B------:R0:W-:Y:S02]  /*15f490*/  STL [R1+0x184c], R4 ;  /* 0x00184c0401007387 */ /* 0x0001e40000100800 */
[----:B0-----:R-:W-:-:S05]  /*15f4a0*/  PRMT R4, R7, 0x5410, R6 ;  /* 0x0000541007047816 */ /* 0x001fca0000000006 */
[----:B------:R0:W-:Y:S04]  /*15f4b0*/  STL [R1+0x1870], R4 ;  /* 0x0018700401007387 */ /* 0x0001e80000100800 */
[----:B------:R-:W2:Y:S04]  /*15f4c0*/  LDL.LU R23, [R1+0x608] ;  /* 0x0006080001177983 */ /* 0x000ea80000300800 */
[----:B------:R-:W2:Y:S01]  /*15f4d0*/  LDL.LU R28, [R1+0x1f2c] ;  /* 0x001f2c00011c7983 */ /* 0x000ea20000300800 */
[----:B----4-:R-:W-:Y:S02]  /*15f4e0*/  LOP3.LUT R8, R18, 0xffff, RZ, 0xc0, !PT ;  /* 0x0000ffff12087812 */ /* 0x010fe400078ec0ff */
[----:B------:R-:W-:-:S02]  /*15f4f0*/  LOP3.LUT R9, R16, 0xffff, RZ, 0xc0, !PT ;  /* 0x0000ffff10097812 */ /* 0x000fc400078ec0ff */
[----:B------:R-:W-:Y:S02]  /*15f500*/  PRMT R6, R8, 0x3340, R0 ;  /* 0x0000334008067816 */ /* 0x000fe40000000000 */
[----:B------:R-:W-:-:S04]  /*15f510*/  PRMT R7, R10, 0x3340, R9 ;  /* 0x000033400a077816 */ /* 0x000fc80000000009 */
[----:B0-----:R-:W-:-:S05]  /*15f520*/  PRMT R4, R7, 0x5410, R6 ;  /* 0x0000541007047816 */ /* 0x001fca0000000006 */
[----:B------:R0:W-:Y:S04]  /*15f530*/  STL [R1+0x186c], R4 ;  /* 0x00186c0401007387 */ /* 0x0001e80000100800 */
[----:B------:R-:W3:Y:S04]  /*15f540*/  LDL.LU R26, [R1+0x20ac] ;  /* 0x0020ac00011a7983 */ /* 0x000ee80000300800 */
[----:B------:R-:W4:Y:S01]  /*15f550*/  LDL.LU R25, [R1+0x5d8] ;  /* 0x0005d80001197983 */ /* 0x000f220000300800 */
[----:B------:R-:W-:Y:S02]  /*15f560*/  SHF.R.U32.HI R7, RZ, 0x8, R10 ;  /* 0x00000008ff077819 */ /* 0x000fe4000001160a */
[----:B------:R-:W-:-:S02]  /*15f570*/  SHF.R.U32.HI R6, RZ, 0x8, R9 ;  /* 0x00000008ff067819 */ /* 0x000fc40000011609 */
[----:B------:R-:W-:Y:S01]  /*15f580*/  SHF.R.U32.HI R27, RZ, 0x8, R8 ;  /* 0x00000008ff1b7819 */ /* 0x000fe20000011608 */
[----:B------:R-:W4:Y:S01]  /*15f590*/  LDL.LU R29, [R1+0x5cc] ;  /* 0x0005cc00011d7983 */ /* 0x000f220000300800 */
[----:B------:R-:W-:Y:S02]  /*15f5a0*/  LOP3.LUT R7, R7, 0xffff, RZ, 0xc0, !PT ;  /* 0x0000ffff07077812 */ /* 0x000fe400078ec0ff */
[----:B------:R-:W-:Y:S02]  /*15f5b0*/  LOP3.LUT R6, R6, 0xffff, RZ, 0xc0, !PT ;  /* 0x0000ffff06067812 */ /* 0x000fe400078ec0ff */
[----:B------:R-:W-:Y:S01]  /*15f5c0*/  LOP3.LUT R27, R27, 0xffff, RZ, 0xc0, !PT ;  /* 0x0000ffff1b1b7812 */ /* 0x000fe200078ec0ff */
[----:B------:R-:W4:Y:S01]  /*15f5d0*/  LDL.LU R14, [R1+0x1f0c] ;  /* 0x001f0c00010e7983 */ /* 0x000f220000300800 */
[----:B------:R-:W-:Y:S02]  /*15f5e0*/  SHF.R.U32.HI R10, RZ, 0x8, R5 ;  /* 0x00000008ff0a7819 */ /* 0x000fe40000011605 */
[----:B------:R-:W-:-:S02]  /*15f5f0*/  PRMT R18, R7, 0x3340, R6 ;  /* 0x0000334007127816 */ /* 0x000fc40000000006 */
[----:B------:R-:W-:Y:S02]  /*15f600*/  SHF.R.U32.HI R7, RZ, 0x8, R12 ;  /* 0x00000008ff077819 */ /* 0x000fe4000001160c */
[----:B------:R-:W-:Y:S01]  /*15f610*/  SHF.R.U32.HI R6, RZ, 0x8, R11 ;  /* 0x00000008ff067819 */ /* 0x000fe2000001160b */
[----:B------:R-:W4:Y:S04]  /*15f620*/  LDL.LU R15, [R1+0x5c4] ;  /* 0x0005c400010f7983 */ /* 0x000f280000300800 */
[----:B0-----:R-:W4:Y:S01]  /*15f630*/  LDL.LU R4, [R1+0x1ee4] ;  /* 0x001ee40001047983 */ /* 0x001f220000300800 */
[----:B------:R-:W-:-:S03]  /*15f640*/  PRMT R27, R27, 0x3340, R0 ;  /* 0x000033401b1b7816 */ /* 0x000fc60000000000 */
[----:B------:R-:W4:Y:S01]  /*15f650*/  LDL.LU R21, [R1+0x5a70] ;  /* 0x005a700001157983 */ /* 0x000f220000300800 */
[----:B------:R-:W-:Y:S02]  /*15f660*/  LOP3.LUT R7, R7, 0xffff, RZ, 0xc0, !PT ;  /* 0x0000ffff07077812 */ /* 0x000fe400078ec0ff */
[----:B------:R-:W-:Y:S01]  /*15f670*/  LOP3.LUT R6, R6, 0xffff, RZ, 0xc0, !PT ;  /* 0x0000ffff06067812 */ /* 0x000fe200078ec0ff */
[----:B------:R-:W4:Y:S01]  /*15f680*/  LDL.LU R19, [R1+0x1a28] ;  /* 0x001a280001137983 */ /* 0x000f220000300800 */
[----:B------:R-:W-:-:S03]  /*15f690*/  LOP3.LUT R10, R10, 0xffff, RZ, 0xc0, !PT ;  /* 0x0000ffff0a0a7812 */ /* 0x000fc600078ec0ff */
[----:B------:R-:W4:Y:S04]  /*15f6a0*/  LDL.LU R17, [R1+0x5a74] ;  /* 0x005a740001117983 */ /* 0x000f280000300800 */
[----:B------:R-:W-:Y:S04]  /*15f6b0*/  STL [R1+0x5c64], R18 ;  /* 0x005c641201007387 */ /* 0x000fe80000100800 */
[----:B------:R-:W-:Y:S01]  /*15f6c0*/  STL [R1+0x5c68], R27 ;  /* 0x005c681b01007387 */ /* 0x000fe20000100800 */
[----:B------:R-:W-:-:S03]  /*15f6d0*/  PRMT R16, R7, 0x3340, R6 ;  /* 0x0000334007107816 */ /* 0x000fc60000000006 */
[----:B------:R-:W4:Y:S01]  /*15f6e0*/  LDL.LU R11, [R1+0x59d4] ;  /* 0x0059d400010b7983 */ /* 0x000f220000300800 */
[----:B------:R-:W-:Y:S02]  /*15f6f0*/  PRMT R10, R10, 0x3340, R0 ;  /* 0x000033400a0a7816 */ /* 0x000fe40000000000 */
[----:B------:R-:W-:Y:S01]  /*15f700*/  SHF.R.U32.HI R8, RZ, 0x8, R2 ;  /* 0x00000008ff087819 */ /* 0x000fe20000011602 */
[----:B------:R-:W4:Y:S04]  /*15f710*/  LDL.LU R13, [R1+0x1950] ;  /* 0x00195000010d7983 */ /* 0x000f280000300800 */
[----:B------:R-:W4:Y:S04]  /*15f720*/  LDL.LU R12, [R1+0x5948] ;  /* 0x00594800010c7983 */ /* 0x000f280000300800 */
[----:B------:R-:W4:Y:S04]  /*15f730*/  LDL.LU R5, [R1+0x5a78] ;  /* 0x005a780001057983 */ /* 0x000f280000300800 */
[----:B------:R-:W-:Y:S01]  /*15f740*/  STL [R1+0x5c6c], R16 ;  /* 0x005c6c1001007387 */ /* 0x000fe20000100800 */
[----:B------:R-:W-:-:S03]  /*15f750*/  LOP3.LUT R8, R8, 0xffff, RZ, 0xc0, !PT ;  /* 0x0000ffff08087812 */ /* 0x000fc600078ec0ff */
[----:B------:R-:W-:Y:S01]  /*15f760*/  STL [R1+0x5c70], R10 ;  /* 0x005c700a01007387 */ /* 0x000fe20000100800 */
[----:B------:R-:W-:Y:S02]  /*15f770*/  PRMT R8, R8, 0x3340, R0 ;  /* 0x0000334008087816 */ /* 0x000fe40000000000 */
[----:B--2---:R-:W-:Y:S02]  /*15f780*/  PRMT R6, R28, 0x5410, R23 ;  /* 0x000054101c067816 */ /* 0x004fe40000000017 */
[----:B------:R-:W2:Y:S04]  /*15f790*/  LDL.LU R28, [R1+0x59dc] ;  /* 0x0059dc00011c7983 */ /* 0x000ea80000300800 */
[----:B------:R0:W-:Y:S04]  /*15f7a0*/  STL [R1+0x1848], R6 ;  /* 0x0018480601007387 */ /* 0x0001e80000100800 */
[----:B------:R-:W2:Y:S01]  /*15f7b0*/  LDL.LU R2, [R1+0x6028] ;  /* 0x0060280001027983 */ /* 0x000ea20000300800 */
[----:B---3--:R-:W-:-:S04]  /*15f7c0*/  SHF.R.U32.HI R9, RZ, 0x8, R26 ;  /* 0x00000008ff097819 */ /* 0x008fc8000001161a */
[----:B------:R-:W-:-:S04]  /*15f7d0*/  LOP3.LUT R9, R9, 0xffff, RZ, 0xc0, !PT ;  /* 0x0000ffff09097812 */ /* 0x000fc800078ec0ff */
[----:B------:R-:W-:Y:S02]  /*15f7e0*/  PRMT R9, R9, 0x3340, R0 ;  /* 0x0000334009097816 */ /* 0x000fe40000000000 */
[----:B----4-:R-:W-:-:S03]  /*15f7f0*/  PRMT R7, R3, 0x5410, R25 ;  /* 0x0000541003077816 */ /* 0x010fc60000000019 */
[----:B------:R-:W-:Y:S04]  /*15f800*/  STL [R1+0x5c74], R9 ;  /* 0x005c740901007387 */ /* 0x000fe80000100800 */
[----:B------:R1:W-:Y:S04]  /*15f810*/  STL [R1+0x5c78], R8 ;  /* 0x005c780801007387 */ /* 0x0003e80000100800 */
[----:B------:R-:W1:Y:S01]  /*15f820*/  LDL.LU R3, [R1+0x6024] ;  /* 0x0060240001037983 */ /* 0x000e620000300800 */
[----:B0-----:R-:W-:Y:S02]  /*15f830*/  PRMT R6, R14, 0x5410, R29 ;  /* 0x000054100e067816 */ /* 0x001fe4000000001d */
[----:B------:R-:W-:Y:S01]  /*15f840*/  PRMT R4, R4, 0x5410, R15 ;  /* 0x0000541004047816 */ /* 0x000fe2000000000f */
[----:B------:R0:W-:Y:S04]  /*15f850*/  STL [R1+0x65c], R7 ;  /* 0x00065c0701007387 */ /* 0x0001e80000100800 */
[----:B------:R3:W-:Y:S04]  /*15f860*/  STL [R1+0x650], R6 ;  /* 0x0006500601007387 */ /* 0x0007e80000100800 */
[----:B------:R4:W-:Y:S01]  /*15f870*/  STL [R1+0x664], R4 ;  /* 0x0006640401007387 */ /* 0x0009e20000100800 */
[----:B--2---:R-:W-:-:S03]  /*15f880*/  LOP3.LUT R16, R2, 0xffff, RZ, 0xc0, !PT ;  /* 0x0000ffff02107812 */ /* 0x004fc600078ec0ff */
[----:B------:R-:W2:Y:S01]  /*15f890*/  LDL.LU R2, [R1+0x6020] ;  /* 0x0060200001027983 */ /* 0x000ea20000300800 */
[----:B-1----:R-:W-:-:S03]  /*15f8a0*/  LOP3.LUT R8, R3, 0xffff, RZ, 0xc0, !PT ;  /* 0x0000ffff03087812 */ /* 0x002fc600078ec0ff */
[----:B------:R-:W2:Y:S01]  /*15f8b0*/  LDL.LU R3, [R1+0x601c] ;  /* 0x00601c0001037983 */ /* 0x000ea20000300800 */
[----:B------:R-:W-:Y:S02]  /*15f8c0*/  LOP3.LUT R18, R21, 0xffff, RZ, 0xc0, !PT ;  /* 0x0000ffff15127812 */ /* 0x000fe400078ec0ff */
[----:B------:R-:W-:Y:S02]  /*15f8d0*/  LOP3.LUT R14, R19, 0xffff, RZ, 0xc0, !PT ;  /* 0x0000ffff130e7812 */ /* 0x000fe400078ec0ff */
[----:B------:R-:W-:Y:S02]  /*15f8e0*/  LOP3.LUT R10, R17, 0xffff, RZ, 0xc0, !PT ;  /* 0x0000ffff110a7812 */ /* 0x000fe400078ec0ff */
[----:B0-----:R-:W-:Y:S02]  /*15f8f0*/  PRMT R7, R18, 0x3340, R16 ;  /* 0x0000334012077816 */ /* 0x001fe40000000010 */
[----:B---3--:R-:W-:Y:S02]  /*15f900*/  PRMT R6, R14, 0x3340, R0 ;  /* 0x000033400e067816 */ /* 0x008fe40000000000 */
[----:B------:R-:W-:-:S02]  /*15f910*/  LOP3.LUT R9, R11, 0xffff, RZ, 0xc0, !PT ;  /* 0x0000ffff0b097812 */ /* 0x000fc400078ec0ff */
[----:B----4-:R-:W-:Y:S02]  /*15f920*/  PRMT R4, R7, 0x5410, R6 ;  /* 0x0000541007047816 */ /* 0x010fe40000000006 */
[----:B------:R-:W-:Y:S02]  /*15f930*/  PRMT R6, R8, 0x3340, R0 ;  /* 0x0000334008067816 */ /* 0x000fe40000000000 */
[----:B------:R-:W-:Y:S02]  /*15f940*/  PRMT R7, R10, 0x3340, R9 ;  /* 0x000033400a077816 */ /* 0x000fe40000000009 */
[----:B------:R-:W-:Y:S02]  /*15f950*/  LOP3.LUT R20, R13, 0xffff, RZ, 0xc0, !PT ;  /* 0x0000ffff0d147812 */ /* 0x000fe400078ec0ff */
[----:B------:R-:W-:Y:S01]  /*15f960*/  LOP3.LUT R22, R12, 0xffff, RZ, 0xc0, !PT ;  /* 0x0000ffff0c167812 */ /* 0x000fe200078ec0ff */
[----:B------:R0:W-:Y:S01]  /*15f970*/  STL [R1+0x1880], R4 ;  /* 0x0018800401007387 */ /* 0x0001e20000100800 */
[----:B------:R-:W-:-:S02]  /*15f980*/  LOP3.LUT R5, R5, 0xffff, RZ, 0xc0, !PT ;  /* 0x0000ffff05057812 */ /* 0x000fc400078ec0ff */
[----:B0-----:R-:W-:Y:S02]  /*15f990*/  PRMT R4, R7, 0x5410, R6 ;  /* 0x0000541007047816 */ /* 0x001fe40000000006 */
[----:B------:R-:W-:-:S03]  /*15f9a0*/  PRMT R6, R20, 0x3340, R0 ;  /* 0x0000334014067816 */ /* 0x000fc60000000000 */
[----:B------:R0:W-:Y:S02]  /*15f9b0*/  STL [R1+0x187c], R4 ;  /* 0x00187c0401007387 */ /* 0x0001e40000100800 */
[----:B0-----:R-:W-:Y:S02]  /*15f9c0*/  LOP3.LUT R4, R28, 0xffff, RZ, 0xc0, !PT ;  /* 0x0000ffff1c047812 */ /* 0x001fe400078ec0ff */
[----:B--2---:R-:W-:-:S04]  /*15f9d0*/  LOP3.LUT R2, R2, 0xffff, RZ, 0xc0, !PT ;  /* 0x0000ffff02027812 */ /* 0x004fc800078ec0ff */
[----:B------:R-:W-:-:S04]  /*15f9e0*/  PRMT R7, R2, 0x3340, R22 ;  /* 0x0000334002077816 */ /* 0x000fc80000000016 */
[----:B------:R-:W-:Y:S02]  /*15f9f0*/  PRMT R11, R7, 0x5410, R6 ;  /* 0x00005410070b7816 */ /* 0x000fe40000000006 */
[----:B------:R-:W-:-:S03]  /*15fa00*/  PRMT R7, R5, 0x3340, R4 ;  /* 0x0000334005077816 */ /* 0x000fc60000000004 */
[----:B------:R0:W-:Y:S01]  /*15fa10*/  STL [R1+0x1878], R11 ;  /* 0x0018780b01007387 */ /* 0x0001e20000100800 */
[----:B------:R-:W-:-:S04]  /*15fa20*/  LOP3.LUT R3, R3, 0xffff, RZ, 0xc0, !PT ;  /* 0x0000ffff03037812 */ /* 0x000fc800078ec0ff */
[----:B------:R-:W-:Y:S02]  /*15fa30*/  PRMT R6, R3, 0x3340, R0 ;  /* 0x0000334003067816 */ /* 0x000fe40000000000 */
[----:B------:R-:W-:Y:S02]  /*15fa40*/  SHF.R.U32.HI R3, RZ, 0x8, R3 ;  /* 0x00000008ff037819 */ /* 0x000fe40000011603 */
[----:B0-----:R-:W-:Y:S02]  /*15fa50*/  PRMT R11, R7, 0x5410, R6 ;  /* 0x00005410070b7816 */ /* 0x001fe40000000006 */
        /* <DEDUP_REMOVED lines=8> */
[----:B------:R1:W-:Y:S04]  /*15fae0*/  STL [R1+0x5c80], R3 ;  /* 0x005c800301007387 */ /* 0x0003e80000100800 */
[----:B------:R-:W-:Y:S04]  /*15faf0*/  STL [R1+0x5c84], R7 ;  /* 0x005c840701007387 */ /* 0x000fe80000100800 */
[----:B------:R-:W2:Y:S04]  /*15fb00*/  LDL.LU R15, [R1+0x600] ;  /* 0x00060000010f7983 */ /* 0x000ea80000300800 */
[----:B------:R-:W2:Y:S04]  /*15fb10*/  LDL.LU R4, [R1+0x1f08] ;  /* 0x001f080001047983 */ /* 0x000ea80000300800 */
[----:B------:R-:W3:Y:S04]  /*15fb20*/  LDL.LU R21, [R1+0x5dc] ;  /* 0x0005dc0001157983 */ /* 0x000ee80000300800 */
[----:B------:R-:W3:Y:S04]  /*15fb30*/  LDL.LU R19, [R1+0x1f24] ;  /* 0x001f240001137983 */ /* 0x000ee80000300800 */
[----:B------:R-:W4:Y:S04]  /*15fb40*/  LDL.LU R17, [R1+0x5d0] ;  /* 0x0005d00001117983 */ /* 0x000f280000300800 */
[----:B0-----:R-:W4:Y:S01]  /*15fb50*/  LDL.LU R11, [R1+0x1ef0] ;  /* 0x001ef000010b7983 */ /* 0x001f220000300800 */
[----:B------:R-:W-:-:S02]  /*15fb60*/  SHF.R.U32.HI R2, RZ, 0x8, R2 ;  /* 0x00000008ff027819 */ /* 0x000fc40000011602 */
[----:B------:R-:W-:Y:S02]  /*15fb70*/  SHF.R.U32.HI R6, RZ, 0x8, R22 ;  /* 0x00000008ff067819 */ /* 0x000fe40000011616 */
[----:B-1----:R-:W-:Y:S01]  /*15fb80*/  SHF.R.U32.HI R3, RZ, 0x8, R20 ;  /* 0x00000008ff037819 */ /* 0x002fe20000011614 */
[----:B------:R-:W4:Y:S01]  /*15fb90*/  LDL.LU R13, [R1+0x59c] ;  /* 0x00059c00010d7983 */ /* 0x000f220000300800 */
[----:B------:R-:W-:Y:S02]  /*15fba0*/  LOP3.LUT R2, R2, 0xffff, RZ, 0xc0, !PT ;  /* 0x0000ffff02027812 */ /* 0x000fe400078ec0ff */
[----:B------:R-:W-:Y:S02]  /*15fbb0*/  LOP3.LUT R6, R6, 0xffff, RZ, 0xc0, !PT ;  /* 0x0000ffff06067812 */ /* 0x000fe400078ec0ff */
[----:B------:R-:W-:Y:S01]  /*15fbc0*/  LOP3.LUT R3, R3, 0xffff, RZ, 0xc0, !PT ;  /* 0x0000ffff03037812 */ /* 0x000fe200078ec0ff */
[----:B------:R-:W4:Y:S04]  /*15fbd0*/  LDL.LU R12, [R1+0x1ed0] ;  /* 0x001ed000010c7983 */ /* 0x000f280000300800 */
[----:B------:R-:W4:Y:S01]  /*15fbe0*/  LDL.LU R28, [R1+0x598] ;  /* 0x00059800011c7983 */ /* 0x000f220000300800 */
[----:B------:R-:W-:-:S02]  /*15fbf0*/  PRMT R2, R2, 0x3340, R6 ;  /* 0x0000334002027816 */ /* 0x000fc40000000006 */
[----:B------:R-:W-:Y:S01]  /*15fc00*/  PRMT R6, R3, 0x3340, R0 ;  /* 0x0000334003067816 */ /* 0x000fe20000000000 */
[----:B------:R-:W4:Y:S04]  /*15fc10*/  LDL.LU R5, [R1+0x1ebc] ;  /* 0x001ebc0001057983 */ /* 0x000f280000300800 */
[----:B------:R0:W-:Y:S01]  /*15fc20*/  STL [R1+0x5c88], R2 ;  /* 0x005c880201007387 */ /* 0x0001e20000100800 */
[----:B------:R-:W-:-:S03]  /*15fc30*/  SHF.R.U32.HI R3, RZ, 0x8, R18 ;  /* 0x00000008ff037819 */ /* 0x000fc60000011612 */
[----:B------:R1:W-:Y:S01]  /*15fc40*/  STL [R1+0x5c8c], R6 ;  /* 0x005c8c0601007387 */ /* 0x0003e20000100800 */
[----:B------:R-:W-:Y:S02]  /*15fc50*/  LOP3.LUT R3, R3, 0xffff, RZ, 0xc0, !PT ;  /* 0x0000ffff03037812 */ /* 0x000fe400078ec0ff */
[----:B0-----:R-:W-:Y:S02]  /*15fc60*/  SHF.R.U32.HI R2, RZ, 0x8, R14 ;  /* 0x00000008ff027819 */ /* 0x001fe4000001160e */
[----:B-1----:R-:W-:Y:S02]  /*15fc70*/  SHF.R.U32.HI R6, RZ, 0x8, R16 ;  /* 0x00000008ff067819 */ /* 0x002fe40000011610 */
[----:B------:R-:W-:Y:S02]  /*15fc80*/  LOP3.LUT R2, R2, 0xffff, RZ, 0xc0, !PT ;  /* 0x0000ffff02027812 */ /* 0x000fe400078ec0ff */
[----:B------:R-:W-:Y:S02]  /*15fc90*/  LOP3.LUT R6, R6, 0xffff, RZ, 0xc0, !PT ;  /* 0x0000ffff06067812 */ /* 0x000fe400078ec0ff */
[----:B------:R-:W-:-:S02]  /*15fca0*/  PRMT R2, R2, 0x3340, R0 ;  /* 0x0000334002027816 */ /* 0x000fc40000000000 */
[----:B------:R-:W-:Y:S02]  /*15fcb0*/  PRMT R6, R3, 0x3340, R6 ;  /* 0x0000334003067816 */ /* 0x000fe40000000006 */
[----:B------:R-:W-:-:S03]  /*15fcc0*/  SHF.R.U32.HI R3, RZ, 0x8, R10 ;  /* 0x00000008ff037819 */ /* 0x000fc6000001160a */
[----:B------:R0:W-:Y:S04]  /*15fcd0*/  STL [R1+0x700], R6 ;  /* 0x0007000601007387 */ /* 0x0001e80000100800 */
[----:B------:R1:W-:Y:S01]  /*15fce0*/  STL [R1+0x214], R2 ;  /* 0x0002140201007387 */ /* 0x0003e20000100800 */
[----:B------:R-:W-:Y:S02]  /*15fcf0*/  LOP3.LUT R3, R3, 0xffff, RZ, 0xc0, !PT ;  /* 0x0000ffff03037812 */ /* 0x000fe400078ec0ff */
[----:B0-----:R-:W-:Y:S02]  /*15fd00*/  SHF.R.U32.HI R6, RZ, 0x8, R9 ;  /* 0x00000008ff067819 */ /* 0x001fe40000011609 */
[----:B-1----:R-:W-:Y:S02]  /*15fd10*/  SHF.R.U32.HI R2, RZ, 0x8, R8 ;  /* 0x00000008ff027819 */ /* 0x002fe40000011608 */
[----:B------:R-:W-:-:S02]  /*15fd20*/  LOP3.LUT R6, R6, 0xffff, RZ, 0xc0, !PT ;  /* 0x0000ffff06067812 */ /* 0x000fc400078ec0ff */
[----:B------:R-:W-:Y:S02]  /*15fd30*/  LOP3.LUT R2, R2, 0xffff, RZ, 0xc0, !PT ;  /* 0x0000ffff02027812 */ /* 0x000fe400078ec0ff */
[----:B------:R-:W-:Y:S02]  /*15fd40*/  PRMT R3, R3, 0x3340, R6 ;  /* 0x0000334003037816 */ /* 0x000fe40000000006 */
[----:B------:R-:W-:Y:S01]  /*15fd50*/  PRMT R2, R2, 0x3340, R0 ;  /* 0x0000334002027816 */ /* 0x000fe20000000000 */
[----:B------:R-:W-:Y:S04]  /*15fd60*/  STL [R1+0x5a94], R0 ;  /* 0x005a940001007387 */ /* 0x000fe80000100800 */
[----:B------:R2:W-:Y:S04]  /*15fd70*/  STL [R1+0x704], R3 ;  /* 0x0007040301007387 */ /* 0x0005e80000100800 */
[----:B------:R3:W-:Y:S01]  /*15fd80*/  STL [R1+0x210], R2 ;  /* 0x0002100201007387 */ /* 0x0007e20000100800 */
[----:B--2---:R-:W-:-:S02]  /*15fd90*/  PRMT R3, R4, 0x5410, R15 ;  /* 0x0000541004037816 */ /* 0x004fc4000000000f */
[----:B---3--:R-:W-:Y:S02]  /*15fda0*/  PRMT R2, R19, 0x5410, R21 ;  /* 0x0000541013027816 */ /* 0x008fe40000000015 */
[----:B----4-:R-:W-:Y:S01]  /*15fdb0*/  PRMT R0, R11, 0x5410, R17 ;  /* 0x000054100b007816 */ /* 0x010fe20000000011 */
[----:B------:R-:W-:Y:S04]  /*15fdc0*/  STL [R1+0x658], R3 ;  /* 0x0006580301007387 */ /* 0x000fe80000100800 */
[----:B------:R-:W-:Y:S04]  /*15fdd0*/  STL [R1+0x660], R2 ;  /* 0x0006600201007387 */ /* 0x000fe80000100800 */
[----:B------:R0:W-:Y:S04]  /*15fde0*/  STL [R1+0x668], R0 ;  /* 0x0006680001007387 */ /* 0x0001e80000100800 */
[----:B0-----:R-:W2:Y:S01]  /*15fdf0*/  LDL.LU R0, [R1+0x1cd0] ;  /* 0x001cd00001007983 */ /* 0x001ea20000300800 */
[----:B------:R-:W-:-:S02]  /*15fe00*/  PRMT R3, R12, 0x5410, R13 ;  /* 0x000054100c037816 */ /* 0x000fc4000000000d */
[----:B------:R-:W-:-:S03]  /*15fe10*/  PRMT R2, R5, 0x5410, R28 ;  /* 0x0000541005027816 */ /* 0x000fc6000000001c */
        /* <DEDUP_REMOVED lines=34> */
[----:B------:R-:W3:Y:S04]  /*160040*/  LDL.LU R6, [R1+0x368] ;  /* 0x0003680001067983 */ /* 0x000ee80000300800 */
        /* <DEDUP_REMOVED lines=33> */
[----:B0-----:R-:W2:Y:S04]  /*160260*/  LDL.LU R6, [R1+0x594] ;  /* 0x0005940001067983 */ /* 0x001ea80000300800 */
[----:B------:R-:W3:Y:S04]  /*160270*/  LDL.LU R2, [R1+0x1ca8] ;  /* 0x001ca80001027983 */ /* 0x000ee80000300800 */
[----:B------:R-:W4:Y:S04]  /*160280*/  LDL.LU R7, [R1+0x364] ;  /* 0x0003640001077983 */ /* 0x000f280000300800 */
[----:B------:R-:W4:Y:S04]  /*160290*/  LDL.LU R3, [R1+0x1c94] ;  /* 0x001c940001037983 */ /* 0x000f280000300800 */
        /* <DEDUP_REMOVED lines=24> */
[----:B--2---:R-:W-:-:S03]  /*160420*/  PRMT R0, R0, 0x5410, R6 ;  /* 0x0000541000007816 */ /* 0x004fc60000000006 */
[----:B------:R-:W2:Y:S04]  /*160430*/  LDL.LU R6, [R1+0x6018] ;  /* 0x0060180001067983 */ /* 0x000ea80000300800 */
[----:B------:R0:W-:Y:S04]  /*160440*/  STL [R1+0x678], R0 ;  /* 0x0006780001007387 */ /* 0x0001e80000100800 */
[----:B0-----:R-:W2:Y:S02]  /*160450*/  LDL.LU R0, [R1+0x6014] ;  /* 0x0060140001007983 */ /* 0x001ea40000300800 */
[----:B--2---:R-:W-:-:S02]  /*160460*/  PRMT R0, R0, 0x5410, R6 ;  /* 0x0000541000007816 */ /* 0x004fc40000000006 */
        /* <DEDUP_REMOVED lines=61> */
[----:B------:R3:W-:Y:S02]  /*160840*/  STL [R1+0x6bc], R0 ;  /* 0x0006bc0001007387 */ /* 0x0007e40000100800 */
[----:B---3--:R-:W-:Y:S02]  /*160850*/  PRMT R0, R9, 0x5410, R8 ;  /* 0x0000541009007816 */ /* 0x008fe40000000008 */
[----:B--2---:R-:W-:Y:S02]  /*160860*/  PRMT R6, R2, 0x5410, R6 ;  /* 0x0000541002067816 */ /* 0x004fe40000000006 */
[----:B----4-:R-:W-:-:S02]  /*160870*/  PRMT R2, R3, 0x5410, R7 ;  /* 0x0000541003027816 */ /* 0x010fc40000000007 */
[----:B------:R-:W-:Y:S01]  /*160880*/  PRMT R3, R16, 0x5410, R10 ;  /* 0x0000541010037816 */ /* 0x000fe2000000000a */
[----:B------:R-:W-:Y:S04]  /*160890*/  STL [R1+0x6ac], R6 ;  /* 0x0006ac0601007387 */ /* 0x000fe80000100800 */
[----:B------:R0:W-:Y:S04]  /*1608a0*/  STL [R1+0x6b8], R2 ;  /* 0x0006b80201007387 */ /* 0x0001e80000100800 */
[----:B------:R1:W-:Y:S04]  /*1608b0*/  STL [R1+0x6c4], R0 ;  /* 0x0006c40001007387 */ /* 0x0003e80000100800 */
[----:B------:R2:W-:Y:S01]  /*1608c0*/  STL [R1+0x183c], R3 ;  /* 0x00183c0301007387 */ /* 0x0005e20000100800 */
[----:B0-----:R-:W-:-:S02]  /*1608d0*/  PRMT R2, R18, 0x5410, R27 ;  /* 0x0000541012027816 */ /* 0x001fc4000000001b */
[----:B-1----:R-:W-:Y:S02]  /*1608e0*/  PRMT R0, R22, 0x5410, R20 ;  /* 0x0000541016007816 */ /* 0x002fe40000000014 */
[----:B--2---:R-:W-:Y:S01]  /*1608f0*/  PRMT R3, R23, 0x5410, R24 ;  /* 0x0000541017037816 */ /* 0x004fe20000000018 */
        /* <DEDUP_REMOVED lines=8> */
[----:B------:R-:W-:Y:S01]  /*160980*/  STL [R1+0x6d4], R3 ;  /* 0x0006d40301007387 */ /* 0x000fe20000100800 */
[----:B0-----:R-:W-:-:S02]  /*160990*/  PRMT R2, R19, 0x5410, R21 ;  /* 0x0000541013027816 */ /* 0x001fc40000000015 */
[----:B-1----:R-:W-:-:S03]  /*1609a0*/  PRMT R0, R11, 0x5410, R17 ;  /* 0x000054100b007816 */ /* 0x002fc60000000011 */
[----:B------:R-:W-:Y:S04]  /*1609b0*/  STL [R1+0x6e4], R2 ;  /* 0x0006e40201007387 */ /* 0x000fe80000100800 */
[----:B------:R0:W-:Y:S04]  /*1609c0*/  STL [R1+0x6d0], R0 ;  /* 0x0006d00001007387 */ /* 0x0001e80000100800 */
[----:B0-----:R-:W2:Y:S01]  /*1609d0*/  LDL.LU R0, [R1+0x19e4] ;  /* 0x0019e40001007983 */ /* 0x001ea20000300800 */
[----:B------:R-:W-:Y:S02]  /*1609e0*/  PRMT R3, R12, 0x5410, R13 ;  /* 0x000054100c037816 */ /* 0x000fe4000000000d */
        /* <DEDUP_REMOVED lines=924> */
[----:B----4-:R-:W-:Y:S02]  /*1643b0*/  PRMT R0, R3, 0x5410, R7 ;  /* 0x0000541003007816 */ /* 0x010fe40000000007 */
[----:B---3--:R-:W-:Y:S02]  /*1643c0*/  PRMT R3, R9, 0x5410, R8 ;  /* 0x0000541009037816 */ /* 0x008fe40000000008 */
[----:B--2---:R-:W-:-:S05]  /*1643d0*/  PRMT R2, R2, 0x5410, R6 ;  /* 0x0000541002027816 */ /* 0x004fca0000000006 */
[----:B------:R0:W-:Y:S04]  /*1643e0*/  STL [R1+0x22c], R2 ;  /* 0x00022c0201007387 */ /* 0x0001e80000100800 */
[----:B------:R1:W-:Y:S04]  /*1643f0*/  STL [R1+0x218], R0 ;  /* 0x0002180001007387 */ /* 0x0003e80000100800 */
[----:B------:R2:W-:Y:S01]  /*164400*/  STL [R1+0x228], R3 ;  /* 0x0002280301007387 */ /* 0x0005e20000100800 */
[----:B0-----:R-:W-:Y:S02]  /*164410*/  PRMT R2, R16, 0x5410, R10 ;  /* 0x0000541010027816 */ /* 0x001fe4000000000a */
[----:B-1----:R-:W-:-:S02]  /*164420*/  PRMT R0, R18, 0x5410, R27 ;  /* 0x0000541012007816 */ /* 0x002fc4000000001b */
        /* <DEDUP_REMOVED lines=15> */
[----:B------:R-:W-:Y:S04]  /*164520*/  STL [R1+0x204], R3 ;  /* 0x0002040301007387 */ /* 0x000fe80000100800 */
[----:B------:R-:W2:Y:S01]  /*164530*/  LDL.LU R6, [R1+0x47c] ;  /* 0x00047c0001067983 */ /* 0x000ea20000300800 */
[----:B0-----:R-:W-:-:S02]  /*164540*/  PRMT R2, R12, 0x5410, R13 ;  /* 0x000054100c027816 */ /* 0x001fc4000000000d */
[----:B-1----:R-:W-:-:S03]  /*164550*/  PRMT R0, R5, 0x5410, R28 ;  /* 0x0000541005007816 */ /* 0x002fc6000000001c */
        /* <DEDUP_REMOVED lines=145> */
[----:B------:R-:W3:Y:S04]  /*164e70*/  LDL.LU R2, [R1+0x5c90] ;  /* 0x005c900001027983 */ /* 0x000ee80000300800 */
[----:B------:R0:W-:Y:S01]  /*164e80*/  STL [R1+0x278], R6 ;  /* 0x0002780601007387 */ /* 0x0001e20000100800 */
[----:B----4-:R-:W-:-:S03]  /*164e90*/  PRMT R5, R5, 0x5410, R3 ;  /* 0x0000541005057816 */ /* 0x010fc60000000003 */
[----:B0-----:R-:W2:Y:S01]  /*164ea0*/  LDL.LU R6, [R1+0x5c8c] ;  /* 0x005c8c0001067983 */ /* 0x001ea20000300800 */
[----:B---3--:R-:W-:-:S03]  /*164eb0*/  PRMT R7, R7, 0x5410, R2 ;  /* 0x0000541007077816 */ /* 0x008fc60000000002 */
[----:B------:R-:W2:Y:S04]  /*164ec0*/  LDL.LU R2, [R1+0x5c88] ;  /* 0x005c880001027983 */ /* 0x000ea80000300800 */
[----:B------:R0:W-:Y:S04]  /*164ed0*/  STL [R1+0x294], R7 ;  /* 0x0002940701007387 */ /* 0x0001e80000100800 */
[----:B0-----:R-:W3:Y:S04]  /*164ee0*/  LDL.LU R7, [R1+0x5c84] ;  /* 0x005c840001077983 */ /* 0x001ee80000300800 */
[----:B------:R-:W3:Y:S04]  /*164ef0*/  LDL.LU R3, [R1+0x5c80] ;  /* 0x005c800001037983 */ /* 0x000ee80000300800 */
[----:B------:R0:W-:Y:S04]  /*164f00*/  STL [R1+0x2b8], R5 ;  /* 0x0002b80501007387 */ /* 0x0001e80000100800 */
[----:B0-----:R-:W4:Y:S01]  /*164f10*/  LDL.LU R5, [R1+0x5c7c] ;  /* 0x005c7c0001057983 */ /* 0x001f220000300800 */
[----:B------:R-:W-:-:S02]  /*164f20*/  PRMT R10, R10, 0x5410, R9 ;  /* 0x000054100a0a7816 */ /* 0x000fc40000000009 */
[----:B------:R-:W-:Y:S02]  /*164f30*/  PRMT R27, R27, 0x5410, R16 ;  /* 0x000054101b1b7816 */ /* 0x000fe40000000010 */
[----:B------:R-:W-:Y:S02]  /*164f40*/  PRMT R20, R20, 0x5410, R18 ;  /* 0x0000541014147816 */ /* 0x000fe40000000012 */
[----:B------:R-:W-:Y:S02]  /*164f50*/  PRMT R24, R24, 0x5410, R22 ;  /* 0x0000541018187816 */ /* 0x000fe40000000016 */
[----:B------:R-:W-:Y:S02]  /*164f60*/  PRMT R26, R26, 0x5410, R23 ;  /* 0x000054101a1a7816 */ /* 0x000fe40000000017 */
[----:B------:R-:W-:Y:S02]  /*164f70*/  PRMT R29, R29, 0x5410, R25 ;  /* 0x000054101d1d7816 */ /* 0x000fe40000000019 */
[----:B------:R-:W-:-:S02]  /*164f80*/  PRMT R15, R15, 0x5410, R14 ;  /* 0x000054100f0f7816 */ /* 0x000fc4000000000e */
[----:B------:R-:W-:Y:S02]  /*164f90*/  PRMT R21, R21, 0x5410, R4 ;  /* 0x0000541015157816 */ /* 0x000fe40000000004 */
[----:B------:R-:W-:Y:S02]  /*164fa0*/  PRMT R17, R17, 0x5410, R19 ;  /* 0x0000541011117816 */ /* 0x000fe40000000013 */
[----:B------:R-:W-:Y:S02]  /*164fb0*/  PRMT R13, R13, 0x5410, R11 ;  /* 0x000054100d0d7816 */ /* 0x000fe4000000000b */
[----:B------:R-:W-:Y:S02]  /*164fc0*/  PRMT R28, R28, 0x5410, R12 ;  /* 0x000054101c1c7816 */ /* 0x000fe4000000000c */
[----:B----4-:R-:W-:Y:S02]  /*164fd0*/  PRMT R5, R5, 0x5410, R8 ;  /* 0x0000541005057816 */ /* 0x010fe40000000008 */
[----:B------:R-:W4:Y:S04]  /*164fe0*/  LDL.LU R8, [R1+0x5c78] ;  /* 0x005c780001087983 */ /* 0x000f280000300800 */
[----:B------:R0:W-:Y:S04]  /*164ff0*/  STL [R1+0x2b4], R5 ;  /* 0x0002b40501007387 */ /* 0x0001e80000100800 */
[----:B0-----:R-:W4:Y:S04]  /*165000*/  LDL R5, [R1+0xb8] ;  /* 0x0000b80001057983 */ /* 0x001f280000100800 */
[----:B------:R-:W4:Y:S04]  /*165010*/  LDL.LU R9, [R1+0x5c74] ;  /* 0x005c740001097983 */ /* 0x000f280000300800 */
[----:B------:R0:W-:Y:S04]  /*165020*/  STL [R1+0x2d8], R10 ;  /* 0x0002d80a01007387 */ /* 0x0001e80000100800 */
[----:B0-----:R-:W2:Y:S04]  /*165030*/  LDL.LU R10, [R1+0x5c70] ;  /* 0x005c7000010a7983 */ /* 0x001ea80000300800 */
[----:B------:R-:W2:Y:S04]  /*165040*/  LDL.LU R16, [R1+0x5c6c] ;  /* 0x005c6c0001107983 */ /* 0x000ea80000300800 */
[----:B------:R0:W-:Y:S04]  /*165050*/  STL [R1+0x2dc], R27 ;  /* 0x0002dc1b01007387 */ /* 0x0001e80000100800 */
[----:B0-----:R-:W3:Y:S04]  /*165060*/  LDL.LU R27, [R1+0x5c68] ;  /* 0x005c6800011b7983 */ /* 0x001ee80000300800 */
[----:B------:R-:W3:Y:S04]  /*165070*/  LDL.LU R18, [R1+0x5c64] ;  /* 0x005c640001127983 */ /* 0x000ee80000300800 */
[----:B------:R0:W-:Y:S04]  /*165080*/  STL [R1+0x314], R20 ;  /* 0x0003141401007387 */ /* 0x0001e80000100800 */
[----:B0-----:R-:W4:Y:S04]  /*165090*/  LDL.LU R20, [R1+0x5c60] ;  /* 0x005c600001147983 */ /* 0x001f280000300800 */
        /* <DEDUP_REMOVED lines=18> */
[----:B------:R-:W2:Y:S04]  /*1651c0*/  LDL.LU R11, [R1+0x5c2c] ;  /* 0x005c2c00010b7983 */ /* 0x000ea80000300800 */
[----:B------:R0:W-:Y:S04]  /*1651d0*/  STL [R1+0x440], R13 ;  /* 0x0004400d01007387 */ /* 0x0001e80000100800 */
[----:B0-----:R-:W3:Y:S04]  /*1651e0*/  LDL.LU R13, [R1+0x5c28] ;  /* 0x005c2800010d7983 */ /* 0x001ee80000300800 */
[----:B------:R-:W3:Y:S04]  /*1651f0*/  LDL.LU R12, [R1+0x5c24] ;  /* 0x005c2400010c7983 */ /* 0x000ee80000300800 */
[----:B------:R0:W-:Y:S04]  /*165200*/  STL [R1+0x494], R28 ;  /* 0x0004941c01007387 */ /* 0x0001e80000100800 */
[----:B0-----:R-:W4:Y:S02]  /*165210*/  LDL.LU R28, [R1+0x5c20] ;  /* 0x005c2000011c7983 */ /* 0x001f240000300800 */
[----:B----4-:R-:W-:-:S02]  /*165220*/  PRMT R0, R0, 0x5410, R28 ;  /* 0x0000541000007816 */ /* 0x010fc4000000001c */
[----:B------:R-:W2:Y:S04]  /*165230*/  LDL.LU R28, [R1+0x5c1c] ;  /* 0x005c1c00011c7983 */ /* 0x000ea80000300800 */
[----:B------:R3:W-:Y:S02]  /*165240*/  STL [R1+0x490], R0 ;  /* 0x0004900001007387 */ /* 0x0007e40000100800 */
[----:B---3--:R-:W-:Y:S02]  /*165250*/  PRMT R0, R12, 0x5410, R13 ;  /* 0x000054100c007816 */ /* 0x008fe4000000000d */
[----:B------:R-:W3:Y:S04]  /*165260*/  LDL.LU R13, [R1+0x5c18] ;  /* 0x005c1800010d7983 */ /* 0x000ee80000300800 */
[----:B------:R-:W4:Y:S04]  /*165270*/  LDL.LU R12, [R1+0x5c14] ;  /* 0x005c1400010c7983 */ /* 0x000f280000300800 */
[----:B------:R0:W-:Y:S04]  /*165280*/  STL [R1+0x4cc], R0 ;  /* 0x0004cc0001007387 */ /* 0x0001e80000100800 */
[----:B0-----:R-:W3:Y:S01]  /*165290*/  LDL.LU R0, [R1+0x5a7c] ;  /* 0x005a7c0001007983 */ /* 0x001ee20000300800 */
[----:B--2---:R-:W-:-:S03]  /*1652a0*/  PRMT R28, R28, 0x5410, R11 ;  /* 0x000054101c1c7816 */ /* 0x004fc6000000000b */
[----:B------:R-:W2:Y:S04]  /*1652b0*/  LDL.LU R11, [R1+0x5c10] ;  /* 0x005c1000010b7983 */ /* 0x000ea80000300800 */
[----:B------:R0:W-:Y:S04]  /*1652c0*/  STL [R1+0x510], R28 ;  /* 0x0005101c01007387 */ /* 0x0001e80000100800 */
[----:B0-----:R-:W4:Y:S01]  /*1652d0*/  LDL.LU R28, [R1+0x5c0c] ;  /* 0x005c0c00011c7983 */ /* 0x001f220000300800 */
[----:B------:R-:W-:Y:S02]  /*1652e0*/  PRMT R19, R19, 0x5410, R21 ;  /* 0x0000541013137816 */ /* 0x000fe40000000015 */
[----:B------:R-:W-:-:S02]  /*1652f0*/  PRMT R4, R4, 0x5410, R15 ;  /* 0x0000541004047816 */ /* 0x000fc4000000000f */
[----:B----4-:R-:W-:Y:S02]  /*165300*/  PRMT R28, R28, 0x5410, R17 ;  /* 0x000054101c1c7816 */ /* 0x010fe40000000011 */
[----:B------:R-:W4:Y:S04]  /*165310*/  LDL.LU R17, [R1+0x5c08] ;  /* 0x005c080001117983 */ /* 0x000f280000300800 */
[----:B------:R0:W-:Y:S04]  /*165320*/  STL [R1+0x524], R28 ;  /* 0x0005241c01007387 */ /* 0x0001e80000100800 */
[----:B0-----:R-:W2:Y:S04]  /*165330*/  LDL.LU R28, [R1+0x5c04] ;  /* 0x005c0400011c7983 */ /* 0x001ea80000300800 */
[----:B------:R-:W2:Y:S04]  /*165340*/  LDL.LU R21, [R1+0x5c00] ;  /* 0x005c000001157983 */ /* 0x000ea80000300800 */
[----:B------:R0:W-:Y:S04]  /*165350*/  STL [R1+0x520], R19 ;  /* 0x0005201301007387 */ /* 0x0001e80000100800 */
[----:B0-----:R-:W2:Y:S04]  /*165360*/  LDL.LU R19, [R1+0x5bfc] ;  /* 0x005bfc0001137983 */ /* 0x001ea80000300800 */
[----:B------:R-:W2:Y:S04]  /*165370*/  LDL.LU R15, [R1+0x5bf8] ;  /* 0x005bf800010f7983 */ /* 0x000ea80000300800 */
[----:B------:R0:W-:Y:S04]  /*165380*/  STL [R1+0x580], R4 ;  /* 0x0005800401007387 */ /* 0x0001e80000100800 */
[----:B0-----:R-:W2:Y:S01]  /*165390*/  LDL.LU R4, [R1+0x5bf4] ;  /* 0x005bf40001047983 */ /* 0x001ea20000300800 */
[----:B------:R-:W-:-:S02]  /*1653a0*/  PRMT R25, R25, 0x5410, R26 ;  /* 0x0000541019197816 */ /* 0x000fc4000000001a */
[----:B------:R-:W-:Y:S02]  /*1653b0*/  PRMT R23, R23, 0x5410, R24 ;  /* 0x0000541017177816 */ /* 0x000fe40000000018 */
[----:B------:R-:W-:Y:S02]  /*1653c0*/  PRMT R18, R18, 0x5410, R27 ;  /* 0x0000541012127816 */ /* 0x000fe4000000001b */
[----:B------:R-:W-:Y:S02]  /*1653d0*/  PRMT R10, R16, 0x5410, R10 ;  /* 0x00005410100a7816 */ /* 0x000fe4000000000a */
[----:B------:R-:W-:Y:S02]  /*1653e0*/  PRMT R3, R3, 0x5410, R7 ;  /* 0x0000541003037816 */ /* 0x000fe40000000007 */
[----:B------:R-:W-:Y:S02]  /*1653f0*/  PRMT R2, R2, 0x5410, R6 ;  /* 0x0000541002027816 */ /* 0x000fe40000000006 */
[----:B---3--:R-:W-:Y:S01]  /*165400*/  LOP3.LUT R0, R0, 0x1f0, RZ, 0xc0, !PT ;  /* 0x000001f000007812 */ /* 0x008fe200078ec0ff */
[----:B------:R-:W-:-:S02]  /*165410*/  VIADD R26, R5, 0x1d ;  /* 0x0000001d051a7836 */ /* 0x000fc40000000000 */
[----:B------:R-:W-:Y:S01]  /*165420*/  VIADD R24, R5, 0x35 ;  /* 0x0000003505187836 */ /* 0x000fe20000000000 */
[----:B----4-:R-:W-:Y:S02]  /*165430*/  PRMT R17, R17, 0x5410, R14 ;  /* 0x0000541011117816 */ /* 0x010fe4000000000e */
[----:B------:R-:W3:Y:S04]  /*165440*/  LDL.LU R14, [R1+0x5bf0] ;  /* 0x005bf000010e7983 */ /* 0x000ee80000300800 */
[----:B------:R0:W-:Y:S01]  /*165450*/  STL [R1+0x5c0], R17 ;  /* 0x0005c01101007387 */ /* 0x0001e20000100800 */
[----:B--2---:R-:W-:Y:S02]  /*165460*/  PRMT R28, R28, 0x5410, R29 ;  /* 0x000054101c1c7816 */ /* 0x004fe4000000001d */
[----:B------:R-:W-:Y:S01]  /*165470*/  PRMT R21, R21, 0x5410, R22 ;  /* 0x0000541015157816 */ /* 0x000fe20000000016 */
[----:B0-----:R-:W2:Y:S04]  /*165480*/  LDL.LU R17, [R1+0x5bec] ;  /* 0x005bec0001117983 */ /* 0x001ea80000300800 */
[----:B------:R-:W-:Y:S04]  /*165490*/  STL [R1+0x614], R28 ;  /* 0x0006141c01007387 */ /* 0x000fe80000100800 */
[----:B------:R-:W-:Y:S04]  /*1654a0*/  STL [R1+0x610], R25 ;  /* 0x0006101901007387 */ /* 0x000fe80000100800 */
[----:B------:R-:W-:Y:S04]  /*1654b0*/  STL [R1+0x66c], R23 ;  /* 0x00066c1701007387 */ /* 0x000fe80000100800 */
[----:B------:R-:W-:Y:S01]  /*1654c0*/  STL [R1+0x181c], R21 ;  /* 0x00181c1501007387 */ /* 0x000fe20000100800 */
[----:B------:R-:W-:-:S02]  /*1654d0*/  PRMT R19, R19, 0x5410, R20 ;  /* 0x0000541013137816 */ /* 0x000fc40000000014 */
[----:B------:R-:W-:Y:S01]  /*1654e0*/  PRMT R9, R15, 0x5410, R9 ;  /* 0x000054100f097816 */ /* 0x000fe20000000009 */
[----:B------:R-:W-:Y:S02]  /*1654f0*/  VIADD R29, R5, 0x5 ;  /* 0x00000005051d7836 */ /* 0x000fe40000000000 */
[----:B------:R-:W-:Y:S04]  /*165500*/  STL [R1+0x1824], R19 ;  /* 0x0018241301007387 */ /* 0x000fe80000100800 */
[----:B------:R-:W-:Y:S04]  /*165510*/  STL [R1+0x1820], R18 ;  /* 0x0018201201007387 */ /* 0x000fe80000100800 */
[----:B------:R-:W-:Y:S04]  /*165520*/  STL [R1+0x1828], R10 ;  /* 0x0018280a01007387 */ /* 0x000fe80000100800 */
[----:B------:R-:W-:Y:S01]  /*165530*/  STL [R1+0x182c], R9 ;  /* 0x00182c0901007387 */ /* 0x000fe20000100800 */
[----:B------:R-:W-:-:S05]  /*165540*/  PRMT R4, R4, 0x5410, R8 ;  /* 0x0000541004047816 */ /* 0x000fca0000000008 */
[----:B------:R-:W-:Y:S04]  /*165550*/  STL [R1+0x1834], R4 ;  /* 0x0018340401007387 */ /* 0x000fe80000100800 */
[----:B------:R-:W-:Y:S04]  /*165560*/  STL [R1+0x1830], R3 ;  /* 0x0018300301007387 */ /* 0x000fe80000100800 */
[----:B------:R-:W-:Y:S04]  /*165570*/  STL [R1+0x1838], R2 ;  /* 0x0018380201007387 */ /* 0x000fe80000100800 */
[----:B------:R0:W-:Y:S04]  /*165580*/  STL [R1+0x5a9c], R29 ;  /* 0x005a9c1d01007387 */ /* 0x0001e80000100800 */
[----:B------:R-:W-:Y:S01]  /*165590*/  STL [R1+0x1c4], R0 ;  /* 0x0001c40001007387 */ /* 0x000fe20000100800 */
[----:B0-----:R-:W-:-:S05]  /*1655a0*/  VIADD R29, R5, 0x7 ;  /* 0x00000007051d7836 */ /* 0x001fca0000000000 */
[----:B------:R0:W-:Y:S02]  /*1655b0*/  STL [R1+0x5aa0], R29 ;  /* 0x005aa01d01007387 */ /* 0x0001e40000100800 */
[----:B0-----:R-:W-:-:S05]  /*1655c0*/  VIADD R29, R5, 0x9 ;  /* 0x00000009051d7836 */ /* 0x001fca0000000000 */
[----:B------:R0:W-:Y:S01]  /*1655d0*/  STL [R1+0x5aa4], R29 ;  /* 0x005aa41d01007387 */ /* 0x0001e20000100800 */
[C---:B------:R-:W-:Y:S02]  /*1655e0*/  VIADD R28, R5.reuse, 0xd ;  /* 0x0000000d051c7836 */ /* 0x040fe40000000000 */
[----:B0-----:R-:W-:-:S05]  /*1655f0*/  VIADD R29, R5, 0xb ;  /* 0x0000000b051d7836 */ /* 0x001fca0000000000 */
[----:B------:R0:W-:Y:S04]  /*165600*/  STL [R1+0x5aac], R29 ;  /* 0x005aac1d01007387 */ /* 0x0001e80000100800 */
[----:B------:R1:W-:Y:S01]  /*165610*/  STL [R1+0x5ab0], R28 ;  /* 0x005ab01c01007387 */ /* 0x0003e20000100800 */
[C---:B0-----:R-:W-:Y:S02]  /*165620*/  VIADD R29, R5.reuse, 0xe ;  /* 0x0000000e051d7836 */ /* 0x041fe40000000000 */
[----:B-1----:R-:W-:-:S03]  /*165630*/  VIADD R28, R5, 0x10 ;  /* 0x00000010051c7836 */ /* 0x002fc60000000000 */
[----:B------:R0:W-:Y:S04]  /*165640*/  STL [R1+0x5ab4], R29 ;  /* 0x005ab41d01007387 */ /* 0x0001e80000100800 */
[----:B------:R1:W-:Y:S01]  /*165650*/  STL [R1+0x5ab8], R28 ;  /* 0x005ab81c01007387 */ /* 0x0003e20000100800 */
[C---:B------:R-:W-:Y:S02]  /*165660*/  VIADD R25, R5.reuse, 0x15 ;  /* 0x0000001505197836 */ /* 0x040fe40000000000 */
        /* <DEDUP_REMOVED lines=10> */
[----:B-1----:R-:W-:-:S02]  /*165710*/  VIADD R25, R5, 0x19 ;  /* 0x0000001905197836 */ /* 0x002fc40000000000 */
[C---:B----4-:R-:W-:Y:S01]  /*165720*/  VIADD R28, R5.reuse, 0x1b ;  /* 0x0000001b051c7836 */ /* 0x050fe20000000000 */
[----:B------:R0:W-:Y:S04]  /*165730*/  STL [R1+0x5ad4], R29 ;  /* 0x005ad41d01007387 */ /* 0x0001e80000100800 */
[----:B------:R1:W-:Y:S04]  /*165740*/  STL [R1+0x5adc], R25 ;  /* 0x005adc1901007387 */ /* 0x0003e80000100800 */
[----:B------:R4:W-:Y:S01]  /*165750*/  STL [R1+0x5ae0], R28 ;  /* 0x005ae01c01007387 */ /* 0x0009e20000100800 */
[----:B0-----:R-:W-:-:S02]  /*165760*/  VIADD R29, R5, 0x1c ;  /* 0x0000001c051d7836 */ /* 0x001fc40000000000 */
[C---:B-1----:R-:W-:Y:S02]  /*165770*/  VIADD R25, R5.reuse, 0x1e ;  /* 0x0000001e05197836 */ /* 0x042fe40000000000 */
[C---:B----4-:R-:W-:Y:S01]  /*165780*/  VIADD R28, R5.reuse, 0x20 ;  /* 0x00000020051c7836 */ /* 0x050fe20000000000 */
[----:B------:R0:W-:Y:S04]  /*165790*/  STL [R1+0x5ae4], R29 ;  /* 0x005ae41d01007387 */ /* 0x0001e80000100800 */
[----:B------:R1:W-:Y:S04]  /*1657a0*/  STL [R1+0x5ae8], R26 ;  /* 0x005ae81a01007387 */ /* 0x0003e80000100800 */
[----:B------:R4:W-:Y:S04]  /*1657b0*/  STL [R1+0x5aec], R25 ;  /* 0x005aec1901007387 */ /* 0x0009e80000100800 */
[----:B------:R4:W-:Y:S01]  /*1657c0*/  STL [R1+0x5af4], R28 ;  /* 0x005af41c01007387 */ /* 0x0009e20000100800 */
[----:B------:R-:W-:-:S02]  /*1657d0*/  VIADD R22, R5, 0x25 ;  /* 0x0000002505167836 */ /* 0x000fc40000000000 */
[C---:B0-----:R-:W-:Y:S02]  /*1657e0*/  VIADD R29, R5.reuse, 0x21 ;  /* 0x00000021051d7836 */ /* 0x041fe40000000000 */
[C---:B-1----:R-:W-:Y:S02]  /*1657f0*/  VIADD R26, R5.reuse, 0x22 ;  /* 0x00000022051a7836 */ /* 0x042fe40000000000 */
[C---:B----4-:R-:W-:Y:S02]  /*165800*/  VIADD R25, R5.reuse, 0x23 ;  /* 0x0000002305197836 */ /* 0x050fe40000000000 */
[C---:B------:R-:W-:Y:S01]  /*165810*/  VIADD R28, R5.reuse, 0x26 ;  /* 0x00000026051c7836 */ /* 0x040fe20000000000 */
[----:B------:R0:W-:Y:S04]  /*165820*/  STL [R1+0x5af8], R29 ;  /* 0x005af81d01007387 */ /* 0x0001e80000100800 */
        /* <DEDUP_REMOVED lines=8> */
[C---:B------:R-:W-:Y:S02]  /*1658b0*/  VIADD R22, R5.reuse, 0x2b ;  /* 0x0000002b05167836 */ /* 0x040fe40000000000 */
[C---:B------:R-:W-:Y:S01]  /*1658c0*/  VIADD R28, R5.reuse, 0x2c ;  /* 0x0000002c051c7836 */ /* 0x040fe20000000000 */
[----:B------:R0:W-:Y:S04]  /*1658d0*/  STL [R1+0x5b10], R29 ;  /* 0x005b101d01007387 */ /* 0x0001e80000100800 */
[----:B------:R1:W-:Y:S04]  /*1658e0*/  STL [R1+0x5b14], R26 ;  /* 0x005b141a01007387 */ /* 0x0003e80000100800 */
[----:B------:R4:W-:Y:S04]  /*1658f0*/  STL [R1+0x5b18], R25 ;  /* 0x005b181901007387 */ /* 0x0009e80000100800 */
[----:B------:R4:W-:Y:S04]  /*165900*/  STL [R1+0x5b1c], R22 ;  /* 0x005b1c1601007387 */ /* 0x0009e80000100800 */
[----:B------:R4:W-:Y:S04]  /*165910*/  STL [R1+0x5b20], R28 ;  /* 0x005b201c01007387 */ /* 0x0009e80000100800 */
[----:B------:R4:W-:Y:S01]  /*165920*/  STL [R1+0x5b24], R23 ;  /* 0x005b241701007387 */ /* 0x0009e20000100800 */
[----:B0-----:R-:W-:-:S02]  /*165930*/  VIADD R29, R5, 0x2e ;  /* 0x0000002e051d7836 */ /* 0x001fc40000000000 */
[C---:B-1----:R-:W-:Y:S02]  /*165940*/  VIADD R26, R5.reuse, 0x2f ;  /* 0x0000002f051a7836 */ /* 0x042fe40000000000 */
[C---:B----4-:R-:W-:Y:S02]  /*165950*/  VIADD R25, R5.reuse, 0x30 ;  /* 0x0000003005197836 */ /* 0x050fe40000000000 */
[C---:B------:R-:W-:Y:S02]  /*165960*/  VIADD R22, R5.reuse, 0x32 ;  /* 0x0000003205167836 */ /* 0x040fe40000000000 */
[C---:B------:R-:W-:Y:S01]  /*165970*/  VIADD R28, R5.reuse, 0x33 ;  /* 0x00000033051c7836 */ /* 0x040fe20000000000 */
[----:B------:R0:W-:Y:S01]  /*165980*/  STL [R1+0x5b2c], R29 ;  /* 0x005b2c1d01007387 */ /* 0x0001e20000100800 */
[----:B------:R-:W-:-:S03]  /*165990*/  VIADD R23, R5, 0x34 ;  /* 0x0000003405177836 */ /* 0x000fc60000000000 */
        /* <DEDUP_REMOVED lines=8> */
[C---:B---3--:R-:W-:Y:S01]  /*165a20*/  VIADD R22, R5.reuse, 0x3a ;  /* 0x0000003a05167836 */ /* 0x048fe20000000000 */
[----:B------:R0:W-:Y:S01]  /*165a30*/  STL [R1+0x5b48], R24 ;  /* 0x005b481801007387 */ /* 0x0001e20000100800 */
[----:B------:R-:W-:-:S03]  /*165a40*/  VIADD R28, R5, 0x3b ;  /* 0x0000003b051c7836 */ /* 0x000fc60000000000 */
[----:B------:R1:W-:Y:S01]  /*165a50*/  STL [R1+0x5b4c], R29 ;  /* 0x005b4c1d01007387 */ /* 0x0003e20000100800 */
[----:B------:R-:W-:-:S03]  /*165a60*/  VIADD R23, R5, 0x3c ;  /* 0x0000003c05177836 */ /* 0x000fc60000000000 */
[----:B------:R3:W-:Y:S01]  /*165a70*/  STL [R1+0x5b50], R26 ;  /* 0x005b501a01007387 */ /* 0x0007e20000100800 */
[----:B------:R-:W-:-:S03]  /*165a80*/  VIADD R20, R5, 0x3d ;  /* 0x0000003d05147836 */ /* 0x000fc60000000000 */
[----:B------:R4:W-:Y:S04]  /*165a90*/  STL [R1+0x5b54], R25 ;  /* 0x005b541901007387 */ /* 0x0009e80000100800 */
[----:B------:R2:W-:Y:S01]  /*165aa0*/  STL [R1+0x5b58], R22 ;  /* 0x005b581601007387 */ /* 0x0005e20000100800 */
[----:B0-----:R-:W-:-:S03]  /*165ab0*/  VIADD R24, R5, 0x3e ;  /* 0x0000003e05187836 */ /* 0x001fc60000000000 */
[----:B------:R0:W-:Y:S04]  /*165ac0*/  STL [R1+0x5b5c], R28 ;  /* 0x005b5c1c01007387 */ /* 0x0001e80000100800 */
[----:B------:R0:W-:Y:S01]  /*165ad0*/  STL [R1+0x5b64], R23 ;  /* 0x005b641701007387 */ /* 0x0001e20000100800 */
[----:B-1----:R-:W-:-:S03]  /*165ae0*/  VIADD R29, R5, 0x3f ;  /* 0x0000003f051d7836 */ /* 0x002fc60000000000 */
[----:B------:R1:W-:Y:S01]  /*165af0*/  STL [R1+0x5b68], R20 ;  /* 0x005b681401007387 */ /* 0x0003e20000100800 */
[----:B---3--:R-:W-:-:S03]  /*165b00*/  VIADD R26, R5, 0x40 ;  /* 0x00000040051a7836 */ /* 0x008fc60000000000 */
[----:B------:R3:W-:Y:S01]  /*165b10*/  STL [R1+0x5b6c], R24 ;  /* 0x005b6c1801007387 */ /* 0x0007e20000100800 */
[C---:B----4-:R-:W-:Y:S02]  /*165b20*/  VIADD R25, R5.reuse, 0x41 ;  /* 0x0000004105197836 */ /* 0x050fe40000000000 */
[C---:B--2---:R-:W-:Y:S01]  /*165b30*/  VIADD R22, R5.reuse, 0x43 ;  /* 0x0000004305167836 */ /* 0x044fe20000000000 */
[----:B------:R2:W-:Y:S01]  /*165b40*/  STL [R1+0x5b70], R29 ;  /* 0x005b701d01007387 */ /* 0x0005e20000100800 */
[C---:B0-----:R-:W-:Y:S02]  /*165b50*/  VIADD R28, R5.reuse, 0x44 ;  /* 0x00000044051c7836 */ /* 0x041fe40000000000 */
[C---:B------:R-:W-:Y:S01]  /*165b60*/  VIADD R21, R5.reuse, 0x45 ;  /* 0x0000004505157836 */ /* 0x040fe20000000000 */
[----:B------:R0:W-:Y:S01]  /*165b70*/  STL [R1+0x5b74], R26 ;  /* 0x005b741a01007387 */ /* 0x0001e20000100800 */
[----:B------:R-:W-:-:S03]  /*165b80*/  VIADD R23, R5, 0x46 ;  /* 0x0000004605177836 */ /* 0x000fc60000000000 */
[----:B------:R4:W-:Y:S01]  /*165b90*/  STL [R1+0x5b78], R25 ;  /* 0x005b781901007387 */ /* 0x0009e20000100800 */
[----:B-1----:R-:W-:-:S03]  /*165ba0*/  VIADD R20, R5, 0x47 ;  /* 0x0000004705147836 */ /* 0x002fc60000000000 */
[----:B------:R1:W-:Y:S01]  /*165bb0*/  STL [R1+0x5b80], R22 ;  /* 0x005b801601007387 */ /* 0x0003e20000100800 */
[----:B---3--:R-:W-:-:S03]  /*165bc0*/  VIADD R24, R5, 0x48 ;  /* 0x0000004805187836 */ /* 0x008fc60000000000 */
[----:B------:R3:W-:Y:S01]  /*165bd0*/  STL [R1+0x5b84], R28 ;  /* 0x005b841c01007387 */ /* 0x0007e20000100800 */
[----:B--2---:R-:W-:-:S03]  /*165be0*/  VIADD R29, R5, 0x49 ;  /* 0x00000049051d7836 */ /* 0x004fc60000000000 */
[----:B------:R2:W-:Y:S01]  /*165bf0*/  STL [R1+0x5b88], R21 ;  /* 0x005b881501007387 */ /* 0x0005e20000100800 */
[----:B0-----:R-:W-:-:S03]  /*165c00*/  VIADD R26, R5, 0x4a ;  /* 0x0000004a051a7836 */ /* 0x001fc60000000000 */
[----:B------:R0:W-:Y:S04]  /*165c10*/  STL [R1+0x5b8c], R23 ;  /* 0x005b8c1701007387 */ /* 0x0001e80000100800 */
[----:B------:R0:W-:Y:S01]  /*165c20*/  STL [R1+0x5b90], R20 ;  /* 0x005b901401007387 */ /* 0x0001e20000100800 */
[C---:B----4-:R-:W-:Y:S02]  /*165c30*/  VIADD R25, R5.reuse, 0x4b ;  /* 0x0000004b05197836 */ /* 0x050fe40000000000 */
[C---:B------:R-:W-:Y:S01]  /*165c40*/  VIADD R18, R5.reuse, 0x4d ;  /* 0x0000004d05127836 */ /* 0x040fe20000000000 */
        /* <DEDUP_REMOVED lines=8> */
[----:B------:R0:W-:Y:S01]  /*165cd0*/  STL [R1+0x5ba8], R18 ;  /* 0x005ba81201007387 */ /* 0x0001e20000100800 */
[----:B------:R-:W-:-:S03]  /*165ce0*/  VIADD R20, R5, 0x52 ;  /* 0x0000005205147836 */ /* 0x000fc60000000000 */
[----:B------:R0:W-:Y:S01]  /*165cf0*/  STL [R1+0x5bac], R22 ;  /* 0x005bac1601007387 */ /* 0x0001e20000100800 */
[----:B----4-:R-:W-:-:S03]  /*165d00*/  VIADD R24, R5, 0x53 ;  /* 0x0000005305187836 */ /* 0x010fc60000000000 */
[----:B------:R4:W-:Y:S01]  /*165d10*/  STL [R1+0x5bb0], R28 ;  /* 0x005bb01c01007387 */ /* 0x0009e20000100800 */
[----:B-1----:R-:W-:-:S03]  /*165d20*/  VIADD R29, R5, 0x54 ;  /* 0x00000054051d7836 */ /* 0x002fc60000000000 */
[----:B------:R1:W-:Y:S01]  /*165d30*/  STL [R1+0x5bb4], R21 ;  /* 0x005bb41501007387 */ /* 0x0003e20000100800 */
[----:B------:R-:W-:-:S03]  /*165d40*/  VIADD R19, R5, 0x55 ;  /* 0x0000005505137836 */ /* 0x000fc60000000000 */
[----:B------:R-:W-:Y:S01]  /*165d50*/  STL [R1+0x5bbc], R23 ;  /* 0x005bbc1701007387 */ /* 0x000fe20000100800 */
[----:B---3--:R-:W-:-:S03]  /*165d60*/  VIADD R26, R5, 0x56 ;  /* 0x00000056051a7836 */ /* 0x008fc60000000000 */
[----:B------:R-:W-:Y:S01]  /*165d70*/  STL [R1+0x5bc0], R20 ;  /* 0x005bc01401007387 */ /* 0x000fe20000100800 */
[----:B--2---:R-:W-:-:S03]  /*165d80*/  VIADD R25, R5, 0x57 ;  /* 0x0000005705197836 */ /* 0x004fc60000000000 */
[----:B------:R-:W-:Y:S01]  /*165d90*/  STL [R1+0x5bc4], R24 ;  /* 0x005bc41801007387 */ /* 0x000fe20000100800 */
[----:B0-----:R-:W-:-:S03]  /*165da0*/  VIADD R18, R5, 0x58 ;  /* 0x0000005805127836 */ /* 0x001fc60000000000 */
[----:B------:R-:W-:Y:S01]  /*165db0*/  STL [R1+0x5bc8], R29 ;  /* 0x005bc81d01007387 */ /* 0x000fe20000100800 */
[----:B------:R-:W-:-:S03]  /*165dc0*/  VIADD R22, R5, 0x5a ;  /* 0x0000005a05167836 */ /* 0x000fc60000000000 */
[----:B------:R-:W-:Y:S01]  /*165dd0*/  STL [R1+0x5bcc], R19 ;  /* 0x005bcc1301007387 */ /* 0x000fe20000100800 */
[----:B----4-:R-:W-:-:S03]  /*165de0*/  VIADD R28, R5, 0x5b ;  /* 0x0000005b051c7836 */ /* 0x010fc60000000000 */
[----:B------:R-:W-:Y:S01]  /*165df0*/  STL [R1+0x5bd0], R26 ;  /* 0x005bd01a01007387 */ /* 0x000fe20000100800 */
[----:B-1----:R-:W-:-:S03]  /*165e00*/  VIADD R21, R5, 0x5c ;  /* 0x0000005c05157836 */ /* 0x002fc60000000000 */
[----:B------:R-:W-:Y:S04]  /*165e10*/  STL [R1+0x5bd4], R25 ;  /* 0x005bd41901007387 */ /* 0x000fe80000100800 */
[----:B------:R-:W-:Y:S04]  /*165e20*/  STL [R1+0x5bdc], R18 ;  /* 0x005bdc1201007387 */ /* 0x000fe80000100800 */
[----:B------:R-:W-:Y:S04]  /*165e30*/  STL [R1+0x5be0], R22 ;  /* 0x005be01601007387 */ /* 0x000fe80000100800 */
[----:B------:R-:W-:Y:S04]  /*165e40*/  STL [R1+0x5be4], R28 ;  /* 0x005be41c01007387 */ /* 0x000fe80000100800 */
[----:B------:R0:W-:Y:S04]  /*165e50*/  STL [R1+0x5be8], R21 ;  /* 0x005be81501007387 */ /* 0x0001e80000100800 */
[----:B------:R-:W2:Y:S04]  /*165e60*/  LDL R4, [R1+0x2d04] ;  /* 0x002d040001047983 */ /* 0x000ea80000100800 */
[----:B------:R-:W3:Y:S04]  /*165e70*/  LDL R3, [R1+0x2d08] ;  /* 0x002d080001037983 */ /* 0x000ee80000100800 */
[----:B------:R-:W4:Y:S04]  /*165e80*/  LDL R2, [R1+0x2d0c] ;  /* 0x002d0c0001027983 */ /* 0x000f280000100800 */
[----:B------:R-:W4:Y:S01]  /*165e90*/  LDL R0, [R1+0x2d00] ;  /* 0x002d000001007983 */ /* 0x000f220000100800 */
[----:B------:R-:W-:Y:S01]  /*165ea0*/  LOP3.LUT R12, R12, 0x7fffffff, RZ, 0xc0, !PT ;  /* 0x7fffffff0c0c7812 */ /* 0x000fe200078ec0ff */
[----:B------:R-:W-:Y:S01]  /*165eb0*/  VIADD R6, R5, 0x8b ;  /* 0x0000008b05067836 */ /* 0x000fe20000000000 */
[----:B--2---:R-:W-:-:S02]  /*165ec0*/  ISETP.LT.AND P3, PT, R4, UR8, !P0 ;  /* 0x0000000804007c0c */ /* 0x004fc4000c761270 */
[----:B---3--:R-:W-:Y:S02]  /*165ed0*/  ISETP.LT.AND P2, PT, R3, UR6, !P0 ;  /* 0x0000000603007c0c */ /* 0x008fe4000c741270 */
[----:B----4-:R-:W-:-:S09]  /*165ee0*/  ISETP.LT.AND P1, PT, R2, UR37, !P0 ;  /* 0x0000002502007c0c */ /* 0x010fd2000c721270 */
[----:B------:R-:W-:Y:S02]  /*165ef0*/  @P3 LOP3.LUT R12, R12, 0x80000000, RZ, 0xfc, !PT ;  /* 0x800000000c0c3812 */ /* 0x000fe400078efcff */
[----:B------:R-:W-:Y:S02]  /*165f00*/  LOP3.LUT R11, R11, 0x7fffffff, RZ, 0xc0, !PT ;  /* 0x7fffffff0b0b7812 */ /* 0x000fe400078ec0ff */
[----:B------:R-:W-:Y:S01]  /*165f10*/  LOP3.LUT R14, R14, 0x7fffffff, RZ, 0xc0, !PT ;  /* 0x7fffffff0e0e7812 */ /* 0x000fe200078ec0ff */
[----:B------:R-:W-:Y:S01]  /*165f20*/  ULDC UR37, c[0x0][0x228] ;  /* 0x00008a0000257ab9 */ /* 0x000fe20000000800 */
        /* <DEDUP_REMOVED lines=14> */
[----:B------:R-:W-:Y:S01]  /*166010*/  LOP3.LUT R13, R13, 0x7fffffff, RZ, 0xc0, !PT ;  /* 0x7fffffff0d0d7812 */ /* 0x000fe200078ec0ff */
[----:B------:R-:W-:-:S06]  /*166020*/  ULDC UR45, c[0x0][0x228] ;  /* 0x00008a00002d7ab9 */ /* 0x000fcc0000000800 */
        /* <DEDUP_REMOVED lines=117> */
[----:B------:R-:W-:Y:S01]  /*166780*/  ISETP.GE.AND P0, PT, R6, UR7, PT ;  /* 0x0000000706007c0c */ /* 0x000fe2000bf06270 */
[----:B------:R-:W-:Y:S01]  /*166790*/  VIADD R6, R5, 0x83 ;  /* 0x0000008305067836 */ /* 0x000fe20000000000 */
[----:B------:R-:W-:Y:S02]  /*1667a0*/  ULDC.64 UR6, c[0x0][0x228] ;  /* 0x00008a0000067ab9 */ /* 0x000fe40000000a00 */
        /* <DEDUP_REMOVED lines=37> */
[C---:B------:R-:W-:Y:S01]  /*166a00*/  VIADD R6, R5.reuse, 0x81 ;  /* 0x0000008105067836 */ /* 0x040fe20000000000 */
[----:B------:R-:W-:Y:S01]  /*166a10*/  ULDC.64 UR12, c[0x0][0x228] ;  /* 0x00008a00000c7ab9 */ /* 0x000fe20000000a00 */
[----:B------:R-:W-:-:S02]  /*166a20*/  VIADD R7, R5, 0x6f ;  /* 0x0000006f05077836 */ /* 0x000fc40000000000 */
[C---:B------:R-:W-:Y:S02]  /*166a30*/  VIADD R8, R5.reuse, 0x6e ;  /* 0x0000006e05087836 */ /* 0x040fe40000000000 */
[----:B------:R-:W-:Y:S01]  /*166a40*/  VIADD R9, R5, 0x6d ;  /* 0x0000006d05097836 */ /* 0x000fe20000000000 */
[----:B------:R-:W-:Y:S01]  /*166a50*/  ULDC UR10, c[0x0][0x228] ;  /* 0x00008a00000a7ab9 */ /* 0x000fe20000000800 */
        /* <DEDUP_REMOVED lines=18> */
[----:B------:R-:W-:Y:S01]  /*166b80*/  VIADD R10, R5, 0x6c ;  /* 0x0000006c050a7836 */ /* 0x000fe20000000000 */
[----:B------:R-:W-:Y:S01]  /*166b90*/  LOP3.LUT R17, R17, 0x7fffffff, RZ, 0xc0, !PT ;  /* 0x7fffffff11117812 */ /* 0x000fe200078ec0ff */
[----:B------:R-:W-:-:S04]  /*166ba0*/  ULDC UR12, c[0x0][0x228] ;  /* 0x00008a00000c7ab9 */ /* 0x000fc80000000800 */
        /* <DEDUP_REMOVED lines=19> */
[----:B------:R-:W-:-:S05]  /*166ce0*/  ULDC UR8, c[0x0][0x228] ;  /* 0x00008a0000087ab9 */ /* 0x000fca0000000800 */
        /* <DEDUP_REMOVED lines=69> */
[----:B0-----:R-:W-:Y:S01]  /*167140*/  VIADD R21, R5, 0x6a ;  /* 0x0000006a05157836 */ /* 0x001fe20000000000 */
[----:B------:R-:W-:Y:S01]  /*167150*/  ULDC UR20, c[0x0][0x228] ;  /* 0x00008a0000147ab9 */ /* 0x000fe20000000800 */
        /* <DEDUP_REMOVED lines=57> */
[C---:B------:R-:W-:Y:S02]  /*1674f0*/  VIADD R16, R5.reuse, 0x65 ;  /* 0x0000006505107836 */ /* 0x040fe40000000000 */
[C---:B------:R-:W-:Y:S02]  /*167500*/  VIADD R25, R5.reuse, 0x64 ;  /* 0x0000006405197836 */ /* 0x040fe40000000000 */
[C---:B------:R-:W-:Y:S01]  /*167510*/  VIADD R26, R5.reuse, 0x63 ;  /* 0x00000063051a7836 */ /* 0x040fe20000000000 */
[----:B------:R-:W-:Y:S02]  /*167520*/  LOP3.LUT R14, R14, 0xfffbffff, RZ, 0xc0, !PT ;  /* 0xfffbffff0e0e7812 */ /* 0x000fe400078ec0ff */
[----:B------:R-:W-:Y:S01]  /*167530*/  ISETP.LT.AND P0, PT, R0, UR46, !P0 ;  /* 0x0000002e00007c0c */ /* 0x000fe2000c701270 */
[----:B------:R-:W-:Y:S01]  /*167540*/  ULDC UR49, c[0x0][0x228] ;  /* 0x00008a0000317ab9 */ /* 0x000fe20000000800 */
[----:B------:R-:W-:Y:S01]  /*167550*/  ULDC UR48, c[0x0][0x228] ;  /* 0x00008a0000307ab9 */ /* 0x000fe20000000800 */
[----:B------:R-:W-:Y:S01]  /*167560*/  @P2 LOP3.LUT R14, R14, 0x40000, RZ, 0xfc, !PT ;  /* 0x000400000e0e2812 */ /* 0x000fe200078efcff */
[----:B------:R-:W-:Y:S01]  /*167570*/  VIADD R19, R5, 0x62 ;  /* 0x0000006205137836 */ /* 0x000fe20000000000 */
[----:B------:R-:W-:-:S02]  /*167580*/  ULDC UR46, c[0x0][0x228] ;  /* 0x00008a00002e7ab9 */ /* 0x000fc40000000800 */
        /* <DEDUP_REMOVED lines=29> */
[----:B------:R-:W-:Y:S01]  /*167760*/  VIADD R29, R5, 0x61 ;  /* 0x00000061051d7836 */ /* 0x000fe20000000000 */
        /* <DEDUP_REMOVED lines=38> */
[C---:B------:R-:W-:Y:S02]  /*1679d0*/  VIADD R20, R5.reuse, 0x5f ;  /* 0x0000005f05147836 */ /* 0x040fe40000000000 */
[C---:B------:R-:W-:Y:S01]  /*1679e0*/  VIADD R23, R5.reuse, 0x5e ;  /* 0x0000005e05177836 */ /* 0x040fe20000000000 */
[----:B------:R-:W-:Y:S02]  /*1679f0*/  LOP3.LUT R14, R14, 0xfffffffb, RZ, 0xc0, !PT ;  /* 0xfffffffb0e0e7812 */ /* 0x000fe400078ec0ff */
[----:B------:R-:W-:Y:S01]  /*167a00*/  ISETP.LT.AND P0, PT, R0, UR42, !P0 ;  /* 0x0000002a00007c0c */ /* 0x000fe2000c701270 */
[----:B------:R-:W-:Y:S01]  /*167a10*/  VIADD R15, R5, 0x5d ;  /* 0x0000005d050f7836 */ /* 0x000fe20000000000 */
[----:B------:R-:W-:Y:S01]  /*167a20*/  ULDC UR42, c[0x0][0x228] ;  /* 0x00008a00002a7ab9 */ /* 0x000fe20000000800 */
[----:B------:R-:W-:Y:S01]  /*167a30*/  @P2 LOP3.LUT R14, R14, 0x4, RZ, 0xfc, !PT ;  /* 0x000000040e0e2812 */ /* 0x000fe200078efcff */
[----:B------:R-:W-:-:S03]  /*167a40*/  ULDC UR43, c[0x0][0x228] ;  /* 0x00008a00002b7ab9 */ /* 0x000fc60000000800 */
        /* <DEDUP_REMOVED lines=78> */
[----:B------:R-:W-:-:S03]  /*167f30*/  ULDC UR37, c[0x0][0x228] ;  /* 0x00008a0000257ab9 */ /* 0x000fc60000000800 */
[----:B------:R-:W-:Y:S02]  /*167f40*/  ISETP.LT.AND P3, PT, R4, UR26, !P0 ;  /* 0x0000001a04007c0c */ /* 0x000fe4000c761270 */
[----:B------:R-:W-:Y:S02]  /*167f50*/  ISETP.LT.AND P2, PT, R3, UR33, !P0 ;  /* 0x0000002103007c0c */ /* 0x000fe4000c741270 */
[----:B------:R-:W-:Y:S02]  /*167f60*/  LOP3.LUT R13, R13, 0xffff7fff, RZ, 0xc0, !PT ;  /* 0xffff7fff0d0d7812 */ /* 0x000fe400078ec0ff */
[----:B------:R-:W-:Y:S01]  /*167f70*/  ISETP.LT.AND P1, PT, R2, UR29, !P0 ;  /* 0x0000001d02007c0c */ /* 0x000fe2000c721270 */
[----:B------:R-:W-:Y:S01]  /*167f80*/  VIADD R6, R5, 0x67 ;  /* 0x0000006705067836 */ /* 0x000fe20000000000 */
[----:B------:R-:W-:-:S05]  /*167f90*/  ULDC UR26, c[0x0][0x228] ;  /* 0x00008a00001a7ab9 */ /* 0x000fca0000000800 */
        /* <DEDUP_REMOVED lines=14> */
[----:B------:R-:W-:Y:S01]  /*168080*/  ULDC.64 UR32, c[0x0][0x228] ;  /* 0x00008a0000207ab9 */ /* 0x000fe20000000a00 */
        /* <DEDUP_REMOVED lines=11> */
[----:B------:R-:W-:-:S03]  /*168140*/  ULDC.64 UR30, c[0x0][0x228] ;  /* 0x00008a00001e7ab9 */ /* 0x000fc60000000a00 */
[----:B------:R-:W-:Y:S02]  /*168150*/  ISETP.LT.AND P3, PT, R4, UR22, !P0 ;  /* 0x0000001604007c0c */ /* 0x000fe4000c761270 */
[----:B------:R-:W-:Y:S02]  /*168160*/  ISETP.LT.AND P2, PT, R3, UR25, !P0 ;  /* 0x0000001903007c0c */ /* 0x000fe4000c741270 */
[----:B------:R-:W-:Y:S02]  /*168170*/  LOP3.LUT R13, R13, 0xffffff7f, RZ, 0xc0, !PT ;  /* 0xffffff7f0d0d7812 */ /* 0x000fe400078ec0ff */
[----:B------:R-:W-:-:S07]  /*168180*/  ISETP.LT.AND P1, PT, R2, UR24, !P0 ;  /* 0x0000001802007c0c */ /* 0x000fce000c721270 */
        /* <DEDUP_REMOVED lines=15> */
[----:B------:R-:W-:Y:S01]  /*168280*/  ULDC.64 UR18, c[0x0][0x228] ;  /* 0x00008a0000127ab9 */ /* 0x000fe20000000a00 */
[----:B------:R-:W-:-:S05]  /*168290*/  ULDC UR24, c[0x0][0x228] ;  /* 0x00008a0000187ab9 */ /* 0x000fca0000000800 */
        /* <DEDUP_REMOVED lines=14> */
[----:B------:R-:W-:-:S09]  /*168380*/  ISETP.LT.AND P1, PT, R2, UR13, !P0 ;  /* 0x0000000d02007c0c */ /* 0x000fd2000c721270 */
        /* <DEDUP_REMOVED lines=15> */
[----:B------:R-:W-:Y:S01]  /*168480*/  ISETP.LT.AND P1, PT, R2, UR9, !P0 ;  /* 0x0000000902007c0c */ /* 0x000fe2000c721270 */
[----:B------:R-:W-:-:S06]  /*168490*/  ULDC UR14, c[0x0][0x228] ;  /* 0x00008a00000e7ab9 */ /* 0x000fcc0000000800 */
        /* <DEDUP_REMOVED lines=11> */
[----:B------:R-:W-:Y:S01]  /*168550*/  ULDC UR25, c[0x0][0x228] ;  /* 0x00008a0000197ab9 */ /* 0x000fe20000000800 */
[----:B------:R-:W2:Y:S02]  /*168560*/  LDL.LU R21, [R1+0x5be8] ;  /* 0x005be80001157983 */ /* 0x000ea40000300800 */
[----:B------:R-:W-:Y:S02]  /*168570*/  ISETP.LT.AND P3, PT, R4, UR22, !P0 ;  /* 0x0000001604007c0c */ /* 0x000fe4000c761270 */
[----:B------:R-:W-:Y:S02]  /*168580*/  ISETP.LT.AND P2, PT, R3, UR21, !P0 ;  /* 0x0000001503007c0c */ /* 0x000fe4000c741270 */
[----:B------:R-:W-:-:S02]  /*168590*/  LOP3.LUT R17, R17, 0xff7fffff, RZ, 0xc0, !PT ;  /* 0xff7fffff11117812 */ /* 0x000fc400078ec0ff */
        /* <DEDUP_REMOVED lines=13> */
[----:B------:R-:W-:Y:S01]  /*168670*/  ULDC.64 UR18, c[0x0][0x228] ;  /* 0x00008a0000127ab9 */ /* 0x000fe20000000a00 */
[----:B------:R-:W3:Y:S02]  /*168680*/  LDL.LU R28, [R1+0x5be4] ;  /* 0x005be400011c7983 */ /* 0x000ee40000300800 */
[----:B------:R-:W-:Y:S02]  /*168690*/  ISETP.LT.AND P1, PT, R4, UR30, !P0 ;  /* 0x0000001e04007c0c */ /* 0x000fe4000c721270 */
[----:B------:R-:W-:Y:S02]  /*1686a0*/  ISETP.LT.AND P3, PT, R3, UR37, !P0 ;  /* 0x0000002503007c0c */ /* 0x000fe4000c761270 */
[----:B------:R-:W-:-:S02]  /*1686b0*/  LOP3.LUT R17, R17, 0xfff7ffff, RZ, 0xc0, !PT ;  /* 0xfff7ffff11117812 */ /* 0x000fc400078ec0ff */
[----:B------:R-:W-:Y:S01]  /*1686c0*/  ISETP.LT.AND P2, PT, R2, UR34, !P0 ;  /* 0x0000002202007c0c */ /* 0x000fe2000c741270 */
[----:B------:R-:W-:Y:S01]  /*1686d0*/  ULDC UR37, c[0x0][0x228] ;  /* 0x00008a0000257ab9 */ /* 0x000fe20000000800 */
[----:B------:R-:W-:-:S05]  /*1686e0*/  ULDC UR34, c[0x0][0x228] ;  /* 0x00008a0000227ab9 */ /* 0x000fca0000000800 */
[----:B------:R-:W-:-:S04]  /*1686f0*/  @P1 LOP3.LUT R17, R17, 0x80000, RZ, 0xfc, !PT ;  /* 0x0008000011111812 */ /* 0x000fc800078efcff */
[----:B------:R-:W-:Y:S02]  /*168700*/  LOP3.LUT R17, R17, 0xfffbffff, RZ, 0xc0, !PT ;  /* 0xfffbffff11117812 */ /* 0x000fe400078ec0ff */
[----:B------:R-:W-:Y:S02]  /*168710*/  ISETP.LT.AND P1, PT, R0, UR36, !P0 ;  /* 0x0000002400007c0c */ /* 0x000fe4000c721270 */
[----:B------:R-:W-:Y:S01]  /*168720*/  @P3 LOP3.LUT R17, R17, 0x40000, RZ, 0xfc, !PT ;  /* 0x0004000011113812 */ /* 0x000fe200078efcff */
[----:B------:R-:W-:-:S03]  /*168730*/  ULDC UR36, c[0x0][0x228] ;  /* 0x00008a0000247ab9 */ /* 0x000fc60000000800 */
[----:B------:R-:W-:-:S04]  /*168740*/  LOP3.LUT R17, R17, 0xfffdffff, RZ, 0xc0, !PT ;  /* 0xfffdffff11117812 */ /* 0x000fc800078ec0ff */
[----:B------:R-:W-:Y:S02]  /*168750*/  @P2 LOP3.LUT R17, R17, 0x20000, RZ, 0xfc, !PT ;  /* 0x0002000011112812 */ /* 0x000fe400078efcff */
[----:B------:R-:W-:Y:S01]  /*168760*/  ISETP.GE.AND P0, PT, R22, UR13, PT ;  /* 0x0000000d16007c0c */ /* 0x000fe2000bf06270 */
[----:B------:R-:W-:Y:S01]  /*168770*/  ULDC.64 UR12, c[0x0][0x228] ;  /* 0x00008a00000c7ab9 */ /* 0x000fe20000000a00 */
[----:B------:R-:W4:Y:S01]  /*168780*/  LDL.LU R22, [R1+0x5be0] ;  /* 0x005be00001167983 */ /* 0x000f220000300800 */
        /* <DEDUP_REMOVED lines=28> */
[----:B------:R-:W-:Y:S02]  /*168950*/  @P3 LOP3.LUT R17, R17, 0x400, RZ, 0xfc, !PT ;  /* 0x0000040011113812 */ /* 0x000fe400078efcff */
[----:B------:R-:W-:Y:S01]  /*168960*/  ISETP.GE.AND P0, PT, R18, UR31, PT ;  /* 0x0000001f12007c0c */ /* 0x000fe2000bf06270 */
[----:B------:R-:W-:Y:S01]  /*168970*/  ULDC UR36, c[0x0][0x228] ;  /* 0x00008a0000247ab9 */ /* 0x000fe20000000800 */
[----:B------:R-:W4:Y:S01]  /*168980*/  LDL.LU R18, [R1+0x5bdc] ;  /* 0x005bdc0001127983 */ /* 0x000f220000300800 */
[----:B------:R-:W-:Y:S02]  /*168990*/  LOP3.LUT R17, R17, 0xfffffdff, RZ, 0xc0, !PT ;  /* 0xfffffdff11117812 */ /* 0x000fe400078ec0ff */
[----:B------:R-:W-:Y:S01]  /*1689a0*/  ISETP.LT.AND P3, PT, R4, UR22, !P0 ;  /* 0x0000001604007c0c */ /* 0x000fe2000c761270 */
[----:B------:R-:W-:Y:S01]  /*1689b0*/  ULDC.64 UR30, c[0x0][0x228] ;  /* 0x00008a00001e7ab9 */ /* 0x000fe20000000a00 */
[----:B------:R-:W-:Y:S01]  /*1689c0*/  VIADD R6, R5, 0x59 ;  /* 0x0000005905067836 */ /* 0x000fe20000000000 */
[----:B------:R-:W-:Y:S01]  /*1689d0*/  @P2 LOP3.LUT R17, R17, 0x200, RZ, 0xfc, !PT ;  /* 0x0000020011112812 */ /* 0x000fe200078efcff */
[----:B------:R-:W-:-:S03]  /*1689e0*/  ULDC UR22, c[0x0][0x228] ;  /* 0x00008a0000167ab9 */ /* 0x000fc60000000800 */
[----:B------:R-:W-:Y:S02]  /*1689f0*/  LOP3.LUT R17, R17, 0xfffffeff, RZ, 0xc0, !PT ;  /* 0xfffffeff11117812 */ /* 0x000fe400078ec0ff */
[----:B------:R-:W-:Y:S02]  /*168a00*/  ISETP.LT.AND P2, PT, R3, UR6, !P0 ;  /* 0x0000000603007c0c */ /* 0x000fe4000c741270 */
[----:B------:R-:W-:-:S04]  /*168a10*/  @P1 LOP3.LUT R17, R17, 0x100, RZ, 0xfc, !PT ;  /* 0x0000010011111812 */ /* 0x000fc800078efcff */
[----:B------:R-:W-:Y:S02]  /*168a20*/  LOP3.LUT R17, R17, 0xffffff7f, RZ, 0xc0, !PT ;  /* 0xffffff7f11117812 */ /* 0x000fe400078ec0ff */
[----:B------:R-:W-:Y:S02]  /*168a30*/  ISETP.LT.AND P1, PT, R2, UR7, !P0 ;  /* 0x0000000702007c0c */ /* 0x000fe4000c721270 */
        /* <DEDUP_REMOVED lines=12> */
[----:B------:R-:W2:Y:S02]  /*168b00*/  LDL.LU R16, [R1+0x5bd8] ;  /* 0x005bd80001107983 */ /* 0x000ea40000300800 */
[----:B------:R-:W-:Y:S02]  /*168b10*/  ISETP.LT.AND P1, PT, R4, UR6, !P0 ;  /* 0x0000000604007c0c */ /* 0x000fe4000c721270 */
[----:B------:R-:W-:Y:S02]  /*168b20*/  ISETP.LT.AND P3, PT, R3, UR37, !P0 ;  /* 0x0000002503007c0c */ /* 0x000fe4000c761270 */
[----:B------:R-:W-:-:S02]  /*168b30*/  LOP3.LUT R17, R17, 0xfffffff7, RZ, 0xc0, !PT ;  /* 0xfffffff711117812 */ /* 0x000fc400078ec0ff */
[----:B------:R-:W-:Y:S01]  /*168b40*/  ISETP.LT.AND P2, PT, R2, UR34, !P0 ;  /* 0x0000002202007c0c */ /* 0x000fe2000c741270 */
[----:B------:R-:W-:Y:S01]  /*168b50*/  ULDC UR37, c[0x0][0x228] ;  /* 0x00008a0000257ab9 */ /* 0x000fe20000000800 */
[----:B------:R-:W-:Y:S01]  /*168b60*/  ULDC UR34, c[0x0][0x228] ;  /* 0x00008a0000227ab9 */ /* 0x000fe20000000800 */
[----:B------:R-:W-:-:S04]  /*168b70*/  ULDC UR6, c[0x0][0x228] ;  /* 0x00008a0000067ab9 */ /* 0x000fc80000000800 */
        /* <DEDUP_REMOVED lines=14> */
[----:B------:R-:W-:Y:S01]  /*168c60*/  ISETP.LT.AND P2, PT, R2, UR34, !P0 ;  /* 0x0000002202007c0c */ /* 0x000fe2000c741270 */
[----:B------:R-:W-:Y:S01]  /*168c70*/  ULDC.64 UR34, c[0x0][0x228] ;  /* 0x00008a0000227ab9 */ /* 0x000fe20000000a00 */
[----:B------:R-:W-:Y:S01]  /*168c80*/  ULDC UR18, c[0x0][0x228] ;  /* 0x00008a0000127ab9 */ /* 0x000fe20000000800 */
[----:B--2---:R-:W-:-:S06]  /*168c90*/  LOP3.LUT R16, R16, 0x7fffffff, RZ, 0xc0, !PT ;  /* 0x7fffffff10107812 */ /* 0x004fcc00078ec0ff */
[----:B------:R-:W-:-:S04]  /*168ca0*/  @P1 LOP3.LUT R16, R16, 0x80000000, RZ, 0xfc, !PT ;  /* 0x8000000010101812 */ /* 0x000fc800078efcff */
[----:B------:R-:W-:Y:S02]  /*168cb0*/  LOP3.LUT R16, R16, 0xbfffffff, RZ, 0xc0, !PT ;  /* 0xbfffffff10107812 */ /* 0x000fe400078ec0ff */
[----:B------:R-:W-:Y:S02]  /*168cc0*/  ISETP.LT.AND P1, PT, R0, UR36, !P0 ;  /* 0x0000002400007c0c */ /* 0x000fe4000c721270 */
[----:B------:R-:W-:Y:S01]  /*168cd0*/  @P3 LOP3.LUT R16, R16, 0x40000000, RZ, 0xfc, !PT ;  /* 0x4000000010103812 */ /* 0x000fe200078efcff */
[----:B------:R-:W-:-:S03]  /*168ce0*/  ULDC.64 UR36, c[0x0][0x228] ;  /* 0x00008a0000247ab9 */ /* 0x000fc60000000a00 */
[----:B------:R-:W-:-:S04]  /*168cf0*/  LOP3.LUT R16, R16, 0xdfffffff, RZ, 0xc0, !PT ;  /* 0xdfffffff10107812 */ /* 0x000fc800078ec0ff */
[----:B------:R-:W-:Y:S02]  /*168d00*/  @P2 LOP3.LUT R16, R16, 0x20000000, RZ, 0xfc, !PT ;  /* 0x2000000010102812 */ /* 0x000fe400078efcff */
[----:B------:R-:W-:Y:S01]  /*168d10*/  ISETP.GE.AND P0, PT, R26, UR23, PT ;  /* 0x000000171a007c0c */ /* 0x000fe2000bf06270 */
[----:B------:R-:W-:Y:S01]  /*168d20*/  ULDC UR23, c[0x0][0x228] ;  /* 0x00008a0000177ab9 */ /* 0x000fe20000000800 */
[----:B------:R-:W2:Y:S01]  /*168d30*/  LDL.LU R26, [R1+0x5bd0] ;  /* 0x005bd000011a7983 */ /* 0x000ea20000300800 */
        /* <DEDUP_REMOVED lines=12> */
[----:B------:R-:W-:Y:S02]  /*168e00*/  @P3 LOP3.LUT R16, R16, 0x4000000, RZ, 0xfc, !PT ;  /* 0x0400000010103812 */ /* 0x000fe400078efcff */
[----:B------:R-:W-:Y:S01]  /*168e10*/  ISETP.GE.AND P0, PT, R19, UR7, PT ;  /* 0x0000000713007c0c */ /* 0x000fe2000bf06270 */
[----:B------:R-:W-:Y:S01]  /*168e20*/  ULDC UR7, c[0x0][0x228] ;  /* 0x00008a0000077ab9 */ /* 0x000fe20000000800 */
[----:B------:R-:W2:Y:S01]  /*168e30*/  LDL.LU R19, [R1+0x5bcc] ;  /* 0x005bcc0001137983 */ /* 0x000ea20000300800 */
        /* <DEDUP_REMOVED lines=117> */
[----:B------:R-:W-:-:S02]  /*169590*/  ISETP.LT.AND P1, PT, R2, UR39, !P0 ;  /* 0x0000002702007c0c */ /* 0x000fc4000c721270 */
[----:B------:R-:W-:Y:S01]  /*1695a0*/  ISETP.LT.AND P0, PT, R0, UR40, !P0 ;  /* 0x0000002800007c0c */ /* 0x000fe2000c701270 */
[----:B------:R-:W-:Y:S01]  /*1695b0*/  ULDC.64 UR38, c[0x0][0x228] ;  /* 0x00008a0000267ab9 */ /* 0x000fe20000000a00 */
[----:B------:R-:W-:Y:S01]  /*1695c0*/  ULDC UR32, c[0x0][0x228] ;  /* 0x00008a0000207ab9 */ /* 0x000fe20000000800 */
[----:B------:R-:W-:Y:S01]  /*1695d0*/  ULDC UR40, c[0x0][0x228] ;  /* 0x00008a0000287ab9 */ /* 0x000fe20000000800 */
[----:B---3--:R-:W-:-:S04]  /*1695e0*/  LOP3.LUT R15, R15, 0x7fffffff, RZ, 0xc0, !PT ;  /* 0x7fffffff0f0f7812 */ /* 0x008fc800078ec0ff */
[----:B------:R-:W-:-:S04]  /*1695f0*/  @P3 LOP3.LUT R15, R15, 0x80000000, RZ, 0xfc, !PT ;  /* 0x800000000f0f3812 */ /* 0x000fc800078efcff */
[----:B------:R-:W-:-:S04]  /*169600*/  LOP3.LUT R15, R15, 0xbfffffff, RZ, 0xc0, !PT ;  /* 0xbfffffff0f0f7812 */ /* 0x000fc800078ec0ff */
[----:B------:R-:W-:-:S04]  /*169610*/  @P2 LOP3.LUT R15, R15, 0x40000000, RZ, 0xfc, !PT ;  /* 0x400000000f0f2812 */ /* 0x000fc800078efcff */
[----:B------:R-:W-:-:S04]  /*169620*/  LOP3.LUT R15, R15, 0xdfffffff, RZ, 0xc0, !PT ;  /* 0xdfffffff0f0f7812 */ /* 0x000fc800078ec0ff */
[----:B------:R-:W-:-:S04]  /*169630*/  @P1 LOP3.LUT R15, R15, 0x20000000, RZ, 0xfc, !PT ;  /* 0x200000000f0f1812 */ /* 0x000fc800078efcff */
[----:B------:R-:W-:-:S04]  /*169640*/  LOP3.LUT R15, R15, 0xefffffff, RZ, 0xc0, !PT ;  /* 0xefffffff0f0f7812 */ /* 0x000fc800078ec0ff */
[----:B------:R-:W-:Y:S02]  /*169650*/  @P0 LOP3.LUT R15, R15, 0x10000000, RZ, 0xfc, !PT ;  /* 0x100000000f0f0812 */ /* 0x000fe400078efcff */
[----:B------:R-:W-:Y:S01]  /*169660*/  ISETP.GE.AND P0, PT, R28, UR37, PT ;  /* 0x000000251c007c0c */ /* 0x000fe2000bf06270 */
[----:B------:R-:W-:Y:S01]  /*169670*/  ULDC UR37, c[0x0][0x228] ;  /* 0x00008a0000257ab9 */ /* 0x000fe20000000800 */
[----:B------:R-:W3:Y:S02]  /*169680*/  LDL.LU R28, [R1+0x5bb0] ;  /* 0x005bb000011c7983 */ /* 0x000ee40000300800 */
[----:B------:R-:W-:Y:S02]  /*169690*/  ISETP.LT.AND P3, PT, R4, UR30, !P0 ;  /* 0x0000001e04007c0c */ /* 0x000fe4000c761270 */
[----:B------:R-:W-:Y:S02]  /*1696a0*/  ISETP.LT.AND P2, PT, R3, UR10, !P0 ;  /* 0x0000000a03007c0c */ /* 0x000fe4000c741270 */
[----:B------:R-:W-:-:S02]  /*1696b0*/  LOP3.LUT R15, R15, 0xf7ffffff, RZ, 0xc0, !PT ;  /* 0xf7ffffff0f0f7812 */ /* 0x000fc400078ec0ff */
[----:B------:R-:W-:Y:S01]  /*1696c0*/  ISETP.LT.AND P1, PT, R2, UR11, !P0 ;  /* 0x0000000b02007c0c */ /* 0x000fe2000c721270 */
        /* <DEDUP_REMOVED lines=10> */
[----:B----4-:R-:W-:Y:S01]  /*169770*/  ISETP.GE.AND P0, PT, R22, UR35, PT ;  /* 0x0000002316007c0c */ /* 0x010fe2000bf06270 */
[----:B------:R-:W-:Y:S01]  /*169780*/  ULDC UR35, c[0x0][0x228] ;  /* 0x00008a0000237ab9 */ /* 0x000fe20000000800 */
[----:B------:R-:W4:Y:S02]  /*169790*/  LDL.LU R22, [R1+0x5bac] ;  /* 0x005bac0001167983 */ /* 0x000f240000300800 */
        /* <DEDUP_REMOVED lines=34> */
[----:B------:R-:W4:Y:S02]  /*1699c0*/  LDL.LU R18, [R1+0x5ba8] ;  /* 0x005ba80001127983 */ /* 0x000f240000300800 */
[----:B------:R-:W-:Y:S02]  /*1699d0*/  ISETP.LT.AND P3, PT, R4, UR8, !P0 ;  /* 0x0000000804007c0c */ /* 0x000fe4000c761270 */
[----:B------:R-:W-:Y:S02]  /*1699e0*/  ISETP.LT.AND P2, PT, R3, UR21, !P0 ;  /* 0x0000001503007c0c */ /* 0x000fe4000c741270 */
[----:B------:R-:W-:-:S02]  /*1699f0*/  LOP3.LUT R15, R15, 0xffff7fff, RZ, 0xc0, !PT ;  /* 0xffff7fff0f0f7812 */ /* 0x000fc400078ec0ff */
[----:B------:R-:W-:Y:S01]  /*169a00*/  ISETP.LT.AND P1, PT, R2, UR28, !P0 ;  /* 0x0000001c02007c0c */ /* 0x000fe2000c721270 */
        /* <DEDUP_REMOVED lines=11> */
[----:B------:R-:W-:Y:S01]  /*169ac0*/  ULDC.64 UR10, c[0x0][0x228] ;  /* 0x00008a00000a7ab9 */ /* 0x000fe20000000a00 */
[----:B------:R-:W4:Y:S02]  /*169ad0*/  LDL.LU R25, [R1+0x5ba4] ;  /* 0x005ba40001197983 */ /* 0x000f240000300800 */
        /* <DEDUP_REMOVED lines=13> */
[----:B--2---:R-:W-:Y:S01]  /*169bb0*/  ISETP.GE.AND P0, PT, R26, UR27, PT ;  /* 0x0000001b1a007c0c */ /* 0x004fe2000bf06270 */
[----:B------:R-:W-:Y:S01]  /*169bc0*/  ULDC.64 UR26, c[0x0][0x228] ;  /* 0x00008a00001a7ab9 */ /* 0x000fe20000000a00 */
        /* <DEDUP_REMOVED lines=10> */
[----:B------:R-:W-:Y:S02]  /*169c70*/  @P1 LOP3.LUT R15, R15, 0x80, RZ, 0xfc, !PT ;  /* 0x000000800f0f1812 */ /* 0x000fe400078efcff */
[----:B------:R-:W-:Y:S02]  /*169c80*/  ISETP.LT.AND P1, PT, R0, UR61, !P0 ;  /* 0x0000003d00007c0c */ /* 0x000fe4000c721270 */
[----:B------:R-:W-:Y:S01]  /*169c90*/  ISETP.GE.AND P0, PT, R19, UR9, PT ;  /* 0x0000000913007c0c */ /* 0x000fe2000bf06270 */
[----:B------:R-:W-:Y:S01]  /*169ca0*/  ULDC UR61, c[0x0][0x228] ;  /* 0x00008a00003d7ab9 */ /* 0x000fe20000000800 */
[----:B------:R-:W3:Y:S01]  /*169cb0*/  LDL.LU R19, [R1+0x5b9c] ;  /* 0x005b9c0001137983 */ /* 0x000ee20000300800 */
[----:B------:R-:W-:Y:S01]  /*169cc0*/  LOP3.LUT R15, R15, 0xffffffbf, RZ, 0xc0, !PT ;  /* 0xffffffbf0f0f7812 */ /* 0x000fe200078ec0ff */
[----:B------:R-:W-:-:S03]  /*169cd0*/  ULDC.64 UR8, c[0x0][0x228] ;  /* 0x00008a0000087ab9 */ /* 0x000fc60000000a00 */
        /* <DEDUP_REMOVED lines=12> */
[----:B------:R-:W-:Y:S02]  /*169da0*/  ISETP.LT.AND P1, PT, R0, UR61, !P0 ;  /* 0x0000003d00007c0c */ /* 0x000fe4000c721270 */
[----:B------:R-:W-:Y:S01]  /*169db0*/  ISETP.GE.AND P0, PT, R29, UR29, PT ;  /* 0x0000001d1d007c0c */ /* 0x000fe2000bf06270 */
[----:B------:R-:W-:Y:S01]  /*169dc0*/  ULDC UR61, c[0x0][0x228] ;  /* 0x00008a00003d7ab9 */ /* 0x000fe20000000800 */
[----:B------:R-:W-:Y:S01]  /*169dd0*/  LOP3.LUT R15, R15, 0xfffffffb, RZ, 0xc0, !PT ;  /* 0xfffffffb0f0f7812 */ /* 0x000fe200078ec0ff */
[----:B------:R-:W-:Y:S01]  /*169de0*/  ULDC.64 UR28, c[0x0][0x228] ;  /* 0x00008a00001c7ab9 */ /* 0x000fe20000000a00 */
[----:B------:R-:W2:Y:S02]  /*169df0*/  LDL.LU R29, [R1+0x5b98] ;  /* 0x005b9800011d7983 */ /* 0x000ea40000300800 */
[----:B------:R-:W-:-:S02]  /*169e00*/  @P3 LOP3.LUT R15, R15, 0x4, RZ, 0xfc, !PT ;  /* 0x000000040f0f3812 */ /* 0x000fc400078efcff */
[----:B------:R-:W-:Y:S02]  /*169e10*/  ISETP.LT.AND P3, PT, R4, UR8, !P0 ;  /* 0x0000000804007c0c */ /* 0x000fe4000c761270 */
[----:B------:R-:W-:-:S04]  /*169e20*/  LOP3.LUT R15, R15, 0xfffffffd, RZ, 0xc0, !PT ;  /* 0xfffffffd0f0f7812 */ /* 0x000fc800078ec0ff */
[----:B------:R-:W-:Y:S02]  /*169e30*/  @P2 LOP3.LUT R15, R15, 0x2, RZ, 0xfc, !PT ;  /* 0x000000020f0f2812 */ /* 0x000fe400078efcff */
[----:B------:R-:W-:Y:S01]  /*169e40*/  ISETP.LT.AND P2, PT, R3, UR16, !P0 ;  /* 0x0000001003007c0c */ /* 0x000fe2000c741270 */
[----:B------:R-:W-:Y:S01]  /*169e50*/  ULDC UR16, c[0x0][0x228] ;  /* 0x00008a0000107ab9 */ /* 0x000fe20000000800 */
[----:B------:R-:W-:-:S04]  /*169e60*/  LOP3.LUT R15, R15, 0xfffffffe, RZ, 0xc0, !PT ;  /* 0xfffffffe0f0f7812 */ /* 0x000fc800078ec0ff */
[----:B------:R-:W-:Y:S02]  /*169e70*/  @P1 LOP3.LUT R15, R15, 0x1, RZ, 0xfc, !PT ;  /* 0x000000010f0f1812 */ /* 0x000fe400078efcff */
[----:B------:R-:W-:Y:S02]  /*169e80*/  ISETP.LT.AND P1, PT, R2, UR17, !P0 ;  /* 0x0000001102007c0c */ /* 0x000fe4000c721270 */
[----:B------:R-:W-:Y:S01]  /*169e90*/  ISETP.LT.AND P0, PT, R0, UR20, !P0 ;  /* 0x0000001400007c0c */ /* 0x000fe2000c701270 */
        /* <DEDUP_REMOVED lines=47> */
[----:B------:R-:W3:Y:S01]  /*16a190*/  LDL.LU R23, [R1+0x5b8c] ;  /* 0x005b8c0001177983 */ /* 0x000ee20000300800 */
        /* <DEDUP_REMOVED lines=14> */
[----:B------:R-:W3:Y:S01]  /*16a280*/  LDL.LU R21, [R1+0x5b88] ;  /* 0x005b880001157983 */ /* 0x000ee20000300800 */
[----:B------:R-:W-:Y:S02]  /*16a290*/  LOP3.LUT R19, R19, 0xfffdffff, RZ, 0xc0, !PT ;  /* 0xfffdffff13137812 */ /* 0x000fe400078ec0ff */
[----:B------:R-:W-:Y:S01]  /*16a2a0*/  ISETP.LT.AND P3, PT, R4, UR8, !P0 ;  /* 0x0000000804007c0c */ /* 0x000fe2000c761270 */
[----:B------:R-:W-:Y:S01]  /*16a2b0*/  ULDC UR39, c[0x0][0x228] ;  /* 0x00008a0000277ab9 */ /* 0x000fe20000000800 */
[----:B------:R-:W-:Y:S01]  /*16a2c0*/  ULDC UR8, c[0x0][0x228] ;  /* 0x00008a0000087ab9 */ /* 0x000fe20000000800 */
[----:B------:R-:W-:-:S04]  /*16a2d0*/  @P2 LOP3.LUT R19, R19, 0x20000, RZ, 0xfc, !PT ;  /* 0x0002000013132812 */ /* 0x000fc800078efcff */
        /* <DEDUP_REMOVED lines=72> */
[----:B------:R-:W-:Y:S02]  /*16a760*/  ISETP.LT.AND P1, PT, R2, UR51, !P0 ;  /* 0x0000003302007c0c */ /* 0x000fe4000c721270 */
[----:B------:R-:W-:Y:S02]  /*16a770*/  ISETP.LT.AND P0, PT, R0, UR50, !P0 ;  /* 0x0000003200007c0c */ /* 0x000fe4000c701270 */
[----:B--2---:R-:W-:Y:S01]  /*16a780*/  LOP3.LUT R18, R18, 0x7fffffff, RZ, 0xc0, !PT ;  /* 0x7fffffff12127812 */ /* 0x004fe200078ec0ff */
[----:B------:R-:W-:Y:S01]  /*16a790*/  VIADD R6, R5, 0x42 ;  /* 0x0000004205067836 */ /* 0x000fe20000000000 */
[----:B------:R-:W-:Y:S01]  /*16a7a0*/  ULDC UR52, c[0x0][0x228] ;  /* 0x00008a0000347ab9 */ /* 0x000fe20000000800 */
[----:B------:R-:W-:-:S02]  /*16a7b0*/  ULDC UR51, c[0x0][0x228] ;  /* 0x00008a0000337ab9 */ /* 0x000fc40000000800 */
[----:B------:R-:W-:Y:S01]  /*16a7c0*/  @P3 LOP3.LUT R18, R18, 0x80000000, RZ, 0xfc, !PT ;  /* 0x8000000012123812 */ /* 0x000fe200078efcff */
[----:B------:R-:W-:-:S03]  /*16a7d0*/  ULDC UR50, c[0x0][0x228] ;  /* 0x00008a0000327ab9 */ /* 0x000fc60000000800 */
        /* <DEDUP_REMOVED lines=61> */
[----:B---3--:R-:W-:Y:S01]  /*16abb0*/  ISETP.GE.AND P0, PT, R24, UR7, PT ;  /* 0x0000000718007c0c */ /* 0x008fe2000bf06270 */
[----:B------:R-:W-:Y:S01]  /*16abc0*/  ULDC.64 UR6, c[0x0][0x228] ;  /* 0x00008a0000067ab9 */ /* 0x000fe20000000a00 */
[----:B------:R-:W3:Y:S02]  /*16abd0*/  LDL.LU R24, [R1+0x5b6c] ;  /* 0x005b6c0001187983 */ /* 0x000ee40000300800 */
[----:B------:R-:W-:Y:S02]  /*16abe0*/  ISETP.LT.AND P3, PT, R4, UR22, !P0 ;  /* 0x0000001604007c0c */ /* 0x000fe4000c761270 */
[----:B------:R-:W-:Y:S02]  /*16abf0*/  ISETP.LT.AND P2, PT, R3, UR36, !P0 ;  /* 0x0000002403007c0c */ /* 0x000fe4000c741270 */
[----:B------:R-:W-:-:S02]  /*16ac00*/  LOP3.LUT R18, R18, 0xffff7fff, RZ, 0xc0, !PT ;  /* 0xffff7fff12127812 */ /* 0x000fc400078ec0ff */
[----:B------:R-:W-:Y:S01]  /*16ac10*/  ISETP.LT.AND P1, PT, R2, UR35, !P0 ;  /* 0x0000002302007c0c */ /* 0x000fe2000c721270 */
[----:B------:R-:W-:-:S06]  /*16ac20*/  ULDC.64 UR36, c[0x0][0x228] ;  /* 0x00008a0000247ab9 */ /* 0x000fcc0000000a00 */
        /* <DEDUP_REMOVED lines=66> */
[----:B------:R-:W-:Y:S01]  /*16b050*/  ISETP.LT.AND P2, PT, R2, UR46, !P0 ;  /* 0x0000002e02007c0c */ /* 0x000fe2000c741270 */
[----:B------:R-:W-:Y:S01]  /*16b060*/  ULDC UR45, c[0x0][0x228] ;  /* 0x00008a00002d7ab9 */ /* 0x000fe20000000800 */
[----:B------:R-:W-:Y:S01]  /*16b070*/  ULDC UR46, c[0x0][0x228] ;  /* 0x00008a00002e7ab9 */ /* 0x000fe20000000800 */
[----:B------:R-:W-:Y:S01]  /*16b080*/  ULDC UR22, c[0x0][0x228] ;  /* 0x00008a0000167ab9 */ /* 0x000fe20000000800 */
[----:B----4-:R-:W-:-:S05]  /*16b090*/  LOP3.LUT R21, R21, 0x7fffffff, RZ, 0xc0, !PT ;  /* 0x7fffffff15157812 */ /* 0x010fca00078ec0ff */
        /* <DEDUP_REMOVED lines=34> */
[----:B------:R-:W-:Y:S01]  /*16b2c0*/  VIADD R6, R5, 0x39 ;  /* 0x0000003905067836 */ /* 0x000fe20000000000 */
[----:B------:R-:W-:Y:S01]  /*16b2d0*/  ULDC UR20, c[0x0][0x228] ;  /* 0x00008a0000147ab9 */ /* 0x000fe20000000800 */
[----:B------:R-:W-:Y:S01]  /*16b2e0*/  ULDC UR14, c[0x0][0x228] ;  /* 0x00008a00000e7ab9 */ /* 0x000fe20000000800 */
[----:B------:R-:W-:-:S03]  /*16b2f0*/  ULDC UR17, c[0x0][0x228] ;  /* 0x00008a0000117ab9 */ /* 0x000fc60000000800 */
[----:B------:R-:W-:-:S04]  /*16b300*/  @P1 LOP3.LUT R21, R21, 0x800000, RZ, 0xfc, !PT ;  /* 0x0080000015151812 */ /* 0x000fc800078efcff */
[----:B------:R-:W-:Y:S02]  /*16b310*/  LOP3.LUT R21, R21, 0xffbfffff, RZ, 0xc0, !PT ;  /* 0xffbfffff15157812 */ /* 0x000fe400078ec0ff */
[----:B------:R-:W-:Y:S02]  /*16b320*/  ISETP.LT.AND P1, PT, R0, UR34, !P0 ;  /* 0x0000002200007c0c */ /* 0x000fe4000c721270 */
[----:B------:R-:W-:Y:S02]  /*16b330*/  @P3 LOP3.LUT R21, R21, 0x400000, RZ, 0xfc, !PT ;  /* 0x0040000015153812 */ /* 0x000fe400078efcff */
[----:B--2---:R-:W-:Y:S01]  /*16b340*/  ISETP.GE.AND P0, PT, R25, UR23, PT ;  /* 0x0000001719007c0c */ /* 0x004fe2000bf06270 */
[----:B------:R-:W-:Y:S01]  /*16b350*/  ULDC.64 UR34, c[0x0][0x228] ;  /* 0x00008a0000227ab9 */ /* 0x000fe20000000a00 */
[----:B------:R-:W2:Y:S01]  /*16b360*/  LDL.LU R25, [R1+0x5b54] ;  /* 0x005b540001197983 */ /* 0x000ea20000300800 */
        /* <DEDUP_REMOVED lines=98> */
[----:B------:R-:W-:-:S02]  /*16b990*/  ISETP.LT.AND P1, PT, R2, UR40, !P0 ;  /* 0x0000002802007c0c */ /* 0x000fc4000c721270 */
[----:B------:R-:W-:Y:S01]  /*16b9a0*/  ISETP.LT.AND P0, PT, R0, UR41, !P0 ;  /* 0x0000002900007c0c */ /* 0x000fe2000c701270 */
[----:B------:R-:W-:Y:S01]  /*16b9b0*/  ULDC UR32, c[0x0][0x228] ;  /* 0x00008a0000207ab9 */ /* 0x000fe20000000800 */
[----:B------:R-:W-:Y:S01]  /*16b9c0*/  ULDC UR41, c[0x0][0x228] ;  /* 0x00008a0000297ab9 */ /* 0x000fe20000000800 */
[----:B------:R-:W-:Y:S01]  /*16b9d0*/  ULDC UR39, c[0x0][0x228] ;  /* 0x00008a0000277ab9 */ /* 0x000fe20000000800 */
[----:B------:R-:W-:Y:S01]  /*16b9e0*/  ULDC UR40, c[0x0][0x228] ;  /* 0x00008a0000287ab9 */ /* 0x000fe20000000800 */
[----:B----4-:R-:W-:-:S04]  /*16b9f0*/  LOP3.LUT R20, R20, 0x7fffffff, RZ, 0xc0, !PT ;  /* 0x7fffffff14147812 */ /* 0x010fc800078ec0ff */
        /* <DEDUP_REMOVED lines=46> */
[----:B------:R-:W-:-:S07]  /*16bce0*/  ISETP.LT.AND P1, PT, R2, UR19, !P0 ;  /* 0x0000001302007c0c */ /* 0x000fce000c721270 */
[----:B------:R-:W-:Y:S01]  /*16bcf0*/  @P3 LOP3.LUT R20, R20, 0x80000, RZ, 0xfc, !PT ;  /* 0x0008000014143812 */ /* 0x000fe200078efcff */
[----:B------:R-:W-:-:S03]  /*16bd00*/  ULDC.64 UR18, c[0x0][0x228] ;  /* 0x00008a0000127ab9 */ /* 0x000fc60000000a00 */
[----:B------:R-:W-:Y:S02]  /*16bd10*/  LOP3.LUT R20, R20, 0xfffbffff, RZ, 0xc0, !PT ;  /* 0xfffbffff14147812 */ /* 0x000fe400078ec0ff */
[----:B------:R-:W-:Y:S01]  /*16bd20*/  ISETP.LT.AND P0, PT, R0, UR25, !P0 ;  /* 0x0000001900007c0c */ /* 0x000fe2000c701270 */
[----:B------:R-:W-:Y:S01]  /*16bd30*/  VIADD R6, R5, 0x31 ;  /* 0x0000003105067836 */ /* 0x000fe20000000000 */
[----:B------:R-:W-:Y:S01]  /*16bd40*/  ULDC UR25, c[0x0][0x228] ;  /* 0x00008a0000197ab9 */ /* 0x000fe20000000800 */
        /* <DEDUP_REMOVED lines=84> */
[----:B------:R-:W-:Y:S01]  /*16c290*/  ULDC UR21, c[0x0][0x228] ;  /* 0x00008a0000157ab9 */ /* 0x000fe20000000800 */
        /* <DEDUP_REMOVED lines=10> */
[----:B----4-:R-:W-:Y:S01]  /*16c340*/  ISETP.GE.AND P0, PT, R28, UR9, PT ;  /* 0x000000091c007c0c */ /* 0x010fe2000bf06270 */
        /* <DEDUP_REMOVED lines=43> */
[----:B------:R-:W-:Y:S01]  /*16c600*/  VIADD R6, R5, 0x2a ;  /* 0x0000002a05067836 */ /* 0x000fe20000000000 */
[----:B------:R-:W-:-:S03]  /*16c610*/  ULDC UR12, c[0x0][0x228] ;  /* 0x00008a00000c7ab9 */ /* 0x000fc60000000800 */
        /* <DEDUP_REMOVED lines=42> */
[----:B------:R-:W-:Y:S01]  /*16c8c0*/  ULDC.64 UR22, c[0x0][0x228] ;  /* 0x00008a0000167ab9 */ /* 0x000fe20000000a00 */
[----:B------:R-:W2:Y:S01]  /*16c8d0*/  LDL.LU R29, [R1+0x5b10] ;  /* 0x005b1000011d7983 */ /* 0x000ea20000300800 */
        /* <DEDUP_REMOVED lines=44> */
[----:B------:R-:W-:-:S02]  /*16cba0*/  ISETP.LT.AND P1, PT, R2, UR37, !P0 ;  /* 0x0000002502007c0c */ /* 0x000fc4000c721270 */
[----:B------:R-:W-:Y:S01]  /*16cbb0*/  ISETP.LT.AND P0, PT, R0, UR36, !P0 ;  /* 0x0000002400007c0c */ /* 0x000fe2000c701270 */
[----:B------:R-:W-:Y:S01]  /*16cbc0*/  ULDC.64 UR36, c[0x0][0x228] ;  /* 0x00008a0000247ab9 */ /* 0x000fe20000000a00 */
        /* <DEDUP_REMOVED lines=117> */
[----:B----4-:R-:W-:Y:S02]  /*16d320*/  ISETP.GE.AND P0, PT, R22, UR23, PT ;  /* 0x0000001716007c0c */ /* 0x010fe4000bf06270 */
[----:B------:R-:W-:Y:S01]  /*16d330*/  LOP3.LUT R23, R23, 0xfffffff7, RZ, 0xc0, !PT ;  /* 0xfffffff717177812 */ /* 0x000fe200078ec0ff */
[----:B------:R-:W4:Y:S01]  /*16d340*/  LDL.LU R22, [R1+0x5af0] ;  /* 0x005af00001167983 */ /* 0x000f220000300800 */
[----:B------:R-:W-:Y:S01]  /*16d350*/  ULDC.64 UR22, c[0x0][0x228] ;  /* 0x00008a0000167ab9 */ /* 0x000fe20000000a00 */
[----:B------:R-:W-:Y:S02]  /*16d360*/  ISETP.LT.AND P3, PT, R4, UR32, !P0 ;  /* 0x0000002004007c0c */ /* 0x000fe4000c761270 */
[----:B------:R-:W-:Y:S02]  /*16d370*/  ISETP.LT.AND P2, PT, R3, UR38, !P0 ;  /* 0x0000002603007c0c */ /* 0x000fe4000c741270 */
[----:B------:R-:W-:Y:S01]  /*16d380*/  ISETP.LT.AND P1, PT, R2, UR39, !P0 ;  /* 0x0000002702007c0c */ /* 0x000fe2000c721270 */
[----:B------:R-:W-:-:S08]  /*16d390*/  ULDC UR32, c[0x0][0x228] ;  /* 0x00008a0000207ab9 */ /* 0x000fd00000000800 */
        /* <DEDUP_REMOVED lines=12> */
[----:B----4-:R-:W-:Y:S02]  /*16d460*/  LOP3.LUT R22, R22, 0x7fffffff, RZ, 0xc0, !PT ;  /* 0x7fffffff16167812 */ /* 0x010fe400078ec0ff */
[----:B------:R-:W-:Y:S02]  /*16d470*/  ISETP.LT.AND P3, PT, R4, UR22, !P0 ;  /* 0x0000001604007c0c */ /* 0x000fe4000c761270 */
[----:B------:R-:W-:Y:S02]  /*16d480*/  ISETP.LT.AND P2, PT, R3, UR31, !P0 ;  /* 0x0000001f03007c0c */ /* 0x000fe4000c741270 */
[----:B------:R-:W-:Y:S01]  /*16d490*/  ISETP.LT.AND P1, PT, R2, UR25, !P0 ;  /* 0x0000001902007c0c */ /* 0x000fe2000c721270 */
[----:B------:R-:W-:Y:S01]  /*16d4a0*/  VIADD R6, R5, 0x1f ;  /* 0x0000001f05067836 */ /* 0x000fe20000000000 */
[----:B------:R-:W-:-:S07]  /*16d4b0*/  ULDC UR37, c[0x0][0x228] ;  /* 0x00008a0000257ab9 */ /* 0x000fce0000000800 */
        /* <DEDUP_REMOVED lines=95> */
[----:B------:R-:W-:-:S04]  /*16dab0*/  @P1 LOP3.LUT R22, R22, 0x100, RZ, 0xfc, !PT ;  /* 0x0000010016161812 */ /* 0x000fc800078efcff */
[----:B------:R-:W-:Y:S02]  /*16dac0*/  LOP3.LUT R22, R22, 0xffffff7f, RZ, 0xc0, !PT ;  /* 0xffffff7f16167812 */ /* 0x000fe400078ec0ff */
[----:B--2---:R-:W-:Y:S01]  /*16dad0*/  ISETP.GE.AND P0, PT, R25, UR27, PT ;  /* 0x0000001b19007c0c */ /* 0x004fe2000bf06270 */
[----:B------:R-:W-:Y:S01]  /*16dae0*/  ULDC.64 UR26, c[0x0][0x228] ;  /* 0x00008a00001a7ab9 */ /* 0x000fe20000000a00 */
[----:B------:R-:W2:Y:S02]  /*16daf0*/  LDL.LU R25, [R1+0x5adc] ;  /* 0x005adc0001197983 */ /* 0x000ea40000300800 */
[----:B------:R-:W-:Y:S02]  /*16db00*/  ISETP.LT.AND P1, PT, R4, UR28, !P0 ;  /* 0x0000001c04007c0c */ /* 0x000fe4000c721270 */
[----:B------:R-:W-:Y:S02]  /*16db10*/  ISETP.LT.AND P3, PT, R3, UR56, !P0 ;  /* 0x0000003803007c0c */ /* 0x000fe4000c761270 */
[----:B------:R-:W-:Y:S01]  /*16db20*/  ISETP.LT.AND P2, PT, R2, UR57, !P0 ;  /* 0x0000003902007c0c */ /* 0x000fe2000c741270 */
[----:B------:R-:W-:Y:S01]  /*16db30*/  ULDC UR56, c[0x0][0x228] ;  /* 0x00008a0000387ab9 */ /* 0x000fe20000000800 */
[----:B------:R-:W-:-:S07]  /*16db40*/  ULDC UR57, c[0x0][0x228] ;  /* 0x00008a0000397ab9 */ /* 0x000fce0000000800 */
[----:B------:R-:W-:Y:S02]  /*16db50*/  @P1 LOP3.LUT R22, R22, 0x80, RZ, 0xfc, !PT ;  /* 0x0000008016161812 */ /* 0x000fe400078efcff */
[----:B------:R-:W-:Y:S01]  /*16db60*/  ISETP.LT.AND P1, PT, R0, UR58, !P0 ;  /* 0x0000003a00007c0c */ /* 0x000fe2000c721270 */
[----:B------:R-:W-:Y:S01]  /*16db70*/  ULDC UR58, c[0x0][0x228] ;  /* 0x00008a00003a7ab9 */ /* 0x000fe20000000800 */
[----:B----4-:R-:W-:Y:S02]  /*16db80*/  ISETP.GE.AND P0, PT, R26, UR23, PT ;  /* 0x000000171a007c0c */ /* 0x010fe4000bf06270 */
[----:B------:R-:W-:Y:S01]  /*16db90*/  LOP3.LUT R22, R22, 0xffffffbf, RZ, 0xc0, !PT ;  /* 0xffffffbf16167812 */ /* 0x000fe200078ec0ff */
[----:B------:R-:W4:Y:S01]  /*16dba0*/  LDL.LU R26, [R1+0x5ad8] ;  /* 0x005ad800011a7983 */ /* 0x000f220000300800 */
[----:B------:R-:W-:Y:S02]  /*16dbb0*/  ULDC.64 UR22, c[0x0][0x228] ;  /* 0x00008a0000167ab9 */ /* 0x000fe40000000a00 */
        /* <DEDUP_REMOVED lines=11> */
[----:B------:R-:W-:-:S04]  /*16dc70*/  ULDC UR56, c[0x0][0x228] ;  /* 0x00008a0000387ab9 */ /* 0x000fc80000000800 */
[----:B------:R-:W-:Y:S02]  /*16dc80*/  @P1 LOP3.LUT R22, R22, 0x8, RZ, 0xfc, !PT ;  /* 0x0000000816161812 */ /* 0x000fe400078efcff */
[----:B------:R-:W-:Y:S01]  /*16dc90*/  ISETP.LT.AND P1, PT, R0, UR58, !P0 ;  /* 0x0000003a00007c0c */ /* 0x000fe2000c721270 */
[----:B------:R-:W-:Y:S01]  /*16dca0*/  ULDC UR58, c[0x0][0x228] ;  /* 0x00008a00003a7ab9 */ /* 0x000fe20000000800 */
[----:B------:R-:W-:Y:S02]  /*16dcb0*/  LOP3.LUT R22, R22, 0xfffffffb, RZ, 0xc0, !PT ;  /* 0xfffffffb16167812 */ /* 0x000fe400078ec0ff */
[----:B------:R-:W-:Y:S02]  /*16dcc0*/  ISETP.GE.AND P0, PT, R29, UR31, PT ;  /* 0x0000001f1d007c0c */ /* 0x000fe4000bf06270 */
[----:B------:R-:W-:Y:S01]  /*16dcd0*/  @P3 LOP3.LUT R22, R22, 0x4, RZ, 0xfc, !PT ;  /* 0x0000000416163812 */ /* 0x000fe200078efcff */
[----:B------:R-:W2:Y:S01]  /*16dce0*/  LDL.LU R29, [R1+0x5ad4] ;  /* 0x005ad400011d7983 */ /* 0x000ea20000300800 */
[----:B------:R-:W-:-:S02]  /*16dcf0*/  ULDC.64 UR30, c[0x0][0x228] ;  /* 0x00008a00001e7ab9 */ /* 0x000fc40000000a00 */
[----:B------:R-:W-:-:S04]  /*16dd00*/  LOP3.LUT R22, R22, 0xfffffffd, RZ, 0xc0, !PT ;  /* 0xfffffffd16167812 */ /* 0x000fc800078ec0ff */
[----:B------:R-:W-:-:S04]  /*16dd10*/  @P2 LOP3.LUT R22, R22, 0x2, RZ, 0xfc, !PT ;  /* 0x0000000216162812 */ /* 0x000fc800078efcff */
[----:B------:R-:W-:-:S04]  /*16dd20*/  LOP3.LUT R22, R22, 0xfffffffe, RZ, 0xc0, !PT ;  /* 0xfffffffe16167812 */ /* 0x000fc800078ec0ff */
[----:B------:R-:W-:Y:S02]  /*16dd30*/  @P1 LOP3.LUT R22, R22, 0x1, RZ, 0xfc, !PT ;  /* 0x0000000116161812 */ /* 0x000fe400078efcff */
[----:B------:R-:W-:Y:S02]  /*16dd40*/  ISETP.LT.AND P1, PT, R4, UR24, !P0 ;  /* 0x0000001804007c0c */ /* 0x000fe4000c721270 */
[----:B------:R-:W-:Y:S02]  /*16dd50*/  ISETP.LT.AND P3, PT, R3, UR12, !P0 ;  /* 0x0000000c03007c0c */ /* 0x000fe4000c761270 */
[----:B------:R-:W-:Y:S01]  /*16dd60*/  ISETP.LT.AND P2, PT, R2, UR13, !P0 ;  /* 0x0000000d02007c0c */ /* 0x000fe2000c741270 */
[----:B------:R-:W-:Y:S01]  /*16dd70*/  ULDC.64 UR12, c[0x0][0x228] ;  /* 0x00008a00000c7ab9 */ /* 0x000fe20000000a00 */
[----:B----4-:R-:W-:-:S07]  /*16dd80*/  LOP3.LUT R26, R26, 0x7fffffff, RZ, 0xc0, !PT ;  /* 0x7fffffff1a1a7812 */ /* 0x010fce00078ec0ff */
[----:B------:R-:W-:-:S04]  /*16dd90*/  @P1 LOP3.LUT R26, R26, 0x80000000, RZ, 0xfc, !PT ;  /* 0x800000001a1a1812 */ /* 0x000fc800078efcff */
[----:B------:R-:W-:Y:S02]  /*16dda0*/  LOP3.LUT R26, R26, 0xbfffffff, RZ, 0xc0, !PT ;  /* 0xbfffffff1a1a7812 */ /* 0x000fe400078ec0ff */
[----:B------:R-:W-:Y:S02]  /*16ddb0*/  ISETP.LT.AND P1, PT, R0, UR14, !P0 ;  /* 0x0000000e00007c0c */ /* 0x000fe4000c721270 */
[----:B------:R-:W-:Y:S02]  /*16ddc0*/  @P3 LOP3.LUT R26, R26, 0x40000000, RZ, 0xfc, !PT ;  /* 0x400000001a1a3812 */ /* 0x000fe400078efcff */
[----:B---3--:R-:W-:Y:S01]  /*16ddd0*/  ISETP.GE.AND P0, PT, R28, UR29, PT ;  /* 0x0000001d1c007c0c */ /* 0x008fe2000bf06270 */
[----:B------:R-:W-:Y:S01]  /*16dde0*/  ULDC.64 UR28, c[0x0][0x228] ;  /* 0x00008a00001c7ab9 */ /* 0x000fe20000000a00 */
[----:B------:R-:W3:Y:S01]  /*16ddf0*/  LDL.LU R28, [R1+0x5ad0] ;  /* 0x005ad000011c7983 */ /* 0x000ee20000300800 */
        /* <DEDUP_REMOVED lines=8> */
[----:B------:R-:W-:Y:S01]  /*16de80*/  ULDC.64 UR14, c[0x0][0x228] ;  /* 0x00008a00000e7ab9 */ /* 0x000fe20000000a00 */
[----:B------:R-:W-:-:S05]  /*16de90*/  ULDC UR16, c[0x0][0x228] ;  /* 0x00008a0000107ab9 */ /* 0x000fca0000000800 */
[----:B------:R-:W-:-:S04]  /*16dea0*/  @P1 LOP3.LUT R26, R26, 0x8000000, RZ, 0xfc, !PT ;  /* 0x080000001a1a1812 */ /* 0x000fc800078efcff */
[----:B------:R-:W-:Y:S02]  /*16deb0*/  LOP3.LUT R26, R26, 0xfbffffff, RZ, 0xc0, !PT ;  /* 0xfbffffff1a1a7812 */ /* 0x000fe400078ec0ff */
[----:B------:R-:W-:Y:S02]  /*16dec0*/  ISETP.LT.AND P1, PT, R0, UR17, !P0 ;  /* 0x0000001100007c0c */ /* 0x000fe4000c721270 */
[----:B------:R-:W-:Y:S02]  /*16ded0*/  @P3 LOP3.LUT R26, R26, 0x4000000, RZ, 0xfc, !PT ;  /* 0x040000001a1a3812 */ /* 0x000fe400078efcff */
[----:B------:R-:W-:Y:S01]  /*16dee0*/  ISETP.GE.AND P0, PT, R6, UR27, PT ;  /* 0x0000001b06007c0c */ /* 0x000fe2000bf06270 */
[----:B------:R-:W-:Y:S01]  /*16def0*/  ULDC UR17, c[0x0][0x228] ;  /* 0x00008a0000117ab9 */ /* 0x000fe20000000800 */
[----:B------:R-:W-:Y:S02]  /*16df00*/  LOP3.LUT R26, R26, 0xfdffffff, RZ, 0xc0, !PT ;  /* 0xfdffffff1a1a7812 */ /* 0x000fe400078ec0ff */
[----:B------:R-:W-:Y:S01]  /*16df10*/  ISETP.LT.AND P3, PT, R4, UR14, !P0 ;  /* 0x0000000e04007c0c */ /* 0x000fe2000c761270 */
[----:B------:R-:W-:Y:S01]  /*16df20*/  VIADD R6, R5, 0x16 ;  /* 0x0000001605067836 */ /* 0x000fe20000000000 */
[----:B------:R-:W-:Y:S01]  /*16df30*/  ULDC.64 UR26, c[0x0][0x228] ;  /* 0x00008a00001a7ab9 */ /* 0x000fe20000000a00 */
[----:B------:R-:W-:Y:S01]  /*16df40*/  @P2 LOP3.LUT R26, R26, 0x2000000, RZ, 0xfc, !PT ;  /* 0x020000001a1a2812 */ /* 0x000fe200078efcff */
[----:B------:R-:W-:-:S03]  /*16df50*/  ULDC UR14, c[0x0][0x228] ;  /* 0x00008a00000e7ab9 */ /* 0x000fc60000000800 */
        /* <DEDUP_REMOVED lines=89> */
[----:B--2---:R-:W-:Y:S02]  /*16e4f0*/  ISETP.GE.AND P0, PT, R25, UR11, PT ;  /* 0x0000000b19007c0c */ /* 0x004fe4000bf06270 */
[----:B------:R-:W-:Y:S01]  /*16e500*/  LOP3.LUT R26, R26, 0xfffffff7, RZ, 0xc0, !PT ;  /* 0xfffffff71a1a7812 */ /* 0x000fe200078ec0ff */
[----:B------:R-:W2:Y:S01]  /*16e510*/  LDL.LU R25, [R1+0x5ac0] ;  /* 0x005ac00001197983 */ /* 0x000ea20000300800 */
[----:B------:R-:W-:Y:S01]  /*16e520*/  ULDC UR11, c[0x0][0x228] ;  /* 0x00008a00000b7ab9 */ /* 0x000fe20000000800 */
        /* <DEDUP_REMOVED lines=19> */
[----:B------:R-:W-:-:S02]  /*16e660*/  ISETP.LT.AND P1, PT, R2, UR45, !P0 ;  /* 0x0000002d02007c0c */ /* 0x000fc4000c721270 */
[----:B------:R-:W-:Y:S01]  /*16e670*/  ISETP.LT.AND P0, PT, R0, UR44, !P0 ;  /* 0x0000002c00007c0c */ /* 0x000fe2000c701270 */
[----:B------:R-:W-:Y:S01]  /*16e680*/  ULDC UR45, c[0x0][0x228] ;  /* 0x00008a00002d7ab9 */ /* 0x000fe20000000800 */
[----:B------:R-:W-:Y:S01]  /*16e690*/  ULDC UR46, c[0x0][0x228] ;  /* 0x00008a00002e7ab9 */ /* 0x000fe20000000800 */
[----:B--2---:R-:W-:-:S04]  /*16e6a0*/  LOP3.LUT R25, R25, 0x7fffffff, RZ, 0xc0, !PT ;  /* 0x7fffffff19197812 */ /* 0x004fc800078ec0ff */
[----:B------:R-:W-:-:S04]  /*16e6b0*/  @P3 LOP3.LUT R25, R25, 0x80000000, RZ, 0xfc, !PT ;  /* 0x8000000019193812 */ /* 0x000fc800078efcff */
[----:B------:R-:W-:-:S04]  /*16e6c0*/  LOP3.LUT R25, R25, 0xbfffffff, RZ, 0xc0, !PT ;  /* 0xbfffffff19197812 */ /* 0x000fc800078ec0ff */
[----:B------:R-:W-:-:S04]  /*16e6d0*/  @P2 LOP3.LUT R25, R25, 0x40000000, RZ, 0xfc, !PT ;  /* 0x4000000019192812 */ /* 0x000fc800078efcff */
[----:B------:R-:W-:-:S04]  /*16e6e0*/  LOP3.LUT R25, R25, 0xdfffffff, RZ, 0xc0, !PT ;  /* 0xdfffffff19197812 */ /* 0x000fc800078ec0ff */
[----:B------:R-:W-:-:S04]  /*16e6f0*/  @P1 LOP3.LUT R25, R25, 0x20000000, RZ, 0xfc, !PT ;  /* 0x2000000019191812 */ /* 0x000fc800078efcff */
[----:B------:R-:W-:-:S04]  /*16e700*/  LOP3.LUT R25, R25, 0xefffffff, RZ, 0xc0, !PT ;  /* 0xefffffff19197812 */ /* 0x000fc800078ec0ff */
[----:B------:R-:W-:Y:S02]  /*16e710*/  @P0 LOP3.LUT R25, R25, 0x10000000, RZ, 0xfc, !PT ;  /* 0x1000000019190812 */ /* 0x000fe400078efcff */
[----:B---3--:R-:W-:Y:S01]  /*16e720*/  ISETP.GE.AND P0, PT, R28, UR27, PT ;  /* 0x0000001b1c007c0c */ /* 0x008fe2000bf06270 */
[----:B------:R-:W-:Y:S01]  /*16e730*/  ULDC.64 UR26, c[0x0][0x228] ;  /* 0x00008a00001a7ab9 */ /* 0x000fe20000000a00 */
        /* <DEDUP_REMOVED lines=37> */
[----:B------:R-:W-:-:S07]  /*16e990*/  ISETP.LT.AND P1, PT, R2, UR35, !P0 ;  /* 0x0000002302007c0c */ /* 0x000fce000c721270 */
        /* <DEDUP_REMOVED lines=12> */
[----:B------:R-:W-:Y:S01]  /*16ea60*/  ULDC.64 UR22, c[0x0][0x228] ;  /* 0x00008a0000167ab9 */ /* 0x000fe20000000a00 */
[----:B------:R-:W-:Y:S02]  /*16ea70*/  ISETP.LT.AND P3, PT, R4, UR36, !P0 ;  /* 0x0000002404007c0c */ /* 0x000fe4000c761270 */
[----:B------:R-:W-:Y:S02]  /*16ea80*/  ISETP.LT.AND P2, PT, R3, UR32, !P0 ;  /* 0x0000002003007c0c */ /* 0x000fe4000c741270 */
[----:B------:R-:W-:-:S09]  /*16ea90*/  ISETP.LT.AND P1, PT, R2, UR33, !P0 ;  /* 0x0000002102007c0c */ /* 0x000fd2000c721270 */
        /* <DEDUP_REMOVED lines=65> */
[----:B--2---:R-:W-:Y:S02]  /*16eeb0*/  LOP3.LUT R28, R28, 0x7fffffff, RZ, 0xc0, !PT ;  /* 0x7fffffff1c1c7812 */ /* 0x004fe400078ec0ff */
        /* <DEDUP_REMOVED lines=16> */
[----:B---3--:R-:W-:Y:S02]  /*16efc0*/  ISETP.GE.AND P0, PT, R29, UR23, PT ;  /* 0x000000171d007c0c */ /* 0x008fe4000bf06270 */
        /* <DEDUP_REMOVED lines=14> */
[----:B------:R-:W-:Y:S02]  /*16f0b0*/  ISETP.GE.AND P0, PT, R6, UR25, PT ;  /* 0x0000001906007c0c */ /* 0x000fe4000bf06270 */
[----:B------:R-:W-:-:S04]  /*16f0c0*/  LOP3.LUT R28, R28, 0xfeffffff, RZ, 0xc0, !PT ;  /* 0xfeffffff1c1c7812 */ /* 0x000fc800078ec0ff */
[----:B------:R-:W-:Y:S02]  /*16f0d0*/  @P1 LOP3.LUT R28, R28, 0x1000000, RZ, 0xfc, !PT ;  /* 0x010000001c1c1812 */ /* 0x000fe400078efcff */
[----:B------:R-:W-:Y:S02]  /*16f0e0*/  ISETP.LT.AND P1, PT, R4, UR30, !P0 ;  /* 0x0000001e04007c0c */ /* 0x000fe4000c721270 */
[----:B------:R-:W-:Y:S02]  /*16f0f0*/  LOP3.LUT R28, R28, 0xff7fffff, RZ, 0xc0, !PT ;  /* 0xff7fffff1c1c7812 */ /* 0x000fe400078ec0ff */
[----:B------:R-:W-:Y:S02]  /*16f100*/  ISETP.LT.AND P3, PT, R3, UR61, !P0 ;  /* 0x0000003d03007c0c */ /* 0x000fe4000c761270 */
[----:B------:R-:W-:Y:S01]  /*16f110*/  ISETP.LT.AND P2, PT, R2, UR59, !P0 ;  /* 0x0000003b02007c0c */ /* 0x000fe2000c741270 */
[----:B------:R-:W-:Y:S01]  /*16f120*/  ULDC UR61, c[0x0][0x228] ;  /* 0x00008a00003d7ab9 */ /* 0x000fe20000000800 */
[----:B------:R-:W-:-:S05]  /*16f130*/  ULDC UR59, c[0x0][0x228] ;  /* 0x00008a00003b7ab9 */ /* 0x000fca0000000800 */
[----:B------:R-:W-:Y:S02]  /*16f140*/  @P1 LOP3.LUT R28, R28, 0x800000, RZ, 0xfc, !PT ;  /* 0x008000001c1c1812 */ /* 0x000fe400078efcff */
[----:B------:R-:W-:Y:S01]  /*16f150*/  ISETP.LT.AND P1, PT, R0, UR60, !P0 ;  /* 0x0000003c00007c0c */ /* 0x000fe2000c721270 */
[----:B------:R-:W-:Y:S01]  /*16f160*/  ULDC UR60, c[0x0][0x228] ;  /* 0x00008a00003c7ab9 */ /* 0x000fe20000000800 */
[----:B------:R-:W-:-:S04]  /*16f170*/  LOP3.LUT R28, R28, 0xffbfffff, RZ, 0xc0, !PT ;  /* 0xffbfffff1c1c7812 */ /* 0x000fc800078ec0ff */
[----:B------:R-:W-:Y:S02]  /*16f180*/  @P3 LOP3.LUT R28, R28, 0x400000, RZ, 0xfc, !PT ;  /* 0x004000001c1c3812 */ /* 0x000fe400078efcff */
[----:B--2---:R-:W-:Y:S02]  /*16f190*/  ISETP.GE.AND P0, PT, R29, UR27, PT ;  /* 0x0000001b1d007c0c */ /* 0x004fe4000bf06270 */
[----:B------:R-:W2:Y:S01]  /*16f1a0*/  LDL.LU R29, [R1+0x5aa0] ;  /* 0x005aa000011d7983 */ /* 0x000ea20000300800 */
        /* <DEDUP_REMOVED lines=9> */
[----:B------:R-:W-:Y:S01]  /*16f240*/  LOP3.LUT R28, R28, 0xfffbffff, RZ, 0xc0, !PT ;  /* 0xfffbffff1c1c7812 */ /* 0x000fe200078ec0ff */
[----:B------:R-:W-:-:S03]  /*16f250*/  VIADD R6, R5, 0x8 ;  /* 0x0000000805067836 */ /* 0x000fc60000000000 */
[----:B------:R-:W-:Y:S02]  /*16f260*/  @P3 LOP3.LUT R28, R28, 0x40000, RZ, 0xfc, !PT ;  /* 0x000400001c1c3812 */ /* 0x000fe400078efcff */
[----:B------:R-:W-:Y:S02]  /*16f270*/  ISETP.LT.AND P1, PT, R0, UR60, !P0 ;  /* 0x0000003c00007c0c */ /* 0x000fe4000c721270 */
[----:B------:R-:W-:Y:S02]  /*16f280*/  LOP3.LUT R28, R28, 0xfffdffff, RZ, 0xc0, !PT ;  /* 0xfffdffff1c1c7812 */ /* 0x000fe400078ec0ff */
[----:B------:R-:W-:Y:S02]  /*16f290*/  ISETP.GE.AND P0, PT, R6, UR29, PT ;  /* 0x0000001d06007c0c */ /* 0x000fe4000bf06270 */
[----:B------:R-:W-:Y:S02]  /*16f2a0*/  @P2 LOP3.LUT R28, R28, 0x20000, RZ, 0xfc, !PT ;  /* 0x000200001c1c2812 */ /* 0x000fe400078efcff */
[----:B------:R-:W-:-:S02]  /*16f2b0*/  ISETP.LT.AND P2, PT, R4, UR34, !P0 ;  /* 0x0000002204007c0c */ /* 0x000fc4000c741270 */
[----:B------:R-:W-:-:S04]  /*16f2c0*/  LOP3.LUT R28, R28, 0xfffeffff, RZ, 0xc0, !PT ;  /* 0xfffeffff1c1c7812 */ /* 0x000fc800078ec0ff */
[----:B------:R-:W-:-:S04]  /*16f2d0*/  @P1 LOP3.LUT R28, R28, 0x10000, RZ, 0xfc, !PT ;  /* 0x000100001c1c1812 */ /* 0x000fc800078efcff */
[----:B------:R-:W-:Y:S02]  /*16f2e0*/  LOP3.LUT R28, R28, 0xffff7fff, RZ, 0xc0, !PT ;  /* 0xffff7fff1c1c7812 */ /* 0x000fe400078ec0ff */
[----:B------:R-:W-:Y:S02]  /*16f2f0*/  ISETP.LT.AND P3, PT, R3, UR58, !P0 ;  /* 0x0000003a03007c0c */ /* 0x000fe4000c761270 */
[----:B------:R-:W-:Y:S02]  /*16f300*/  ISETP.LT.AND P1, PT, R2, UR57, !P0 ;  /* 0x0000003902007c0c */ /* 0x000fe4000c721270 */
[----:B------:R-:W-:Y:S02]  /*16f310*/  @P2 LOP3.LUT R28, R28, 0x8000, RZ, 0xfc, !PT ;  /* 0x000080001c1c2812 */ /* 0x000fe400078efcff */
[----:B------:R-:W-:Y:S02]  /*16f320*/  ISETP.LT.AND P2, PT, R0, UR56, !P0 ;  /* 0x0000003800007c0c */ /* 0x000fe4000c741270 */
[----:B--2---:R-:W-:-:S02]  /*16f330*/  ISETP.GE.AND P0, PT, R29, UR31, PT ;  /* 0x0000001f1d007c0c */ /* 0x004fc4000bf06270 */
[----:B------:R-:W2:Y:S01]  /*16f340*/  LDL.LU R29, [R1+0x5a9c] ;  /* 0x005a9c00011d7983 */ /* 0x000ea20000300800 */
[----:B------:R-:W-:-:S04]  /*16f350*/  LOP3.LUT R28, R28, 0xffffbfff, RZ, 0xc0, !PT ;  /* 0xffffbfff1c1c7812 */ /* 0x000fc800078ec0ff */
        /* <DEDUP_REMOVED lines=8> */
[----:B------:R-:W-:Y:S02]  /*16f3e0*/  ISETP.LT.AND P2, PT, R2, UR54, !P0 ;  /* 0x0000003602007c0c */ /* 0x000fe4000c741270 */
        /* <DEDUP_REMOVED lines=33> */
[----:B------:R-:W-:Y:S02]  /*16f600*/  ISETP.GE.AND P0, PT, R6, UR37, PT ;  /* 0x0000002506007c0c */ /* 0x000fe4000bf06270 */
[----:B------:R-:W-:-:S04]  /*16f610*/  LOP3.LUT R28, R28, 0xfffffffd, RZ, 0xc0, !PT ;  /* 0xfffffffd1c1c7812 */ /* 0x000fc800078ec0ff */
[----:B------:R-:W-:Y:S02]  /*16f620*/  @P2 LOP3.LUT R28, R28, 0x2, RZ, 0xfc, !PT ;  /* 0x000000021c1c2812 */ /* 0x000fe400078efcff */
[----:B------:R-:W-:Y:S02]  /*16f630*/  ISETP.LT.AND P2, PT, R4, UR42, !P0 ;  /* 0x0000002a04007c0c */ /* 0x000fe4000c741270 */
[----:B------:R-:W-:Y:S02]  /*16f640*/  ISETP.LT.AND P3, PT, R3, UR14, !P0 ;  /* 0x0000000e03007c0c */ /* 0x000fe4000c761270 */
[----:B------:R-:W-:-:S04]  /*16f650*/  LOP3.LUT R28, R28, 0xfffffffe, RZ, 0xc0, !PT ;  /* 0xfffffffe1c1c7812 */ /* 0x000fc800078ec0ff */
[----:B------:R-:W-:Y:S02]  /*16f660*/  @P1 LOP3.LUT R28, R28, 0x1, RZ, 0xfc, !PT ;  /* 0x000000011c1c1812 */ /* 0x000fe400078efcff */
[----:B------:R-:W-:Y:S01]  /*16f670*/  ISETP.LT.AND P1, PT, R2, UR13, !P0 ;  /* 0x0000000d02007c0c */ /* 0x000fe2000c721270 */
[----:B------:R-:W-:Y:S01]  /*16f680*/  VIADD R6, R5, 0x3 ;  /* 0x0000000305067836 */ /* 0x000fe20000000000 */
[----:B--2---:R-:W-:-:S04]  /*16f690*/  LOP3.LUT R29, R29, 0x7fffffff, RZ, 0xc0, !PT ;  /* 0x7fffffff1d1d7812 */ /* 0x004fc800078ec0ff */
[----:B------:R-:W-:-:S04]  /*16f6a0*/  @P2 LOP3.LUT R29, R29, 0x80000000, RZ, 0xfc, !PT ;  /* 0x800000001d1d2812 */ /* 0x000fc800078efcff */
[----:B------:R-:W-:Y:S02]  /*16f6b0*/  LOP3.LUT R29, R29, 0xbfffffff, RZ, 0xc0, !PT ;  /* 0xbfffffff1d1d7812 */ /* 0x000fe400078ec0ff */
[----:B------:R-:W-:Y:S02]  /*16f6c0*/  ISETP.LT.AND P2, PT, R0, UR12, !P0 ;  /* 0x0000000c00007c0c */ /* 0x000fe4000c741270 */
[----:B------:R-:W-:Y:S02]  /*16f6d0*/  @P3 LOP3.LUT R29, R29, 0x40000000, RZ, 0xfc, !PT ;  /* 0x400000001d1d3812 */ /* 0x000fe400078efcff */
[----:B------:R-:W-:Y:S02]  /*16f6e0*/  ISETP.GE.AND P0, PT, R6, UR39, PT ;  /* 0x0000002706007c0c */ /* 0x000fe4000bf06270 */
        /* <DEDUP_REMOVED lines=37> */
[----:B------:R-:W-:Y:S02]  /*16f940*/  LOP3.LUT R29, R29, 0xfffbffff, RZ, 0xc0, !PT ;  /* 0xfffbffff1d1d7812 */ /* 0x000fe400078ec0ff */
[----:B------:R-:W-:Y:S02]  /*16f950*/  ISETP.LT.AND P1, PT, R0, UR50, !P0 ;  /* 0x0000003200007c0c */ /* 0x000fe4000c721270 */
[----:B------:R-:W-:Y:S01]  /*16f960*/  @P3 LOP3.LUT R29, R29, 0x40000, RZ, 0xfc, !PT ;  /* 0x000400001d1d3812 */ /* 0x000fe200078efcff */
[----:B------:R-:W2:Y:S03]  /*16f970*/  LDL.LU R0, [R1+0x5a94] ;  /* 0x005a940001007983 */ /* 0x000ea60000300800 */
[----:B------:R-:W-:-:S04]  /*16f980*/  LOP3.LUT R29, R29, 0xfffdffff, RZ, 0xc0, !PT ;  /* 0xfffdffff1d1d7812 */ /* 0x000fc800078ec0ff */
[----:B------:R-:W-:Y:S02]  /*16f990*/  @P2 LOP3.LUT R29, R29, 0x20000, RZ, 0xfc, !PT ;  /* 0x000200001d1d2812 */ /* 0x000fe400078efcff */
[----:B------:R-:W-:Y:S02]  /*16f9a0*/  ISETP.GE.AND P0, PT, R5, UR45, PT ;  /* 0x0000002d05007c0c */ /* 0x000fe4000bf06270 */
[----:B------:R-:W3:Y:S01]  /*16f9b0*/  LDL.LU R5, [R1+0x5a90] ;  /* 0x005a900001057983 */ /* 0x000ee20000300800 */
[----:B------:R-:W-:Y:S02]  /*16f9c0*/  LOP3.LUT R29, R29, 0xfffeffff, RZ, 0xc0, !PT ;  /* 0xfffeffff1d1d7812 */ /* 0x000fe400078ec0ff */
[----:B------:R-:W-:Y:S02]  /*16f9d0*/  ISETP.LT.AND P2, PT, R4, UR49, !P0 ;  /* 0x0000003104007c0c */ /* 0x000fe4000c741270 */
[----:B------:R-:W4:Y:S01]  /*16f9e0*/  LDL.LU R4, [R1+0x5a8c] ;  /* 0x005a8c0001047983 */ /* 0x000f220000300800 */
[----:B------:R-:W-:-:S02]  /*16f9f0*/  @P1 LOP3.LUT R29, R29, 0x10000, RZ, 0xfc, !PT ;  /* 0x000100001d1d1812 */ /* 0x000fc400078efcff */
[----:B------:R-:W-:Y:S02]  /*16fa00*/  ISETP.LT.AND P1, PT, R3, UR52, !P0 ;  /* 0x0000003403007c0c */ /* 0x000fe4000c721270 */
[----:B------:R-:W-:Y:S01]  /*16fa10*/  ISETP.LT.AND P0, PT, R2, UR53, !P0 ;  /* 0x0000003502007c0c */ /* 0x000fe2000c701270 */
[----:B------:R-:W2:Y:S04]  /*16fa20*/  LDL.LU R3, [R1+0x5a88] ;  /* 0x005a880001037983 */ /* 0x000ea80000300800 */
[----:B------:R-:W2:Y:S01]  /*16fa30*/  LDL.LU R2, [R1+0x5a84] ;  /* 0x005a840001027983 */ /* 0x000ea20000300800 */
[----:B------:R-:W-:-:S04]  /*16fa40*/  LOP3.LUT R29, R29, 0xffff7fff, RZ, 0xc0, !PT ;  /* 0xffff7fff1d1d7812 */ /* 0x000fc800078ec0ff */
[----:B------:R-:W-:-:S04]  /*16fa50*/  @P2 LOP3.LUT R29, R29, 0x8000, RZ, 0xfc, !PT ;  /* 0x000080001d1d2812 */ /* 0x000fc800078efcff */
[----:B------:R-:W-:-:S04]  /*16fa60*/  LOP3.LUT R29, R29, 0xffffdfff, RZ, 0xc0, !PT ;  /* 0xffffdfff1d1d7812 */ /* 0x000fc800078ec0ff */
[----:B------:R-:W-:-:S04]  /*16fa70*/  LOP3.LUT R29, R29, 0xffffbfff, RZ, 0xc0, !PT ;  /* 0xffffbfff1d1d7812 */ /* 0x000fc800078ec0ff */
[----:B------:R-:W-:-:S04]  /*16fa80*/  @P1 LOP3.LUT R29, R29, 0x4000, RZ, 0xfc, !PT ;  /* 0x000040001d1d1812 */ /* 0x000fc800078efcff */
[----:B------:R-:W-:Y:S01]  /*16fa90*/  @P0 LOP3.LUT R29, R29, 0x2000, RZ, 0xfc, !PT ;  /* 0x000020001d1d0812 */ /* 0x000fe200078efcff */
[----:B------:R-:W2:Y:S01]  /*16faa0*/  LDL.LU R27, [R1+0x1c4] ;  /* 0x0001c400011b7983 */ /* 0x000ea20000300800 */
[----:B---3--:R-:W-:Y:S01]  /*16fab0*/  LOP3.LUT P2, RZ, R5, 0x8000000, RZ, 0xc0, !PT ;  /* 0x0800000005ff7812 */ /* 0x008fe2000784c0ff */
[----:B------:R-:W-:Y:S01]  /*16fac0*/  ULDC.64 UR22, c[0x0][0x228] ;  /* 0x00008a0000167ab9 */ /* 0x000fe20000000a00 */
[----:B------:R-:W-:Y:S01]  /*16fad0*/  ULDC.64 UR24, c[0x0][0x228] ;  /* 0x00008a0000187ab9 */ /* 0x000fe20000000a00 */
[----:B------:R-:W3:Y:S01]  /*16fae0*/  LDL.LU R6, [R1+0x199c] ;  /* 0x00199c0001067983 */ /* 0x000ee20000300800 */
[----:B------:R-:W-:Y:S01]  /*16faf0*/  ULDC.64 UR26, c[0x0][0x228] ;  /* 0x00008a00001a7ab9 */ /* 0x000fe20000000a00 */
[----:B------:R-:W-:Y:S01]  /*16fb00*/  ULDC UR38, c[0x0][0x22c] ;  /* 0x00008b0000267ab9 */ /* 0x000fe20000000800 */
[----:B------:R-:W-:Y:S01]  /*16fb10*/  ULDC.64 UR28, c[0x0][0x228] ;  /* 0x00008a00001c7ab9 */ /* 0x000fe20000000a00 */
[----:B------:R0:W-:Y:S01]  /*16fb20*/  STL [R1+0x5af8], R29 ;  /* 0x005af81d01007387 */ /* 0x0001e20000100800 */
[----:B------:R-:W-:Y:S01]  /*16fb30*/  ULDC.64 UR30, c[0x0][0x228] ;  /* 0x00008a00001e7ab9 */ /* 0x000fe20000000a00 */
[----:B------:R-:W-:Y:S01]  /*16fb40*/  ULDC.64 UR32, c[0x0][0x228] ;  /* 0x00008a0000207ab9 */ /* 0x000fe20000000a00 */
[----:B------:R-:W-:Y:S01]  /*16fb50*/  ULDC.64 UR34, c[0x0][0x228] ;  /* 0x00008a0000227ab9 */ /* 0x000fe20000000a00 */
[----:B------:R-:W-:Y:S01]  /*16fb60*/  ULDC UR44, c[0x0][0x22c] ;  /* 0x00008b00002c7ab9 */ /* 0x000fe20000000800 */
[----:B------:R-:W-:Y:S01]  /*16fb70*/  ULDC.64 UR36, c[0x0][0x228] ;  /* 0x00008a0000247ab9 */ /* 0x000fe20000000a00 */
[----:B------:R-:W-:Y:S01]  /*16fb80*/  ULDC.64 UR40, c[0x0][0x228] ;  /* 0x00008a0000287ab9 */ /* 0x000fe20000000a00 */
[----:B------:R-:W-:Y:S01]  /*16fb90*/  ULDC.64 UR42, c[0x0][0x228] ;  /* 0x00008a00002a7ab9 */ /* 0x000fe20000000a00 */
        /* <DEDUP_REMOVED lines=36> */
[----:B------:R-:W-:-:S02]  /*16fde0*/  ULDC UR61, c[0x0][0x22c] ;  /* 0x00008b00003d7ab9 */ /* 0x000fc40000000800 */
[----:B0-----:R-:W3:Y:S04]  /*16fdf0*/  LDL.LU R8, [R1+0x70c] ;  /* 0x00070c0001087983 */ /* 0x001ee80000300800 */
[----:B------:R0:W-:Y:S04]  /*16fe00*/  STL [R1+0x5ae8], R7 ;  /* 0x005ae80701007387 */ /* 0x0001e80000100800 */
[----:B0-----:R-:W3:Y:S04]  /*16fe10*/  LDL.LU R7, [R1+0x720] ;  /* 0x0007200001077983 */ /* 0x001ee80000300800 */
[----:B----4-:R0:W-:Y:S04]  /*16fe20*/  STL [R1+0x5ae4], R4 ;  /* 0x005ae40401007387 */ /* 0x0101e80000100800 */
[----:B0-----:R-:W4:Y:S04]  /*16fe30*/  LDL.LU R4, [R1+0x71c] ;  /* 0x00071c0001047983 */ /* 0x001f280000300800 */
[----:B--2---:R0:W-:Y:S04]  /*16fe40*/  STL [R1+0x5ae0], R0 ;  /* 0x005ae00001007387 */ /* 0x0041e80000100800 */
[----:B0-----:R-:W2:Y:S04]  /*16fe50*/  LDL.LU R0, [R1+0x1998] ;  /* 0x0019980001007983 */ /* 0x001ea80000300800 */
        /* <DEDUP_REMOVED lines=28> */
[----:B------:R-:W-:Y:S04]  /*170020*/  STL [R1+0x5a94], R15 ;  /* 0x005a940f01007387 */ /* 0x000fe80000100800 */
[----:B------:R0:W-:Y:S04]  /*170030*/  STL [R1+0x5a90], R14 ;  /* 0x005a900e01007387 */ /* 0x0001e80000100800 */
[----:B0-----:R-:W4:Y:S01]  /*170040*/  LDL.LU R14, [R1+0x5a80] ;  /* 0x005a8000010e7983 */ /* 0x001f220000300800 */
[----:B---3--:R-:W-:Y:S01]  /*170050*/  LOP3.LUT R6, R6, 0xffff, RZ, 0xc0, !PT ;  /* 0x0000ffff06067812 */ /* 0x008fe200078ec0ff */
[----:B------:R-:W0:Y:S02]  /*170060*/  S2R R15, SR_TID.X ;  /* 0x00000000000f7919 */ /* 0x000e240000002100 */
[----:B------:R-:W-:Y:S04]  /*170070*/  STL [R1+0x5a8c], R13 ;  /* 0x005a8c0d01007387 */ /* 0x000fe80000100800 */
[----:B------:R-:W-:Y:S04]  /*170080*/  STL [R1+0x5a88], R12 ;  /* 0x005a880c01007387 */ /* 0x000fe80000100800 */
[----:B------:R-:W-:Y:S04]  /*170090*/  STL [R1+0x5a84], R11 ;  /* 0x005a840b01007387 */ /* 0x000fe80000100800 */
[----:B------:R1:W-:Y:S01]  /*1700a0*/  STL [R1+0x5afc], R5 ;  /* 0x005afc0501007387 */ /* 0x0003e20000100800 */
[----:B0-----:R-:W-:-:S05]  /*1700b0*/  IMAD.SHL.U32 R15, R15, 0x20, RZ ;  /* 0x000000200f0f7824 */ /* 0x001fca00078e00ff */
[----:B------:R-:W-:Y:S02]  /*1700c0*/  LOP3.LUT R15, R15, 0x400, RZ, 0xc0, !PT ;  /* 0x000004000f0f7812 */ /* 0x000fe400078ec0ff */
[----:B------:R-:W-:Y:S02]  /*1700d0*/  PRMT R7, R7, 0x4210, R6 ;  /* 0x0000421007077816 */ /* 0x000fe40000000006 */
[----:B--2---:R-:W-:-:S04]  /*1700e0*/  LOP3.LUT R0, R0, 0xffff, RZ, 0xc0, !PT ;  /* 0x0000ffff00007812 */ /* 0x004fc800078ec0ff */
[----:B----4-:R-:W-:Y:S02]  /*1700f0*/  PRMT R4, R4, 0x4210, R0 ;  /* 0x0000421004047816 */ /* 0x010fe40000000000 */
[----:B-1----:R-:W-:-:S04]  /*170100*/  LOP3.LUT R5, R21, 0xffff, RZ, 0xc0, !PT ;  /* 0x0000ffff15057812 */ /* 0x002fc800078ec0ff */
[----:B------:R-:W-:Y:S02]  /*170110*/  PRMT R2, R2, 0x4210, R5 ;  /* 0x0000421002027816 */ /* 0x000fe40000000005 */
[----:B------:R-:W-:Y:S02]  /*170120*/  LOP3.LUT R12, R18, 0xffff, RZ, 0xc0, !PT ;  /* 0x0000ffff120c7812 */ /* 0x000fe400078ec0ff */
[----:B------:R-:W-:Y:S02]  /*170130*/  LOP3.LUT R11, R19, 0xffff, RZ, 0xc0, !PT ;  /* 0x0000ffff130b7812 */ /* 0x000fe400078ec0ff */
[----:B------:R-:W-:Y:S02]  /*170140*/  PRMT R9, R9, 0x4210, R12 ;  /* 0x0000421009097816 */ /* 0x000fe4000000000c */
[----:B------:R-:W-:Y:S02]  /*170150*/  PRMT R8, R8, 0x4210, R11 ;  /* 0x0000421008087816 */ /* 0x000fe4000000000b */
[----:B------:R-:W-:-:S02]  /*170160*/  LOP3.LUT R13, R17, 0xffff, RZ, 0xc0, !PT ;  /* 0x0000ffff110d7812 */ /* 0x000fc400078ec0ff */
[----:B------:R-:W-:Y:S02]  /*170170*/  R2UR UR6, R14 ;  /* 0x000000000e0672ca */ /* 0x000fe400000e0000 */
[----:B------:R-:W-:Y:S02]  /*170180*/  LOP3.LUT R14, R16, 0xffff, RZ, 0xc0, !PT ;  /* 0x0000ffff100e7812 */ /* 0x000fe400078ec0ff */
[----:B------:R-:W-:-:S03]  /*170190*/  PRMT R16, R25, 0x5410, R24 ;  /* 0x0000541019107816 */ /* 0x000fc60000000018 */
[----:B------:R0:W-:Y:S04]  /*1701a0*/  STL [R1+0x3c], R14 ;  /* 0x00003c0e01007387 */ /* 0x0001e80000100800 */
[----:B------:R1:W-:Y:S02]  /*1701b0*/  STL [R1+0x40], R13 ;  /* 0x0000400d01007387 */ /* 0x0003e40000100800 */
[----:B------:R-:W-:Y:S02]  /*1701c0*/  IADD3 R27, R27, UR6, R15 ;  /* 0x000000061b1b7c10 */ /* 0x000fe4000fffe00f */
[----:B------:R-:W-:Y:S02]  /*1701d0*/  LOP3.LUT R15, R20, 0xffff, RZ, 0xc0, !PT ;  /* 0x0000ffff140f7812 */ /* 0x000fe400078ec0ff */
[----:B0-----:R-:W-:-:S02]  /*1701e0*/  PRMT R14, R22, 0x4210, R14 ;  /* 0x00004210160e7816 */ /* 0x001fc4000000000e */
[----:B------:R-:W-:Y:S01]  /*1701f0*/  PRMT R3, R3, 0x4210, R15 ;  /* 0x0000421003037816 */ /* 0x000fe2000000000f */
[----:B------:R0:W-:Y:S01]  /*170200*/  STL [R1+0x38], R15 ;  /* 0x0000380f01007387 */ /* 0x0001e20000100800 */
[----:B-1----:R-:W-:-:S03]  /*170210*/  PRMT R13, R23, 0x4210, R13 ;  /* 0x00004210170d7816 */ /* 0x002fc6000000000d */
[----:B------:R-:W2:Y:S01]  /*170220*/  LDL.LU R18, [R1+0x1d4] ;  /* 0x0001d40001127983 */ /* 0x000ea20000300800 */
[----:B0-----:R-:W-:-:S03]  /*170230*/  PRMT R15, R28, 0x5410, R26 ;  /* 0x000054101c0f7816 */ /* 0x001fc6000000001a */
[----:B------:R0:W-:Y:S01]  /*170240*/  STL [R1+0x1818], R16 ;  /* 0x0018181001007387 */ /* 0x0001e20000100800 */
[----:B------:R-:W-:Y:S06]  /*170250*/  BAR.SYNC.DEFER_BLOCKING 0x0 ;  /* 0x0000000000007b1d */ /* 0x000fec0000010000 */
[----:B--2---:R1:W-:Y:S04]  /*170260*/  STL [R1+0x60c4], R18 ;  /* 0x0060c41201007387 */ /* 0x0043e80000100800 */
[----:B------:R2:W-:Y:S04]  /*170270*/  STL [R1+0x1814], R15 ;  /* 0x0018140f01007387 */ /* 0x0005e80000100800 */
[----:B------:R-:W3:Y:S01]  /*170280*/  LDL.LU R20, [R1+0x1d0] ;  /* 0x0001d00001147983 */ /* 0x000ee20000300800 */
[----:B0-----:R-:W-:-:S02]  /*170290*/  IMAD.MOV.U32 R16, RZ, RZ, R14 ;  /* 0x000000ffff107224 */ /* 0x001fc400078e000e */
[----:B------:R-:W-:Y:S02]  /*1702a0*/  IMAD.MOV.U32 R17, RZ, RZ, R13 ;  /* 0x000000ffff117224 */ /* 0x000fe400078e000d */
[----:B-1----:R-:W-:Y:S02]  /*1702b0*/  IMAD.MOV.U32 R18, RZ, RZ, R9 ;  /* 0x000000ffff127224 */ /* 0x002fe400078e0009 */
[----:B------:R-:W-:Y:S02]  /*1702c0*/  IMAD.MOV.U32 R19, RZ, RZ, R8 ;  /* 0x000000ffff137224 */ /* 0x000fe400078e0008 */
[----:B------:R-:W-:Y:S02]  /*1702d0*/  IMAD.MOV.U32 R21, RZ, RZ, R4 ;  /* 0x000000ffff157224 */ /* 0x000fe400078e0004 */
[----:B------:R-:W-:Y:S01]  /*1702e0*/  IMAD.MOV.U32 R22, RZ, RZ, R3 ;  /* 0x000000ffff167224 */ /* 0x000fe200078e0003 */
[----:B------:R0:W-:Y:S01]  /*1702f0*/  STSM.16.M88.4 [R27], R16 ;  /* 0x000000101b007844 */ /* 0x0001e20000000200 */
[----:B------:R-:W-:-:S03]  /*170300*/  IMAD.MOV.U32 R23, RZ, RZ, R2 ;  /* 0x000000ffff177224 */ /* 0x000fc600078e0002 */
[----:B---3--:R1:W-:Y:S04]  /*170310*/  STL [R1+0x60c0], R20 ;  /* 0x0060c01401007387 */ /* 0x0083e80000100800 */
[----:B--2---:R-:W2:Y:S04]  /*170320*/  LDL.LU R15, [R1+0x1c8] ;  /* 0x0001c800010f7983 */ /* 0x004ea80000300800 */
[----:B0-----:R-:W3:Y:S01]  /*170330*/  LDL.LU R18, [R1+0x60c4] ;  /* 0x0060c40001127983 */ /* 0x001ee20000300800 */
[----:B-1----:R-:W-:-:S03]  /*170340*/  IMAD.MOV.U32 R20, RZ, RZ, R7 ;  /* 0x000000ffff147224 */ /* 0x002fc600078e0007 */
[----:B------:R-:W4:Y:S04]  /*170350*/  LDL.LU R13, [R1+0x1e4] ;  /* 0x0001e400010d7983 */ /* 0x000f280000300800 */
[----:B------:R-:W4:Y:S04]  /*170360*/  LDL.LU R14, [R1+0x1dc] ;  /* 0x0001dc00010e7983 */ /* 0x000f280000300800 */
[----:B------:R-:W4:Y:S04]  /*170370*/  LDL.LU R19, [R1+0x1d8] ;  /* 0x0001d80001137983 */ /* 0x000f280000300800 */
[----:B------:R0:W-:Y:S04]  /*170380*/  STSM.16.M88.4 [R27+0x200], R20 ;  /* 0x000200141b007844 */ /* 0x0001e80000000200 */
[----:B0-----:R-:W4:Y:S04]  /*170390*/  LDL.LU R20, [R1+0x60c0] ;  /* 0x0060c00001147983 */ /* 0x001f280000300800 */
[----:B------:R-:W2:Y:S04]  /*1703a0*/  LDL.LU R21, [R1+0x1b0c] ;  /* 0x001b0c0001157983 */ /* 0x000ea80000300800 */
[----:B------:R-:W3:Y:S04]  /*1703b0*/  LDL.LU R22, [R1+0x1afc] ;  /* 0x001afc0001167983 */ /* 0x000ee80000300800 */
[----:B------:R-:W3:Y:S01]  /*1703c0*/  LDL.LU R23, [R1+0x1a5c] ;  /* 0x001a5c0001177983 */ /* 0x000ee20000300800 */
[----:B------:R-:W-:-:S02]  /*1703d0*/  PRMT R16, R10, 0x5210, R6 ;  /* 0x000052100a107816 */ /* 0x000fc40000000006 */
[----:B------:R-:W0:Y:S01]  /*1703e0*/  S2R R6, SR_TID.X ;  /* 0x0000000000067919 */ /* 0x000e220000002100 */
[----:B------:R-:W-:Y:S01]  /*1703f0*/  PRMT R17, R29, 0x5210, R0 ;  /* 0x000052101d117816 */ /* 0x000fe20000000000 */
[----:B------:R-:W-:Y:S06]  /*170400*/  BAR.SYNC.DEFER_BLOCKING 0x0 ;  /* 0x0000000000007b1d */ /* 0x000fec0000010000 */
[----:B---3--:R1:W-:Y:S04]  /*170410*/  STL.64 [R1+0x60a8], R22 ;  /* 0x0060a81601007387 */ /* 0x0083e80000100a00 */
[----:B-1----:R-:W4:Y:S04]  /*170420*/  LDL.LU R22, [R1+0x3c] ;  /* 0x00003c0001167983 */ /* 0x002f280000300800 */
[----:B------:R-:W3:Y:S04]  /*170430*/  LDL.LU R23, [R1+0x40] ;  /* 0x0000400001177983 */ /* 0x000ee80000300800 */
[----:B--2---:R1:W-:Y:S04]  /*170440*/  STL [R1+0x60a0], R21 ;  /* 0x0060a01501007387 */ /* 0x0043e80000100800 */
[----:B-1----:R-:W2:Y:S04]  /*170450*/  LDL.LU R21, [R1+0x38] ;  /* 0x0000380001157983 */ /* 0x002ea80000300800 */
[----:B------:R-:W4:Y:S04]  /*170460*/  LDL.LU R24, [R1+0x1a3c] ;  /* 0x001a3c0001187983 */ /* 0x000f280000300800 */
[----:B------:R-:W4:Y:S04]  /*170470*/  LDL.LU R25, [R1+0x19b4] ;  /* 0x0019b40001197983 */ /* 0x000f280000300800 */
[----:B------:R-:W4:Y:S01]  /*170480*/  LDL.LU R26, [R1+0x19ac] ;  /* 0x0019ac00011a7983 */ /* 0x000f220000300800 */
[----:B0-----:R-:W-:-:S02]  /*170490*/  LOP3.LUT R6, R6, 0x3f, RZ, 0xc0, !PT ;  /* 0x0000003f06067812 */ /* 0x001fc400078ec0ff */
[----:B--2---:R-:W-:Y:S02]  /*1704a0*/  PRMT R18, R18, 0x5210, R21 ;  /* 0x0000521012127816 */ /* 0x004fe40000000015 */
[----:B---3--:R-:W-:Y:S02]  /*1704b0*/  PRMT R21, R15, 0x5210, R23 ;  /* 0x000052100f157816 */ /* 0x008fe40000000017 */
[----:B------:R-:W-:Y:S01]  /*1704c0*/  LEA R15, R6, UR6, 0x4 ;  /* 0x00000006060f7c11 */ /* 0x000fe2000f8e20ff */
[----:B------:R-:W-:Y:S01]  /*1704d0*/  ULDC UR6, c[0x0][0x22c] ;  /* 0x00008b0000067ab9 */ /* 0x000fe20000000800 */
[----:B----4-:R-:W-:Y:S04]  /*1704e0*/  STL.64 [R1+0x60b8], R26 ;  /* 0x0060b81a01007387 */ /* 0x010fe80000100a00 */
[----:B------:R-:W-:Y:S04]  /*1704f0*/  STL.64 [R1+0x60b0], R24 ;  /* 0x0060b01801007387 */ /* 0x000fe80000100a00 */
[----:B------:R-:W0:Y:S04]  /*170500*/  LDS.128 R24, [R15] ;  /* 0x000000000f187984 */ /* 0x000e280000000c00 */
[----:B------:R-:W2:Y:S04]  /*170510*/  LDL.LU R28, [R1+0x1944] ;  /* 0x00194400011c7983 */ /* 0x000ea80000300800 */
[----:B------:R-:W3:Y:S04]  /*170520*/  LDL.LU R7, [R1+0x1940] ;  /* 0x0019400001077983 */ /* 0x000ee80000300800 */
[----:B------:R-:W4:Y:S04]  /*170530*/  LDL.LU R10, [R1+0x734] ;  /* 0x00073400010a7983 */ /* 0x000f280000300800 */
[----:B------:R-:W2:Y:S04]  /*170540*/  LDL.LU R9, [R1+0x740] ;  /* 0x0007400001097983 */ /* 0x000ea80000300800 */
[----:B------:R-:W4:Y:S04]  /*170550*/  LDL.LU R8, [R1+0x73c] ;  /* 0x00073c0001087983 */ /* 0x000f280000300800 */
[----:B------:R-:W4:Y:S04]  /*170560*/  LDL.LU R4, [R1+0x730] ;  /* 0x0007300001047983 */ /* 0x000f280000300800 */
[----:B------:R-:W4:Y:S04]  /*170570*/  LDL.LU R3, [R1+0x728] ;  /* 0x0007280001037983 */ /* 0x000f280000300800 */
[----:B------:R-:W4:Y:S04]  /*170580*/  LDL.LU R2, [R1+0x738] ;  /* 0x0007380001027983 */ /* 0x000f280000300800 */
[----:B------:R-:W4:Y:S04]  /*170590*/  LDL.LU R0, [R1+0x72c] ;  /* 0x00072c0001007983 */ /* 0x000f280000300800 */
[----:B------:R-:W4:Y:S04]  /*1705a0*/  LDL.LU R29, [R1+0x744] ;  /* 0x00074400011d7983 */ /* 0x000f280000300800 */
[----:B------:R-:W-:Y:S04]  /*1705b0*/  STL [R1+0x10], R15 ;  /* 0x0000100f01007387 */ /* 0x000fe80000100800 */
[----:B0-----:R-:W-:Y:S04]  /*1705c0*/  STL.64 [R1+0x20], R24 ;  /* 0x0000201801007387 */ /* 0x001fe80000100a00 */
[----:B------:R-:W-:Y:S04]  /*1705d0*/  STL.64 [R1+0x28], R26 ;  /* 0x0000281a01007387 */ /* 0x000fe80000100a00 */
[----:B------:R-:W0:Y:S04]  /*1705e0*/  LDS.128 R24, [R15+0x400] ;  /* 0x000400000f187984 */ /* 0x000e280000000c00 */
[----:B0-----:R-:W-:Y:S04]  /*1705f0*/  STL.64 [R1+0x80], R24 ;  /* 0x0000801801007387 */ /* 0x001fe80000100a00 */
[----:B------:R0:W-:Y:S04]  /*170600*/  STL.64 [R1+0x88], R26 ;  /* 0x0000881a01007387 */ /* 0x0001e80000100a00 */
[----:B0-----:R-:W3:Y:S01]  /*170610*/  LDL.LU.64 R26, [R1+0x60b8] ;  /* 0x0060b800011a7983 */ /* 0x001ee20000300a00 */
[----:B------:R-:W-:-:S02]  /*170620*/  PRMT R20, R20, 0x5210, R22 ;  /* 0x0000521014147816 */ /* 0x000fc40000000016 */
[----:B------:R-:W-:Y:S01]  /*170630*/  PRMT R22, R13, 0x5210, R12 ;  /* 0x000052100d167816 */ /* 0x000fe2000000000c */
[----:B------:R-:W4:Y:S01]  /*170640*/  LDL.LU.64 R24, [R1+0x60b0] ;  /* 0x0060b00001187983 */ /* 0x000f220000300a00 */
[----:B------:R-:W-:Y:S01]  /*170650*/  PRMT R23, R14, 0x5210, R11 ;  /* 0x000052100e177816 */ /* 0x000fe2000000000b */
[----:B------:R-:W-:Y:S01]  /*170660*/  BAR.SYNC.DEFER_BLOCKING 0x0 ;  /* 0x0000000000007b1d */ /* 0x000fe20000010000 */
[----:B------:R-:W-:-:S05]  /*170670*/  PRMT R19, R19, 0x5210, R5 ;  /* 0x0000521013137816 */ /* 0x000fca0000000005 */
[----:B---3--:R0:W-:Y:S04]  /*170680*/  STSM.16.M88.4 [R27], R20 ;  /* 0x000000141b007844 */ /* 0x0081e80000000200 */
[----:B0-----:R-:W3:Y:S04]  /*170690*/  LDL.LU.64 R22, [R1+0x60a8] ;  /* 0x0060a80001167983 */ /* 0x001ee80000300a00 */
[----:B------:R-:W4:Y:S04]  /*1706a0*/  LDL.LU R21, [R1+0x60a0] ;  /* 0x0060a00001157983 */ /* 0x000f280000300800 */
[----:B------:R0:W-:Y:S02]  /*1706b0*/  STSM.16.M88.4 [R27+0x200], R16 ;  /* 0x000200101b007844 */ /* 0x0001e40000000200 */
[----:B0-----:R-:W-:-:S04]  /*1706c0*/  LOP3.LUT R16, R26, 0xffff, RZ, 0xc0, !PT ;  /* 0x0000ffff1a107812 */ /* 0x001fc800078ec0ff */
[----:B--2---:R-:W-:Y:S02]  /*1706d0*/  PRMT R9, R9, 0x4210, R16 ;  /* 0x0000421009097816 */ /* 0x004fe40000000010 */
[----:B------:R-:W-:Y:S02]  /*1706e0*/  LOP3.LUT R14, R28, 0xffff, RZ, 0xc0, !PT ;  /* 0x0000ffff1c0e7812 */ /* 0x000fe400078ec0ff */
[----:B------:R-:W-:Y:S01]  /*1706f0*/  LOP3.LUT R7, R7, 0xffff, RZ, 0xc0, !PT ;  /* 0x0000ffff07077812 */ /* 0x000fe200078ec0ff */
[----:B------:R-:W-:Y:S01]  /*170700*/  BAR.SYNC.DEFER_BLOCKING 0x0 ;  /* 0x0000000000007b1d */ /* 0x000fe20000010000 */
[----:B---3--:R-:W-:Y:S02]  /*170710*/  LOP3.LUT R12, R22, 0xffff, RZ, 0xc0, !PT ;  /* 0x0000ffff160c7812 */ /* 0x008fe400078ec0ff */
[----:B----4-:R-:W-:-:S05]  /*170720*/  LOP3.LUT R13, R21, 0xffff, RZ, 0xc0, !PT ;  /* 0x0000ffff150d7812 */ /* 0x010fca00078ec0ff */
[----:B------:R-:W-:Y:S04]  /*170730*/  STL [R1+0x5c], R13 ;  /* 0x00005c0d01007387 */ /* 0x000fe80000100800 */
[----:B------:R-:W-:Y:S04]  /*170740*/  STL [R1+0x60], R12 ;  /* 0x0000600c01007387 */ /* 0x000fe80000100800 */
[----:B------:R-:W-:Y:S01]  /*170750*/  STL [R1+0x50], R16 ;  /* 0x0000501001007387 */ /* 0x000fe20000100800 */
[----:B------:R-:W-:-:S03]  /*170760*/  LOP3.LUT R11, R23, 0xffff, RZ, 0xc0, !PT ;  /* 0x0000ffff170b7812 */ /* 0x000fc600078ec0ff */
[----:B------:R-:W0:Y:S04]  /*170770*/  LDS.128 R16, [R15] ;  /* 0x000000000f107984 */ /* 0x000e280000000c00 */
[----:B------:R-:W1:Y:S04]  /*170780*/  LDS.128 R20, [R15+0x400] ;  /* 0x000400000f147984 */ /* 0x000e680000000c00 */
[----:B------:R-:W-:Y:S04]  /*170790*/  STL [R1+0x54], R14 ;  /* 0x0000540e01007387 */ /* 0x000fe80000100800 */
[----:B------:R-:W-:Y:S04]  /*1707a0*/  STL [R1+0x58], R7 ;  /* 0x0000580701007387 */ /* 0x000fe80000100800 */
[----:B0-----:R0:W-:Y:S04]  /*1707b0*/  STL.64 [R1], R16 ;  /* 0x0000001001007387 */ /* 0x0011e80000100a00 */
[----:B------:R2:W-:Y:S04]  /*1707c0*/  STL.64 [R1+0x8], R18 ;  /* 0x0000081201007387 */ /* 0x0005e80000100a00 */
[----:B0-----:R-:W3:Y:S04]  /*1707d0*/  LDL.LU R16, [R1+0x200] ;  /* 0x0002000001107983 */ /* 0x001ee80000300800 */
[----:B------:R-:W3:Y:S04]  /*1707e0*/  LDL.LU R17, [R1+0x1fc] ;  /* 0x0001fc0001117983 */ /* 0x000ee80000300800 */
[----:B-1----:R-:W-:Y:S04]  /*1707f0*/  STL.64 [R1+0x70], R20 ;  /* 0x0000701401007387 */ /* 0x002fe80000100a00 */
[----:B------:R-:W-:Y:S04]  /*170800*/  STL.64 [R1+0x78], R22 ;  /* 0x0000781601007387 */ /* 0x000fe80000100a00 */
[----:B--2---:R-:W2:Y:S04]  /*170810*/  LDL.LU R18, [R1+0x1f8] ;  /* 0x0001f80001127983 */ /* 0x004ea80000300800 */
[----:B------:R-:W2:Y:S01]  /*170820*/  LDL.LU R19, [R1+0x1f4] ;  /* 0x0001f40001137983 */ /* 0x000ea20000300800 */
[----:B------:R-:W-:-:S02]  /*170830*/  LOP3.LUT R6, R25, 0xffff, RZ, 0xc0, !PT ;  /* 0x0000ffff19067812 */ /* 0x000fc400078ec0ff */
[----:B------:R-:W-:Y:S02]  /*170840*/  PRMT R8, R8, 0x4210, R14 ;  /* 0x0000421008087816 */ /* 0x000fe4000000000e */
[----:B------:R-:W-:Y:S02]  /*170850*/  PRMT R7, R29, 0x4210, R7 ;  /* 0x000042101d077816 */ /* 0x000fe40000000007 */
[----:B------:R-:W-:Y:S02]  /*170860*/  PRMT R10, R10, 0x4210, R6 ;  /* 0x000042100a0a7816 */ /* 0x000fe40000000006 */
[----:B------:R-:W-:Y:S02]  /*170870*/  LOP3.LUT R5, R24, 0xffff, RZ, 0xc0, !PT ;  /* 0x0000ffff18057812 */ /* 0x000fe400078ec0ff */
[----:B------:R-:W-:Y:S02]  /*170880*/  PRMT R4, R4, 0x4210, R13 ;  /* 0x0000421004047816 */ /* 0x000fe4000000000d */
[----:B------:R-:W-:-:S02]  /*170890*/  PRMT R3, R3, 0x4210, R12 ;  /* 0x0000421003037816 */ /* 0x000fc4000000000c */
[----:B------:R-:W-:Y:S02]  /*1708a0*/  PRMT R2, R2, 0x4210, R11 ;  /* 0x0000421002027816 */ /* 0x000fe4000000000b */
[----:B------:R-:W-:Y:S01]  /*1708b0*/  PRMT R0, R0, 0x4210, R5 ;  /* 0x0000421000007816 */ /* 0x000fe20000000005 */
[----:B------:R-:W-:Y:S06]  /*1708c0*/  BAR.SYNC.DEFER_BLOCKING 0x0 ;  /* 0x0000000000007b1d */ /* 0x000fec0000010000 */
[----:B--2---:R0:W-:Y:S04]  /*1708d0*/  STL.64 [R1+0x6088], R18 ;  /* 0x0060881201007387 */ /* 0x0041e80000100a00 */
[----:B---3--:R1:W-:Y:S01]  /*1708e0*/  STL.64 [R1+0x6080], R16 ;  /* 0x0060801001007387 */ /* 0x0083e20000100a00 */
[----:B0-----:R-:W-:-:S02]  /*1708f0*/  IMAD.MOV.U32 R18, RZ, RZ, R8 ;  /* 0x000000ffff127224 */ /* 0x001fc400078e0008 */
[----:B------:R-:W-:Y:S02]  /*170900*/  IMAD.MOV.U32 R19, RZ, RZ, R7 ;  /* 0x000000ffff137224 */ /* 0x000fe400078e0007 */
[----:B-1----:R-:W-:Y:S02]  /*170910*/  IMAD.MOV.U32 R16, RZ, RZ, R10 ;  /* 0x000000ffff107224 */ /* 0x002fe400078e000a */
[----:B------:R-:W-:Y:S01]  /*170920*/  IMAD.MOV.U32 R17, RZ, RZ, R9 ;  /* 0x000000ffff117224 */ /* 0x000fe200078e0009 */
[----:B------:R0:W-:Y:S04]  /*170930*/  STL.64 [R1+0x6098], R18 ;  /* 0x0060981201007387 */ /* 0x0001e80000100a00 */
[----:B------:R1:W-:Y:S04]  /*170940*/  STL.64 [R1+0x6090], R16 ;  /* 0x0060901001007387 */ /* 0x0003e80000100a00 */
[----:B------:R-:W2:Y:S01]  /*170950*/  LDL.LU R20, [R1+0x1f0] ;  /* 0x0001f00001147983 */ /* 0x000ea20000300800 */
[----:B0-----:R-:W-:-:S03]  /*170960*/  IMAD.MOV.U32 R18, RZ, RZ, R2 ;  /* 0x000000ffff127224 */ /* 0x001fc600078e0002 */
[----:B------:R-:W3:Y:S01]  /*170970*/  LDL.LU R12, [R1+0x1ec] ;  /* 0x0001ec00010c7983 */ /* 0x000ee20000300800 */
[----:B------:R-:W-:Y:S02]  /*170980*/  IMAD.MOV.U32 R19, RZ, RZ, R0 ;  /* 0x000000ffff137224 */ /* 0x000fe400078e0000 */
[----:B-1----:R-:W-:Y:S01]  /*170990*/  IMAD.MOV.U32 R16, RZ, RZ, R4 ;  /* 0x000000ffff107224 */ /* 0x002fe200078e0004 */
[----:B------:R-:W4:Y:S01]  /*1709a0*/  LDL.LU R13, [R1+0x204] ;  /* 0x00020400010d7983 */ /* 0x000f220000300800 */
[----:B------:R-:W-:-:S03]  /*1709b0*/  IMAD.MOV.U32 R17, RZ, RZ, R3 ;  /* 0x000000ffff117224 */ /* 0x000fc600078e0003 */
[----:B------:R-:W3:Y:S04]  /*1709c0*/  LDL.LU R14, [R1+0x1e8] ;  /* 0x0001e800010e7983 */ /* 0x000ee80000300800 */
[----:B------:R0:W-:Y:S04]  /*1709d0*/  STSM.16.M88.4 [R27], R16 ;  /* 0x000000101b007844 */ /* 0x0001e80000000200 */
[----:B0-----:R-:W2:Y:S04]  /*1709e0*/  LDL.LU.64 R18, [R1+0x6098] ;  /* 0x0060980001127983 */ /* 0x001ea80000300a00 */
[----:B------:R-:W2:Y:S04]  /*1709f0*/  LDL.LU.64 R16, [R1+0x6090] ;  /* 0x0060900001107983 */ /* 0x000ea80000300a00 */
[----:B------:R-:W4:Y:S04]  /*170a00*/  LDL.LU R21, [R1+0x1b4c] ;  /* 0x001b4c0001157983 */ /* 0x000f280000300800 */
[----:B------:R-:W3:Y:S04]  /*170a10*/  LDL.LU R2, [R1+0x1b3c] ;  /* 0x001b3c0001027983 */ /* 0x000ee80000300800 */
[----:B------:R-:W2:Y:S04]  /*170a20*/  LDL.LU R22, [R1+0x1a74] ;  /* 0x001a740001167983 */ /* 0x000ea80000300800 */
[----:B------:R-:W2:Y:S04]  /*170a30*/  LDL.LU R23, [R1+0x1a68] ;  /* 0x001a680001177983 */ /* 0x000ea80000300800 */
[----:B--2---:R0:W-:Y:S04]  /*170a40*/  STL.64 [R1+0x6068], R22 ;  /* 0x0060681601007387 */ /* 0x0041e80000100a00 */
[----:B0-----:R-:W2:Y:S04]  /*170a50*/  LDL.LU R22, [R1+0x5c] ;  /* 0x00005c0001167983 */ /* 0x001ea80000300800 */
[----:B------:R-:W3:Y:S04]  /*170a60*/  LDL.LU R23, [R1+0x60] ;  /* 0x0000600001177983 */ /* 0x000ee80000300800 */
[----:B----4-:R0:W-:Y:S04]  /*170a70*/  STL [R1+0x6060], R21 ;  /* 0x0060601501007387 */ /* 0x0101e80000100800 */
[----:B0-----:R-:W4:Y:S04]  /*170a80*/  LDL.LU R21, [R1+0x58] ;  /* 0x0000580001157983 */ /* 0x001f280000300800 */
[----:B------:R-:W3:Y:S04]  /*170a90*/  LDL.LU R24, [R1+0x19d8] ;  /* 0x0019d80001187983 */ /* 0x000ee80000300800 */
[----:B------:R-:W3:Y:S04]  /*170aa0*/  LDL.LU R25, [R1+0x19cc] ;  /* 0x0019cc0001197983 */ /* 0x000ee80000300800 */
[----:B------:R-:W3:Y:S04]  /*170ab0*/  LDL.LU R26, [R1+0x195c] ;  /* 0x00195c00011a7983 */ /* 0x000ee80000300800 */
[----:B------:R-:W3:Y:S04]  /*170ac0*/  LDL.LU R28, [R1+0x1958] ;  /* 0x00195800011c7983 */ /* 0x000ee80000300800 */
[----:B------:R-:W2:Y:S04]  /*170ad0*/  LDL.LU R10, [R1+0x764] ;  /* 0x00076400010a7983 */ /* 0x000ea80000300800 */
[----:B------:R-:W4:Y:S04]  /*170ae0*/  LDL.LU R9, [R1+0x760] ;  /* 0x0007600001097983 */ /* 0x000f280000300800 */
[----:B------:R-:W4:Y:S04]  /*170af0*/  LDL.LU R8, [R1+0x75c] ;  /* 0x00075c0001087983 */ /* 0x000f280000300800 */
[----:B------:R-:W-:Y:S01]  /*170b00*/  STSM.16.M88.4 [R27+0x200], R16 ;  /* 0x000200101b007844 */ /* 0x000fe20000000200 */
[----:B------:R-:W-:Y:S06]  /*170b10*/  BAR.SYNC.DEFER_BLOCKING 0x0 ;  /* 0x0000000000007b1d */ /* 0x000fec0000010000 */
[----:B--2---:R0:W-:Y:S04]  /*170b20*/  STL [R1+0x6078], R10 ;  /* 0x0060780a01007387 */ /* 0x0041e80000100800 */
[----:B0-----:R-:W2:Y:S04]  /*170b30*/  LDL.LU R10, [R1+0x54] ;  /* 0x00005400010a7983 */ /* 0x001ea80000300800 */
[----:B----4-:R0:W-:Y:S04]  /*170b40*/  STL.64 [R1+0x6070], R8 ;  /* 0x0060700801007387 */ /* 0x0101e80000100a00 */
[----:B0-----:R-:W4:Y:S04]  /*170b50*/  LDL.LU R9, [R1+0x50] ;  /* 0x0000500001097983 */ /* 0x001f280000300800 */
[----:B------:R-:W3:Y:S04]  /*170b60*/  LDL.LU R7, [R1+0x758] ;  /* 0x0007580001077983 */ /* 0x000ee80000300800 */
[----:B------:R-:W3:Y:S04]  /*170b70*/  LDL.LU R4, [R1+0x754] ;  /* 0x0007540001047983 */ /* 0x000ee80000300800 */
[----:B------:R-:W3:Y:S04]  /*170b80*/  LDL.LU R3, [R1+0x750] ;  /* 0x0007500001037983 */ /* 0x000ee80000300800 */
[----:B------:R-:W3:Y:S04]  /*170b90*/  LDL.LU R0, [R1+0x74c] ;  /* 0x00074c0001007983 */ /* 0x000ee80000300800 */
[----:B------:R-:W3:Y:S04]  /*170ba0*/  LDL.LU R29, [R1+0x748] ;  /* 0x00074800011d7983 */ /* 0x000ee80000300800 */
[----:B------:R-:W2:Y:S04]  /*170bb0*/  LDL.LU.64 R18, [R1+0x6088] ;  /* 0x0060880001127983 */ /* 0x000ea80000300a00 */
[----:B------:R-:W4:Y:S01]  /*170bc0*/  LDL.LU.64 R16, [R1+0x6080] ;  /* 0x0060800001107983 */ /* 0x000f220000300a00 */
[----:B------:R-:W-:-:S02]  /*170bd0*/  PRMT R20, R20, 0x5210, R22 ;  /* 0x0000521014147816 */ /* 0x000fc40000000016 */
[----:B------:R-:W-:Y:S02]  /*170be0*/  PRMT R22, R13, 0x5210, R11 ;  /* 0x000052100d167816 */ /* 0x000fe4000000000b */
[----:B--2---:R-:W-:Y:S02]  /*170bf0*/  PRMT R18, R18, 0x5210, R10 ;  /* 0x0000521012127816 */ /* 0x004fe4000000000a */
[----:B----4-:R-:W-:Y:S02]  /*170c00*/  PRMT R17, R17, 0x5210, R9 ;  /* 0x0000521011117816 */ /* 0x010fe40000000009 */
[----:B------:R-:W0:Y:S01]  /*170c10*/  LDS.128 R8, [R15] ;  /* 0x000000000f087984 */ /* 0x000e220000000c00 */
[----:B------:R-:W-:-:S03]  /*170c20*/  PRMT R19, R19, 0x5210, R21 ;  /* 0x0000521013137816 */ /* 0x000fc60000000015 */
[----:B0-----:R-:W-:Y:S04]  /*170c30*/  STL.64 [R1+0x60], R8 ;  /* 0x0000600801007387 */ /* 0x001fe80000100a00 */
[----:B------:R-:W-:Y:S04]  /*170c40*/  STL.64 [R1+0x68], R10 ;  /* 0x0000680a01007387 */ /* 0x000fe80000100a00 */
[----:B------:R-:W0:Y:S01]  /*170c50*/  LDS.128 R8, [R15+0x400] ;  /* 0x000400000f087984 */ /* 0x000e220000000c00 */
[----:B---3--:R-:W-:Y:S02]  /*170c60*/  PRMT R21, R12, 0x5210, R23 ;  /* 0x000052100c157816 */ /* 0x008fe40000000017 */
[----:B------:R-:W-:Y:S01]  /*170c70*/  PRMT R23, R14, 0x5210, R5 ;  /* 0x000052100e177816 */ /* 0x000fe20000000005 */
[----:B------:R-:W-:Y:S06]  /*170c80*/  BAR.SYNC.DEFER_BLOCKING 0x0 ;  /* 0x0000000000007b1d */ /* 0x000fec0000010000 */
[----:B------:R-:W-:Y:S04]  /*170c90*/  STSM.16.M88.4 [R27], R20 ;  /* 0x000000141b007844 */ /* 0x000fe80000000200 */
[----:B0-----:R-:W-:Y:S04]  /*170ca0*/  STL.64 [R1+0x50], R8 ;  /* 0x0000500801007387 */ /* 0x001fe80000100a00 */
[----:B------:R0:W-:Y:S04]  /*170cb0*/  STL.64 [R1+0x58], R10 ;  /* 0x0000580a01007387 */ /* 0x0001e80000100a00 */
[----:B0-----:R-:W2:Y:S04]  /*170cc0*/  LDL.LU R10, [R1+0x6078] ;  /* 0x00607800010a7983 */ /* 0x001ea80000300800 */
[----:B------:R-:W3:Y:S04]  /*170cd0*/  LDL.LU.64 R8, [R1+0x6070] ;  /* 0x0060700001087983 */ /* 0x000ee80000300a00 */
[----:B------:R-:W4:Y:S04]  /*170ce0*/  LDL.LU.64 R22, [R1+0x6068] ;  /* 0x0060680001167983 */ /* 0x000f280000300a00 */
[----:B------:R-:W2:Y:S01]  /*170cf0*/  LDL.LU R21, [R1+0x6060] ;  /* 0x0060600001157983 */ /* 0x000ea20000300800 */
[----:B------:R-:W-:-:S05]  /*170d00*/  PRMT R16, R16, 0x5210, R6 ;  /* 0x0000521010107816 */ /* 0x000fca0000000006 */
[----:B------:R0:W-:Y:S01]  /*170d10*/  STSM.16.M88.4 [R27+0x200], R16 ;  /* 0x000200101b007844 */ /* 0x0001e20000000200 */
[----:B------:R-:W-:Y:S02]  /*170d20*/  LOP3.LUT R2, R2, 0xffff, RZ, 0xc0, !PT ;  /* 0x0000ffff02027812 */ /* 0x000fe400078ec0ff */
[----:B0-----:R-:W-:Y:S02]  /*170d30*/  LOP3.LUT R16, R25, 0xffff, RZ, 0xc0, !PT ;  /* 0x0000ffff19107812 */ /* 0x001fe400078ec0ff */
[----:B------:R-:W-:Y:S02]  /*170d40*/  LOP3.LUT R14, R26, 0xffff, RZ, 0xc0, !PT ;  /* 0x0000ffff1a0e7812 */ /* 0x000fe400078ec0ff */
[----:B------:R-:W-:Y:S01]  /*170d50*/  LOP3.LUT R13, R28, 0xffff, RZ, 0xc0, !PT ;  /* 0x0000ffff1c0d7812 */ /* 0x000fe200078ec0ff */
[----:B------:R-:W-:Y:S01]  /*170d60*/  BAR.SYNC.DEFER_BLOCKING 0x0 ;  /* 0x0000000000007b1d */ /* 0x000fe20000010000 */
[----:B---3--:R-:W-:Y:S02]  /*170d70*/  PRMT R9, R9, 0x4210, R16 ;  /* 0x0000421009097816 */ /* 0x008fe40000000010 */
[----:B--2---:R-:W-:-:S05]  /*170d80*/  LOP3.LUT R12, R21, 0xffff, RZ, 0xc0, !PT ;  /* 0x0000ffff150c7812 */ /* 0x004fca00078ec0ff */
[----:B------:R-:W-:Y:S04]  /*170d90*/  STL [R1+0xcc], R12 ;  /* 0x0000cc0c01007387 */ /* 0x000fe80000100800 */
[----:B------:R-:W-:Y:S04]  /*170da0*/  STL [R1+0xd0], R2 ;  /* 0x0000d00201007387 */ /* 0x000fe80000100800 */
[----:B------:R-:W-:Y:S01]  /*170db0*/  STL [R1+0xc0], R16 ;  /* 0x0000c01001007387 */ /* 0x000fe20000100800 */
[----:B----4-:R-:W-:-:S03]  /*170dc0*/  LOP3.LUT R11, R22, 0xffff, RZ, 0xc0, !PT ;  /* 0x0000ffff160b7812 */ /* 0x010fc600078ec0ff */
[----:B------:R-:W0:Y:S01]  /*170dd0*/  LDS.128 R16, [R15] ;  /* 0x000000000f107984 */ /* 0x000e220000000c00 */
[----:B------:R-:W-:-:S03]  /*170de0*/  LOP3.LUT R5, R23, 0xffff, RZ, 0xc0, !PT ;  /* 0x0000ffff17057812 */ /* 0x000fc600078ec0ff */
[----:B------:R-:W1:Y:S04]  /*170df0*/  LDS.128 R20, [R15+0x400] ;  /* 0x000400000f147984 */ /* 0x000e680000000c00 */
[----:B------:R-:W-:Y:S04]  /*170e00*/  STL [R1+0xc4], R14 ;  /* 0x0000c40e01007387 */ /* 0x000fe80000100800 */
[----:B------:R-:W-:Y:S04]  /*170e10*/  STL [R1+0xc8], R13 ;  /* 0x0000c80d01007387 */ /* 0x000fe80000100800 */
[----:B0-----:R0:W-:Y:S04]  /*170e20*/  STL.64 [R1+0x40], R16 ;  /* 0x0000401001007387 */ /* 0x0011e80000100a00 */
        /* <DEDUP_REMOVED lines=11> */
[----:B------:R-:W-:Y:S02]  /*170ee0*/  PRMT R3, R3, 0x4210, R2 ;  /* 0x0000421003037816 */ /* 0x000fe40000000002 */
[----:B------:R-:W-:Y:S02]  /*170ef0*/  PRMT R2, R0, 0x4210, R11 ;  /* 0x0000421000027816 */ /* 0x000fe4000000000b */
[----:B------:R-:W-:-:S02]  /*170f00*/  PRMT R4, R4, 0x4210, R12 ;  /* 0x0000421004047816 */ /* 0x000fc4000000000c */
        /* <DEDUP_REMOVED lines=72> */
[----:B0-----:R-:W-:-:S04]  /*171390*/  LOP3.LUT R16, R25, 0xffff, RZ, 0xc0, !PT ;  /* 0x0000ffff19107812 */ /* 0x001fc800078ec0ff */
[----:B------:R-:W-:Y:S02]  /*1713a0*/  PRMT R3, R3, 0x4210, R16 ;  /* 0x0000421003037816 */ /* 0x000fe40000000010 */
[----:B------:R-:W-:Y:S01]  /*1713b0*/  LOP3.LUT R14, R26, 0xffff, RZ, 0xc0, !PT ;  /* 0x0000ffff1a0e7812 */ /* 0x000fe200078ec0ff */
[----:B------:R-:W-:Y:S01]  /*1713c0*/  BAR.SYNC.DEFER_BLOCKING 0x0 ;  /* 0x0000000000007b1d */ /* 0x000fe20000010000 */
        /* <DEDUP_REMOVED lines=9> */
[----:B0-----:R0:W-:Y:S04]  /*171460*/  STL.64 [R1+0xa0], R16 ;  /* 0x0000a01001007387 */ /* 0x0011e80000100a00 */
[----:B------:R2:W-:Y:S04]  /*171470*/  STL.64 [R1+0xa8], R18 ;  /* 0x0000a81201007387 */ /* 0x0005e80000100a00 */
[----:B0-----:R-:W4:Y:S04]  /*171480*/  LDL.LU R16, [R1+0x248] ;  /* 0x0002480001107983 */ /* 0x001f280000300800 */
[----:B------:R-:W4:Y:S04]  /*171490*/  LDL.LU R17, [R1+0x244] ;  /* 0x0002440001117983 */ /* 0x000f280000300800 */
[----:B-1----:R0:W-:Y:S04]  /*1714a0*/  STL.64 [R1+0x90], R20 ;  /* 0x0000901401007387 */ /* 0x0021e80000100a00 */
[----:B------:R-:W-:Y:S04]  /*1714b0*/  STL.64 [R1+0x98], R22 ;  /* 0x0000981601007387 */ /* 0x000fe80000100a00 */
[----:B--2---:R-:W2:Y:S04]  /*1714c0*/  LDL.LU R18, [R1+0x240] ;  /* 0x0002400001127983 */ /* 0x004ea80000300800 */
[----:B0-----:R-:W4:Y:S01]  /*1714d0*/  LDL.LU R20, [R1+0x234] ;  /* 0x0002340001147983 */ /* 0x001f220000300800 */
[----:B------:R-:W-:-:S02]  /*1714e0*/  PRMT R10, R10, 0x4210, R13 ;  /* 0x000042100a0a7816 */ /* 0x000fc4000000000d */
[----:B------:R-:W-:Y:S02]  /*1714f0*/  PRMT R2, R2, 0x4210, R14 ;  /* 0x0000421002027816 */ /* 0x000fe4000000000e */
[----:B---3--:R-:W-:Y:S02]  /*171500*/  PRMT R9, R9, 0x4210, R7 ;  /* 0x0000421009097816 */ /* 0x008fe40000000007 */
[----:B------:R-:W-:Y:S01]  /*171510*/  PRMT R8, R8, 0x4210, R12 ;  /* 0x0000421008087816 */ /* 0x000fe2000000000c */
[----:B------:R-:W-:Y:S06]  /*171520*/  BAR.SYNC.DEFER_BLOCKING 0x0 ;  /* 0x0000000000007b1d */ /* 0x000fec0000010000 */
[----:B----4-:R0:W-:Y:S04]  /*171530*/  STL [R1+0x6020], R20 ;  /* 0x0060201401007387 */ /* 0x0101e80000100800 */
[----:B------:R-:W3:Y:S04]  /*171540*/  LDL.LU R13, [R1+0x23c] ;  /* 0x00023c00010d7983 */ /* 0x000ee80000300800 */
[----:B------:R-:W4:Y:S04]  /*171550*/  LDL.LU R14, [R1+0x238] ;  /* 0x00023800010e7983 */ /* 0x000f280000300800 */
[----:B------:R-:W2:Y:S01]  /*171560*/  LDL.LU R19, [R1+0x230] ;  /* 0x0002300001137983 */ /* 0x000ea20000300800 */
[----:B------:R-:W-:Y:S01]  /*171570*/  PRMT R7, R29, 0x4210, R11 ;  /* 0x000042101d077816 */ /* 0x000fe2000000000b */
[----:B0-----:R-:W-:-:S02]  /*171580*/  IMAD.MOV.U32 R20, RZ, RZ, R10 ;  /* 0x000000ffff147224 */ /* 0x001fc400078e000a */
[----:B------:R-:W-:Y:S02]  /*171590*/  IMAD.MOV.U32 R21, RZ, RZ, R9 ;  /* 0x000000ffff157224 */ /* 0x000fe400078e0009 */
[----:B------:R-:W-:Y:S02]  /*1715a0*/  IMAD.MOV.U32 R22, RZ, RZ, R8 ;  /* 0x000000ffff167224 */ /* 0x000fe400078e0008 */
[----:B------:R-:W-:-:S05]  /*1715b0*/  IMAD.MOV.U32 R23, RZ, RZ, R7 ;  /* 0x000000ffff177224 */ /* 0x000fca00078e0007 */
[----:B------:R0:W-:Y:S04]  /*1715c0*/  STSM.16.M88.4 [R27], R20 ;  /* 0x000000141b007844 */ /* 0x0001e80000000200 */
[----:B--2---:R-:W-:Y:S04]  /*1715d0*/  STL.64 [R1+0x6018], R18 ;  /* 0x0060181201007387 */ /* 0x004fe80000100a00 */
[----:B------:R-:W-:Y:S04]  /*1715e0*/  STL.64 [R1+0x6010], R16 ;  /* 0x0060101001007387 */ /* 0x000fe80000100a00 */
[----:B0-----:R-:W2:Y:S04]  /*1715f0*/  LDL.LU R20, [R1+0x6020] ;  /* 0x0060200001147983 */ /* 0x001ea80000300800 */
[----:B------:R-:W3:Y:S04]  /*171600*/  LDL.LU R21, [R1+0x1bb8] ;  /* 0x001bb80001157983 */ /* 0x000ee80000300800 */
[----:B------:R-:W4:Y:S04]  /*171610*/  LDL.LU R22, [R1+0x1b9c] ;  /* 0x001b9c0001167983 */ /* 0x000f280000300800 */
[----:B------:R-:W4:Y:S01]  /*171620*/  LDL.LU R23, [R1+0x1ad4] ;  /* 0x001ad40001177983 */ /* 0x000f220000300800 */
[----:B------:R-:W-:-:S02]  /*171630*/  LOP3.LUT R6, R24, 0xffff, RZ, 0xc0, !PT ;  /* 0x0000ffff18067812 */ /* 0x000fc400078ec0ff */
[----:B------:R-:W-:Y:S01]  /*171640*/  LOP3.LUT R5, R28, 0xffff, RZ, 0xc0, !PT ;  /* 0x0000ffff1c057812 */ /* 0x000fe200078ec0ff */
[----:B----4-:R0:W-:Y:S04]  /*171650*/  STL.64 [R1+0x5ff8], R22 ;  /* 0x005ff81601007387 */ /* 0x0101e80000100a00 */
[----:B0-----:R-:W4:Y:S04]  /*171660*/  LDL.LU R22, [R1+0x10c] ;  /* 0x00010c0001167983 */ /* 0x001f280000300800 */
[----:B------:R-:W4:Y:S04]  /*171670*/  LDL.LU R23, [R1+0x24c] ;  /* 0x00024c0001177983 */ /* 0x000f280000300800 */
[----:B---3--:R0:W-:Y:S04]  /*171680*/  STL [R1+0x5ff0], R21 ;  /* 0x005ff01501007387 */ /* 0x0081e80000100800 */
[----:B0-----:R-:W2:Y:S04]  /*171690*/  LDL.LU R21, [R1+0x108] ;  /* 0x0001080001157983 */ /* 0x001ea80000300800 */
[----:B------:R-:W3:Y:S04]  /*1716a0*/  LDL.LU R24, [R1+0x1ab8] ;  /* 0x001ab80001187983 */ /* 0x000ee80000300800 */
[----:B------:R-:W3:Y:S04]  /*1716b0*/  LDL.LU R25, [R1+0x1a1c] ;  /* 0x001a1c0001197983 */ /* 0x000ee80000300800 */
[----:B------:R-:W3:Y:S04]  /*1716c0*/  LDL.LU R26, [R1+0x1a0c] ;  /* 0x001a0c00011a7983 */ /* 0x000ee80000300800 */
[----:B------:R-:W3:Y:S04]  /*1716d0*/  LDL.LU R28, [R1+0x1994] ;  /* 0x00199400011c7983 */ /* 0x000ee80000300800 */
[----:B------:R-:W3:Y:S04]  /*1716e0*/  LDL.LU R7, [R1+0x1990] ;  /* 0x0019900001077983 */ /* 0x000ee80000300800 */
[----:B------:R-:W4:Y:S04]  /*1716f0*/  LDL.LU R10, [R1+0x79c] ;  /* 0x00079c00010a7983 */ /* 0x000f280000300800 */
[----:B------:R-:W2:Y:S04]  /*171700*/  LDL.LU R9, [R1+0x7a4] ;  /* 0x0007a40001097983 */ /* 0x000ea80000300800 */
[----:B------:R-:W2:Y:S01]  /*171710*/  LDL.LU R8, [R1+0x7a0] ;  /* 0x0007a00001087983 */ /* 0x000ea20000300800 */
[----:B------:R-:W-:-:S02]  /*171720*/  PRMT R4, R4, 0x4210, R6 ;  /* 0x0000421004047816 */ /* 0x000fc40000000006 */
[----:B------:R-:W-:Y:S01]  /*171730*/  PRMT R0, R0, 0x4210, R5 ;  /* 0x0000421000007816 */ /* 0x000fe20000000005 */
[----:B------:R-:W-:Y:S02]  /*171740*/  IMAD.MOV.U32 R17, RZ, RZ, R3 ;  /* 0x000000ffff117224 */ /* 0x000fe400078e0003 */
[----:B------:R-:W-:Y:S02]  /*171750*/  IMAD.MOV.U32 R16, RZ, RZ, R4 ;  /* 0x000000ffff107224 */ /* 0x000fe400078e0004 */
[----:B------:R-:W-:Y:S02]  /*171760*/  IMAD.MOV.U32 R18, RZ, RZ, R2 ;  /* 0x000000ffff127224 */ /* 0x000fe400078e0002 */
[----:B------:R-:W-:-:S05]  /*171770*/  IMAD.MOV.U32 R19, RZ, RZ, R0 ;  /* 0x000000ffff137224 */ /* 0x000fca00078e0000 */
[----:B------:R-:W-:Y:S01]  /*171780*/  STSM.16.M88.4 [R27+0x200], R16 ;  /* 0x000200101b007844 */ /* 0x000fe20000000200 */
[----:B------:R-:W-:Y:S06]  /*171790*/  BAR.SYNC.DEFER_BLOCKING 0x0 ;  /* 0x0000000000007b1d */ /* 0x000fec0000010000 */
[----:B----4-:R0:W-:Y:S04]  /*1717a0*/  STL [R1+0x6008], R10 ;  /* 0x0060080a01007387 */ /* 0x0101e80000100800 */
[----:B0-----:R-:W4:Y:S04]  /*1717b0*/  LDL.LU R10, [R1+0x104] ;  /* 0x00010400010a7983 */ /* 0x001f280000300800 */
[----:B--2---:R0:W-:Y:S04]  /*1717c0*/  STL.64 [R1+0x6000], R8 ;  /* 0x0060000801007387 */ /* 0x0041e80000100a00 */
[----:B0-----:R-:W2:Y:S04]  /*1717d0*/  LDL.LU R9, [R1+0x100] ;  /* 0x0001000001097983 */ /* 0x001ea80000300800 */
[----:B------:R-:W3:Y:S04]  /*1717e0*/  LDL.LU R4, [R1+0x798] ;  /* 0x0007980001047983 */ /* 0x000ee80000300800 */
[----:B------:R-:W3:Y:S04]  /*1717f0*/  LDL.LU R3, [R1+0x794] ;  /* 0x0007940001037983 */ /* 0x000ee80000300800 */
[----:B------:R-:W3:Y:S04]  /*171800*/  LDL.LU R2, [R1+0x790] ;  /* 0x0007900001027983 */ /* 0x000ee80000300800 */
[----:B------:R-:W3:Y:S04]  /*171810*/  LDL.LU R0, [R1+0x78c] ;  /* 0x00078c0001007983 */ /* 0x000ee80000300800 */
[----:B------:R-:W3:Y:S04]  /*171820*/  LDL.LU R29, [R1+0x7a8] ;  /* 0x0007a800011d7983 */ /* 0x000ee80000300800 */
[----:B------:R-:W4:Y:S04]  /*171830*/  LDL.LU.64 R18, [R1+0x6018] ;  /* 0x0060180001127983 */ /* 0x000f280000300a00 */
[----:B------:R-:W2:Y:S01]  /*171840*/  LDL.LU.64 R16, [R1+0x6010] ;  /* 0x0060100001107983 */ /* 0x000ea20000300a00 */
[----:B------:R-:W-:-:S02]  /*171850*/  PRMT R20, R20, 0x5210, R21 ;  /* 0x0000521014147816 */ /* 0x000fc40000000015 */
[----:B------:R-:W-:Y:S02]  /*171860*/  PRMT R21, R23, 0x5210, R22 ;  /* 0x0000521017157816 */ /* 0x000fe40000000016 */
[----:B------:R-:W-:Y:S02]  /*171870*/  PRMT R23, R14, 0x5210, R11 ;  /* 0x000052100e177816 */ /* 0x000fe4000000000b */
[----:B------:R-:W-:Y:S02]  /*171880*/  PRMT R22, R13, 0x5210, R12 ;  /* 0x000052100d167816 */ /* 0x000fe4000000000c */
[----:B----4-:R-:W-:Y:S02]  /*171890*/  PRMT R18, R18, 0x5210, R10 ;  /* 0x0000521012127816 */ /* 0x010fe4000000000a */
[----:B--2---:R-:W-:Y:S02]  /*1718a0*/  PRMT R17, R17, 0x5210, R9 ;  /* 0x0000521011117816 */ /* 0x004fe40000000009 */
[----:B------:R-:W0:Y:S04]  /*1718b0*/  LDS.128 R8, [R15] ;  /* 0x000000000f087984 */ /* 0x000e280000000c00 */
[----:B0-----:R-:W-:Y:S04]  /*1718c0*/  STL.64 [R1+0x120], R8 ;  /* 0x0001200801007387 */ /* 0x001fe80000100a00 */
[----:B------:R-:W-:Y:S04]  /*1718d0*/  STL.64 [R1+0x128], R10 ;  /* 0x0001280a01007387 */ /* 0x000fe80000100a00 */
[----:B------:R-:W0:Y:S01]  /*1718e0*/  LDS.128 R8, [R15+0x400] ;  /* 0x000400000f087984 */ /* 0x000e220000000c00 */
[----:B------:R-:W-:Y:S06]  /*1718f0*/  BAR.SYNC.DEFER_BLOCKING 0x0 ;  /* 0x0000000000007b1d */ /* 0x000fec0000010000 */
[----:B------:R-:W-:Y:S04]  /*171900*/  STSM.16.M88.4 [R27], R20 ;  /* 0x000000141b007844 */ /* 0x000fe80000000200 */
[----:B0-----:R-:W-:Y:S04]  /*171910*/  STL.64 [R1+0x110], R8 ;  /* 0x0001100801007387 */ /* 0x001fe80000100a00 */
[----:B------:R0:W-:Y:S04]  /*171920*/  STL.64 [R1+0x118], R10 ;  /* 0x0001180a01007387 */ /* 0x0001e80000100a00 */
[----:B0-----:R-:W2:Y:S04]  /*171930*/  LDL.LU R10, [R1+0x6008] ;  /* 0x00600800010a7983 */ /* 0x001ea80000300800 */
[----:B------:R-:W4:Y:S04]  /*171940*/  LDL.LU.64 R8, [R1+0x6000] ;  /* 0x0060000001087983 */ /* 0x000f280000300a00 */
[----:B------:R-:W2:Y:S04]  /*171950*/  LDL.LU.64 R22, [R1+0x5ff8] ;  /* 0x005ff80001167983 */ /* 0x000ea80000300a00 */
[----:B------:R-:W4:Y:S01]  /*171960*/  LDL.LU R21, [R1+0x5ff0] ;  /* 0x005ff00001157983 */ /* 0x000f220000300800 */
[----:B------:R-:W-:-:S02]  /*171970*/  PRMT R16, R16, 0x5210, R6 ;  /* 0x0000521010107816 */ /* 0x000fc40000000006 */
[----:B------:R-:W-:-:S05]  /*171980*/  PRMT R19, R19, 0x5210, R5 ;  /* 0x0000521013137816 */ /* 0x000fca0000000005 */
[----:B------:R3:W-:Y:S02]  /*171990*/  STSM.16.M88.4 [R27+0x200], R16 ;  /* 0x000200101b007844 */ /* 0x0007e40000000200 */
[----:B---3--:R-:W-:Y:S02]  /*1719a0*/  LOP3.LUT R16, R26, 0xffff, RZ, 0xc0, !PT ;  /* 0x0000ffff1a107812 */ /* 0x008fe400078ec0ff */
[----:B------:R-:W-:Y:S02]  /*1719b0*/  LOP3.LUT R14, R28, 0xffff, RZ, 0xc0, !PT ;  /* 0x0000ffff1c0e7812 */ /* 0x000fe400078ec0ff */
[----:B------:R-:W-:Y:S01]  /*1719c0*/  LOP3.LUT R7, R7, 0xffff, RZ, 0xc0, !PT ;  /* 0x0000ffff07077812 */ /* 0x000fe200078ec0ff */
[----:B------:R-:W-:Y:S01]  /*1719d0*/  BAR.SYNC.DEFER_BLOCKING 0x0 ;  /* 0x0000000000007b1d */ /* 0x000fe20000010000 */
[----:B--2---:R-:W-:Y:S02]  /*1719e0*/  LOP3.LUT R12, R22, 0xffff, RZ, 0xc0, !PT ;  /* 0x0000ffff160c7812 */ /* 0x004fe400078ec0ff */
[----:B----4-:R-:W-:-:S02]  /*1719f0*/  LOP3.LUT R13, R21, 0xffff, RZ, 0xc0, !PT ;  /* 0x0000ffff150d7812 */ /* 0x010fc400078ec0ff */
[----:B------:R-:W-:-:S03]  /*171a00*/  PRMT R9, R9, 0x4210, R16 ;  /* 0x0000421009097816 */ /* 0x000fc60000000010 */
        /* <DEDUP_REMOVED lines=1857> */
[----:B------:R-:W3:Y:S04]  /*178e20*/  LDL.LU R2, [R1+0x1e70] ;  /* 0x001e700001027983 */ /* 0x000ee80000300800 */
[----:B------:R-:W3:Y:S04]  /*178e30*/  LDL.LU R0, [R1+0x1e6c] ;  /* 0x001e6c0001007983 */ /* 0x000ee80000300800 */
[----:B------:R-:W4:Y:S04]  /*178e40*/  LDL.LU R21, [R1+0x1dfc] ;  /* 0x001dfc0001157983 */ /* 0x000f280000300800 */
        /* <DEDUP_REMOVED lines=15> */
[----:B------:R-:W2:Y:S04]  /*178f40*/  LDL.LU R9, [R1+0x1fc0] ;  /* 0x001fc00001097983 */ /* 0x000ea80000300800 */
[----:B------:R-:W4:Y:S04]  /*178f50*/  LDL.LU R10, [R1+0x818] ;  /* 0x00081800010a7983 */ /* 0x000f280000300800 */
[----:B------:R-:W-:Y:S01]  /*178f60*/  STSM.16.M88.4 [R27+0x200], R16 ;  /* 0x000200101b007844 */ /* 0x000fe20000000200 */
[----:B------:R-:W-:Y:S06]  /*178f70*/  BAR.SYNC.DEFER_BLOCKING 0x0 ;  /* 0x0000000000007b1d */ /* 0x000fec0000010000 */
[----:B----4-:R0:W-:Y:S04]  /*178f80*/  STL [R1+0x5ba8], R10 ;  /* 0x005ba80a01007387 */ /* 0x0101e80000100800 */
[----:B0-----:R-:W4:Y:S04]  /*178f90*/  LDL.LU R10, [R1+0x5e4] ;  /* 0x0005e400010a7983 */ /* 0x001f280000300800 */
[----:B--2---:R0:W-:Y:S04]  /*178fa0*/  STL.64 [R1+0x5ba0], R8 ;  /* 0x005ba00801007387 */ /* 0x0041e80000100a00 */
[----:B0-----:R-:W2:Y:S04]  /*178fb0*/  LDL.LU R9, [R1+0x5e0] ;  /* 0x0005e00001097983 */ /* 0x001ea80000300800 */
[----:B------:R-:W3:Y:S04]  /*178fc0*/  LDL.LU R29, [R1+0x1fcc] ;  /* 0x001fcc00011d7983 */ /* 0x000ee80000300800 */
[----:B------:R-:W4:Y:S04]  /*178fd0*/  LDL.LU.64 R18, [R1+0x5bb8] ;  /* 0x005bb80001127983 */ /* 0x000f280000300a00 */
[----:B------:R-:W2:Y:S01]  /*178fe0*/  LDL.LU.64 R16, [R1+0x5bb0] ;  /* 0x005bb00001107983 */ /* 0x000ea20000300a00 */
[----:B------:R-:W-:-:S02]  /*178ff0*/  PRMT R20, R20, 0x5210, R22 ;  /* 0x0000521014147816 */ /* 0x000fc40000000016 */
[----:B------:R-:W-:Y:S02]  /*179000*/  PRMT R22, R13, 0x5210, R11 ;  /* 0x000052100d167816 */ /* 0x000fe4000000000b */
[----:B----4-:R-:W-:Y:S02]  /*179010*/  PRMT R18, R18, 0x5210, R10 ;  /* 0x0000521012127816 */ /* 0x010fe4000000000a */
[----:B--2---:R-:W-:Y:S02]  /*179020*/  PRMT R17, R17, 0x5210, R9 ;  /* 0x0000521011117816 */ /* 0x004fe40000000009 */
        /* <DEDUP_REMOVED lines=16> */
[----:B------:R-:W-:Y:S01]  /*179130*/  STSM.16.M88.4 [R27+0x200], R16 ;  /* 0x000200101b007844 */ /* 0x000fe20000000200 */
[----:B------:R-:W-:Y:S06]  /*179140*/  BAR.SYNC.DEFER_BLOCKING 0x0 ;  /* 0x0000000000007b1d */ /* 0x000fec0000010000 */
[----:B------:R-:W0:Y:S01]  /*179150*/  LDS.128 R16, [R15] ;  /* 0x000000000f107984 */ /* 0x000e220000000c00 */
[----:B------:R-:W-:Y:S02]  /*179160*/  LOP3.LUT R2, R2, 0xffff, RZ, 0xc0, !PT ;  /* 0x0000ffff02027812 */ /* 0x000fe400078ec0ff */
[----:B------:R-:W-:-:S02]  /*179170*/  LOP3.LUT R0, R0, 0xffff, RZ, 0xc0, !PT ;  /* 0x0000ffff00007812 */ /* 0x000fc400078ec0ff */
[----:B------:R-:W-:Y:S02]  /*179180*/  LOP3.LUT R12, R25, 0xffff, RZ, 0xc0, !PT ;  /* 0x0000ffff190c7812 */ /* 0x000fe400078ec0ff */
[----:B------:R-:W-:Y:S02]  /*179190*/  LOP3.LUT R7, R7, 0xffff, RZ, 0xc0, !PT ;  /* 0x0000ffff07077812 */ /* 0x000fe400078ec0ff */
[----:B------:R-:W-:Y:S01]  /*1791a0*/  LOP3.LUT R13, R24, 0xffff, RZ, 0xc0, !PT ;  /* 0x0000ffff180d7812 */ /* 0x000fe200078ec0ff */
[----:B------:R1:W-:Y:S04]  /*1791b0*/  STL [R1+0x62c], R2 ;  /* 0x00062c0201007387 */ /* 0x0003e80000100800 */
[----:B------:R1:W-:Y:S04]  /*1791c0*/  STL [R1+0x630], R0 ;  /* 0x0006300001007387 */ /* 0x0003e80000100800 */
[----:B------:R-:W-:Y:S04]  /*1791d0*/  STL [R1+0x620], R13 ;  /* 0x0006200d01007387 */ /* 0x000fe80000100800 */
[----:B------:R-:W-:Y:S04]  /*1791e0*/  STL [R1+0x628], R12 ;  /* 0x0006280c01007387 */ /* 0x000fe80000100800 */
[----:B------:R-:W-:Y:S01]  /*1791f0*/  STL [R1+0x624], R7 ;  /* 0x0006240701007387 */ /* 0x000fe20000100800 */
[----:B------:R-:W-:-:S02]  /*179200*/  PRMT R4, R4, 0x4210, R2 ;  /* 0x0000421004047816 */ /* 0x000fc40000000002 */
[----:B----4-:R-:W-:Y:S02]  /*179210*/  LOP3.LUT R6, R23, 0xffff, RZ, 0xc0, !PT ;  /* 0x0000ffff17067812 */ /* 0x010fe400078ec0ff */
[----:B------:R-:W-:Y:S02]  /*179220*/  LOP3.LUT R5, R22, 0xffff, RZ, 0xc0, !PT ;  /* 0x0000ffff16057812 */ /* 0x000fe400078ec0ff */
[----:B--2---:R-:W-:Y:S02]  /*179230*/  LOP3.LUT R11, R21, 0xffff, RZ, 0xc0, !PT ;  /* 0x0000ffff150b7812 */ /* 0x004fe400078ec0ff */
[----:B------:R-:W-:Y:S02]  /*179240*/  PRMT R23, R3, 0x4210, R12 ;  /* 0x0000421003177816 */ /* 0x000fe4000000000c */
[----:B------:R-:W-:Y:S02]  /*179250*/  PRMT R22, R29, 0x4210, R7 ;  /* 0x000042101d167816 */ /* 0x000fe40000000007 */
[----:B------:R-:W-:-:S02]  /*179260*/  PRMT R20, R26, 0x4210, R6 ;  /* 0x000042101a147816 */ /* 0x000fc40000000006 */
[----:B------:R-:W-:Y:S01]  /*179270*/  PRMT R21, R28, 0x4210, R13 ;  /* 0x000042101c157816 */ /* 0x000fe2000000000d */
[----:B------:R-:W-:Y:S04]  /*179280*/  STL.64 [R1+0x5b88], R22 ;  /* 0x005b881601007387 */ /* 0x000fe80000100a00 */
[----:B------:R2:W-:Y:S04]  /*179290*/  STL.64 [R1+0x5b80], R20 ;  /* 0x005b801401007387 */ /* 0x0005e80000100a00 */
[----:B0-----:R-:W-:Y:S04]  /*1792a0*/  STL.64 [R1+0x5c0], R16 ;  /* 0x0005c01001007387 */ /* 0x001fe80000100a00 */
[----:B------:R-:W-:Y:S04]  /*1792b0*/  STL.64 [R1+0x5c8], R18 ;  /* 0x0005c81201007387 */ /* 0x000fe80000100a00 */
[----:B------:R-:W0:Y:S01]  /*1792c0*/  LDS.128 R16, [R15+0x400] ;  /* 0x000400000f107984 */ /* 0x000e220000000c00 */
[----:B---3--:R-:W-:-:S02]  /*1792d0*/  PRMT R3, R8, 0x4210, R0 ;  /* 0x0000421008037816 */ /* 0x008fc40000000000 */
[----:B-1----:R-:W-:Y:S02]  /*1792e0*/  PRMT R2, R9, 0x4210, R11 ;  /* 0x0000421009027816 */ /* 0x002fe4000000000b */
[----:B------:R-:W-:Y:S01]  /*1792f0*/  PRMT R0, R10, 0x4210, R5 ;  /* 0x000042100a007816 */ /* 0x000fe20000000005 */
[----:B--2---:R-:W-:Y:S02]  /*179300*/  IMAD.MOV.U32 R20, RZ, RZ, R4 ;  /* 0x000000ffff147224 */ /* 0x004fe400078e0004 */
[----:B------:R-:W-:Y:S02]  /*179310*/  IMAD.MOV.U32 R21, RZ, RZ, R3 ;  /* 0x000000ffff157224 */ /* 0x000fe400078e0003 */
[----:B------:R-:W-:Y:S02]  /*179320*/  IMAD.MOV.U32 R22, RZ, RZ, R2 ;  /* 0x000000ffff167224 */ /* 0x000fe400078e0002 */
[----:B------:R-:W-:Y:S01]  /*179330*/  IMAD.MOV.U32 R23, RZ, RZ, R0 ;  /* 0x000000ffff177224 */ /* 0x000fe200078e0000 */
[----:B------:R-:W-:Y:S06]  /*179340*/  BAR.SYNC.DEFER_BLOCKING 0x0 ;  /* 0x0000000000007b1d */ /* 0x000fec0000010000 */
[----:B0-----:R0:W-:Y:S04]  /*179350*/  STL.64 [R1+0x5b0], R16 ;  /* 0x0005b01001007387 */ /* 0x0011e80000100a00 */
[----:B------:R1:W-:Y:S04]  /*179360*/  STL.64 [R1+0x5b8], R18 ;  /* 0x0005b81201007387 */ /* 0x0003e80000100a00 */
[----:B0-----:R-:W2:Y:S04]  /*179370*/  LDL.LU R16, [R1+0x600] ;  /* 0x0006000001107983 */ /* 0x001ea80000300800 */
[----:B------:R-:W3:Y:S04]  /*179380*/  LDL.LU R17, [R1+0x604] ;  /* 0x0006040001117983 */ /* 0x000ee80000300800 */
[----:B-1----:R-:W4:Y:S04]  /*179390*/  LDL.LU R18, [R1+0x608] ;  /* 0x0006080001127983 */ /* 0x002f280000300800 */
[----:B------:R-:W2:Y:S04]  /*1793a0*/  LDL.LU R19, [R1+0x60c] ;  /* 0x00060c0001137983 */ /* 0x000ea80000300800 */
[----:B------:R-:W2:Y:S04]  /*1793b0*/  LDL.LU R12, [R1+0x618] ;  /* 0x00061800010c7983 */ /* 0x000ea80000300800 */
[----:B------:R-:W2:Y:S04]  /*1793c0*/  LDL.LU R13, [R1+0x614] ;  /* 0x00061400010d7983 */ /* 0x000ea80000300800 */
[----:B------:R-:W2:Y:S04]  /*1793d0*/  LDL.LU R14, [R1+0x610] ;  /* 0x00061000010e7983 */ /* 0x000ea80000300800 */
[----:B------:R0:W-:Y:S04]  /*1793e0*/  STSM.16.M88.4 [R27], R20 ;  /* 0x000000141b007844 */ /* 0x0001e80000000200 */
[----:B0-----:R-:W3:Y:S04]  /*1793f0*/  LDL.LU.64 R22, [R1+0x5b88] ;  /* 0x005b880001167983 */ /* 0x001ee80000300a00 */
[----:B------:R-:W3:Y:S04]  /*179400*/  LDL.LU.64 R20, [R1+0x5b80] ;  /* 0x005b800001147983 */ /* 0x000ee80000300a00 */
[----:B---3--:R0:W-:Y:S04]  /*179410*/  STSM.16.M88.4 [R27+0x200], R20 ;  /* 0x000200141b007844 */ /* 0x0081e80000000200 */
[----:B0-----:R-:W3:Y:S04]  /*179420*/  LDL.LU R20, [R1+0x1e8c] ;  /* 0x001e8c0001147983 */ /* 0x001ee80000300800 */
[----:B------:R-:W2:Y:S04]  /*179430*/  LDL.LU R4, [R1+0x1e88] ;  /* 0x001e880001047983 */ /* 0x000ea80000300800 */
[----:B------:R-:W2:Y:S04]  /*179440*/  LDL.LU R3, [R1+0x1e18] ;  /* 0x001e180001037983 */ /* 0x000ea80000300800 */
[----:B------:R-:W2:Y:S04]  /*179450*/  LDL.LU R2, [R1+0x1e10] ;  /* 0x001e100001027983 */ /* 0x000ea80000300800 */
[----:B------:R-:W3:Y:S04]  /*179460*/  LDL.LU R21, [R1+0x1d88] ;  /* 0x001d880001157983 */ /* 0x000ee80000300800 */
[----:B------:R-:W4:Y:S04]  /*179470*/  LDL.LU R22, [R1+0x1d7c] ;  /* 0x001d7c0001167983 */ /* 0x000f280000300800 */
[----:B------:R-:W4:Y:S01]  /*179480*/  LDL.LU R23, [R1+0x1d74] ;  /* 0x001d740001177983 */ /* 0x000f220000300800 */
[----:B------:R-:W-:Y:S06]  /*179490*/  BAR.SYNC.DEFER_BLOCKING 0x0 ;  /* 0x0000000000007b1d */ /* 0x000fec0000010000 */
[----:B----4-:R0:W-:Y:S04]  /*1794a0*/  STL.64 [R1+0x5b68], R22 ;  /* 0x005b681601007387 */ /* 0x0101e80000100a00 */
[----:B0-----:R-:W4:Y:S04]  /*1794b0*/  LDL.LU R22, [R1+0x61c] ;  /* 0x00061c0001167983 */ /* 0x001f280000300800 */
[----:B------:R-:W4:Y:S04]  /*1794c0*/  LDL.LU R23, [R1+0x630] ;  /* 0x0006300001177983 */ /* 0x000f280000300800 */
[----:B---3--:R0:W-:Y:S04]  /*1794d0*/  STL.64 [R1+0x5b60], R20 ;  /* 0x005b601401007387 */ /* 0x0081e80000100a00 */
[----:B0-----:R-:W2:Y:S04]  /*1794e0*/  LDL.LU R20, [R1+0x628] ;  /* 0x0006280001147983 */ /* 0x001ea80000300800 */
[----:B------:R-:W4:Y:S04]  /*1794f0*/  LDL.LU R21, [R1+0x62c] ;  /* 0x00062c0001157983 */ /* 0x000f280000300800 */
[----:B------:R-:W3:Y:S04]  /*179500*/  LDL.LU R24, [R1+0x1c64] ;  /* 0x001c640001187983 */ /* 0x000ee80000300800 */
[----:B------:R-:W4:Y:S04]  /*179510*/  LDL.LU R0, [R1+0x1c60] ;  /* 0x001c600001007983 */ /* 0x000f280000300800 */
[----:B------:R-:W3:Y:S04]  /*179520*/  LDL.LU R25, [R1+0x1ff4] ;  /* 0x001ff40001197983 */ /* 0x000ee80000300800 */
[----:B------:R-:W2:Y:S04]  /*179530*/  LDL.LU R26, [R1+0x1ff0] ;  /* 0x001ff000011a7983 */ /* 0x000ea80000300800 */
[----:B--2---:R0:W-:Y:S04]  /*179540*/  STL.64 [R1+0x5b78], R26 ;  /* 0x005b781a01007387 */ /* 0x0041e80000100a00 */
[----:B0-----:R-:W2:Y:S04]  /*179550*/  LDL.LU R26, [R1+0x620] ;  /* 0x00062000011a7983 */ /* 0x001ea80000300800 */
[----:B------:R-:W4:Y:S04]  /*179560*/  LDL.LU R27, [R1+0x624] ;  /* 0x00062400011b7983 */ /* 0x000f280000300800 */
[----:B---3--:R-:W-:Y:S04]  /*179570*/  STL.64 [R1+0x5b70], R24 ;  /* 0x005b701801007387 */ /* 0x008fe80000100a00 */
[----:B------:R-:W3:Y:S04]  /*179580*/  LDL.LU R28, [R1+0x1fec] ;  /* 0x001fec00011c7983 */ /* 0x000ee80000300800 */
[----:B------:R-:W3:Y:S04]  /*179590*/  LDL.LU R7, [R1+0x81c] ;  /* 0x00081c0001077983 */ /* 0x000ee80000300800 */
[----:B------:R-:W3:Y:S04]  /*1795a0*/  LDL.LU R8, [R1+0x1fe8] ;  /* 0x001fe80001087983 */ /* 0x000ee80000300800 */
[----:B------:R-:W3:Y:S04]  /*1795b0*/  LDL.LU R10, [R1+0x1fe4] ;  /* 0x001fe400010a7983 */ /* 0x000ee80000300800 */
[----:B------:R-:W3:Y:S04]  /*1795c0*/  LDL.LU R9, [R1+0x1fe0] ;  /* 0x001fe00001097983 */ /* 0x000ee80000300800 */
[----:B------:R-:W3:Y:S01]  /*1795d0*/  LDL.LU R29, [R1+0x1fdc] ;  /* 0x001fdc00011d7983 */ /* 0x000ee20000300800 */
[----:B--2---:R-:W-:-:S02]  /*1795e0*/  PRMT R17, R17, 0x5210, R26 ;  /* 0x0000521011117816 */ /* 0x004fc4000000001a */
[----:B----4-:R-:W-:Y:S02]  /*1795f0*/  PRMT R18, R18, 0x5210, R27 ;  /* 0x0000521012127816 */ /* 0x010fe4000000001b */
[----:B------:R-:W0:Y:S04]  /*179600*/  LDS.128 R24, [R15] ;  /* 0x000000000f187984 */ /* 0x000e280000000c00 */
[----:B0-----:R-:W-:Y:S04]  /*179610*/  STL.64 [R1+0x5a0], R24 ;  /* 0x0005a01801007387 */ /* 0x001fe80000100a00 */
[----:B------:R-:W-:Y:S04]  /*179620*/  STL.64 [R1+0x5a8], R26 ;  /* 0x0005a81a01007387 */ /* 0x000fe80000100a00 */
[----:B------:R-:W0:Y:S04]  /*179630*/  LDS.128 R24, [R15+0x400] ;  /* 0x000400000f187984 */ /* 0x000e280000000c00 */
[----:B0-----:R-:W-:Y:S04]  /*179640*/  STL.64 [R1+0x610], R24 ;  /* 0x0006101801007387 */ /* 0x001fe80000100a00 */
[----:B------:R0:W-:Y:S04]  /*179650*/  STL.64 [R1+0x618], R26 ;  /* 0x0006181a01007387 */ /* 0x0001e80000100a00 */
[----:B0-----:R-:W2:Y:S01]  /*179660*/  LDL.LU.64 R26, [R1+0x5b78] ;  /* 0x005b7800011a7983 */ /* 0x001ea20000300a00 */
[----:B------:R-:W-:-:S02]  /*179670*/  PRMT R19, R19, 0x5210, R20 ;  /* 0x0000521013137816 */ /* 0x000fc40000000014 */
[----:B------:R-:W-:Y:S01]  /*179680*/  PRMT R20, R22, 0x5210, R21 ;  /* 0x0000521016147816 */ /* 0x000fe20000000015 */
[----:B------:R-:W4:Y:S01]  /*179690*/  LDL.LU.64 R24, [R1+0x5b70] ;  /* 0x005b700001187983 */ /* 0x000f220000300a00 */
[----:B------:R-:W-:Y:S02]  /*1796a0*/  PRMT R21, R12, 0x5210, R23 ;  /* 0x000052100c157816 */ /* 0x000fe40000000017 */
[----:B------:R-:W-:Y:S02]  /*1796b0*/  PRMT R22, R13, 0x5210, R11 ;  /* 0x000052100d167816 */ /* 0x000fe4000000000b */
[----:B------:R-:W-:Y:S01]  /*1796c0*/  PRMT R23, R14, 0x5210, R5 ;  /* 0x000052100e177816 */ /* 0x000fe20000000005 */
[----:B------:R-:W-:Y:S01]  /*1796d0*/  BAR.SYNC.DEFER_BLOCKING 0x0 ;  /* 0x0000000000007b1d */ /* 0x000fe20000010000 */
[----:B------:R-:W-:-:S05]  /*1796e0*/  PRMT R16, R16, 0x5210, R6 ;  /* 0x0000521010107816 */ /* 0x000fca0000000006 */
[----:B--2---:R0:W-:Y:S04]  /*1796f0*/  STSM.16.M88.4 [R27], R20 ;  /* 0x000000141b007844 */ /* 0x0041e80000000200 */
[----:B0-----:R-:W2:Y:S04]  /*179700*/  LDL.LU.64 R22, [R1+0x5b68] ;  /* 0x005b680001167983 */ /* 0x001ea80000300a00 */
[----:B------:R-:W3:Y:S04]  /*179710*/  LDL.LU.64 R20, [R1+0x5b60] ;  /* 0x005b600001147983 */ /* 0x000ee80000300a00 */
[----:B------:R-:W-:Y:S01]  /*179720*/  STSM.16.M88.4 [R27+0x200], R16 ;  /* 0x000200101b007844 */ /* 0x000fe20000000200 */
[----:B------:R-:W-:Y:S06]  /*179730*/  BAR.SYNC.DEFER_BLOCKING 0x0 ;  /* 0x0000000000007b1d */ /* 0x000fec0000010000 */
[----:B------:R-:W0:Y:S04]  /*179740*/  LDS.128 R16, [R15] ;  /* 0x000000000f107984 */ /* 0x000e280000000c00 */
[----:B0-----:R-:W-:Y:S04]  /*179750*/  STL.64 [R1+0x600], R16 ;  /* 0x0006001001007387 */ /* 0x001fe80000100a00 */
[----:B------:R-:W-:Y:S04]  /*179760*/  STL.64 [R1+0x608], R18 ;  /* 0x0006081201007387 */ /* 0x000fe80000100a00 */
[----:B------:R0:W1:Y:S01]  /*179770*/  LDS.128 R16, [R15+0x400] ;  /* 0x000400000f107984 */ /* 0x0000620000000c00 */
[----:B------:R-:W-:-:S03]  /*179780*/  LOP3.LUT R2, R2, 0xffff, RZ, 0xc0, !PT ;  /* 0x0000ffff02027812 */ /* 0x000fc600078ec0ff */
[----:B------:R-:W2:Y:S04]  /*179790*/  LDL.LU R6, [R1+0x1d78] ;  /* 0x001d780001067983 */ /* 0x000ea80000300800 */
[----:B0-----:R-:W2:Y:S04]  /*1797a0*/  LDL.LU R15, [R1+0x2088] ;  /* 0x00208800010f7983 */ /* 0x001ea80000300800 */
[----:B-1----:R0:W-:Y:S04]  /*1797b0*/  STL.64 [R1+0x5f0], R16 ;  /* 0x0005f01001007387 */ /* 0x0021e80000100a00 */
[----:B------:R1:W-:Y:S04]  /*1797c0*/  STL.64 [R1+0x5f8], R18 ;  /* 0x0005f81201007387 */ /* 0x0003e80000100a00 */
[----:B0-----:R-:W2:Y:S01]  /*1797d0*/  LDL.LU R16, [R1+0x644] ;  /* 0x0006440001107983 */ /* 0x001ea20000300800 */
[----:B---3--:R-:W-:-:S04]  /*1797e0*/  LOP3.LUT R11, R20, 0xffff, RZ, 0xc0, !PT ;  /* 0x0000ffff140b7812 */ /* 0x008fc800078ec0ff */
[----:B------:R-:W-:Y:S02]  /*1797f0*/  PRMT R20, R8, 0x4210, R11 ;  /* 0x0000421008147816 */ /* 0x000fe4000000000b */
[----:B------:R-:W-:Y:S02]  /*179800*/  PRMT R8, R29, 0x4210, R2 ;  /* 0x000042101d087816 */ /* 0x000fe40000000002 */
[----:B------:R-:W3:Y:S04]  /*179810*/  LDL.LU R29, [R1+0x1c44] ;  /* 0x001c4400011d7983 */ /* 0x000ee80000300800 */
[----:B------:R-:W3:Y:S04]  /*179820*/  LDL.LU R17, [R1+0x2084] ;  /* 0x0020840001117983 */ /* 0x000ee80000300800 */
[----:B-1----:R-:W3:Y:S04]  /*179830*/  LDL.LU R18, [R1+0x640] ;  /* 0x0006400001127983 */ /* 0x002ee80000300800 */
[----:B------:R-:W3:Y:S01]  /*179840*/  LDL.LU R19, [R1+0x1e90] ;  /* 0x001e900001137983 */ /* 0x000ee20000300800 */
[----:B----4-:R-:W-:-:S02]  /*179850*/  LOP3.LUT R12, R24, 0xffff, RZ, 0xc0, !PT ;  /* 0x0000ffff180c7812 */ /* 0x010fc400078ec0ff */
[----:B------:R-:W-:Y:S02]  /*179860*/  LOP3.LUT R14, R21, 0xffff, RZ, 0xc0, !PT ;  /* 0x0000ffff150e7812 */ /* 0x000fe400078ec0ff */
[----:B--2---:R-:W-:Y:S02]  /*179870*/  LOP3.LUT R13, R22, 0xffff, RZ, 0xc0, !PT ;  /* 0x0000ffff160d7812 */ /* 0x004fe400078ec0ff */
[----:B------:R-:W-:Y:S02]  /*179880*/  PRMT R21, R28, 0x4210, R12 ;  /* 0x000042101c157816 */ /* 0x000fe4000000000c */
[----:B------:R-:W-:Y:S02]  /*179890*/  LOP3.LUT R5, R23, 0xffff, RZ, 0xc0, !PT ;  /* 0x0000ffff17057812 */ /* 0x000fe400078ec0ff */
[----:B------:R-:W-:Y:S02]  /*1798a0*/  PRMT R22, R26, 0x4210, R13 ;  /* 0x000042101a167816 */ /* 0x000fe4000000000d */
[----:B------:R-:W-:-:S02]  /*1798b0*/  LOP3.LUT R4, R4, 0xffff, RZ, 0xc0, !PT ;  /* 0x0000ffff04047812 */ /* 0x000fc400078ec0ff */
[----:B------:R-:W-:Y:S02]  /*1798c0*/  LOP3.LUT R3, R3, 0xffff, RZ, 0xc0, !PT ;  /* 0x0000ffff03037812 */ /* 0x000fe400078ec0ff */
[----:B------:R-:W-:Y:S02]  /*1798d0*/  PRMT R23, R25, 0x4210, R14 ;  /* 0x0000421019177816 */ /* 0x000fe4000000000e */
[----:B------:R-:W-:Y:S02]  /*1798e0*/  LOP3.LUT R0, R0, 0xffff, RZ, 0xc0, !PT ;  /* 0x0000ffff00007812 */ /* 0x000fe400078ec0ff */
[----:B------:R-:W-:Y:S02]  /*1798f0*/  PRMT R10, R10, 0x4210, R4 ;  /* 0x000042100a0a7816 */ /* 0x000fe40000000004 */
[----:B------:R-:W-:Y:S02]  /*179900*/  PRMT R9, R9, 0x4210, R3 ;  /* 0x0000421009097816 */ /* 0x000fe40000000003 */
[----:B------:R-:W-:Y:S01]  /*179910*/  PRMT R7, R7, 0x4210, R0 ;  /* 0x0000421007077816 */ /* 0x000fe20000000000 */
[----:B------:R-:W-:Y:S06]  /*179920*/  BAR.SYNC.DEFER_BLOCKING 0x0 ;  /* 0x0000000000007b1d */ /* 0x000fec0000010000 */
[----:B---3--:R0:W-:Y:S04]  /*179930*/  STL.64 [R1+0x5b48], R18 ;  /* 0x005b481201007387 */ /* 0x0081e80000100a00 */
[----:B------:R1:W-:Y:S04]  /*179940*/  STL.64 [R1+0x5b40], R16 ;  /* 0x005b401001007387 */ /* 0x0003e80000100a00 */
[----:B------:R-:W-:Y:S04]  /*179950*/  STL.64 [R1+0x5b58], R14 ;  /* 0x005b580e01007387 */ /* 0x000fe80000100a00 */
[----:B------:R2:W-:Y:S01]  /*179960*/  STL.64 [R1+0x5b50], R12 ;  /* 0x005b500c01007387 */ /* 0x0005e20000100a00 */
[----:B0-----:R-:W-:-:S02]  /*179970*/  IMAD.MOV.U32 R18, RZ, RZ, R21 ;  /* 0x000000ffff127224 */ /* 0x001fc400078e0015 */
[----:B-1----:R-:W-:Y:S02]  /*179980*/  IMAD.MOV.U32 R17, RZ, RZ, R22 ;  /* 0x000000ffff117224 */ /* 0x002fe400078e0016 */
[----:B------:R-:W-:Y:S02]  /*179990*/  IMAD.MOV.U32 R16, RZ, RZ, R23 ;  /* 0x000000ffff107224 */ /* 0x000fe400078e0017 */
[----:B--2---:R-:W-:Y:S02]  /*1799a0*/  IMAD.MOV.U32 R12, RZ, RZ, R20 ;  /* 0x000000ffff0c7224 */ /* 0x004fe400078e0014 */
[----:B------:R-:W2:Y:S04]  /*1799b0*/  LDL.LU R20, [R1+0x2080] ;  /* 0x0020800001147983 */ /* 0x000ea80000300800 */
[----:B------:R-:W3:Y:S04]  /*1799c0*/  LDL.LU R21, [R1+0x64c] ;  /* 0x00064c0001157983 */ /* 0x000ee80000300800 */
[----:B------:R-:W4:Y:S01]  /*1799d0*/  LDL.LU R22, [R1+0x1e94] ;  /* 0x001e940001167983 */ /* 0x000f220000300800 */
[----:B------:R-:W-:-:S03]  /*1799e0*/  IMAD.MOV.U32 R13, RZ, RZ, R10 ;  /* 0x000000ffff0d7224 */ /* 0x000fc600078e000a */
[----:B------:R-:W4:Y:S01]  /*1799f0*/  LDL.LU R23, [R1+0x207c] ;  /* 0x00207c0001177983 */ /* 0x000f220000300800 */
[----:B------:R-:W-:-:S03]  /*179a00*/  IMAD.MOV.U32 R14, RZ, RZ, R9 ;  /* 0x000000ffff0e7224 */ /* 0x000fc600078e0009 */
[----:B------:R-:W4:Y:S01]  /*179a10*/  LDL.LU R24, [R1+0x648] ;  /* 0x0006480001187983 */ /* 0x000f220000300800 */
[----:B------:R-:W-:-:S03]  /*179a20*/  IMAD.MOV.U32 R15, RZ, RZ, R8 ;  /* 0x000000ffff0f7224 */ /* 0x000fc600078e0008 */
[----:B------:R-:W4:Y:S01]  /*179a30*/  LDL.LU R25, [R1+0x1d98] ;  /* 0x001d980001197983 */ /* 0x000f220000300800 */
[----:B------:R-:W-:-:S03]  /*179a40*/  IMAD.MOV.U32 R19, RZ, RZ, R7 ;  /* 0x000000ffff137224 */ /* 0x000fc600078e0007 */
[----:B------:R-:W4:Y:S04]  /*179a50*/  LDL.LU R26, [R1+0x2078] ;  /* 0x00207800011a7983 */ /* 0x000f280000300800 */
[----:B------:R-:W4:Y:S04]  /*179a60*/  LDL.LU R28, [R1+0x654] ;  /* 0x00065400011c7983 */ /* 0x000f280000300800 */
[----:B------:R-:W4:Y:S04]  /*179a70*/  LDL.LU R7, [R1+0x1d94] ;  /* 0x001d940001077983 */ /* 0x000f280000300800 */
[----:B------:R-:W4:Y:S04]  /*179a80*/  LDL.LU R8, [R1+0x2070] ;  /* 0x0020700001087983 */ /* 0x000f280000300800 */
[----:B------:R-:W4:Y:S04]  /*179a90*/  LDL.LU R9, [R1+0x650] ;  /* 0x0006500001097983 */ /* 0x000f280000300800 */
[----:B------:R-:W4:Y:S04]  /*179aa0*/  LDL.LU R10, [R1+0x1c68] ;  /* 0x001c6800010a7983 */ /* 0x000f280000300800 */
[----:B------:R0:W-:Y:S04]  /*179ab0*/  STSM.16.M88.4 [R27], R12 ;  /* 0x0000000c1b007844 */ /* 0x0001e80000000200 */
[----:B------:R1:W-:Y:S04]  /*179ac0*/  STSM.16.M88.4 [R27+0x200], R16 ;  /* 0x000200101b007844 */ /* 0x0003e80000000200 */
[----:B0-----:R-:W2:Y:S04]  /*179ad0*/  LDL.LU.64 R14, [R1+0x5b58] ;  /* 0x005b5800010e7983 */ /* 0x001ea80000300a00 */
[----:B------:R-:W3:Y:S04]  /*179ae0*/  LDL.LU.64 R12, [R1+0x5b50] ;  /* 0x005b5000010c7983 */ /* 0x000ee80000300a00 */
[----:B------:R-:W-:Y:S04]  /*179af0*/  STL [R1+0x5b0c], R11 ;  /* 0x005b0c0b01007387 */ /* 0x000fe80000100800 */
[----:B------:R-:W-:Y:S04]  /*179b00*/  STL [R1+0x5b08], R4 ;  /* 0x005b080401007387 */ /* 0x000fe80000100800 */
[----:B------:R-:W-:Y:S04]  /*179b10*/  STL [R1+0x5b04], R3 ;  /* 0x005b040301007387 */ /* 0x000fe80000100800 */
[----:B------:R0:W-:Y:S04]  /*179b20*/  STL [R1+0x5b00], R2 ;  /* 0x005b000201007387 */ /* 0x0001e80000100800 */
[----:B-1----:R-:W4:Y:S04]  /*179b30*/  LDL.LU.64 R18, [R1+0x5b48] ;  /* 0x005b480001127983 */ /* 0x002f280000300a00 */
[----:B------:R-:W4:Y:S01]  /*179b40*/  LDL.LU.64 R16, [R1+0x5b40] ;  /* 0x005b400001107983 */ /* 0x000f220000300a00 */
[----:B------:R-:W-:-:S02]  /*179b50*/  LOP3.LUT R6, R6, 0xffff, RZ, 0xc0, !PT ;  /* 0x0000ffff06067812 */ /* 0x000fc400078ec0ff */
[----:B0-----:R-:W-:Y:S01]  /*179b60*/  LOP3.LUT R2, R29, 0xffff, RZ, 0xc0, !PT ;  /* 0x0000ffff1d027812 */ /* 0x001fe200078ec0ff */
[----:B--2---:R-:W-:Y:S01]  /*179b70*/  STL [R1+0x5b1c], R14 ;  /* 0x005b1c0e01007387 */ /* 0x004fe20000100800 */
[----:B------:R-:W-:-:S03]  /*179b80*/  PRMT R3, R15, 0x4210, R5 ;  /* 0x000042100f037816 */ /* 0x000fc60000000005 */
[----:B---3--:R-:W-:Y:S04]  /*179b90*/  STL [R1+0x5b18], R13 ;  /* 0x005b180d01007387 */ /* 0x008fe80000100800 */
[----:B------:R-:W-:Y:S04]  /*179ba0*/  STL [R1+0x5b14], R12 ;  /* 0x005b140c01007387 */ /* 0x000fe80000100800 */
[----:B------:R4:W-:Y:S04]  /*179bb0*/  STL [R1+0x5b10], R0 ;  /* 0x005b100001007387 */ /* 0x0009e80000100800 */
[----:B------:R-:W-:Y:S04]  /*179bc0*/  STL [R1+0x5ac8], R27 ;  /* 0x005ac81b01007387 */ /* 0x000fe80000100800 */
[----:B------:R0:W-:Y:S04]  /*179bd0*/  STL [R1+0x840], R3 ;  /* 0x0008400301007387 */ /* 0x0001e80000100800 */
[----:B------:R-:W2:Y:S01]  /*179be0*/  LDL.LU R29, [R1+0x206c] ;  /* 0x00206c00011d7983 */ /* 0x000ea20000300800 */
[----:B----4-:R-:W-:-:S02]  /*179bf0*/  PRMT R0, R16, 0x5210, R5 ;  /* 0x0000521010007816 */ /* 0x010fc40000000005 */
[--C-:B------:R-:W-:Y:S02]  /*179c00*/  PRMT R4, R17, 0x4210, R6.reuse ;  /* 0x0000421011047816 */ /* 0x100fe40000000006 */
[----:B0-----:R-:W-:Y:S01]  /*179c10*/  PRMT R3, R18, 0x5210, R6 ;  /* 0x0000521012037816 */ /* 0x001fe20000000006 */
[----:B------:R0:W-:Y:S04]  /*179c20*/  STL [R1+0x7f0], R0 ;  /* 0x0007f00001007387 */ /* 0x0001e80000100800 */
[----:B------:R1:W-:Y:S04]  /*179c30*/  STL [R1+0x844], R4 ;  /* 0x0008440401007387 */ /* 0x0003e80000100800 */
[----:B------:R3:W-:Y:S01]  /*179c40*/  STL [R1+0x7f4], R3 ;  /* 0x0007f40301007387 */ /* 0x0007e20000100800 */
[----:B0-----:R-:W-:-:S02]  /*179c50*/  LOP3.LUT R0, R19, 0xffff, RZ, 0xc0, !PT ;  /* 0x0000ffff13007812 */ /* 0x001fc400078ec0ff */
[--C-:B-1----:R-:W-:Y:S02]  /*179c60*/  PRMT R4, R20, 0x4210, R2.reuse ;  /* 0x0000421014047816 */ /* 0x102fe40000000002 */
[----:B---3--:R-:W-:Y:S02]  /*179c70*/  PRMT R3, R21, 0x5210, R2 ;  /* 0x0000521015037816 */ /* 0x008fe40000000002 */
[----:B------:R-:W-:Y:S01]  /*179c80*/  PRMT R2, R23, 0x4210, R0 ;  /* 0x0000421017027816 */ /* 0x000fe20000000000 */
[----:B------:R-:W-:Y:S01]  /*179c90*/  STL [R1+0x848], R4 ;  /* 0x0008480401007387 */ /* 0x000fe20000100800 */
[----:B------:R-:W-:-:S03]  /*179ca0*/  LOP3.LUT R6, R22, 0xffff, RZ, 0xc0, !PT ;  /* 0x0000ffff16067812 */ /* 0x000fc600078ec0ff */
[----:B------:R0:W-:Y:S04]  /*179cb0*/  STL [R1+0x7f8], R3 ;  /* 0x0007f80301007387 */ /* 0x0001e80000100800 */
[----:B------:R1:W-:Y:S01]  /*179cc0*/  STL [R1+0x830], R2 ;  /* 0x0008300201007387 */ /* 0x0003e20000100800 */
[----:B0-----:R-:W-:Y:S02]  /*179cd0*/  PRMT R3, R24, 0x5210, R0 ;  /* 0x0000521018037816 */ /* 0x001fe40000000000 */
[----:B------:R-:W-:Y:S02]  /*179ce0*/  LOP3.LUT R0, R25, 0xffff, RZ, 0xc0, !PT ;  /* 0x0000ffff19007812 */ /* 0x000fe400078ec0ff */
[----:B-1----:R-:W-:Y:S01]  /*179cf0*/  PRMT R2, R26, 0x4210, R6 ;  /* 0x000042101a027816 */ /* 0x002fe20000000006 */
[----:B------:R0:W-:Y:S01]  /*179d00*/  STL [R1+0x7e0], R3 ;  /* 0x0007e00301007387 */ /* 0x0001e20000100800 */
[----:B------:R-:W-:-:S03]  /*179d10*/  LOP3.LUT R27, R10, 0xffff, RZ, 0xc0, !PT ;  /* 0x0000ffff0a1b7812 */ /* 0x000fc600078ec0ff */
[----:B------:R1:W-:Y:S01]  /*179d20*/  STL [R1+0x834], R2 ;  /* 0x0008340201007387 */ /* 0x0003e20000100800 */
[----:B0-----:R-:W-:Y:S02]  /*179d30*/  PRMT R3, R28, 0x5210, R6 ;  /* 0x000052101c037816 */ /* 0x001fe40000000006 */
[--C-:B-1----:R-:W-:Y:S02]  /*179d40*/  PRMT R2, R8, 0x4210, R0.reuse ;  /* 0x0000421008027816 */ /* 0x102fe40000000000 */
[----:B------:R-:W-:Y:S01]  /*179d50*/  PRMT R0, R9, 0x5210, R0 ;  /* 0x0000521009007816 */ /* 0x000fe20000000000 */
[----:B------:R-:W-:Y:S04]  /*179d60*/  STL [R1+0x7e4], R3 ;  /* 0x0007e40301007387 */ /* 0x000fe80000100800 */
[----:B------:R-:W-:Y:S04]  /*179d70*/  STL [R1+0x7b0], R2 ;  /* 0x0007b00201007387 */ /* 0x000fe80000100800 */
[----:B------:R0:W-:Y:S04]  /*179d80*/  STL [R1+0x5b38], R27 ;  /* 0x005b381b01007387 */ /* 0x0001e80000100800 */
[----:B------:R1:W-:Y:S04]  /*179d90*/  STL [R1+0x790], R0 ;  /* 0x0007900001007387 */ /* 0x0003e80000100800 */
[----:B0-----:R-:W3:Y:S04]  /*179da0*/  LDL.LU R27, [R1+0x65c] ;  /* 0x00065c00011b7983 */ /* 0x001ee80000300800 */
[----:B-1----:R-:W4:Y:S01]  /*179db0*/  LDL.LU R0, [R1+0x664] ;  /* 0x0006640001007983 */ /* 0x002f220000300800 */
[----:B------:R-:W-:-:S04]  /*179dc0*/  LOP3.LUT R6, R7, 0xffff, RZ, 0xc0, !PT ;  /* 0x0000ffff07067812 */ /* 0x000fc800078ec0ff */
[--C-:B--2---:R-:W-:Y:S01]  /*179dd0*/  PRMT R7, R29, 0x4210, R6.reuse ;  /* 0x000042101d077816 */ /* 0x104fe20000000006 */
[----:B----4-:R0:W-:Y:S04]  /*179de0*/  STL [R1+0x5b34], R0 ;  /* 0x005b340001007387 */ /* 0x0101e80000100800 */
[----:B0-----:R-:W2:Y:S04]  /*179df0*/  LDL.LU R0, [R1+0x2068] ;  /* 0x0020680001007983 */ /* 0x001ea80000300800 */
        /* <DEDUP_REMOVED lines=23> */
[----:B---3--:R-:W-:-:S03]  /*179f70*/  PRMT R6, R27, 0x5210, R6 ;  /* 0x000052101b067816 */ /* 0x008fc60000000006 */
[----:B0-----:R-:W3:Y:S04]  /*179f80*/  LDL.LU R7, [R1+0x2048] ;  /* 0x0020480001077983 */ /* 0x001ee80000300800 */
[----:B------:R-:W3:Y:S04]  /*179f90*/  LDL.LU R8, [R1+0x680] ;  /* 0x0006800001087983 */ /* 0x000ee80000300800 */
[----:B------:R-:W3:Y:S04]  /*179fa0*/  LDL.LU R9, [R1+0x1db4] ;  /* 0x001db40001097983 */ /* 0x000ee80000300800 */
[----:B------:R-:W3:Y:S04]  /*179fb0*/  LDL.LU R29, [R1+0x2044] ;  /* 0x00204400011d7983 */ /* 0x000ee80000300800 */
[----:B------:R-:W2:Y:S04]  /*179fc0*/  LDL.LU R27, [R1+0x5b38] ;  /* 0x005b3800011b7983 */ /* 0x000ea80000300800 */
[----:B------:R0:W-:Y:S04]  /*179fd0*/  STL [R1+0x794], R6 ;  /* 0x0007940601007387 */ /* 0x0001e80000100800 */
[----:B0-----:R-:W4:Y:S01]  /*179fe0*/  LDL.LU R6, [R1+0x1c6c] ;  /* 0x001c6c0001067983 */ /* 0x001f220000300800 */
[----:B--2---:R-:W-:-:S05]  /*179ff0*/  PRMT R0, R0, 0x4210, R27 ;  /* 0x0000421000007816 */ /* 0x004fca000000001b */
[----:B------:R0:W-:Y:S04]  /*17a000*/  STL [R1+0x7b8], R0 ;  /* 0x0007b80001007387 */ /* 0x0001e80000100800 */
[----:B0-----:R-:W2:Y:S01]  /*17a010*/  LDL.LU R0, [R1+0x5b34] ;  /* 0x005b340001007983 */ /* 0x001ea20000300800 */
[----:B----4-:R-:W-:Y:S02]  /*17a020*/  LOP3.LUT R6, R6, 0xffff, RZ, 0xc0, !PT ;  /* 0x0000ffff06067812 */ /* 0x010fe400078ec0ff */
[----:B------:R-:W-:Y:S02]  /*17a030*/  LOP3.LUT R2, R2, 0xffff, RZ, 0xc0, !PT ;  /* 0x0000ffff02027812 */ /* 0x000fe400078ec0ff */
[--C-:B------:R-:W-:Y:S02]  /*17a040*/  PRMT R12, R12, 0x4210, R6.reuse ;  /* 0x000042100c0c7816 */ /* 0x100fe40000000006 */
[----:B------:R-:W-:-:S02]  /*17a050*/  PRMT R6, R13, 0x5210, R6 ;  /* 0x000052100d067816 */ /* 0x000fc40000000006 */
[--C-:B------:R-:W-:Y:S02]  /*17a060*/  PRMT R3, R3, 0x4210, R2.reuse ;  /* 0x0000421003037816 */ /* 0x100fe40000000002 */
[----:B------:R-:W-:Y:S02]  /*17a070*/  PRMT R2, R4, 0x5210, R2 ;  /* 0x0000521004027816 */ /* 0x000fe40000000002 */
[----:B--2---:R-:W-:-:S05]  /*17a080*/  PRMT R0, R0, 0x5210, R27 ;  /* 0x0000521000007816 */ /* 0x004fca000000001b */
[----:B------:R0:W-:Y:S04]  /*17a090*/  STL [R1+0x798], R0 ;  /* 0x0007980001007387 */ /* 0x0001e80000100800 */
[----:B------:R-:W-:Y:S04]  /*17a0a0*/  STL [R1+0x7bc], R12 ;  /* 0x0007bc0c01007387 */ /* 0x000fe80000100800 */
[----:B------:R1:W-:Y:S01]  /*17a0b0*/  STL [R1+0x79c], R6 ;  /* 0x00079c0601007387 */ /* 0x0003e20000100800 */
[----:B0-----:R-:W-:-:S03]  /*17a0c0*/  LOP3.LUT R0, R14, 0xffff, RZ, 0xc0, !PT ;  /* 0x0000ffff0e007812 */ /* 0x001fc600078ec0ff */
[----:B------:R0:W-:Y:S04]  /*17a0d0*/  STL [R1+0x820], R3 ;  /* 0x0008200301007387 */ /* 0x0001e80000100800 */
[----:B------:R2:W-:Y:S01]  /*17a0e0*/  STL [R1+0x7c0], R2 ;  /* 0x0007c00201007387 */ /* 0x0005e20000100800 */
[----:B-1----:R-:W-:Y:S02]  /*17a0f0*/  LOP3.LUT R6, R11, 0xffff, RZ, 0xc0, !PT ;  /* 0x0000ffff0b067812 */ /* 0x002fe400078ec0ff */
[--C-:B0-----:R-:W-:Y:S02]  /*17a100*/  PRMT R3, R5, 0x4210, R0.reuse ;  /* 0x0000421005037816 */ /* 0x101fe40000000000 */
[----:B--2---:R-:W-:-:S03]  /*17a110*/  PRMT R2, R15, 0x5210, R0 ;  /* 0x000052100f027816 */ /* 0x004fc60000000000 */
[----:B------:R0:W-:Y:S01]  /*17a120*/  STL [R1+0x824], R3 ;  /* 0x0008240301007387 */ /* 0x0001e20000100800 */
[----:B------:R-:W-:-:S03]  /*17a130*/  LOP3.LUT R0, R10, 0xffff, RZ, 0xc0, !PT ;  /* 0x0000ffff0a007812 */ /* 0x000fc600078ec0ff */
[----:B------:R-:W2:Y:S04]  /*17a140*/  LDL.LU R10, [R1+0x684] ;  /* 0x00068400010a7983 */ /* 0x000ea80000300800 */
[----:B------:R1:W-:Y:S01]  /*17a150*/  STL [R1+0x7c4], R2 ;  /* 0x0007c40201007387 */ /* 0x0003e20000100800 */
[--C-:B0-----:R-:W-:Y:S02]  /*17a160*/  PRMT R3, R17, 0x5210, R6.reuse ;  /* 0x0000521011037816 */ /* 0x101fe40000000006 */
[----:B-1----:R-:W-:Y:S02]  /*17a170*/  PRMT R2, R16, 0x4210, R6 ;  /* 0x0000421010027816 */ /* 0x002fe40000000006 */
[----:B------:R-:W-:-:S03]  /*17a180*/  LOP3.LUT R6, R18, 0xffff, RZ, 0xc0, !PT ;  /* 0x0000ffff12067812 */ /* 0x000fc600078ec0ff */
[----:B------:R0:W-:Y:S04]  /*17a190*/  STL [R1+0x810], R2 ;  /* 0x0008100201007387 */ /* 0x0001e80000100800 */
[----:B------:R1:W-:Y:S01]  /*17a1a0*/  STL [R1+0x7a0], R3 ;  /* 0x0007a00301007387 */ /* 0x0003e20000100800 */
[--C-:B0-----:R-:W-:Y:S02]  /*17a1b0*/  PRMT R2, R19, 0x4210, R0.reuse ;  /* 0x0000421013027816 */ /* 0x101fe40000000000 */
[----:B-1----:R-:W-:-:S03]  /*17a1c0*/  PRMT R3, R20, 0x5210, R0 ;  /* 0x0000521014037816 */ /* 0x002fc60000000000 */
[----:B------:R0:W-:Y:S01]  /*17a1d0*/  STL [R1+0x814], R2 ;  /* 0x0008140201007387 */ /* 0x0001e20000100800 */
[----:B------:R-:W-:-:S03]  /*17a1e0*/  LOP3.LUT R0, R21, 0xffff, RZ, 0xc0, !PT ;  /* 0x0000ffff15007812 */ /* 0x000fc600078ec0ff */
[----:B------:R1:W-:Y:S01]  /*17a1f0*/  STL [R1+0x7a4], R3 ;  /* 0x0007a40301007387 */ /* 0x0003e20000100800 */
[--C-:B0-----:R-:W-:Y:S02]  /*17a200*/  PRMT R2, R22, 0x4210, R6.reuse ;  /* 0x0000421016027816 */ /* 0x101fe40000000006 */
[----:B-1----:R-:W-:-:S03]  /*17a210*/  PRMT R3, R23, 0x5210, R6 ;  /* 0x0000521017037816 */ /* 0x002fc60000000006 */
[----:B------:R0:W-:Y:S01]  /*17a220*/  STL [R1+0x818], R2 ;  /* 0x0008180201007387 */ /* 0x0001e20000100800 */
[----:B------:R-:W-:-:S03]  /*17a230*/  LOP3.LUT R6, R24, 0xffff, RZ, 0xc0, !PT ;  /* 0x0000ffff18067812 */ /* 0x000fc600078ec0ff */
[----:B------:R-:W-:Y:S01]  /*17a240*/  STL [R1+0x7a8], R3 ;  /* 0x0007a80301007387 */ /* 0x000fe20000100800 */
[--C-:B0-----:R-:W-:Y:S02]  /*17a250*/  PRMT R2, R25, 0x4210, R0.reuse ;  /* 0x0000421019027816 */ /* 0x101fe40000000000 */
[----:B------:R-:W-:-:S03]  /*17a260*/  PRMT R0, R26, 0x5210, R0 ;  /* 0x000052101a007816 */ /* 0x000fc60000000000 */
[----:B------:R3:W-:Y:S04]  /*17a270*/  STL [R1+0x800], R2 ;  /* 0x0008000201007387 */ /* 0x0007e80000100800 */
[----:B------:R0:W-:Y:S01]  /*17a280*/  STL [R1+0x770], R0 ;  /* 0x0007700001007387 */ /* 0x0001e20000100800 */
[--C-:B---3--:R-:W-:Y:S02]  /*17a290*/  PRMT R2, R7, 0x4210, R6.reuse ;  /* 0x0000421007027816 */ /* 0x108fe40000000006 */
[----:B0-----:R-:W-:-:S03]  /*17a2a0*/  PRMT R0, R8, 0x5210, R6 ;  /* 0x0000521008007816 */ /* 0x001fc60000000006 */
[----:B------:R-:W-:Y:S04]  /*17a2b0*/  STL [R1+0x804], R2 ;  /* 0x0008040201007387 */ /* 0x000fe80000100800 */
[----:B------:R0:W-:Y:S04]  /*17a2c0*/  STL [R1+0x774], R0 ;  /* 0x0007740001007387 */ /* 0x0001e80000100800 */
[----:B0-----:R-:W3:Y:S04]  /*17a2d0*/  LDL.LU R0, [R1+0x1db8] ;  /* 0x001db80001007983 */ /* 0x001ee80000300800 */
[----:B------:R-:W4:Y:S01]  /*17a2e0*/  LDL.LU R27, [R1+0x1c90] ;  /* 0x001c9000011b7983 */ /* 0x000f220000300800 */
[----:B------:R-:W-:-:S04]  /*17a2f0*/  LOP3.LUT R5, R28, 0xffff, RZ, 0xc0, !PT ;  /* 0x0000ffff1c057812 */ /* 0x000fc800078ec0ff */
[----:B------:R-:W-:-:S05]  /*17a300*/  PRMT R2, R29, 0x4210, R5 ;  /* 0x000042101d027816 */ /* 0x000fca0000000005 */
[----:B------:R-:W-:Y:S04]  /*17a310*/  STL [R1+0x808], R2 ;  /* 0x0008080201007387 */ /* 0x000fe80000100800 */
[----:B----4-:R0:W-:Y:S04]  /*17a320*/  STL [R1+0x5b2c], R27 ;  /* 0x005b2c1b01007387 */ /* 0x0101e80000100800 */
[----:B0-----:R-:W4:Y:S01]  /*17a330*/  LDL.LU R27, [R1+0x688] ;  /* 0x00068800011b7983 */ /* 0x001f220000300800 */
[----:B--2---:R-:W-:Y:S02]  /*17a340*/  PRMT R7, R10, 0x5210, R5 ;  /* 0x000052100a077816 */ /* 0x004fe40000000005 */
[----:B------:R-:W-:Y:S01]  /*17a350*/  LOP3.LUT R6, R9, 0xffff, RZ, 0xc0, !PT ;  /* 0x0000ffff09067812 */ /* 0x000fe200078ec0ff */
        /* <DEDUP_REMOVED lines=25> */
[----:B0-----:R-:W4:Y:S04]  /*17a4f0*/  LDL.LU R7, [R1+0x6a8] ;  /* 0x0006a80001077983 */ /* 0x001f280000300800 */
[----:B------:R-:W4:Y:S04]  /*17a500*/  LDL.LU R8, [R1+0x1edc] ;  /* 0x001edc0001087983 */ /* 0x000f280000300800 */
[----:B------:R-:W4:Y:S04]  /*17a510*/  LDL.LU R9, [R1+0x2020] ;  /* 0x0020200001097983 */ /* 0x000f280000300800 */
[----:B------:R-:W4:Y:S01]  /*17a520*/  LDL.LU R10, [R1+0x6b0] ;  /* 0x0006b000010a7983 */ /* 0x000f220000300800 */
[----:B--2---:R-:W-:-:S05]  /*17a530*/  PRMT R27, R27, 0x4210, R6 ;  /* 0x000042101b1b7816 */ /* 0x004fca0000000006 */
[----:B------:R0:W-:Y:S04]  /*17a540*/  STL [R1+0x7d0], R27 ;  /* 0x0007d01b01007387 */ /* 0x0001e80000100800 */
[----:B0-----:R-:W2:Y:S01]  /*17a550*/  LDL.LU R27, [R1+0x5b30] ;  /* 0x005b3000011b7983 */ /* 0x001ea20000300800 */
[----:B---3--:R-:W-:Y:S02]  /*17a560*/  LOP3.LUT R0, R0, 0xffff, RZ, 0xc0, !PT ;  /* 0x0000ffff00007812 */ /* 0x008fe400078ec0ff */
[----:B--2---:R-:W-:Y:S02]  /*17a570*/  PRMT R6, R27, 0x5210, R6 ;  /* 0x000052101b067816 */ /* 0x004fe40000000006 */
[----:B------:R-:W2:Y:S01]  /*17a580*/  LDL.LU R27, [R1+0x5b2c] ;  /* 0x005b2c00011b7983 */ /* 0x000ea20000300800 */
[----:B----4-:R-:W-:-:S03]  /*17a590*/  PRMT R12, R12, 0x4210, R0 ;  /* 0x000042100c0c7816 */ /* 0x010fc60000000000 */
[----:B------:R-:W-:Y:S01]  /*17a5a0*/  STL [R1+0x760], R6 ;  /* 0x0007600601007387 */ /* 0x000fe20000100800 */
[----:B------:R-:W-:Y:S02]  /*17a5b0*/  PRMT R0, R13, 0x5210, R0 ;  /* 0x000052100d007816 */ /* 0x000fe40000000000 */
[----:B------:R-:W-:Y:S01]  /*17a5c0*/  LOP3.LUT R2, R2, 0xffff, RZ, 0xc0, !PT ;  /* 0x0000ffff02027812 */ /* 0x000fe200078ec0ff */
[----:B------:R-:W-:Y:S04]  /*17a5d0*/  STL [R1+0x7d4], R12 ;  /* 0x0007d40c01007387 */ /* 0x000fe80000100800 */
[----:B------:R0:W-:Y:S02]  /*17a5e0*/  STL [R1+0x764], R0 ;  /* 0x0007640001007387 */ /* 0x0001e40000100800 */
[----:B0-----:R-:W-:-:S02]  /*17a5f0*/  LOP3.LUT R0, R4, 0xffff, RZ, 0xc0, !PT ;  /* 0x0000ffff04007812 */ /* 0x001fc400078ec0ff */
[----:B--2---:R-:W-:-:S04]  /*17a600*/  LOP3.LUT R6, R27, 0xffff, RZ, 0xc0, !PT ;  /* 0x0000ffff1b067812 */ /* 0x004fc800078ec0ff */
[--C-:B------:R-:W-:Y:S02]  /*17a610*/  PRMT R12, R14, 0x4210, R6.reuse ;  /* 0x000042100e0c7816 */ /* 0x100fe40000000006 */
[----:B------:R-:W-:Y:S02]  /*17a620*/  PRMT R6, R3, 0x5210, R6 ;  /* 0x0000521003067816 */ /* 0x000fe40000000006 */
[--C-:B------:R-:W-:Y:S01]  /*17a630*/  PRMT R3, R11, 0x4210, R2.reuse ;  /* 0x000042100b037816 */ /* 0x100fe20000000002 */
[----:B------:R-:W-:Y:S01]  /*17a640*/  STL [R1+0x7d8], R12 ;  /* 0x0007d80c01007387 */ /* 0x000fe20000100800 */
[----:B------:R-:W-:-:S03]  /*17a650*/  PRMT R2, R29, 0x5210, R2 ;  /* 0x000052101d027816 */ /* 0x000fc60000000002 */
[----:B------:R0:W-:Y:S04]  /*17a660*/  STL [R1+0x768], R6 ;  /* 0x0007680601007387 */ /* 0x0001e80000100800 */
[----:B------:R-:W2:Y:S04]  /*17a670*/  LDL.LU R29, [R1+0x1ee0] ;  /* 0x001ee000011d7983 */ /* 0x000ea80000300800 */
[----:B------:R1:W-:Y:S04]  /*17a680*/  STL [R1+0x780], R3 ;  /* 0x0007800301007387 */ /* 0x0003e80000100800 */
[----:B------:R3:W-:Y:S01]  /*17a690*/  STL [R1+0x750], R2 ;  /* 0x0007500201007387 */ /* 0x0007e20000100800 */
[----:B0-----:R-:W-:-:S02]  /*17a6a0*/  LOP3.LUT R6, R5, 0xffff, RZ, 0xc0, !PT ;  /* 0x0000ffff05067812 */ /* 0x001fc400078ec0ff */
[--C-:B-1----:R-:W-:Y:S02]  /*17a6b0*/  PRMT R3, R16, 0x5210, R0.reuse ;  /* 0x0000521010037816 */ /* 0x102fe40000000000 */
[----:B---3--:R-:W-:Y:S02]  /*17a6c0*/  PRMT R2, R15, 0x4210, R0 ;  /* 0x000042100f027816 */ /* 0x008fe40000000000 */
        /* <DEDUP_REMOVED lines=19> */
[----:B------:R-:W-:Y:S02]  /*17a800*/  PRMT R0, R7, 0x5210, R0 ;  /* 0x0000521007007816 */ /* 0x000fe40000000000 */
[----:B-1----:R-:W-:Y:S01]  /*17a810*/  LOP3.LUT R3, R8, 0xffff, RZ, 0xc0, !PT ;  /* 0x0000ffff08037812 */ /* 0x002fe200078ec0ff */
[----:B------:R0:W-:Y:S04]  /*17a820*/  STL [R1+0x658], R2 ;  /* 0x0006580201007387 */ /* 0x0001e80000100800 */
[----:B------:R1:W-:Y:S04]  /*17a830*/  STL [R1+0x648], R0 ;  /* 0x0006480001007387 */ /* 0x0003e80000100800 */
[----:B------:R-:W-:Y:S01]  /*17a840*/  STL [R1+0x620], R3 ;  /* 0x0006200301007387 */ /* 0x000fe20000100800 */
[----:B0-----:R-:W-:-:S02]  /*17a850*/  PRMT R2, R9, 0x4210, R6 ;  /* 0x0000421009027816 */ /* 0x001fc40000000006 */
[----:B-1----:R-:W-:Y:S02]  /*17a860*/  PRMT R0, R10, 0x5210, R6 ;  /* 0x000052100a007816 */ /* 0x002fe40000000006 */
[----:B------:R-:W3:Y:S04]  /*17a870*/  LDL.LU R6, [R1+0x1dec] ;  /* 0x001dec0001067983 */ /* 0x000ee80000300800 */
[----:B------:R-:W-:Y:S04]  /*17a880*/  STL [R1+0x65c], R2 ;  /* 0x00065c0201007387 */ /* 0x000fe80000100800 */
[----:B---3--:R0:W-:Y:S04]  /*17a890*/  STL [R1+0x5b20], R6 ;  /* 0x005b200601007387 */ /* 0x0081e80000100800 */
[----:B------:R-:W-:Y:S04]  /*17a8a0*/  STL [R1+0x64c], R0 ;  /* 0x00064c0001007387 */ /* 0x000fe80000100800 */
[----:B0-----:R-:W3:Y:S04]  /*17a8b0*/  LDL.LU R6, [R1+0x6ac] ;  /* 0x0006ac0001067983 */ /* 0x001ee80000300800 */
[----:B---3--:R0:W-:Y:S04]  /*17a8c0*/  STL [R1+0x5b28], R6 ;  /* 0x005b280601007387 */ /* 0x0081e80000100800 */
[----:B0-----:R-:W3:Y:S04]  /*17a8d0*/  LDL.LU R6, [R1+0x2014] ;  /* 0x0020140001067983 */ /* 0x001ee80000300800 */
[----:B------:R-:W4:Y:S01]  /*17a8e0*/  LDL.LU R14, [R1+0x2018] ;  /* 0x00201800010e7983 */ /* 0x000f220000300800 */
[----:B--2---:R-:W-:-:S03]  /*17a8f0*/  LOP3.LUT R13, R29, 0xffff, RZ, 0xc0, !PT ;  /* 0x0000ffff1d0d7812 */ /* 0x004fc600078ec0ff */
[----:B----4-:R0:W-:Y:S04]  /*17a900*/  STL [R1+0x5b24], R14 ;  /* 0x005b240e01007387 */ /* 0x0101e80000100800 */
[----:B0-----:R-:W3:Y:S04]  /*17a910*/  LDL.LU R14, [R1+0x620] ;  /* 0x00062000010e7983 */ /* 0x001ee80000300800 */
        /* <DEDUP_REMOVED lines=26> */
[----:B---3--:R-:W-:-:S05]  /*17aac0*/  PRMT R6, R6, 0x4210, R14 ;  /* 0x0000421006067816 */ /* 0x008fca000000000e */
[----:B------:R0:W-:Y:S04]  /*17aad0*/  STL [R1+0x6b0], R6 ;  /* 0x0006b00601007387 */ /* 0x0001e80000100800 */
[----:B0-----:R-:W3:Y:S02]  /*17aae0*/  LDL.LU R6, [R1+0x5b28] ;  /* 0x005b280001067983 */ /* 0x001ee40000300800 */
[----:B---3--:R-:W-:Y:S02]  /*17aaf0*/  PRMT R6, R6, 0x5210, R14 ;  /* 0x0000521006067816 */ /* 0x008fe4000000000e */
[----:B------:R-:W3:Y:S04]  /*17ab00*/  LDL.LU R14, [R1+0x5b24] ;  /* 0x005b2400010e7983 */ /* 0x000ee80000300800 */
[----:B------:R0:W-:Y:S04]  /*17ab10*/  STL [R1+0x680], R6 ;  /* 0x0006800601007387 */ /* 0x0001e80000100800 */
[----:B0-----:R-:W3:Y:S01]  /*17ab20*/  LDL.LU R6, [R1+0x5b20] ;  /* 0x005b200001067983 */ /* 0x001ee20000300800 */
[----:B--2---:R-:W-:-:S02]  /*17ab30*/  PRMT R12, R12, 0x5210, R13 ;  /* 0x000052100c0c7816 */ /* 0x004fc4000000000d */
[----:B----4-:R-:W-:-:S04]  /*17ab40*/  LOP3.LUT R3, R3, 0xffff, RZ, 0xc0, !PT ;  /* 0x0000ffff03037812 */ /* 0x010fc800078ec0ff */
[--C-:B------:R-:W-:Y:S02]  /*17ab50*/  PRMT R4, R4, 0x4210, R3.reuse ;  /* 0x0000421004047816 */ /* 0x100fe40000000003 */
[----:B------:R-:W-:Y:S02]  /*17ab60*/  PRMT R2, R2, 0x5210, R3 ;  /* 0x0000521002027816 */ /* 0x000fe40000000003 */
[----:B---3--:R-:W-:-:S05]  /*17ab70*/  PRMT R14, R14, 0x4210, R13 ;  /* 0x000042100e0e7816 */ /* 0x008fca000000000d */
[----:B------:R0:W-:Y:S01]  /*17ab80*/  STL [R1+0x6b4], R14 ;  /* 0x0006b40e01007387 */ /* 0x0001e20000100800 */
[----:B------:R-:W-:-:S03]  /*17ab90*/  LOP3.LUT R6, R6, 0xffff, RZ, 0xc0, !PT ;  /* 0x0000ffff06067812 */ /* 0x000fc600078ec0ff */
[----:B0-----:R-:W2:Y:S01]  /*17aba0*/  LDL.LU R14, [R1+0x5b1c] ;  /* 0x005b1c00010e7983 */ /* 0x001ea20000300800 */
[----:B------:R-:W-:-:S03]  /*17abb0*/  PRMT R0, R0, 0x4210, R6 ;  /* 0x0000421000007816 */ /* 0x000fc60000000006 */
[----:B------:R-:W3:Y:S01]  /*17abc0*/  LDL.LU R13, [R1+0x5b18] ;  /* 0x005b1800010d7983 */ /* 0x000ee20000300800 */
[----:B------:R-:W-:-:S03]  /*17abd0*/  PRMT R6, R11, 0x5210, R6 ;  /* 0x000052100b067816 */ /* 0x000fc60000000006 */
[----:B------:R0:W-:Y:S04]  /*17abe0*/  STL [R1+0x684], R12 ;  /* 0x0006840c01007387 */ /* 0x0001e80000100800 */
[----:B0-----:R-:W4:Y:S04]  /*17abf0*/  LDL.LU R12, [R1+0x5b14] ;  /* 0x005b1400010c7983 */ /* 0x001f280000300800 */
[----:B------:R0:W-:Y:S04]  /*17ac00*/  STL [R1+0x6a0], R0 ;  /* 0x0006a00001007387 */ /* 0x0001e80000100800 */
[----:B0-----:R-:W3:Y:S04]  /*17ac10*/  LDL.LU R0, [R1+0x5b10] ;  /* 0x005b100001007983 */ /* 0x001ee80000300800 */
[----:B------:R-:W3:Y:S04]  /*17ac20*/  LDL.LU R11, [R1+0x5b0c] ;  /* 0x005b0c00010b7983 */ /* 0x000ee80000300800 */
[----:B------:R0:W-:Y:S04]  /*17ac30*/  STL [R1+0x670], R6 ;  /* 0x0006700601007387 */ /* 0x0001e80000100800 */
[----:B0-----:R-:W3:Y:S04]  /*17ac40*/  LDL.LU R6, [R1+0x1cac] ;  /* 0x001cac0001067983 */ /* 0x001ee80000300800 */
[----:B------:R0:W-:Y:S04]  /*17ac50*/  STL [R1+0x6a4], R4 ;  /* 0x0006a40401007387 */ /* 0x0001e80000100800 */
[----:B0-----:R-:W3:Y:S04]  /*17ac60*/  LDL.LU R4, [R1+0x5b08] ;  /* 0x005b080001047983 */ /* 0x001ee80000300800 */
[----:B------:R-:W3:Y:S04]  /*17ac70*/  LDL.LU R3, [R1+0x5b04] ;  /* 0x005b040001037983 */ /* 0x000ee80000300800 */
[----:B------:R0:W-:Y:S04]  /*17ac80*/  STL [R1+0x674], R2 ;  /* 0x0006740201007387 */ /* 0x0001e80000100800 */
[----:B0-----:R-:W3:Y:S01]  /*17ac90*/  LDL.LU R2, [R1+0x5b00] ;  /* 0x005b000001027983 */ /* 0x001ee20000300800 */
[----:B------:R-:W-:-:S02]  /*17aca0*/  LOP3.LUT R16, R16, 0xffff, RZ, 0xc0, !PT ;  /* 0x0000ffff10107812 */ /* 0x000fc400078ec0ff */
[----:B------:R-:W-:Y:S02]  /*17acb0*/  LOP3.LUT R15, R15, 0xffff, RZ, 0xc0, !PT ;  /* 0x0000ffff0f0f7812 */ /* 0x000fe400078ec0ff */
[----:B------:R-:W-:Y:S02]  /*17acc0*/  PRMT R18, R18, 0x5210, R16 ;  /* 0x0000521012127816 */ /* 0x000fe40000000010 */
[----:B--2---:R-:W-:Y:S02]  /*17acd0*/  PRMT R14, R24, 0x5210, R14 ;  /* 0x00005210180e7816 */ /* 0x004fe4000000000e */
[----:B----4-:R-:W-:Y:S02]  /*17ace0*/  PRMT R12, R26, 0x5210, R12 ;  /* 0x000052101a0c7816 */ /* 0x010fe4000000000c */
[----:B---3--:R-:W-:-:S04]  /*17acf0*/  LOP3.LUT R6, R6, 0xffff, RZ, 0xc0, !PT ;  /* 0x0000ffff06067812 */ /* 0x008fc800078ec0ff */
[--C-:B------:R-:W-:Y:S02]  /*17ad00*/  PRMT R5, R5, 0x4210, R6.reuse ;  /* 0x0000421005057816 */ /* 0x100fe40000000006 */
[----:B------:R-:W-:-:S03]  /*17ad10*/  PRMT R6, R29, 0x5210, R6 ;  /* 0x000052101d067816 */ /* 0x000fc60000000006 */
[----:B------:R0:W-:Y:S04]  /*17ad20*/  STL [R1+0x6a8], R5 ;  /* 0x0006a80501007387 */ /* 0x0001e80000100800 */
[----:B0-----:R-:W2:Y:S04]  /*17ad30*/  LDL.LU R5, [R1+0x5afc] ;  /* 0x005afc0001057983 */ /* 0x001ea80000300800 */
[----:B------:R-:W3:Y:S04]  /*17ad40*/  LDL.LU R29, [R1+0x5af8] ;  /* 0x005af800011d7983 */ /* 0x000ee80000300800 */
[----:B------:R0:W-:Y:S02]  /*17ad50*/  STL [R1+0x678], R6 ;  /* 0x0006780601007387 */ /* 0x0001e40000100800 */
[----:B0-----:R-:W-:-:S02]  /*17ad60*/  LOP3.LUT R6, R27, 0xffff, RZ, 0xc0, !PT ;  /* 0x0000ffff1b067812 */ /* 0x001fc400078ec0ff */
[----:B------:R-:W-:Y:S02]  /*17ad70*/  PRMT R27, R17, 0x4210, R16 ;  /* 0x00004210111b7816 */ /* 0x000fe40000000010 */
[--C-:B------:R-:W-:Y:S02]  /*17ad80*/  PRMT R17, R19, 0x4210, R6.reuse ;  /* 0x0000421013117816 */ /* 0x100fe40000000006 */
[----:B------:R-:W-:Y:S01]  /*17ad90*/  PRMT R16, R21, 0x5210, R6 ;  /* 0x0000521015107816 */ /* 0x000fe20000000006 */
[----:B------:R-:W-:Y:S01]  /*17ada0*/  STL [R1+0x690], R27 ;  /* 0x0006901b01007387 */ /* 0x000fe20000100800 */
[----:B------:R-:W-:-:S03]  /*17adb0*/  PRMT R6, R22, 0x4210, R15 ;  /* 0x0000421016067816 */ /* 0x000fc6000000000f */
[----:B------:R-:W-:Y:S01]  /*17adc0*/  STL [R1+0x660], R18 ;  /* 0x0006601201007387 */ /* 0x000fe20000100800 */
[----:B------:R-:W-:-:S03]  /*17add0*/  PRMT R15, R23, 0x5210, R15 ;  /* 0x00005210170f7816 */ /* 0x000fc6000000000f */
[----:B------:R-:W-:Y:S04]  /*17ade0*/  STL [R1+0x694], R17 ;  /* 0x0006941101007387 */ /* 0x000fe80000100800 */
[----:B------:R-:W-:Y:S04]  /*17adf0*/  STL [R1+0x664], R16 ;  /* 0x0006641001007387 */ /* 0x000fe80000100800 */
[----:B------:R0:W-:Y:S01]  /*17ae00*/  STL [R1+0x698], R6 ;  /* 0x0006980601007387 */ /* 0x0001e20000100800 */
[----:B------:R-:W-:-:S03]  /*17ae10*/  PRMT R11, R28, 0x5210, R11 ;  /* 0x000052101c0b7816 */ /* 0x000fc6000000000b */
[----:B------:R-:W-:Y:S01]  /*17ae20*/  STL [R1+0x668], R15 ;  /* 0x0006680f01007387 */ /* 0x000fe20000100800 */
[----:B0-----:R-:W-:-:S03]  /*17ae30*/  PRMT R6, R25, 0x5210, R13 ;  /* 0x0000521019067816 */ /* 0x001fc6000000000d */
[----:B------:R-:W-:Y:S01]  /*17ae40*/  STL [R1+0x630], R14 ;  /* 0x0006300e01007387 */ /* 0x000fe20000100800 */
[----:B------:R-:W-:-:S03]  /*17ae50*/  PRMT R2, R9, 0x5210, R2 ;  /* 0x0000521009027816 */ /* 0x000fc60000000002 */
[----:B------:R0:W-:Y:S04]  /*17ae60*/  STL [R1+0x634], R6 ;  /* 0x0006340601007387 */ /* 0x0001e80000100800 */
[----:B------:R-:W-:Y:S01]  /*17ae70*/  STL [R1+0x638], R12 ;  /* 0x0006380c01007387 */ /* 0x000fe20000100800 */
[----:B0-----:R-:W-:Y:S02]  /*17ae80*/  PRMT R6, R7, 0x5210, R4 ;  /* 0x0000521007067816 */ /* 0x001fe40000000004 */
[----:B------:R-:W-:Y:S01]  /*17ae90*/  PRMT R4, R8, 0x5210, R3 ;  /* 0x0000521008047816 */ /* 0x000fe20000000003 */
[----:B------:R-:W-:Y:S01]  /*17aea0*/  STL [R1+0x620], R11 ;  /* 0x0006200b01007387 */ /* 0x000fe20000100800 */
[----:B------:R-:W-:Y:S01]  /*17aeb0*/  PRMT R3, R10, 0x5210, R0 ;  /* 0x000052100a037816 */ /* 0x000fe20000000000 */
[----:B------:R-:W-:-:S02]  /*17aec0*/  VIADD R0, R20, 0x1ad ;  /* 0x000001ad14007836 */ /* 0x000fc40000000000 */
[----:B------:R-:W-:Y:S04]  /*17aed0*/  STL [R1+0x624], R6 ;  /* 0x0006240601007387 */ /* 0x000fe80000100800 */
[----:B------:R-:W-:Y:S04]  /*17aee0*/  STL [R1+0x628], R4 ;  /* 0x0006280401007387 */ /* 0x000fe80000100800 */
[----:B------:R0:W-:Y:S04]  /*17aef0*/  STL [R1+0x62c], R2 ;  /* 0x00062c0201007387 */ /* 0x0001e80000100800 */
[----:B------:R1:W-:Y:S04]  /*17af00*/  STL [R1+0x63c], R3 ;  /* 0x00063c0301007387 */ /* 0x0003e80000100800 */
[----:B------:R4:W-:Y:S01]  /*17af10*/  STL [R1+0x1810], R0 ;  /* 0x0018100001007387 */ /* 0x0009e20000100800 */
[----:B0-----:R-:W-:-:S02]  /*17af20*/  VIADD R2, R20, 0x1ae ;  /* 0x000001ae14027836 */ /* 0x001fc40000000000 */
[----:B-1----:R-:W-:-:S03]  /*17af30*/  VIADD R3, R20, 0x1b1 ;  /* 0x000001b114037836 */ /* 0x002fc60000000000 */
[----:B------:R0:W-:Y:S01]  /*17af40*/  STL [R1+0x180c], R2 ;  /* 0x00180c0201007387 */ /* 0x0001e20000100800 */
[----:B----4-:R-:W-:-:S05]  /*17af50*/  VIADD R0, R20, 0x1b0 ;  /* 0x000001b014007836 */ /* 0x010fca0000000000 */
[----:B------:R1:W-:Y:S01]  /*17af60*/  STL [R1+0x1804], R0 ;  /* 0x0018040001007387 */ /* 0x0003e20000100800 */
[----:B0-----:R-:W-:-:S03]  /*17af70*/  VIADD R2, R20, 0x1b2 ;  /* 0x000001b214027836 */ /* 0x001fc60000000000 */
[----:B------:R0:W-:Y:S01]  /*17af80*/  STL [R1+0x1800], R3 ;  /* 0x0018000301007387 */ /* 0x0001e20000100800 */
[----:B-1----:R-:W-:-:S03]  /*17af90*/  VIADD R0, R20, 0x1b3 ;  /* 0x000001b314007836 */ /* 0x002fc60000000000 */
[----:B------:R1:W-:Y:S01]  /*17afa0*/  STL [R1+0x17fc], R2 ;  /* 0x0017fc0201007387 */ /* 0x0003e20000100800 */
[----:B0-----:R-:W-:-:S03]  /*17afb0*/  VIADD R3, R20, 0x1b4 ;  /* 0x000001b414037836 */ /* 0x001fc60000000000 */
[----:B------:R0:W-:Y:S01]  /*17afc0*/  STL [R1+0x17f8], R0 ;  /* 0x0017f80001007387 */ /* 0x0001e20000100800 */
[----:B-1----:R-:W-:-:S03]  /*17afd0*/  VIADD R2, R20, 0x1b5 ;  /* 0x000001b514027836 */ /* 0x002fc60000000000 */
[----:B------:R1:W-:Y:S01]  /*17afe0*/  STL [R1+0x17f4], R3 ;  /* 0x0017f40301007387 */ /* 0x0003e20000100800 */
[----:B0-----:R-:W-:-:S03]  /*17aff0*/  VIADD R0, R20, 0x1b6 ;  /* 0x000001b614007836 */ /* 0x001fc60000000000 */
[----:B------:R0:W-:Y:S04]  /*17b000*/  STL [R1+0x17f0], R2 ;  /* 0x0017f00201007387 */ /* 0x0001e80000100800 */
[----:B------:R4:W-:Y:S01]  /*17b010*/  STL [R1+0x17ec], R0 ;  /* 0x0017ec0001007387 */ /* 0x0009e20000100800 */
[C---:B-1----:R-:W-:Y:S02]  /*17b020*/  VIADD R3, R20.reuse, 0x1b9 ;  /* 0x000001b914037836 */ /* 0x042fe40000000000 */
[C---:B0-----:R-:W-:Y:S02]  /*17b030*/  VIADD R2, R20.reuse, 0x1b8 ;  /* 0x000001b814027836 */ /* 0x041fe40000000000 */
[----:B----4-:R-:W-:-:S03]  /*17b040*/  VIADD R0, R20, 0x1ba ;  /* 0x000001ba14007836 */ /* 0x010fc60000000000 */
[----:B------:R0:W-:Y:S04]  /*17b050*/  STL [R1+0x17e4], R2 ;  /* 0x0017e40201007387 */ /* 0x0001e80000100800 */
[----:B------:R1:W-:Y:S04]  /*17b060*/  STL [R1+0x17e0], R3 ;  /* 0x0017e00301007387 */ /* 0x0003e80000100800 */
[----:B------:R4:W-:Y:S01]  /*17b070*/  STL [R1+0x17dc], R0 ;  /* 0x0017dc0001007387 */ /* 0x0009e20000100800 */
[C---:B0-----:R-:W-:Y:S02]  /*17b080*/  VIADD R2, R20.reuse, 0x1bb ;  /* 0x000001bb14027836 */ /* 0x041fe40000000000 */
[----:B-1----:R-:W-:-:S03]  /*17b090*/  VIADD R3, R20, 0x1bc ;  /* 0x000001bc14037836 */ /* 0x002fc60000000000 */
[----:B------:R0:W-:Y:S01]  /*17b0a0*/  STL [R1+0x17d8], R2 ;  /* 0x0017d80201007387 */ /* 0x0001e20000100800 */
[----:B----4-:R-:W-:-:S03]  /*17b0b0*/  VIADD R0, R20, 0x1bd ;  /* 0x000001bd14007836 */ /* 0x010fc60000000000 */
[----:B------:R1:W-:Y:S04]  /*17b0c0*/  STL [R1+0x17d4], R3 ;  /* 0x0017d40301007387 */ /* 0x0003e80000100800 */
[----:B------:R4:W-:Y:S01]  /*17b0d0*/  STL [R1+0x17d0], R0 ;  /* 0x0017d00001007387 */ /* 0x0009e20000100800 */
[C---:B0-----:R-:W-:Y:S02]  /*17b0e0*/  VIADD R2, R20.reuse, 0x1be ;  /* 0x000001be14027836 */ /* 0x041fe40000000000 */
[C---:B-1----:R-:W-:Y:S02]  /*17b0f0*/  VIADD R3, R20.reuse, 0x1c1 ;  /* 0x000001c114037836 */ /* 0x042fe40000000000 */
[C---:B----4-:R-:W-:Y:S01]  /*17b100*/  VIADD R0, R20.reuse, 0x1c0 ;  /* 0x000001c014007836 */ /* 0x050fe20000000000 */
[----:B------:R0:W-:Y:S04]  /*17b110*/  STL [R1+0x17cc], R2 ;  /* 0x0017cc0201007387 */ /* 0x0001e80000100800 */
[----:B------:R1:W-:Y:S01]  /*17b120*/  STL [R1+0x10fc], R0 ;  /* 0x0010fc0001007387 */ /* 0x0003e20000100800 */
[----:B0-----:R-:W-:-:S03]  /*17b130*/  VIADD R2, R20, 0x1c2 ;  /* 0x000001c214027836 */ /* 0x001fc60000000000 */
[----:B------:R0:W-:Y:S01]  /*17b140*/  STL [R1+0x84c], R3 ;  /* 0x00084c0301007387 */ /* 0x0001e20000100800 */
[----:B-1----:R-:W-:-:S03]  /*17b150*/  VIADD R0, R20, 0x1c3 ;  /* 0x000001c314007836 */ /* 0x002fc60000000000 */
        /* <DEDUP_REMOVED lines=41> */
[----:B----4-:R-:W-:-:S05]  /*17b3f0*/  VIADD R0, R20, 0x1d9 ;  /* 0x000001d914007836 */ /* 0x010fca0000000000 */
[----:B------:R1:W-:Y:S01]  /*17b400*/  STL [R1+0x734], R0 ;  /* 0x0007340001007387 */ /* 0x0003e20000100800 */
[----:B0-----:R-:W-:-:S03]  /*17b410*/  VIADD R3, R20, 0x1db ;  /* 0x000001db14037836 */ /* 0x001fc60000000000 */
[----:B------:R0:W-:Y:S04]  /*17b420*/  STL [R1+0x730], R2 ;  /* 0x0007300201007387 */ /* 0x0001e80000100800 */
[----:B------:R4:W-:Y:S01]  /*17b430*/  STL [R1+0x72c], R3 ;  /* 0x00072c0301007387 */ /* 0x0009e20000100800 */
[C---:B-1----:R-:W-:Y:S02]  /*17b440*/  VIADD R0, R20.reuse, 0x1dc ;  /* 0x000001dc14007836 */ /* 0x042fe40000000000 */
[----:B0-----:R-:W-:-:S03]  /*17b450*/  VIADD R2, R20, 0x1dd ;  /* 0x000001dd14027836 */ /* 0x001fc60000000000 */
[----:B------:R-:W-:Y:S01]  /*17b460*/  STL [R1+0x728], R0 ;  /* 0x0007280001007387 */ /* 0x000fe20000100800 */
[----:B----4-:R-:W-:-:S03]  /*17b470*/  VIADD R3, R20, 0x1de ;  /* 0x000001de14037836 */ /* 0x010fc60000000000 */
[----:B------:R0:W-:Y:S01]  /*17b480*/  STL [R1+0x724], R2 ;  /* 0x0007240201007387 */ /* 0x0001e20000100800 */
[----:B------:R-:W-:-:S03]  /*17b490*/  VIADD R6, R20, 0x1e2 ;  /* 0x000001e214067836 */ /* 0x000fc60000000000 */
        /* <DEDUP_REMOVED lines=9> */
[----:B----4-:R-:W-:-:S03]  /*17b530*/  VIADD R6, R20, 0x1e5 ;  /* 0x000001e514067836 */ /* 0x010fc60000000000 */
[----:B------:R-:W-:Y:S01]  /*17b540*/  STL [R1+0x708], R3 ;  /* 0x0007080301007387 */ /* 0x000fe20000100800 */
[----:B------:R-:W-:-:S03]  /*17b550*/  VIADD R11, R20, 0x1e8 ;  /* 0x000001e8140b7836 */ /* 0x000fc60000000000 */
[----:B------:R1:W-:Y:S01]  /*17b560*/  STL [R1+0x704], R6 ;  /* 0x0007040601007387 */ /* 0x0003e20000100800 */
[----:B0-----:R-:W-:-:S05]  /*17b570*/  VIADD R2, R20, 0x1e6 ;  /* 0x000001e614027836 */ /* 0x001fca0000000000 */
[----:B------:R0:W-:Y:S01]  /*17b580*/  STL [R1+0x700], R2 ;  /* 0x0007000201007387 */ /* 0x0001e20000100800 */
[----:B-1----:R-:W-:-:S03]  /*17b590*/  VIADD R6, R20, 0x1e9 ;  /* 0x000001e914067836 */ /* 0x002fc60000000000 */
[----:B------:R1:W-:Y:S04]  /*17b5a0*/  STL [R1+0x6f8], R11 ;  /* 0x0006f80b01007387 */ /* 0x0003e80000100800 */
[----:B------:R-:W4:Y:S04]  /*17b5b0*/  LDL.LU R21, [R1+0x1ec0] ;  /* 0x001ec00001157983 */ /* 0x000f280000300800 */
[----:B------:R2:W-:Y:S04]  /*17b5c0*/  STL [R1+0x6f4], R6 ;  /* 0x0006f40601007387 */ /* 0x0005e80000100800 */
[----:B------:R-:W3:Y:S01]  /*17b5d0*/  LDL.LU R22, [R1+0x1dc0] ;  /* 0x001dc00001167983 */ /* 0x000ee20000300800 */
[----:B0-----:R-:W-:-:S02]  /*17b5e0*/  VIADD R2, R20, 0x1ea ;  /* 0x000001ea14027836 */ /* 0x001fc40000000000 */
[----:B-1----:R-:W-:-:S03]  /*17b5f0*/  VIADD R11, R20, 0x1eb ;  /* 0x000001eb140b7836 */ /* 0x002fc60000000000 */
[----:B------:R0:W-:Y:S01]  /*17b600*/  STL [R1+0x6f0], R2 ;  /* 0x0006f00201007387 */ /* 0x0001e20000100800 */
[----:B--2---:R-:W-:-:S03]  /*17b610*/  VIADD R6, R20, 0x1ec ;  /* 0x000001ec14067836 */ /* 0x004fc60000000000 */
[----:B------:R1:W-:Y:S01]  /*17b620*/  STL [R1+0x6ec], R11 ;  /* 0x0006ec0b01007387 */ /* 0x0003e20000100800 */
[----:B0-----:R-:W-:-:S03]  /*17b630*/  VIADD R2, R20, 0x1ed ;  /* 0x000001ed14027836 */ /* 0x001fc60000000000 */
[----:B------:R0:W-:Y:S01]  /*17b640*/  STL [R1+0x6e8], R6 ;  /* 0x0006e80601007387 */ /* 0x0001e20000100800 */
[----:B-1----:R-:W-:-:S03]  /*17b650*/  VIADD R11, R20, 0x1ee ;  /* 0x000001ee140b7836 */ /* 0x002fc60000000000 */
[----:B------:R1:W-:Y:S01]  /*17b660*/  STL [R1+0x6e4], R2 ;  /* 0x0006e40201007387 */ /* 0x0003e20000100800 */
[C---:B------:R-:W-:Y:S02]  /*17b670*/  VIADD R27, R20.reuse, 0x1f1 ;  /* 0x000001f1141b7836 */ /* 0x040fe40000000000 */
[C---:B------:R-:W-:Y:S01]  /*17b680*/  VIADD R28, R20.reuse, 0x1f2 ;  /* 0x000001f2141c7836 */ /* 0x040fe20000000000 */
[----:B------:R-:W-:Y:S01]  /*17b690*/  STL [R1+0x6e0], R11 ;  /* 0x0006e00b01007387 */ /* 0x000fe20000100800 */
[C---:B0-----:R-:W-:Y:S02]  /*17b6a0*/  VIADD R6, R20.reuse, 0x1ef ;  /* 0x000001ef14067836 */ /* 0x041fe40000000000 */
[----:B-1----:R-:W-:-:S05]  /*17b6b0*/  VIADD R2, R20, 0x1f0 ;  /* 0x000001f014027836 */ /* 0x002fca0000000000 */
[----:B------:R-:W-:Y:S04]  /*17b6c0*/  STL [R1+0x5ad0], R2 ;  /* 0x005ad00201007387 */ /* 0x000fe80000100800 */
[----:B------:R-:W-:Y:S04]  /*17b6d0*/  STL [R1+0x6dc], R6 ;  /* 0x0006dc0601007387 */ /* 0x000fe80000100800 */
[----:B------:R0:W-:Y:S04]  /*17b6e0*/  STL [R1+0x5ad4], R27 ;  /* 0x005ad41b01007387 */ /* 0x0001e80000100800 */
[----:B------:R-:W-:Y:S01]  /*17b6f0*/  STL [R1+0x5ad8], R28 ;  /* 0x005ad81c01007387 */ /* 0x000fe20000100800 */
[C---:B------:R-:W-:Y:S01]  /*17b700*/  VIADD R10, R20.reuse, 0x1af ;  /* 0x000001af140a7836 */ /* 0x040fe20000000000 */
[C---:B------:R-:W-:Y:S01]  /*17b710*/  ISETP.LT.AND P0, PT, R20.reuse, UR23, !P2 ;  /* 0x0000001714007c0c */ /* 0x040fe2000d701270 */
[C---:B------:R-:W-:Y:S01]  /*17b720*/  VIADD R9, R20.reuse, 0x1b7 ;  /* 0x000001b714097836 */ /* 0x040fe20000000000 */
[----:B0-----:R-:W2:Y:S01]  /*17b730*/  LDL.LU R27, [R1+0x1810] ;  /* 0x00181000011b7983 */ /* 0x001ea20000300800 */
[----:B------:R-:W-:-:S02]  /*17b740*/  VIADD R8, R20, 0x1bf ;  /* 0x000001bf14087836 */ /* 0x000fc40000000000 */
[C---:B------:R-:W-:Y:S02]  /*17b750*/  VIADD R7, R20.reuse, 0x1c7 ;  /* 0x000001c714077836 */ /* 0x040fe40000000000 */
[C---:B------:R-:W-:Y:S02]  /*17b760*/  VIADD R4, R20.reuse, 0x1d7 ;  /* 0x000001d714047836 */ /* 0x040fe40000000000 */
[C---:B------:R-:W-:Y:S02]  /*17b770*/  VIADD R0, R20.reuse, 0x1df ;  /* 0x000001df14007836 */ /* 0x040fe40000000000 */
[C---:B------:R-:W-:Y:S02]  /*17b780*/  VIADD R3, R20.reuse, 0x1e7 ;  /* 0x000001e714037836 */ /* 0x040fe40000000000 */
[C---:B------:R-:W-:Y:S02]  /*17b790*/  VIADD R26, R20.reuse, 0x1f3 ;  /* 0x000001f3141a7836 */ /* 0x040fe40000000000 */
        /* <DEDUP_REMOVED lines=11> */
[----:B------:R-:W-:Y:S01]  /*17b850*/  VIADD R6, R20, 0x1ff ;  /* 0x000001ff14067836 */ /* 0x000fe20000000000 */
[----:B----4-:R-:W-:Y:S01]  /*17b860*/  LOP3.LUT R2, R21, 0xffff, RZ, 0xc0, !PT ;  /* 0x0000ffff15027812 */ /* 0x010fe200078ec0ff */
[----:B------:R-:W-:-:S04]  /*17b870*/  ULDC UR23, c[0x0][0x22c] ;  /* 0x00008b0000177ab9 */ /* 0x000fc80000000800 */
[----:B------:R0:W-:Y:S01]  /*17b880*/  STL [R1+0x1868], R2 ;  /* 0x0018680201007387 */ /* 0x0001e20000100800 */
[----:B---3--:R-:W-:-:S03]  /*17b890*/  LOP3.LUT R19, R22, 0xffff, RZ, 0xc0, !PT ;  /* 0x0000ffff16137812 */ /* 0x008fc600078ec0ff */
[----:B0-----:R-:W3:Y:S04]  /*17b8a0*/  LDL.LU R2, [R1+0x180c] ;  /* 0x00180c0001027983 */ /* 0x001ee80000300800 */
[----:B------:R0:W-:Y:S04]  /*17b8b0*/  STL [R1+0xb8], R19 ;  /* 0x0000b81301007387 */ /* 0x0001e80000100800 */
[----:B------:R-:W4:Y:S04]  /*17b8c0*/  LDL R20, [R1+0x2d08] ;  /* 0x002d080001147983 */ /* 0x000f280000100800 */
[----:B------:R-:W3:Y:S04]  /*17b8d0*/  LDL R22, [R1+0x2d00] ;  /* 0x002d000001167983 */ /* 0x000ee80000100800 */
[----:B0-----:R-:W2:Y:S04]  /*17b8e0*/  LDL R19, [R1+0x2d04] ;  /* 0x002d040001137983 */ /* 0x001ea80000100800 */
[----:B------:R-:W3:Y:S01]  /*17b8f0*/  LDL R21, [R1+0x2d0c] ;  /* 0x002d0c0001157983 */ /* 0x000ee20000100800 */
[----:B------:R-:W-:-:S02]  /*17b900*/  LOP3.LUT P2, RZ, R5, 0x2000000, RZ, 0xc0, !PT ;  /* 0x0200000005ff7812 */ /* 0x000fc4000784c0ff */
[----:B------:R-:W-:-:S04]  /*17b910*/  LOP3.LUT R29, R29, 0xffffefff, RZ, 0xc0, !PT ;  /* 0xffffefff1d1d7812 */ /* 0x000fc800078ec0ff */
[----:B------:R-:W-:-:S04]  /*17b920*/  @P0 LOP3.LUT R29, R29, 0x1000, RZ, 0xfc, !PT ;  /* 0x000010001d1d0812 */ /* 0x000fc800078efcff */
[----:B------:R-:W-:Y:S02]  /*17b930*/  LOP3.LUT R29, R29, 0xfffff7ff, RZ, 0xc0, !PT ;  /* 0xfffff7ff1d1d7812 */ /* 0x000fe400078ec0ff */
[----:B----4-:R-:W-:Y:S01]  /*17b940*/  ISETP.LT.AND P1, PT, R20, UR24, !P2 ;  /* 0x0000001814007c0c */ /* 0x010fe2000d721270 */
[----:B------:R-:W-:Y:S01]  /*17b950*/  ULDC UR24, c[0x0][0x22c] ;  /* 0x00008b0000187ab9 */ /* 0x000fe20000000800 */
[----:B--2---:R-:W-:Y:S01]  /*17b960*/  ISETP.LT.AND P0, PT, R19, UR26, !P2 ;  /* 0x0000001a13007c0c */ /* 0x004fe2000d701270 */
[----:B------:R-:W-:-:S10]  /*17b970*/  ULDC UR26, c[0x0][0x228] ;  /* 0x00008a00001a7ab9 */ /* 0x000fd40000000800 */
[----:B------:R-:W-:-:S04]  /*17b980*/  @P1 LOP3.LUT R29, R29, 0x800, RZ, 0xfc, !PT ;  /* 0x000008001d1d1812 */ /* 0x000fc800078efcff */
[----:B------:R-:W-:-:S04]  /*17b990*/  LOP3.LUT R29, R29, 0xfffffbff, RZ, 0xc0, !PT ;  /* 0xfffffbff1d1d7812 */ /* 0x000fc800078ec0ff */
[----:B------:R-:W-:Y:S02]  /*17b9a0*/  @P0 LOP3.LUT R29, R29, 0x400, RZ, 0xfc, !PT ;  /* 0x000004001d1d0812 */ /* 0x000fe400078efcff */
[----:B------:R-:W-:Y:S01]  /*17b9b0*/  ISETP.GE.AND P0, PT, R27, UR38, PT ;  /* 0x000000261b007c0c */ /* 0x000fe2000bf06270 */
[----:B------:R-:W-:-:S03]  /*17b9c0*/  ULDC.64 UR38, c[0x0][0x228] ;  /* 0x00008a0000267ab9 */ /* 0x000fc60000000a00 */
[----:B---3--:R-:W-:Y:S01]  /*17b9d0*/  ISETP.LT.AND P3, PT, R22, UR28, !P0 ;  /* 0x0000001c16007c0c */ /* 0x008fe2000c761270 */
[----:B------:R-:W-:Y:S01]  /*17b9e0*/  ULDC UR28, c[0x0][0x228] ;  /* 0x00008a00001c7ab9 */ /* 0x000fe20000000800 */
[----:B------:R-:W-:Y:S01]  /*17b9f0*/  ISETP.LT.AND P2, PT, R21, UR30, !P0 ;  /* 0x0000001e15007c0c */ /* 0x000fe2000c741270 */
[----:B------:R-:W-:Y:S01]  /*17ba00*/  ULDC UR30, c[0x0][0x22c] ;  /* 0x00008b00001e7ab9 */ /* 0x000fe20000000800 */
[----:B------:R-:W-:Y:S02]  /*17ba10*/  LOP3.LUT R29, R29, 0xfffffdff, RZ, 0xc0, !PT ;  /* 0xfffffdff1d1d7812 */ /* 0x000fe400078ec0ff */
        /* <DEDUP_REMOVED lines=11> */
[----:B------:R-:W-:Y:S01]  /*17bad0*/  ISETP.GE.AND P0, PT, R2, UR44, PT ;  /* 0x0000002c02007c0c */ /* 0x000fe2000bf06270 */
[----:B------:R-:W-:Y:S01]  /*17bae0*/  ULDC.64 UR44, c[0x0][0x228] ;  /* 0x00008a00002c7ab9 */ /* 0x000fe20000000a00 */
[----:B------:R-:W-:Y:S01]  /*17baf0*/  LOP3.LUT R29, R29, 0xffffffdf, RZ, 0xc0, !PT ;  /* 0xffffffdf1d1d7812 */ /* 0x000fe200078ec0ff */
[----:B------:R-:W2:Y:S01]  /*17bb00*/  LDL.LU R2, [R1+0x1804] ;  /* 0x0018040001027983 */ /* 0x000ea20000300800 */
        /* <DEDUP_REMOVED lines=16> */
[----:B------:R-:W-:Y:S01]  /*17bc10*/  ULDC UR30, c[0x0][0x228] ;  /* 0x00008a00001e7ab9 */ /* 0x000fe20000000800 */
[----:B------:R-:W3:Y:S04]  /*17bc20*/  LDL.LU R10, [R1+0x5af4] ;  /* 0x005af400010a7983 */ /* 0x000ee80000300800 */
[----:B------:R-:W4:Y:S01]  /*17bc30*/  LDL.LU R27, [R1+0x1800] ;  /* 0x00180000011b7983 */ /* 0x000f220000300800 */
[----:B------:R-:W-:Y:S01]  /*17bc40*/  ISETP.LT.AND P1, PT, R20, UR26, !P0 ;  /* 0x0000001a14007c0c */ /* 0x000fe2000c721270 */
[----:B------:R-:W-:Y:S01]  /*17bc50*/  ULDC UR26, c[0x0][0x228] ;  /* 0x00008a00001a7ab9 */ /* 0x000fe20000000800 */
[----:B------:R-:W-:Y:S01]  /*17bc60*/  ISETP.LT.AND P3, PT, R21, UR22, !P0 ;  /* 0x0000001615007c0c */ /* 0x000fe2000c761270 */
[----:B------:R-:W-:Y:S01]  /*17bc70*/  ULDC UR22, c[0x0][0x228] ;  /* 0x00008a0000167ab9 */ /* 0x000fe20000000800 */
[----:B------:R-:W-:Y:S01]  /*17bc80*/  ISETP.LT.AND P2, PT, R22, UR44, !P0 ;  /* 0x0000002c16007c0c */ /* 0x000fe2000c741270 */
[----:B------:R-:W-:Y:S01]  /*17bc90*/  ULDC UR44, c[0x0][0x22c] ;  /* 0x00008b00002c7ab9 */ /* 0x000fe20000000800 */
[----:B------:R-:W-:Y:S01]  /*17bca0*/  ISETP.LT.AND P0, PT, R19, UR28, !P0 ;  /* 0x0000001c13007c0c */ /* 0x000fe2000c701270 */
[----:B------:R-:W-:Y:S01]  /*17bcb0*/  ULDC UR28, c[0x0][0x228] ;  /* 0x00008a00001c7ab9 */ /* 0x000fe20000000800 */
[----:B------:R-:W-:-:S07]  /*17bcc0*/  LOP3.LUT R29, R29, 0xfffffffe, RZ, 0xc0, !PT ;  /* 0xfffffffe1d1d7812 */ /* 0x000fce00078ec0ff */
[----:B------:R-:W-:-:S04]  /*17bcd0*/  @P3 LOP3.LUT R29, R29, 0x1, RZ, 0xfc, !PT ;  /* 0x000000011d1d3812 */ /* 0x000fc800078efcff */
[----:B------:R-:W-:-:S04]  /*17bce0*/  LOP3.LUT R29, R29, 0xfffffffd, RZ, 0xc0, !PT ;  /* 0xfffffffd1d1d7812 */ /* 0x000fc800078ec0ff */
[----:B------:R-:W-:Y:S02]  /*17bcf0*/  @P2 LOP3.LUT R29, R29, 0x2, RZ, 0xfc, !PT ;  /* 0x000000021d1d2812 */ /* 0x000fe400078efcff */
[----:B---3--:R-:W-:-:S04]  /*17bd00*/  LOP3.LUT R10, R10, 0x7fffffff, RZ, 0xc0, !PT ;  /* 0x7fffffff0a0a7812 */ /* 0x008fc800078ec0ff */
[----:B------:R-:W-:-:S04]  /*17bd10*/  @P1 LOP3.LUT R10, R10, 0x80000000, RZ, 0xfc, !PT ;  /* 0x800000000a0a1812 */ /* 0x000fc800078efcff */
[----:B------:R-:W-:-:S04]  /*17bd20*/  LOP3.LUT R10, R10, 0xbfffffff, RZ, 0xc0, !PT ;  /* 0xbfffffff0a0a7812 */ /* 0x000fc800078ec0ff */
[----:B------:R-:W-:Y:S02]  /*17bd30*/  @P0 LOP3.LUT R10, R10, 0x40000000, RZ, 0xfc, !PT ;  /* 0x400000000a0a0812 */ /* 0x000fe400078efcff */
[----:B--2---:R-:W-:Y:S01]  /*17bd40*/  ISETP.GE.AND P0, PT, R2, UR32, PT ;  /* 0x0000002002007c0c */ /* 0x004fe2000bf06270 */
[----:B------:R-:W-:Y:S01]  /*17bd50*/  ULDC UR32, c[0x0][0x22c] ;  /* 0x00008b0000207ab9 */ /* 0x000fe20000000800 */
        /* <DEDUP_REMOVED lines=55> */
[----:B---3--:R-:W-:Y:S01]  /*17c0d0*/  ISETP.GE.AND P0, PT, R27, UR36, PT ;  /* 0x000000241b007c0c */ /* 0x008fe2000bf06270 */
        /* <DEDUP_REMOVED lines=56> */
[----:B--2---:R-:W-:Y:S01]  /*17c460*/  ISETP.GE.AND P0, PT, R2, UR42, PT ;  /* 0x0000002a02007c0c */ /* 0x004fe2000bf06270 */
[----:B------:R-:W-:Y:S01]  /*17c470*/  ULDC UR42, c[0x0][0x228] ;  /* 0x00008a00002a7ab9 */ /* 0x000fe20000000800 */
[----:B------:R-:W2:Y:S02]  /*17c480*/  LDL.LU R2, [R1+0x17e4] ;  /* 0x0017e40001027983 */ /* 0x000ea40000300800 */
        /* <DEDUP_REMOVED lines=483> */
[----:B------:R-:W-:-:S05]  /*17e2c0*/  LOP3.LUT R5, R5, 0x7fffffff, RZ, 0xc0, !PT ;  /* 0x7fffffff05057812 */ /* 0x000fca00078ec0ff */
[----:B------:R-:W-:-:S04]  /*17e2d0*/  @P1 LOP3.LUT R5, R5, 0x80000000, RZ, 0xfc, !PT ;  /* 0x8000000005051812 */ /* 0x000fc800078efcff */
[----:B------:R-:W-:-:S04]  /*17e2e0*/  LOP3.LUT R5, R5, 0xbfffffff, RZ, 0xc0, !PT ;  /* 0xbfffffff05057812 */ /* 0x000fc800078ec0ff */
[----:B------:R-:W-:Y:S02]  /*17e2f0*/  @P0 LOP3.LUT R5, R5, 0x40000000, RZ, 0xfc, !PT ;  /* 0x4000000005050812 */ /* 0x000fe400078efcff */
        /* <DEDUP_REMOVED lines=8> */
[----:B------:R-:W-:Y:S02]  /*17e380*/  @P2 LOP3.LUT R7, R7, 0x1, RZ, 0xfc, !PT ;  /* 0x0000000107072812 */ /* 0x000fe400078efcff */
[----:B------:R-:W-:Y:S01]  /*17e390*/  ISETP.LT.AND P2, PT, R21, UR42, !P0 ;  /* 0x0000002a15007c0c */ /* 0x000fe2000c741270 */
[----:B------:R-:W-:Y:S01]  /*17e3a0*/  ULDC UR42, c[0x0][0x228] ;  /* 0x00008a00002a7ab9 */ /* 0x000fe20000000800 */
[----:B------:R-:W-:-:S02]  /*17e3b0*/  LOP3.LUT R5, R5, 0xdfffffff, RZ, 0xc0, !PT ;  /* 0xdfffffff05057812 */ /* 0x000fc400078ec0ff */
[----:B------:R-:W-:Y:S01]  /*17e3c0*/  ISETP.LT.AND P1, PT, R20, UR44, !P0 ;  /* 0x0000002c14007c0c */ /* 0x000fe2000c721270 */
[----:B------:R-:W-:-:S04]  /*17e3d0*/  ULDC UR44, c[0x0][0x228] ;  /* 0x00008a00002c7ab9 */ /* 0x000fc80000000800 */
        /* <DEDUP_REMOVED lines=490> */
[----:B------:R-:W4:Y:S01]  /*180280*/  LDL.LU R28, [R1+0x6e4] ;  /* 0x0006e400011c7983 */ /* 0x000f220000300800 */
[----:B------:R-:W-:Y:S01]  /*180290*/  LOP3.LUT R3, R3, 0xffdfffff, RZ, 0xc0, !PT ;  /* 0xffdfffff03037812 */ /* 0x000fe200078ec0ff */
[----:B------:R-:W-:Y:S01]  /*1802a0*/  ULDC UR48, c[0x0][0x228] ;  /* 0x00008a0000307ab9 */ /* 0x000fe20000000800 */
        /* <DEDUP_REMOVED lines=13> */
[----:B------:R-:W-:Y:S01]  /*180380*/  LOP3.LUT R3, R3, 0xfffdffff, RZ, 0xc0, !PT ;  /* 0xfffdffff03037812 */ /* 0x000fe200078ec0ff */
[----:B------:R-:W3:Y:S01]  /*180390*/  LDL.LU R27, [R1+0x6e0] ;  /* 0x0006e000011b7983 */ /* 0x000ee20000300800 */
        /* <DEDUP_REMOVED lines=36> */
[----:B------:R-:W-:Y:S01]  /*1805e0*/  LOP3.LUT R3, R3, 0xfffffdff, RZ, 0xc0, !PT ;  /* 0xfffffdff03037812 */ /* 0x000fe200078ec0ff */
[----:B------:R-:W4:Y:S01]  /*1805f0*/  LDL.LU R28, [R1+0x5ad8] ;  /* 0x005ad800011c7983 */ /* 0x000f220000300800 */
[----:B------:R-:W-:Y:S01]  /*180600*/  ISETP.LT.AND P1, PT, R22, UR23, !P0 ;  /* 0x0000001716007c0c */ /* 0x000fe2000c721270 */
[----:B------:R-:W-:Y:S01]  /*180610*/  ULDC UR23, c[0x0][0x22c] ;  /* 0x00008b0000177ab9 */ /* 0x000fe20000000800 */
[----:B------:R-:W-:-:S11]  /*180620*/  ISETP.LT.AND P3, PT, R21, UR6, !P0 ;  /* 0x0000000615007c0c */ /* 0x000fd6000c761270 */
[----:B------:R-:W-:Y:S02]  /*180630*/  @P1 LOP3.LUT R3, R3, 0x200, RZ, 0xfc, !PT ;  /* 0x0000020003031812 */ /* 0x000fe400078efcff */
[----:B------:R-:W-:Y:S02]  /*180640*/  ISETP.LT.AND P1, PT, R20, UR20, !P0 ;  /* 0x0000001414007c0c */ /* 0x000fe4000c721270 */
[----:B------:R-:W-:-:S04]  /*180650*/  LOP3.LUT R3, R3, 0xfffffeff, RZ, 0xc0, !PT ;  /* 0xfffffeff03037812 */ /* 0x000fc800078ec0ff */
[----:B------:R-:W-:Y:S02]  /*180660*/  @P3 LOP3.LUT R3, R3, 0x100, RZ, 0xfc, !PT ;  /* 0x0000010003033812 */ /* 0x000fe400078efcff */
[----:B------:R-:W-:Y:S02]  /*180670*/  ISETP.LT.AND P2, PT, R19, UR26, !P0 ;  /* 0x0000001a13007c0c */ /* 0x000fe4000c741270 */
[----:B------:R-:W-:Y:S02]  /*180680*/  LOP3.LUT R3, R3, 0xffffff7f, RZ, 0xc0, !PT ;  /* 0xffffff7f03037812 */ /* 0x000fe400078ec0ff */
[----:B---3--:R-:W-:Y:S01]  /*180690*/  ISETP.GE.AND P0, PT, R27, UR23, PT ;  /* 0x000000171b007c0c */ /* 0x008fe2000bf06270 */
[----:B------:R-:W-:Y:S01]  /*1806a0*/  ULDC UR23, c[0x0][0x22c] ;  /* 0x00008b0000177ab9 */ /* 0x000fe20000000800 */
[----:B------:R-:W-:Y:S01]  /*1806b0*/  @P1 LOP3.LUT R3, R3, 0x80, RZ, 0xfc, !PT ;  /* 0x0000008003031812 */ /* 0x000fe200078efcff */
[----:B------:R-:W3:Y:S01]  /*1806c0*/  LDL.LU R27, [R1+0x5ad4] ;  /* 0x005ad400011b7983 */ /* 0x000ee20000300800 */
[----:B------:R-:W-:-:S02]  /*1806d0*/  ISETP.LT.AND P1, PT, R22, UR22, !P0 ;  /* 0x0000001616007c0c */ /* 0x000fc4000c721270 */
[----:B------:R-:W-:-:S04]  /*1806e0*/  LOP3.LUT R3, R3, 0xffffffbf, RZ, 0xc0, !PT ;  /* 0xffffffbf03037812 */ /* 0x000fc800078ec0ff */
[----:B------:R-:W-:-:S04]  /*1806f0*/  @P2 LOP3.LUT R3, R3, 0x40, RZ, 0xfc, !PT ;  /* 0x0000004003032812 */ /* 0x000fc800078efcff */
[----:B------:R-:W-:Y:S02]  /*180700*/  LOP3.LUT R3, R3, 0xffffffdf, RZ, 0xc0, !PT ;  /* 0xffffffdf03037812 */ /* 0x000fe400078ec0ff */
[----:B------:R-:W-:Y:S02]  /*180710*/  ISETP.LT.AND P3, PT, R21, UR21, !P0 ;  /* 0x0000001515007c0c */ /* 0x000fe4000c761270 */
[----:B------:R-:W-:Y:S02]  /*180720*/  @P1 LOP3.LUT R3, R3, 0x20, RZ, 0xfc, !PT ;  /* 0x0000002003031812 */ /* 0x000fe400078efcff */
[----:B------:R-:W-:Y:S02]  /*180730*/  ISETP.LT.AND P1, PT, R20, UR61, !P0 ;  /* 0x0000003d14007c0c */ /* 0x000fe4000c721270 */
        /* <DEDUP_REMOVED lines=18> */
[----:B------:R-:W-:Y:S02]  /*180860*/  @P3 LOP3.LUT R3, R3, 0x1, RZ, 0xfc, !PT ;  /* 0x0000000103033812 */ /* 0x000fe400078efcff */
[----:B------:R-:W-:Y:S02]  /*180870*/  ISETP.LT.AND P3, PT, R21, UR40, !P0 ;  /* 0x0000002815007c0c */ /* 0x000fe4000c761270 */
[----:B------:R-:W-:Y:S02]  /*180880*/  ISETP.GE.AND P4, PT, R12, UR41, PT ;  /* 0x000000290c007c0c */ /* 0x000fe4000bf86270 */
[----:B------:R-:W-:Y:S02]  /*180890*/  ISETP.GE.AND P5, PT, R11, UR43, PT ;  /* 0x0000002b0b007c0c */ /* 0x000fe4000bfa6270 */
[----:B--2---:R-:W-:-:S04]  /*1808a0*/  LOP3.LUT R2, R2, 0x7fffffff, RZ, 0xc0, !PT ;  /* 0x7fffffff02027812 */ /* 0x004fc800078ec0ff */
[----:B------:R-:W-:Y:S02]  /*1808b0*/  @P2 LOP3.LUT R2, R2, 0x80000000, RZ, 0xfc, !PT ;  /* 0x8000000002022812 */ /* 0x000fe400078efcff */
[----:B------:R-:W-:Y:S02]  /*1808c0*/  ISETP.LT.AND P2, PT, R22, UR58, !P0 ;  /* 0x0000003a16007c0c */ /* 0x000fe4000c741270 */
[----:B------:R-:W-:-:S04]  /*1808d0*/  LOP3.LUT R2, R2, 0xbfffffff, RZ, 0xc0, !PT ;  /* 0xbfffffff02027812 */ /* 0x000fc800078ec0ff */
[----:B------:R-:W-:-:S04]  /*1808e0*/  @P1 LOP3.LUT R2, R2, 0x40000000, RZ, 0xfc, !PT ;  /* 0x4000000002021812 */ /* 0x000fc800078efcff */
[----:B------:R-:W-:-:S04]  /*1808f0*/  LOP3.LUT R2, R2, 0xdfffffff, RZ, 0xc0, !PT ;  /* 0xdfffffff02027812 */ /* 0x000fc800078ec0ff */
[----:B------:R-:W-:Y:S02]  /*180900*/  @P2 LOP3.LUT R2, R2, 0x20000000, RZ, 0xfc, !PT ;  /* 0x2000000002022812 */ /* 0x000fe400078efcff */
[----:B------:R-:W-:Y:S02]  /*180910*/  ISETP.LT.AND P1, PT, R20, UR28, !P0 ;  /* 0x0000001c14007c0c */ /* 0x000fe4000c721270 */
[----:B------:R-:W-:-:S04]  /*180920*/  LOP3.LUT R2, R2, 0xefffffff, RZ, 0xc0, !PT ;  /* 0xefffffff02027812 */ /* 0x000fc800078ec0ff */
[----:B------:R-:W-:Y:S02]  /*180930*/  @P3 LOP3.LUT R2, R2, 0x10000000, RZ, 0xfc, !PT ;  /* 0x1000000002023812 */ /* 0x000fe400078efcff */
[----:B------:R-:W-:Y:S02]  /*180940*/  ISETP.LT.AND P2, PT, R19, UR8, !P0 ;  /* 0x0000000813007c0c */ /* 0x000fe4000c741270 */
[----:B------:R-:W-:Y:S02]  /*180950*/  LOP3.LUT R2, R2, 0xf7ffffff, RZ, 0xc0, !PT ;  /* 0xf7ffffff02027812 */ /* 0x000fe400078ec0ff */
[----:B---3--:R-:W-:Y:S02]  /*180960*/  ISETP.GE.AND P0, PT, R27, UR14, PT ;  /* 0x0000000e1b007c0c */ /* 0x008fe4000bf06270 */
[----:B------:R-:W-:Y:S01]  /*180970*/  @P1 LOP3.LUT R2, R2, 0x8000000, RZ, 0xfc, !PT ;  /* 0x0800000002021812 */ /* 0x000fe200078efcff */
[----:B------:R-:W2:Y:S01]  /*180980*/  LDL.LU R27, [R1+0x5ac8] ;  /* 0x005ac800011b7983 */ /* 0x000ea20000300800 */
[----:B------:R-:W-:-:S02]  /*180990*/  ISETP.LT.AND P1, PT, R22, UR57, !P0 ;  /* 0x0000003916007c0c */ /* 0x000fc4000c721270 */
[----:B------:R-:W-:-:S04]  /*1809a0*/  LOP3.LUT R2, R2, 0xfbffffff, RZ, 0xc0, !PT ;  /* 0xfbffffff02027812 */ /* 0x000fc800078ec0ff */
[----:B------:R-:W-:Y:S02]  /*1809b0*/  @P2 LOP3.LUT R2, R2, 0x4000000, RZ, 0xfc, !PT ;  /* 0x0400000002022812 */ /* 0x000fe400078efcff */
[----:B------:R-:W-:Y:S02]  /*1809c0*/  ISETP.LT.AND P3, PT, R21, UR56, !P0 ;  /* 0x0000003815007c0c */ /* 0x000fe4000c761270 */
[----:B------:R-:W-:-:S04]  /*1809d0*/  LOP3.LUT R2, R2, 0xfdffffff, RZ, 0xc0, !PT ;  /* 0xfdffffff02027812 */ /* 0x000fc800078ec0ff */
[----:B------:R-:W-:Y:S02]  /*1809e0*/  @P1 LOP3.LUT R2, R2, 0x2000000, RZ, 0xfc, !PT ;  /* 0x0200000002021812 */ /* 0x000fe400078efcff */
[----:B------:R-:W-:Y:S02]  /*1809f0*/  ISETP.LT.AND P2, PT, R20, UR55, !P0 ;  /* 0x0000003714007c0c */ /* 0x000fe4000c741270 */
[----:B------:R-:W-:-:S04]  /*180a00*/  LOP3.LUT R2, R2, 0xfeffffff, RZ, 0xc0, !PT ;  /* 0xfeffffff02027812 */ /* 0x000fc800078ec0ff */
[----:B------:R-:W-:Y:S02]  /*180a10*/  @P3 LOP3.LUT R2, R2, 0x1000000, RZ, 0xfc, !PT ;  /* 0x0100000002023812 */ /* 0x000fe400078efcff */
[----:B------:R-:W-:Y:S02]  /*180a20*/  ISETP.LT.AND P1, PT, R19, UR24, !P0 ;  /* 0x0000001813007c0c */ /* 0x000fe4000c721270 */
[----:B------:R-:W-:Y:S02]  /*180a30*/  LOP3.LUT R2, R2, 0xff7fffff, RZ, 0xc0, !PT ;  /* 0xff7fffff02027812 */ /* 0x000fe400078ec0ff */
[----:B----4-:R-:W-:Y:S02]  /*180a40*/  ISETP.GE.AND P0, PT, R28, UR15, PT ;  /* 0x0000000f1c007c0c */ /* 0x010fe4000bf06270 */
[----:B------:R-:W-:Y:S01]  /*180a50*/  @P2 LOP3.LUT R2, R2, 0x800000, RZ, 0xfc, !PT ;  /* 0x0080000002022812 */ /* 0x000fe200078efcff */
[----:B------:R-:W3:Y:S01]  /*180a60*/  LDL.LU R28, [R1+0x5ac4] ;  /* 0x005ac400011c7983 */ /* 0x000ee20000300800 */
        /* <DEDUP_REMOVED lines=11> */
[----:B------:R-:W-:Y:S02]  /*180b20*/  ISETP.GE.AND P0, PT, R26, UR16, PT ;  /* 0x000000101a007c0c */ /* 0x000fe4000bf06270 */
[----:B------:R-:W-:Y:S01]  /*180b30*/  @P1 LOP3.LUT R2, R2, 0x80000, RZ, 0xfc, !PT ;  /* 0x0008000002021812 */ /* 0x000fe200078efcff */
[----:B------:R-:W4:Y:S01]  /*180b40*/  LDL.LU R26, [R1+0x5ac0] ;  /* 0x005ac000011a7983 */ /* 0x000f220000300800 */
        /* <DEDUP_REMOVED lines=44> */
[----:B------:R-:W2:Y:S03]  /*180e10*/  LDL.LU R22, [R1+0x5ab0] ;  /* 0x005ab00001167983 */ /* 0x000ea60000300800 */
[----:B------:R-:W-:Y:S02]  /*180e20*/  @P1 LOP3.LUT R2, R2, 0x40, RZ, 0xfc, !PT ;  /* 0x0000004002021812 */ /* 0x000fe400078efcff */
[----:B------:R-:W-:Y:S02]  /*180e30*/  ISETP.LT.AND P1, PT, R21, UR38, !P0 ;  /* 0x0000002615007c0c */ /* 0x000fe4000c721270 */
[----:B------:R-:W-:Y:S01]  /*180e40*/  LOP3.LUT R2, R2, 0xffffffdf, RZ, 0xc0, !PT ;  /* 0xffffffdf02027812 */ /* 0x000fe200078ec0ff */
[----:B------:R-:W2:Y:S03]  /*180e50*/  LDL.LU R21, [R1+0x5aac] ;  /* 0x005aac0001157983 */ /* 0x000ea60000300800 */
[----:B------:R-:W-:-:S02]  /*180e60*/  @P3 LOP3.LUT R2, R2, 0x20, RZ, 0xfc, !PT ;  /* 0x0000002002023812 */ /* 0x000fc400078efcff */
[----:B------:R-:W-:Y:S02]  /*180e70*/  ISETP.LT.AND P2, PT, R20, UR42, !P0 ;  /* 0x0000002a14007c0c */ /* 0x000fe4000c741270 */
[----:B------:R-:W-:Y:S01]  /*180e80*/  LOP3.LUT R2, R2, 0xffffffef, RZ, 0xc0, !PT ;  /* 0xffffffef02027812 */ /* 0x000fe200078ec0ff */
[----:B------:R-:W2:Y:S03]  /*180e90*/  LDL.LU R20, [R1+0x5aa8] ;  /* 0x005aa80001147983 */ /* 0x000ea60000300800 */
[----:B------:R-:W-:Y:S02]  /*180ea0*/  @P1 LOP3.LUT R2, R2, 0x10, RZ, 0xfc, !PT ;  /* 0x0000001002021812 */ /* 0x000fe400078efcff */
[----:B------:R-:W-:Y:S02]  /*180eb0*/  ISETP.LT.AND P0, PT, R19, UR44, !P0 ;  /* 0x0000002c13007c0c */ /* 0x000fe4000c701270 */
[----:B------:R-:W-:Y:S01]  /*180ec0*/  LOP3.LUT R2, R2, 0xfffffff7, RZ, 0xc0, !PT ;  /* 0xfffffff702027812 */ /* 0x000fe200078ec0ff */
[----:B------:R-:W2:Y:S03]  /*180ed0*/  LDL.LU R19, [R1+0x5aa4] ;  /* 0x005aa40001137983 */ /* 0x000ea60000300800 */
[----:B------:R-:W-:-:S02]  /*180ee0*/  @P2 LOP3.LUT R2, R2, 0x8, RZ, 0xfc, !PT ;  /* 0x0000000802022812 */ /* 0x000fc400078efcff */
[----:B------:R-:W-:Y:S02]  /*180ef0*/  ISETP.GE.AND P1, PT, R18, UR29, PT ;  /* 0x0000001d12007c0c */ /* 0x000fe4000bf26270 */
[----:B------:R-:W-:Y:S01]  /*180f00*/  LOP3.LUT R2, R2, 0xfffffffb, RZ, 0xc0, !PT ;  /* 0xfffffffb02027812 */ /* 0x000fe200078ec0ff */
[----:B------:R-:W2:Y:S03]  /*180f10*/  LDL.LU R18, [R1+0x5aa0] ;  /* 0x005aa00001127983 */ /* 0x000ea60000300800 */
[----:B------:R-:W-:Y:S02]  /*180f20*/  @P0 LOP3.LUT R2, R2, 0x4, RZ, 0xfc, !PT ;  /* 0x0000000402020812 */ /* 0x000fe400078efcff */
[----:B------:R-:W-:Y:S02]  /*180f30*/  ISETP.GE.AND P2, PT, R17, UR31, PT ;  /* 0x0000001f11007c0c */ /* 0x000fe4000bf46270 */
[----:B------:R-:W-:Y:S01]  /*180f40*/  LOP3.LUT R2, R2, 0xfffffffd, RZ, 0xc0, !PT ;  /* 0xfffffffd02027812 */ /* 0x000fe200078ec0ff */
[----:B------:R-:W2:Y:S03]  /*180f50*/  LDL.LU R17, [R1+0x5a9c] ;  /* 0x005a9c0001117983 */ /* 0x000ea60000300800 */
[----:B------:R-:W-:-:S04]  /*180f60*/  @P1 LOP3.LUT R2, R2, 0x2, RZ, 0xfc, !PT ;  /* 0x0000000202021812 */ /* 0x000fc800078efcff */
[----:B------:R-:W-:Y:S02]  /*180f70*/  LOP3.LUT R2, R2, 0xfffffffe, RZ, 0xc0, !PT ;  /* 0xfffffffe02027812 */ /* 0x000fe400078ec0ff */
[----:B------:R-:W-:Y:S02]  /*180f80*/  ISETP.GE.AND P0, PT, R16, UR33, PT ;  /* 0x0000002110007c0c */ /* 0x000fe4000bf06270 */
[----:B------:R-:W2:Y:S01]  /*180f90*/  LDL.LU R16, [R1+0x5a98] ;  /* 0x005a980001107983 */ /* 0x000ea20000300800 */
[----:B------:R-:W-:Y:S02]  /*180fa0*/  ISETP.GE.AND P1, PT, R15, UR35, PT ;  /* 0x000000230f007c0c */ /* 0x000fe4000bf26270 */
[----:B------:R-:W-:Y:S01]  /*180fb0*/  @P2 LOP3.LUT R2, R2, 0x1, RZ, 0xfc, !PT ;  /* 0x0000000102022812 */ /* 0x000fe200078efcff */
[----:B------:R-:W2:Y:S01]  /*180fc0*/  LDL.LU R15, [R1+0x5a94] ;  /* 0x005a9400010f7983 */ /* 0x000ea20000300800 */
[----:B------:R-:W-:Y:S02]  /*180fd0*/  ISETP.GE.AND P2, PT, R14, UR37, PT ;  /* 0x000000250e007c0c */ /* 0x000fe4000bf46270 */
[----:B------:R-:W-:Y:S01]  /*180fe0*/  ISETP.GE.AND P3, PT, R13, UR39, PT ;  /* 0x000000270d007c0c */ /* 0x000fe2000bf66270 */
[----:B------:R-:W2:Y:S04]  /*180ff0*/  LDL.LU R14, [R1+0x5a90] ;  /* 0x005a9000010e7983 */ /* 0x000ea80000300800 */
[----:B------:R-:W2:Y:S04]  /*181000*/  LDL.LU R13, [R1+0x5a8c] ;  /* 0x005a8c00010d7983 */ /* 0x000ea80000300800 */
[----:B------:R-:W2:Y:S04]  /*181010*/  LDL.LU R12, [R1+0x5a88] ;  /* 0x005a8800010c7983 */ /* 0x000ea80000300800 */
[----:B------:R-:W2:Y:S01]  /*181020*/  LDL.LU R11, [R1+0x5a84] ;  /* 0x005a8400010b7983 */ /* 0x000ea20000300800 */
[----:B------:R-:W-:-:S03]  /*181030*/  ISETP.GE.AND P6, PT, R6, UR45, PT ;  /* 0x0000002d06007c0c */ /* 0x000fc6000bfc6270 */
[----:B----4-:R0:W-:Y:S01]  /*181040*/  STL [R1+0x6364], R26 ;  /* 0x0063641a01007387 */ /* 0x0101e20000100800 */
[----:B------:R-:W-:Y:S01]  /*181050*/  LOP3.LUT R6, R6, 0xffffffef, RZ, 0xc0, !PT ;  /* 0xffffffef06067812 */ /* 0x000fe200078ec0ff */
[----:B------:R-:W-:Y:S01]  /*181060*/  ULDC UR6, c[0x0][0x228] ;  /* 0x00008a0000067ab9 */ /* 0x000fe20000000800 */
[----:B------:R-:W-:Y:S01]  /*181070*/  ULDC UR7, c[0x0][0x228] ;  /* 0x00008a0000077ab9 */ /* 0x000fe20000000800 */
[----:B------:R-:W-:Y:S01]  /*181080*/  ULDC UR8, c[0x0][0x228] ;  /* 0x00008a0000087ab9 */ /* 0x000fe20000000800 */
[----:B0-----:R-:W4:Y:S04]  /*181090*/  LDL.LU R26, [R1+0x3d4] ;  /* 0x0003d400011a7983 */ /* 0x001f280000300800 */
[----:B---3--:R-:W-:Y:S04]  /*1810a0*/  STL [R1+0x6360], R28 ;  /* 0x0063601c01007387 */ /* 0x008fe80000100800 */
[----:B--2---:R0:W-:Y:S04]  /*1810b0*/  STL [R1+0x6310], R25 ;  /* 0x0063101901007387 */ /* 0x0041e80000100800 */
[----:B0-----:R-:W2:Y:S04]  /*1810c0*/  LDL.LU R25, [R1+0x230] ;  /* 0x0002300001197983 */ /* 0x001ea80000300800 */
[----:B------:R0:W-:Y:S04]  /*1810d0*/  STL [R1+0x62f0], R24 ;  /* 0x0062f01801007387 */ /* 0x0001e80000100800 */
[----:B0-----:R-:W2:Y:S04]  /*1810e0*/  LDL.LU R24, [R1+0x4a0] ;  /* 0x0004a00001187983 */ /* 0x001ea80000300800 */
[----:B------:R-:W3:Y:S04]  /*1810f0*/  LDL.LU R28, [R1+0x298] ;  /* 0x00029800011c7983 */ /* 0x000ee80000300800 */
[----:B------:R0:W-:Y:S04]  /*181100*/  STL.64 [R1+0x6298], R22 ;  /* 0x0062981601007387 */ /* 0x0001e80000100a00 */
[----:B0-----:R-:W3:Y:S04]  /*181110*/  LDL.LU R23, [R1+0x334] ;  /* 0x0003340001177983 */ /* 0x001ee80000300800 */
[----:B------:R-:W4:Y:S04]  /*181120*/  LDL.LU R22, [R1+0x1968] ;  /* 0x0019680001167983 */ /* 0x000f280000300800 */
[----:B------:R0:W-:Y:S04]  /*181130*/  STL.64 [R1+0x6218], R20 ;  /* 0x0062181401007387 */ /* 0x0001e80000100a00 */
[----:B0-----:R-:W2:Y:S04]  /*181140*/  LDL.LU R21, [R1+0x2010] ;  /* 0x0020100001157983 */ /* 0x001ea80000300800 */
[----:B------:R-:W-:Y:S04]  /*181150*/  STL [R1+0x61d8], R15 ;  /* 0x0061d80f01007387 */ /* 0x000fe80000100800 */
[----:B------:R-:W-:Y:S04]  /*181160*/  STL.64 [R1+0x61c0], R18 ;  /* 0x0061c01201007387 */ /* 0x000fe80000100a00 */
[----:B------:R-:W-:Y:S04]  /*181170*/  STL [R1+0x6154], R14 ;  /* 0x0061540e01007387 */ /* 0x000fe80000100800 */
[----:B------:R0:W-:Y:S04]  /*181180*/  STL.64 [R1+0x6148], R16 ;  /* 0x0061481001007387 */ /* 0x0001e80000100a00 */
[----:B0-----:R-:W3:Y:S04]  /*181190*/  LDL R17, [R1+0x10] ;  /* 0x0000100001117983 */ /* 0x001ee80000100800 */
[----:B------:R-:W4:Y:S04]  /*1811a0*/  LDL.LU R16, [R1+0x10f8] ;  /* 0x0010f80001107983 */ /* 0x000f280000300800 */
[----:B------:R0:W-:Y:S04]  /*1811b0*/  STL.64 [R1+0x60e0], R12 ;  /* 0x0060e00c01007387 */ /* 0x0001e80000100a00 */
[----:B0-----:R-:W2:Y:S01]  /*1811c0*/  LDL.LU R12, [R1+0x1868] ;  /* 0x00186800010c7983 */ /* 0x001ea20000300800 */
[----:B------:R-:W-:-:S04]  /*1811d0*/  @P0 LOP3.LUT R6, R6, 0x10, RZ, 0xfc, !PT ;  /* 0x0000001006060812 */ /* 0x000fc800078efcff */
[----:B------:R-:W-:-:S04]  /*1811e0*/  LOP3.LUT R6, R6, 0xfffffff7, RZ, 0xc0, !PT ;  /* 0xfffffff706067812 */ /* 0x000fc800078ec0ff */
[----:B------:R-:W-:-:S04]  /*1811f0*/  @P1 LOP3.LUT R6, R6, 0x8, RZ, 0xfc, !PT ;  /* 0x0000000806061812 */ /* 0x000fc800078efcff */
[----:B------:R-:W-:-:S04]  /*181200*/  LOP3.LUT R6, R6, 0xfffffffb, RZ, 0xc0, !PT ;  /* 0xfffffffb06067812 */ /* 0x000fc800078ec0ff */
[----:B------:R-:W-:-:S04]  /*181210*/  @P2 LOP3.LUT R6, R6, 0x4, RZ, 0xfc, !PT ;  /* 0x0000000406062812 */ /* 0x000fc800078efcff */
[----:B------:R-:W-:-:S04]  /*181220*/  LOP3.LUT R6, R6, 0xfffffffd, RZ, 0xc0, !PT ;  /* 0xfffffffd06067812 */ /* 0x000fc800078ec0ff */
[----:B------:R-:W-:-:S04]  /*181230*/  @P3 LOP3.LUT R6, R6, 0x2, RZ, 0xfc, !PT ;  /* 0x0000000206063812 */ /* 0x000fc800078efcff */
[----:B------:R-:W-:-:S04]  /*181240*/  LOP3.LUT R6, R6, 0xfffffffe, RZ, 0xc0, !PT ;  /* 0xfffffffe06067812 */ /* 0x000fc800078ec0ff */
[----:B------:R-:W-:Y:S01]  /*181250*/  @P4 LOP3.LUT R6, R6, 0x1, RZ, 0xfc, !PT ;  /* 0x0000000106064812 */ /* 0x000fe200078efcff */
[----:B------:R-:W-:Y:S01]  /*181260*/  BAR.SYNC.DEFER_BLOCKING 0x0 ;  /* 0x0000000000007b1d */ /* 0x000fe20000010000 */
[----:B------:R-:W-:-:S05]  /*181270*/  LOP3.LUT P4, RZ, R29, 0x2000000, RZ, 0xc0, !PT ;  /* 0x020000001dff7812 */ /* 0x000fca000788c0ff */
[----:B--2---:R-:W-:Y:S04]  /*181280*/  STL [R1+0x6498], R12 ;  /* 0x0064980c01007387 */ /* 0x004fe80000100800 */
[----:B------:R-:W-:Y:S04]  /*181290*/  STL [R1+0x5be0], R10 ;  /* 0x005be00a01007387 */ /* 0x000fe80000100800 */
[----:B------:R-:W-:Y:S04]  /*1812a0*/  STL [R1+0x5bb0], R9 ;  /* 0x005bb00901007387 */ /* 0x000fe80000100800 */
[----:B------:R-:W-:Y:S04]  /*1812b0*/  STL [R1+0x5b80], R8 ;  /* 0x005b800801007387 */ /* 0x000fe80000100800 */
[----:B------:R-:W-:Y:S04]  /*1812c0*/  STL [R1+0x6454], R11 ;  /* 0x0064540b01007387 */ /* 0x000fe80000100800 */
[----:B------:R-:W-:Y:S04]  /*1812d0*/  STL [R1+0x5b6c], R7 ;  /* 0x005b6c0701007387 */ /* 0x000fe80000100800 */
[----:B------:R-:W-:Y:S04]  /*1812e0*/  STL [R1+0x5b38], R5 ;  /* 0x005b380501007387 */ /* 0x000fe80000100800 */
[----:B------:R-:W-:Y:S04]  /*1812f0*/  STL [R1+0x5b04], R4 ;  /* 0x005b040401007387 */ /* 0x000fe80000100800 */
[----:B------:R0:W-:Y:S01]  /*181300*/  STL [R1+0x5ae0], R0 ;  /* 0x005ae00001007387 */ /* 0x0001e20000100800 */
[----:B----4-:R-:W-:-:S03]  /*181310*/  LOP3.LUT R16, R16, 0xfffbffff, RZ, 0xc0, !PT ;  /* 0xfffbffff10107812 */ /* 0x010fc600078ec0ff */
[----:B---3--:R-:W1:Y:S04]  /*181320*/  LDS.128 R8, [R17] ;  /* 0x0000000011087984 */ /* 0x008e680000000c00 */
[----:B0-----:R-:W2:Y:S01]  /*181330*/  LDL.LU R0, [R1+0xb8] ;  /* 0x0000b80001007983 */ /* 0x001ea20000300800 */
[C---:B------:R-:W-:Y:S02]  /*181340*/  LOP3.LUT P0, RZ, R29.reuse, 0x4000, RZ, 0xc0, !PT ;  /* 0x000040001dff7812 */ /* 0x040fe4000780c0ff */
[C---:B------:R-:W-:Y:S01]  /*181350*/  LOP3.LUT P1, RZ, R29.reuse, 0x2000, RZ, 0xc0, !PT ;  /* 0x000020001dff7812 */ /* 0x040fe2000782c0ff */
[----:B------:R-:W-:Y:S01]  /*181360*/  STL [R1+0x5ab8], R3 ;  /* 0x005ab80301007387 */ /* 0x000fe20000100800 */
[----:B------:R-:W-:-:S03]  /*181370*/  LOP3.LUT P2, RZ, R29, 0x1000, RZ, 0xc0, !PT ;  /* 0x000010001dff7812 */ /* 0x000fc6000784c0ff */
[----:B------:R-:W-:Y:S04]  /*181380*/  STL [R1+0x5aa0], R2 ;  /* 0x005aa00201007387 */ /* 0x000fe80000100800 */
[----:B------:R0:W-:Y:S04]  /*181390*/  STL [R1+0x5b08], R6 ;  /* 0x005b080601007387 */ /* 0x0001e80000100800 */
[----:B------:R-:W3:Y:S04]  /*1813a0*/  LDL.LU R4, [R1+0x630] ;  /* 0x0006300001047983 */ /* 0x000ee80000300800 */
[----:B------:R-:W3:Y:S04]  /*1813b0*/  LDL.LU R5, [R1+0x634] ;  /* 0x0006340001057983 */ /* 0x000ee80000300800 */
[----:B0-----:R-:W3:Y:S04]  /*1813c0*/  LDL.LU R6, [R1+0x638] ;  /* 0x0006380001067983 */ /* 0x001ee80000300800 */
[----:B------:R-:W3:Y:S04]  /*1813d0*/  LDL.LU R7, [R1+0x63c] ;  /* 0x00063c0001077983 */ /* 0x000ee80000300800 */
[----:B------:R-:W4:Y:S04]  /*1813e0*/  LDL.LU R12, [R1+0x620] ;  /* 0x00062000010c7983 */ /* 0x000f280000300800 */
[----:B------:R-:W4:Y:S04]  /*1813f0*/  LDL.LU R13, [R1+0x624] ;  /* 0x00062400010d7983 */ /* 0x000f280000300800 */
[----:B------:R-:W4:Y:S04]  /*181400*/  LDL.LU R14, [R1+0x628] ;  /* 0x00062800010e7983 */ /* 0x000f280000300800 */
[----:B------:R-:W4:Y:S04]  /*181410*/  LDL.LU R15, [R1+0x62c] ;  /* 0x00062c00010f7983 */ /* 0x000f280000300800 */
[----:B------:R-:W2:Y:S01]  /*181420*/  LDL.LU R20, [R1+0x10f4] ;  /* 0x0010f40001147983 */ /* 0x000ea20000300800 */
[----:B------:R-:W-:-:S02]  /*181430*/  @P4 LOP3.LUT R16, R16, 0x40000, RZ, 0xfc, !PT ;  /* 0x0004000010104812 */ /* 0x000fc400078efcff */
[----:B------:R-:W-:Y:S02]  /*181440*/  LOP3.LUT P4, RZ, R29, 0x400000, RZ, 0xc0, !PT ;  /* 0x004000001dff7812 */ /* 0x000fe4000788c0ff */
[----:B------:R-:W-:-:S11]  /*181450*/  LOP3.LUT R16, R16, 0xfff7ffff, RZ, 0xc0, !PT ;  /* 0xfff7ffff10107812 */ /* 0x000fd600078ec0ff */
[----:B------:R-:W-:Y:S02]  /*181460*/  @P4 LOP3.LUT R16, R16, 0x80000, RZ, 0xfc, !PT ;  /* 0x0008000010104812 */ /* 0x000fe400078efcff */
        /* <DEDUP_REMOVED lines=18> */
[----:B------:R-:W-:-:S03]  /*181590*/  LOP3.LUT P4, RZ, R29, 0x8000, RZ, 0xc0, !PT ;  /* 0x000080001dff7812 */ /* 0x000fc6000788c0ff */
[----:B------:R-:W-:Y:S04]  /*1815a0*/  STL [R1+0x6398], R16 ;  /* 0x0063981001007387 */ /* 0x000fe80000100800 */
[----:B------:R-:W-:Y:S01]  /*1815b0*/  STL [R1+0x6368], R29 ;  /* 0x0063681d01007387 */ /* 0x000fe20000100800 */
[----:B--2---:R-:W-:-:S04]  /*1815c0*/  LOP3.LUT R20, R20, 0x7fffffff, RZ, 0xc0, !PT ;  /* 0x7fffffff14147812 */ /* 0x004fc800078ec0ff */
[----:B------:R-:W-:Y:S02]  /*1815d0*/  @P6 LOP3.LUT R20, R20, 0x80000000, RZ, 0xfc, !PT ;  /* 0x8000000014146812 */ /* 0x000fe400078efcff */
[----:B------:R-:W-:Y:S02]  /*1815e0*/  LOP3.LUT P6, RZ, R29, 0x1000000, RZ, 0xc0, !PT ;  /* 0x010000001dff7812 */ /* 0x000fe400078cc0ff */
[----:B------:R-:W-:-:S04]  /*1815f0*/  LOP3.LUT R20, R20, 0xbfffffff, RZ, 0xc0, !PT ;  /* 0xbfffffff14147812 */ /* 0x000fc800078ec0ff */
[----:B------:R-:W-:Y:S02]  /*181600*/  @P5 LOP3.LUT R20, R20, 0x40000000, RZ, 0xfc, !PT ;  /* 0x4000000014145812 */ /* 0x000fe400078efcff */
[----:B------:R-:W-:-:S03]  /*181610*/  LOP3.LUT P5, RZ, R29, 0x800000, RZ, 0xc0, !PT ;  /* 0x008000001dff7812 */ /* 0x000fc600078ac0ff */
[----:B------:R-:W-:Y:S04]  /*181620*/  STL [R1+0x10f4], R20 ;  /* 0x0010f41401007387 */ /* 0x000fe80000100800 */
[----:B-1----:R0:W-:Y:S04]  /*181630*/  STL.64 [R1+0x740], R8 ;  /* 0x0007400801007387 */ /* 0x0021e80000100a00 */
[----:B------:R-:W-:Y:S04]  /*181640*/  STL.64 [R1+0x748], R10 ;  /* 0x0007480a01007387 */ /* 0x000fe80000100a00 */
[----:B0-----:R-:W2:Y:S04]  /*181650*/  LDL.LU R8, [R1+0x6b0] ;  /* 0x0006b00001087983 */ /* 0x001ea80000300800 */
[----:B------:R-:W2:Y:S04]  /*181660*/  LDL.LU R9, [R1+0x6b4] ;  /* 0x0006b40001097983 */ /* 0x000ea80000300800 */
[----:B--2---:R-:W-:Y:S04]  /*181670*/  STL.64 [R1+0x6468], R8 ;  /* 0x0064680801007387 */ /* 0x004fe80000100a00 */
[----:B------:R-:W0:Y:S01]  /*181680*/  LDS.128 R8, [R17+0x400] ;  /* 0x0004000011087984 */ /* 0x000e220000000c00 */
[----:B------:R-:W-:Y:S06]  /*181690*/  BAR.SYNC.DEFER_BLOCKING 0x0 ;  /* 0x0000000000007b1d */ /* 0x000fec0000010000 */
[----:B----4-:R-:W-:Y:S04]  /*1816a0*/  STSM.16.M88.4 [R27], R12 ;  /* 0x0000000c1b007844 */ /* 0x010fe80000000200 */
[----:B0-----:R0:W-:Y:S04]  /*1816b0*/  STL.64 [R1+0x730], R8 ;  /* 0x0007300801007387 */ /* 0x0011e80000100a00 */
[----:B------:R1:W-:Y:S04]  /*1816c0*/  STL.64 [R1+0x738], R10 ;  /* 0x0007380a01007387 */ /* 0x0003e80000100a00 */
[----:B0-----:R-:W2:Y:S04]  /*1816d0*/  LDL.LU R8, [R1+0x660] ;  /* 0x0006600001087983 */ /* 0x001ea80000300800 */
[----:B------:R-:W2:Y:S04]  /*1816e0*/  LDL.LU R9, [R1+0x664] ;  /* 0x0006640001097983 */ /* 0x000ea80000300800 */
[----:B-1----:R-:W4:Y:S04]  /*1816f0*/  LDL.LU R10, [R1+0x668] ;  /* 0x00066800010a7983 */ /* 0x002f280000300800 */
[----:B------:R-:W2:Y:S04]  /*181700*/  LDL.LU R12, [R1+0x6498] ;  /* 0x00649800010c7983 */ /* 0x000ea80000300800 */
[----:B------:R-:W4:Y:S04]  /*181710*/  LDL.LU R11, [R1+0x183c] ;  /* 0x00183c00010b7983 */ /* 0x000f280000300800 */
[----:B---3--:R-:W-:Y:S01]  /*181720*/  STSM.16.M88.4 [R27+0x200], R4 ;  /* 0x000200041b007844 */ /* 0x008fe20000000200 */
[----:B------:R-:W-:Y:S06]  /*181730*/  BAR.SYNC.DEFER_BLOCKING 0x0 ;  /* 0x0000000000007b1d */ /* 0x000fec0000010000 */
[----:B------:R-:W0:Y:S01]  /*181740*/  LDS.128 R4, [R17] ;  /* 0x0000000011047984 */ /* 0x000e220000000c00 */
[----:B--2---:R-:W-:-:S03]  /*181750*/  PRMT R2, R21, 0x4210, R12 ;  /* 0x0000421015027816 */ /* 0x004fc6000000000c */
[----:B----4-:R-:W-:Y:S04]  /*181760*/  STL.64 [R1+0x6480], R10 ;  /* 0x0064800a01007387 */ /* 0x010fe80000100a00 */
[----:B------:R1:W-:Y:S04]  /*181770*/  STL.64 [R1+0x6478], R8 ;  /* 0x0064780801007387 */ /* 0x0003e80000100a00 */
[----:B-1----:R-:W2:Y:S04]  /*181780*/  LDL.LU R8, [R1+0x6a0] ;  /* 0x0006a00001087983 */ /* 0x002ea80000300800 */
[----:B------:R-:W2:Y:S04]  /*181790*/  LDL.LU R9, [R1+0x6a4] ;  /* 0x0006a40001097983 */ /* 0x000ea80000300800 */
[----:B------:R-:W3:Y:S01]  /*1817a0*/  LDL.LU R10, [R1+0x6a8] ;  /* 0x0006a800010a7983 */ /* 0x000ee20000300800 */
[----:B------:R-:W-:-:S03]  /*1817b0*/  PRMT R11, R22, 0x4210, R0 ;  /* 0x00004210160b7816 */ /* 0x000fc60000000000 */
[----:B------:R-:W4:Y:S04]  /*1817c0*/  LDL.LU R13, [R1+0x181c] ;  /* 0x00181c00010d7983 */ /* 0x000f280000300800 */
[----:B------:R-:W4:Y:S04]  /*1817d0*/  LDL.LU R20, [R1+0x1ed8] ;  /* 0x001ed80001147983 */ /* 0x000f280000300800 */
[----:B---3--:R-:W-:Y:S04]  /*1817e0*/  STL.64 [R1+0x6490], R10 ;  /* 0x0064900a01007387 */ /* 0x008fe80000100a00 */
[----:B--2---:R1:W-:Y:S04]  /*1817f0*/  STL.64 [R1+0x6488], R8 ;  /* 0x0064880801007387 */ /* 0x0043e80000100a00 */
[----:B-1----:R-:W2:Y:S04]  /*181800*/  LDL.LU R8, [R1+0x690] ;  /* 0x0006900001087983 */ /* 0x002ea80000300800 */
[----:B------:R-:W2:Y:S04]  /*181810*/  LDL.LU R9, [R1+0x694] ;  /* 0x0006940001097983 */ /* 0x000ea80000300800 */
[----:B------:R-:W2:Y:S04]  /*181820*/  LDL.LU R10, [R1+0x698] ;  /* 0x00069800010a7983 */ /* 0x000ea80000300800 */
[----:B------:R-:W3:Y:S04]  /*181830*/  LDL.LU R14, [R1+0x1ed4] ;  /* 0x001ed400010e7983 */ /* 0x000ee80000300800 */
[----:B------:R-:W3:Y:S04]  /*181840*/  LDL.LU R21, [R1+0x197c] ;  /* 0x00197c0001157983 */ /* 0x000ee80000300800 */
[----:B------:R-:W3:Y:S04]  /*181850*/  LDL.LU R22, [R1+0x186c] ;  /* 0x00186c0001167983 */ /* 0x000ee80000300800 */
[----:B0-----:R-:W-:Y:S04]  /*181860*/  STL.64 [R1+0x720], R4 ;  /* 0x0007200401007387 */ /* 0x001fe80000100a00 */
[----:B------:R-:W-:Y:S04]  /*181870*/  STL.64 [R1+0x728], R6 ;  /* 0x0007280601007387 */ /* 0x000fe80000100a00 */
[----:B------:R-:W0:Y:S04]  /*181880*/  LDS.128 R4, [R17+0x400] ;  /* 0x0004000011047984 */ /* 0x000e280000000c00 */
[----:B0-----:R0:W-:Y:S04]  /*181890*/  STL.64 [R1+0x710], R4 ;  /* 0x0007100401007387 */ /* 0x0011e80000100a00 */
[----:B------:R1:W-:Y:S04]  /*1818a0*/  STL.64 [R1+0x718], R6 ;  /* 0x0007180601007387 */ /* 0x0003e80000100a00 */
[----:B0-----:R-:W4:Y:S04]  /*1818b0*/  LDL.LU R4, [R1+0x650] ;  /* 0x0006500001047983 */ /* 0x001f280000300800 */
[----:B------:R-:W4:Y:S04]  /*1818c0*/  LDL.LU R5, [R1+0x654] ;  /* 0x0006540001057983 */ /* 0x000f280000300800 */
[----:B-1----:R-:W2:Y:S04]  /*1818d0*/  LDL.LU R6, [R1+0x658] ;  /* 0x0006580001067983 */ /* 0x002ea80000300800 */
[----:B------:R-:W2:Y:S01]  /*1818e0*/  LDL.LU R7, [R1+0x65c] ;  /* 0x00065c0001077983 */ /* 0x000ea20000300800 */
[----:B------:R-:W-:Y:S01]  /*1818f0*/  IMAD.MOV.U32 R11, RZ, RZ, R2 ;  /* 0x000000ffff0b7224 */ /* 0x000fe200078e0002 */
[----:B------:R-:W-:Y:S06]  /*181900*/  BAR.SYNC.DEFER_BLOCKING 0x0 ;  /* 0x0000000000007b1d */ /* 0x000fec0000010000 */
[----:B--2---:R-:W-:Y:S04]  /*181910*/  STL.64 [R1+0x6460], R6 ;  /* 0x0064600601007387 */ /* 0x004fe80000100a00 */
[----:B----4-:R0:W-:Y:S04]  /*181920*/  STL.64 [R1+0x6458], R4 ;  /* 0x0064580401007387 */ /* 0x0101e80000100a00 */
[----:B0-----:R-:W2:Y:S04]  /*181930*/  LDL.LU R4, [R1+0x670] ;  /* 0x0006700001047983 */ /* 0x001ea80000300800 */
[----:B------:R-:W2:Y:S04]  /*181940*/  LDL.LU R5, [R1+0x674] ;  /* 0x0006740001057983 */ /* 0x000ea80000300800 */
[----:B------:R-:W2:Y:S04]  /*181950*/  LDL.LU R6, [R1+0x678] ;  /* 0x0006780001067983 */ /* 0x000ea80000300800 */
[----:B------:R-:W4:Y:S04]  /*181960*/  LDL.LU R18, [R1+0x1824] ;  /* 0x0018240001127983 */ /* 0x000f280000300800 */
[----:B------:R-:W4:Y:S04]  /*181970*/  LDL.LU R19, [R1+0x1820] ;  /* 0x0018200001137983 */ /* 0x000f280000300800 */
[----:B------:R-:W3:Y:S04]  /*181980*/  LDL.LU R15, [R1+0x1eec] ;  /* 0x001eec00010f7983 */ /* 0x000ee80000300800 */
[----:B------:R0:W-:Y:S04]  /*181990*/  STSM.16.M88.4 [R27], R8 ;  /* 0x000000081b007844 */ /* 0x0001e80000000200 */
[----:B---3--:R-:W-:Y:S04]  /*1819a0*/  STL [R1+0x6470], R15 ;  /* 0x0064700f01007387 */ /* 0x008fe80000100800 */
[----:B0-----:R-:W3:Y:S04]  /*1819b0*/  LDL.LU.64 R10, [R1+0x6490] ;  /* 0x00649000010a7983 */ /* 0x001ee80000300a00 */
[----:B------:R-:W3:Y:S04]  /*1819c0*/  LDL.LU.64 R8, [R1+0x6488] ;  /* 0x0064880001087983 */ /* 0x000ee80000300a00 */
[----:B---3--:R0:W-:Y:S04]  /*1819d0*/  STSM.16.M88.4 [R27+0x200], R8 ;  /* 0x000200081b007844 */ /* 0x0081e80000000200 */
[----:B0-----:R-:W3:Y:S04]  /*1819e0*/  LDL.LU.64 R10, [R1+0x6480] ;  /* 0x00648000010a7983 */ /* 0x001ee80000300a00 */
[----:B------:R-:W2:Y:S01]  /*1819f0*/  LDL.LU.64 R8, [R1+0x6478] ;  /* 0x0064780001087983 */ /* 0x000ea20000300a00 */
[----:B------:R-:W-:-:S03]  /*181a00*/  LOP3.LUT R2, R20, 0xffff, RZ, 0xc0, !PT ;  /* 0x0000ffff14027812 */ /* 0x000fc600078ec0ff */
[----:B------:R-:W4:Y:S01]  /*181a10*/  LDL.LU R20, [R1+0x1df0] ;  /* 0x001df00001147983 */ /* 0x000f220000300800 */
[----:B------:R-:W-:Y:S01]  /*181a20*/  BAR.SYNC.DEFER_BLOCKING 0x0 ;  /* 0x0000000000007b1d */ /* 0x000fe20000010000 */
[----:B---3--:R-:W-:Y:S02]  /*181a30*/  PRMT R7, R11, 0x5210, R0 ;  /* 0x000052100b077816 */ /* 0x008fe40000000000 */
[----:B------:R-:W-:Y:S02]  /*181a40*/  PRMT R11, R13, 0x5210, R12 ;  /* 0x000052100d0b7816 */ /* 0x000fe4000000000c */
[----:B------:R-:W-:Y:S02]  /*181a50*/  LOP3.LUT R0, R14, 0xffff, RZ, 0xc0, !PT ;  /* 0x0000ffff0e007812 */ /* 0x000fe400078ec0ff */
[----:B------:R-:W0:Y:S04]  /*181a60*/  LDS.128 R12, [R17] ;  /* 0x00000000110c7984 */ /* 0x000e280000000c00 */
[----:B0-----:R-:W-:Y:S04]  /*181a70*/  STL.64 [R1+0x700], R12 ;  /* 0x0007000c01007387 */ /* 0x001fe80000100a00 */
[----:B------:R-:W-:Y:S04]  /*181a80*/  STL.64 [R1+0x708], R14 ;  /* 0x0007080e01007387 */ /* 0x000fe80000100a00 */
[----:B------:R-:W0:Y:S01]  /*181a90*/  LDS.128 R12, [R17+0x400] ;  /* 0x00040000110c7984 */ /* 0x000e220000000c00 */
[----:B------:R-:W-:Y:S06]  /*181aa0*/  BAR.SYNC.DEFER_BLOCKING 0x0 ;  /* 0x0000000000007b1d */ /* 0x000fec0000010000 */
[----:B--2---:R1:W-:Y:S04]  /*181ab0*/  STSM.16.M88.4 [R27], R8 ;  /* 0x000000081b007844 */ /* 0x0043e80000000200 */
[----:B------:R-:W-:Y:S01]  /*181ac0*/  STSM.16.M88.4 [R27+0x200], R4 ;  /* 0x000200041b007844 */ /* 0x000fe20000000200 */
[----:B------:R-:W-:Y:S06]  /*181ad0*/  BAR.SYNC.DEFER_BLOCKING 0x0 ;  /* 0x0000000000007b1d */ /* 0x000fec0000010000 */
[----:B------:R-:W2:Y:S01]  /*181ae0*/  LDS.128 R4, [R17] ;  /* 0x0000000011047984 */ /* 0x000ea20000000c00 */
[----:B-1----:R-:W-:-:S03]  /*181af0*/  PRMT R10, R21, 0x4210, R2 ;  /* 0x00004210150a7816 */ /* 0x002fc60000000002 */
[----:B0-----:R-:W-:Y:S01]  /*181b00*/  STL.64 [R1+0x6f0], R12 ;  /* 0x0006f00c01007387 */ /* 0x001fe20000100a00 */
[----:B------:R-:W-:-:S03]  /*181b10*/  PRMT R11, R22, 0x4210, R0 ;  /* 0x00004210160b7816 */ /* 0x000fc60000000000 */
[----:B------:R0:W-:Y:S04]  /*181b20*/  STL.64 [R1+0x6f8], R14 ;  /* 0x0006f80e01007387 */ /* 0x0001e80000100a00 */
[----:B0-----:R-:W3:Y:S04]  /*181b30*/  LDL.LU R15, [R1+0x6470] ;  /* 0x00647000010f7983 */ /* 0x001ee80000300800 */
[----:B------:R-:W4:Y:S04]  /*181b40*/  LDL.LU.64 R8, [R1+0x6468] ;  /* 0x0064680001087983 */ /* 0x000f280000300a00 */
[----:B------:R-:W3:Y:S04]  /*181b50*/  LDL.LU R21, [R1+0x1870] ;  /* 0x0018700001157983 */ /* 0x000ee80000300800 */
[----:B------:R-:W3:Y:S04]  /*181b60*/  LDL.LU R22, [R1+0x198c] ;  /* 0x00198c0001167983 */ /* 0x000ee80000300800 */
[----:B--2---:R-:W-:Y:S04]  /*181b70*/  STL.64 [R1+0x6e0], R4 ;  /* 0x0006e00401007387 */ /* 0x004fe80000100a00 */
[----:B------:R-:W-:Y:S04]  /*181b80*/  STL.64 [R1+0x6e8], R6 ;  /* 0x0006e80601007387 */ /* 0x000fe80000100a00 */
[----:B------:R-:W0:Y:S01]  /*181b90*/  LDS.128 R4, [R17+0x400] ;  /* 0x0004000011047984 */ /* 0x000e220000000c00 */
[----:B------:R-:W-:Y:S06]  /*181ba0*/  BAR.SYNC.DEFER_BLOCKING 0x0 ;  /* 0x0000000000007b1d */ /* 0x000fec0000010000 */
[----:B0-----:R-:W-:Y:S04]  /*181bb0*/  STL.64 [R1+0x6d0], R4 ;  /* 0x0006d00401007387 */ /* 0x001fe80000100a00 */
[----:B------:R0:W-:Y:S04]  /*181bc0*/  STL.64 [R1+0x6d8], R6 ;  /* 0x0006d80601007387 */ /* 0x0001e80000100a00 */
[----:B0-----:R-:W2:Y:S04]  /*181bd0*/  LDL.LU.64 R6, [R1+0x6460] ;  /* 0x0064600001067983 */ /* 0x001ea80000300a00 */
[----:B------:R-:W2:Y:S04]  /*181be0*/  LDL.LU.64 R4, [R1+0x6458] ;  /* 0x0064580001047983 */ /* 0x000ea80000300a00 */
[----:B----4-:R0:W-:Y:S01]  /*181bf0*/  STSM.16.M88.4 [R27], R8 ;  /* 0x000000081b007844 */ /* 0x0101e20000000200 */
[----:B---3--:R-:W-:-:S03]  /*181c00*/  LOP3.LUT R15, R15, 0xffff, RZ, 0xc0, !PT ;  /* 0x0000ffff0f0f7812 */ /* 0x008fc600078ec0ff */
[----:B0-----:R-:W3:Y:S04]  /*181c10*/  LDL.LU R11, [R1+0x6454] ;  /* 0x00645400010b7983 */ /* 0x001ee80000300800 */
[----:B------:R-:W-:Y:S04]  /*181c20*/  STL [R1+0x6450], R15 ;  /* 0x0064500f01007387 */ /* 0x000fe80000100800 */
[----:B------:R-:W4:Y:S04]  /*181c30*/  LDL.LU R12, [R1+0x680] ;  /* 0x00068000010c7983 */ /* 0x000f280000300800 */
[----:B------:R-:W4:Y:S04]  /*181c40*/  LDL.LU R13, [R1+0x684] ;  /* 0x00068400010d7983 */ /* 0x000f280000300800 */
[----:B--2---:R-:W-:Y:S01]  /*181c50*/  STSM.16.M88.4 [R27+0x200], R4 ;  /* 0x000200041b007844 */ /* 0x004fe20000000200 */
[----:B------:R-:W-:Y:S06]  /*181c60*/  BAR.SYNC.DEFER_BLOCKING 0x0 ;  /* 0x0000000000007b1d */ /* 0x000fec0000010000 */
[----:B------:R-:W0:Y:S04]  /*181c70*/  LDS.128 R4, [R17] ;  /* 0x0000000011047984 */ /* 0x000e280000000c00 */
[----:B0-----:R-:W-:Y:S04]  /*181c80*/  STL.64 [R1+0x6c0], R4 ;  /* 0x0006c00401007387 */ /* 0x001fe80000100a00 */
[----:B------:R-:W-:Y:S04]  /*181c90*/  STL.64 [R1+0x6c8], R6 ;  /* 0x0006c80601007387 */ /* 0x000fe80000100a00 */
[----:B------:R-:W0:Y:S04]  /*181ca0*/  LDS.128 R4, [R17+0x400] ;  /* 0x0004000011047984 */ /* 0x000e280000000c00 */
[----:B0-----:R0:W-:Y:S01]  /*181cb0*/  STL [R1+0x6b0], R4 ;  /* 0x0006b00401007387 */ /* 0x0011e20000100800 */
[----:B------:R-:W-:-:S03]  /*181cc0*/  IMAD.MOV.U32 R10, RZ, RZ, R5 ;  /* 0x000000ffff0a7224 */ /* 0x000fc600078e0005 */
[----:B------:R1:W-:Y:S04]  /*181cd0*/  STL.64 [R1+0x6b8], R6 ;  /* 0x0006b80601007387 */ /* 0x0003e80000100a00 */
[----:B0-----:R-:W2:Y:S04]  /*181ce0*/  LDL.LU R4, [R1+0x810] ;  /* 0x0008100001047983 */ /* 0x001ea80000300800 */
[----:B------:R-:W2:Y:S04]  /*181cf0*/  LDL.LU R5, [R1+0x814] ;  /* 0x0008140001057983 */ /* 0x000ea80000300800 */
[----:B-1----:R-:W3:Y:S01]  /*181d00*/  LDL.LU R6, [R1+0x818] ;  /* 0x0008180001067983 */ /* 0x002ee20000300800 */
[----:B------:R-:W-:-:S05]  /*181d10*/  PRMT R2, R18, 0x5210, R2 ;  /* 0x0000521012027816 */ /* 0x000fca0000000002 */
[----:B------:R-:W-:Y:S01]  /*181d20*/  IMAD.MOV.U32 R14, RZ, RZ, R2 ;  /* 0x000000ffff0e7224 */ /* 0x000fe200078e0002 */
[----:B------:R-:W-:Y:S02]  /*181d30*/  LOP3.LUT R2, R20, 0xffff, RZ, 0xc0, !PT ;  /* 0x0000ffff14027812 */ /* 0x000fe400078ec0ff */
[----:B------:R-:W4:Y:S01]  /*181d40*/  LDL.LU R20, [R1+0x1840] ;  /* 0x0018400001147983 */ /* 0x000f220000300800 */
[----:B------:R-:W-:Y:S01]  /*181d50*/  PRMT R0, R19, 0x5210, R0 ;  /* 0x0000521013007816 */ /* 0x000fe20000000000 */
[----:B------:R-:W-:Y:S06]  /*181d60*/  BAR.SYNC.DEFER_BLOCKING 0x0 ;  /* 0x0000000000007b1d */ /* 0x000fec0000010000 */
[----:B---3--:R-:W-:Y:S04]  /*181d70*/  STL [R1+0x6428], R6 ;  /* 0x0064280601007387 */ /* 0x008fe80000100800 */
[----:B--2---:R0:W-:Y:S04]  /*181d80*/  STL.64 [R1+0x6420], R4 ;  /* 0x0064200401007387 */ /* 0x0041e80000100a00 */
[----:B0-----:R-:W2:Y:S04]  /*181d90*/  LDL.LU R4, [R1+0x640] ;  /* 0x0006400001047983 */ /* 0x001ea80000300800 */
[----:B------:R-:W2:Y:S04]  /*181da0*/  LDL.LU R5, [R1+0x644] ;  /* 0x0006440001057983 */ /* 0x000ea80000300800 */
[----:B------:R-:W2:Y:S04]  /*181db0*/  LDL.LU R6, [R1+0x648] ;  /* 0x0006480001067983 */ /* 0x000ea80000300800 */
[----:B------:R-:W2:Y:S01]  /*181dc0*/  LDL.LU R7, [R1+0x64c] ;  /* 0x00064c0001077983 */ /* 0x000ea20000300800 */
[----:B------:R-:W-:-:S05]  /*181dd0*/  IMAD.MOV.U32 R15, RZ, RZ, R0 ;  /* 0x000000ffff0f7224 */ /* 0x000fca00078e0000 */
[----:B----4-:R0:W-:Y:S04]  /*181de0*/  STSM.16.M88.4 [R27], R12 ;  /* 0x0000000c1b007844 */ /* 0x0101e80000000200 */
[----:B------:R-:W-:Y:S04]  /*181df0*/  STL [R1+0x5c08], R10 ;  /* 0x005c080a01007387 */ /* 0x000fe80000100800 */
[----:B0-----:R-:W3:Y:S04]  /*181e00*/  LDL.LU R15, [R1+0x6450] ;  /* 0x00645000010f7983 */ /* 0x001ee80000300800 */
[----:B------:R-:W-:Y:S04]  /*181e10*/  STL.64 [R1+0x6448], R26 ;  /* 0x0064481a01007387 */ /* 0x000fe80000100a00 */
[----:B------:R-:W-:Y:S04]  /*181e20*/  STL.64 [R1+0x6440], R24 ;  /* 0x0064401801007387 */ /* 0x000fe80000100a00 */
[----:B--2---:R-:W-:Y:S01]  /*181e30*/  STSM.16.M88.4 [R27+0x200], R4 ;  /* 0x000200041b007844 */ /* 0x004fe20000000200 */
[----:B------:R-:W-:Y:S06]  /*181e40*/  BAR.SYNC.DEFER_BLOCKING 0x0 ;  /* 0x0000000000007b1d */ /* 0x000fec0000010000 */
[----:B------:R-:W0:Y:S04]  /*181e50*/  LDS.128 R4, [R17] ;  /* 0x0000000011047984 */ /* 0x000e280000000c00 */
[----:B------:R-:W1:Y:S04]  /*181e60*/  LDS.128 R24, [R17+0x400] ;  /* 0x0004000011187984 */ /* 0x000e680000000c00 */
[----:B0-----:R0:W-:Y:S01]  /*181e70*/  STL.64 [R1+0x6a0], R4 ;  /* 0x0006a00401007387 */ /* 0x0011e20000100a00 */
[----:B------:R-:W-:-:S03]  /*181e80*/  IMAD.MOV.U32 R10, RZ, RZ, R7 ;  /* 0x000000ffff0a7224 */ /* 0x000fc600078e0007 */
[----:B------:R2:W-:Y:S04]  /*181e90*/  STL [R1+0x6a8], R6 ;  /* 0x0006a80601007387 */ /* 0x0005e80000100800 */
[----:B------:R-:W4:Y:S04]  /*181ea0*/  LDL.LU R3, [R1+0x1828] ;  /* 0x0018280001037983 */ /* 0x000f280000300800 */
[----:B------:R-:W4:Y:S04]  /*181eb0*/  LDL.LU R0, [R1+0x1f00] ;  /* 0x001f000001007983 */ /* 0x000f280000300800 */
[----:B------:R-:W2:Y:S01]  /*181ec0*/  LDL.LU R7, [R1+0x1e08] ;  /* 0x001e080001077983 */ /* 0x000ea20000300800 */
[----:B------:R-:W-:-:S02]  /*181ed0*/  PRMT R9, R21, 0x4210, R2 ;  /* 0x0000421015097816 */ /* 0x000fc40000000002 */
[----:B---3--:R-:W-:Y:S01]  /*181ee0*/  PRMT R8, R22, 0x4210, R15 ;  /* 0x0000421016087816 */ /* 0x008fe2000000000f */
[----:B------:R-:W-:Y:S06]  /*181ef0*/  BAR.SYNC.DEFER_BLOCKING 0x0 ;  /* 0x0000000000007b1d */ /* 0x000fec0000010000 */
[----:B--2---:R2:W-:Y:S04]  /*181f00*/  STL [R1+0x642c], R7 ;  /* 0x00642c0701007387 */ /* 0x0045e80000100800 */
[----:B0-----:R-:W3:Y:S04]  /*181f10*/  LDL.LU R4, [R1+0x7d0] ;  /* 0x0007d00001047983 */ /* 0x001ee80000300800 */
[----:B------:R-:W3:Y:S04]  /*181f20*/  LDL.LU R5, [R1+0x7d4] ;  /* 0x0007d40001057983 */ /* 0x000ee80000300800 */
[----:B------:R-:W4:Y:S01]  /*181f30*/  LDL.LU R6, [R1+0x7d8] ;  /* 0x0007d80001067983 */ /* 0x000f220000300800 */
[----:B--2---:R-:W-:-:S05]  /*181f40*/  IMAD.MOV.U32 R7, RZ, RZ, R9 ;  /* 0x000000ffff077224 */ /* 0x004fca00078e0009 */
[----:B----4-:R-:W-:Y:S04]  /*181f50*/  STL.64 [R1+0x6438], R6 ;  /* 0x0064380601007387 */ /* 0x010fe80000100a00 */
[----:B---3--:R0:W-:Y:S04]  /*181f60*/  STL.64 [R1+0x6430], R4 ;  /* 0x0064300401007387 */ /* 0x0081e80000100a00 */
[----:B0-----:R-:W2:Y:S04]  /*181f70*/  LDL.LU R4, [R1+0x780] ;  /* 0x0007800001047983 */ /* 0x001ea80000300800 */
[----:B------:R-:W2:Y:S01]  /*181f80*/  LDL.LU R5, [R1+0x784] ;  /* 0x0007840001057983 */ /* 0x000ea20000300800 */
[----:B------:R-:W-:-:S03]  /*181f90*/  IMAD.MOV.U32 R7, RZ, RZ, R8 ;  /* 0x000000ffff077224 */ /* 0x000fc600078e0008 */
[----:B------:R-:W2:Y:S04]  /*181fa0*/  LDL.LU R6, [R1+0x788] ;  /* 0x0007880001067983 */ /* 0x000ea80000300800 */
[----:B------:R-:W3:Y:S04]  /*181fb0*/  LDL.LU R21, [R1+0x2074] ;  /* 0x0020740001157983 */ /* 0x000ee80000300800 */
[----:B------:R-:W4:Y:S04]  /*181fc0*/  LDL.LU R22, [R1+0x19b8] ;  /* 0x0019b80001167983 */ /* 0x000f280000300800 */
[----:B------:R0:W-:Y:S04]  /*181fd0*/  STL.64 [R1+0x6080], R10 ;  /* 0x0060800a01007387 */ /* 0x0001e80000100a00 */
[----:B------:R-:W4:Y:S04]  /*181fe0*/  LDL.LU R8, [R1+0x760] ;  /* 0x0007600001087983 */ /* 0x000f280000300800 */
[----:B------:R-:W4:Y:S04]  /*181ff0*/  LDL.LU R9, [R1+0x764] ;  /* 0x0007640001097983 */ /* 0x000f280000300800 */
[----:B0-----:R-:W4:Y:S04]  /*182000*/  LDL.LU R10, [R1+0x768] ;  /* 0x00076800010a7983 */ /* 0x001f280000300800 */
[----:B-1----:R-:W-:Y:S04]  /*182010*/  STL.64 [R1+0x690], R24 ;  /* 0x0006901801007387 */ /* 0x002fe80000100a00 */
[----:B------:R0:W-:Y:S04]  /*182020*/  STL.64 [R1+0x698], R26 ;  /* 0x0006981a01007387 */ /* 0x0001e80000100a00 */
[----:B0-----:R-:W2:Y:S04]  /*182030*/  LDL.LU.64 R26, [R1+0x6448] ;  /* 0x00644800011a7983 */ /* 0x001ea80000300a00 */
[----:B------:R-:W4:Y:S04]  /*182040*/  LDL.LU.64 R24, [R1+0x6440] ;  /* 0x0064400001187983 */ /* 0x000f280000300a00 */
[----:B------:R-:W3:Y:S04]  /*182050*/  LDL.LU R12, [R1+0x7a0] ;  /* 0x0007a000010c7983 */ /* 0x000ee80000300800 */
[----:B------:R-:W3:Y:S04]  /*182060*/  LDL.LU R13, [R1+0x7a4] ;  /* 0x0007a400010d7983 */ /* 0x000ee80000300800 */
[----:B------:R-:W4:Y:S04]  /*182070*/  LDL.LU R14, [R1+0x7a8] ;  /* 0x0007a800010e7983 */ /* 0x000f280000300800 */
[----:B--2---:R0:W-:Y:S04]  /*182080*/  STSM.16.M88.4 [R27], R4 ;  /* 0x000000041b007844 */ /* 0x0041e80000000200 */
[----:B0-----:R-:W2:Y:S04]  /*182090*/  LDL.LU.64 R6, [R1+0x6438] ;  /* 0x0064380001067983 */ /* 0x001ea80000300a00 */
[----:B------:R-:W2:Y:S04]  /*1820a0*/  LDL.LU.64 R4, [R1+0x6430] ;  /* 0x0064300001047983 */ /* 0x000ea80000300a00 */
[----:B--2---:R0:W-:Y:S04]  /*1820b0*/  STSM.16.M88.4 [R27+0x200], R4 ;  /* 0x000200041b007844 */ /* 0x0041e80000000200 */
[----:B0-----:R-:W2:Y:S01]  /*1820c0*/  LDL.LU R7, [R1+0x642c] ;  /* 0x00642c0001077983 */ /* 0x001ea20000300800 */
[----:B------:R-:W-:-:S03]  /*1820d0*/  PRMT R4, R20, 0x5210, R15 ;  /* 0x0000521014047816 */ /* 0x000fc6000000000f */
[----:B------:R-:W4:Y:S01]  /*1820e0*/  LDL.LU R15, [R1+0x1844] ;  /* 0x00184400010f7983 */ /* 0x000f220000300800 */
[----:B------:R-:W-:Y:S02]  /*1820f0*/  PRMT R11, R3, 0x5210, R2 ;  /* 0x00005210030b7816 */ /* 0x000fe40000000002 */
[----:B------:R-:W-:Y:S01]  /*182100*/  LOP3.LUT R0, R0, 0xffff, RZ, 0xc0, !PT ;  /* 0x0000ffff00007812 */ /* 0x000fe200078ec0ff */
[----:B------:R-:W-:Y:S06]  /*182110*/  BAR.SYNC.DEFER_BLOCKING 0x0 ;  /* 0x0000000000007b1d */ /* 0x000fec0000010000 */
[----:B----4-:R-:W-:Y:S04]  /*182120*/  STL.64 [R1+0x6418], R14 ;  /* 0x0064180e01007387 */ /* 0x010fe80000100a00 */
[----:B---3--:R0:W-:Y:S04]  /*182130*/  STL.64 [R1+0x6410], R12 ;  /* 0x0064100c01007387 */ /* 0x0081e80000100a00 */
[----:B0-----:R-:W3:Y:S04]  /*182140*/  LDL.LU R12, [R1+0x750] ;  /* 0x00075000010c7983 */ /* 0x001ee80000300800 */
[----:B------:R-:W3:Y:S04]  /*182150*/  LDL.LU R13, [R1+0x754] ;  /* 0x00075400010d7983 */ /* 0x000ee80000300800 */
[----:B------:R-:W3:Y:S01]  /*182160*/  LDL.LU R14, [R1+0x758] ;  /* 0x00075800010e7983 */ /* 0x000ee20000300800 */
[----:B------:R-:W-:Y:S01]  /*182170*/  IMAD.MOV.U32 R15, RZ, RZ, R4 ;  /* 0x000000ffff0f7224 */ /* 0x000fe200078e0004 */
[----:B--2---:R-:W-:-:S02]  /*182180*/  LOP3.LUT R2, R7, 0xffff, RZ, 0xc0, !PT ;  /* 0x0000ffff07027812 */ /* 0x004fc400078ec0ff */
[----:B------:R-:W0:Y:S04]  /*182190*/  LDS.128 R4, [R17] ;  /* 0x0000000011047984 */ /* 0x000e280000000c00 */
[----:B------:R-:W2:Y:S04]  /*1821a0*/  LDL.LU R18, [R1+0x182c] ;  /* 0x00182c0001127983 */ /* 0x000ea80000300800 */
[----:B------:R-:W4:Y:S04]  /*1821b0*/  LDL.LU R19, [R1+0x1f18] ;  /* 0x001f180001137983 */ /* 0x000f280000300800 */
[----:B------:R-:W4:Y:S04]  /*1821c0*/  LDL.LU R20, [R1+0x1f10] ;  /* 0x001f100001147983 */ /* 0x000f280000300800 */
[----:B0-----:R-:W-:Y:S04]  /*1821d0*/  STL.64 [R1+0x680], R4 ;  /* 0x0006800401007387 */ /* 0x001fe80000100a00 */
[----:B------:R-:W-:Y:S04]  /*1821e0*/  STL.64 [R1+0x688], R6 ;  /* 0x0006880601007387 */ /* 0x000fe80000100a00 */
[----:B------:R-:W0:Y:S01]  /*1821f0*/  LDS.128 R4, [R17+0x400] ;  /* 0x0004000011047984 */ /* 0x000e220000000c00 */
[----:B------:R-:W-:Y:S01]  /*182200*/  BAR.SYNC.DEFER_BLOCKING 0x0 ;  /* 0x0000000000007b1d */ /* 0x000fe20000010000 */
[----:B------:R-:W-:-:S05]  /*182210*/  PRMT R3, R21, 0x4210, R0 ;  /* 0x0000421015037816 */ /* 0x000fca0000000000 */
[----:B0-----:R-:W-:Y:S04]  /*182220*/  STL.64 [R1+0x670], R4 ;  /* 0x0006700401007387 */ /* 0x001fe80000100a00 */
[----:B------:R0:W-:Y:S04]  /*182230*/  STL.64 [R1+0x678], R6 ;  /* 0x0006780601007387 */ /* 0x0001e80000100a00 */
[----:B0-----:R-:W2:Y:S01]  /*182240*/  LDL.LU R6, [R1+0x6428] ;  /* 0x0064280001067983 */ /* 0x001ea20000300800 */
[----:B------:R-:W-:-:S03]  /*182250*/  PRMT R7, R22, 0x4210, R2 ;  /* 0x0000421016077816 */ /* 0x000fc60000000002 */
[----:B------:R-:W2:Y:S04]  /*182260*/  LDL.LU.64 R4, [R1+0x6420] ;  /* 0x0064200001047983 */ /* 0x000ea80000300a00 */
[----:B------:R-:W4:Y:S04]  /*182270*/  LDL.LU R21, [R1+0x19c4] ;  /* 0x0019c40001157983 */ /* 0x000f280000300800 */
[----:B---3--:R-:W-:Y:S04]  /*182280*/  STSM.16.M88.4 [R27], R12 ;  /* 0x0000000c1b007844 */ /* 0x008fe80000000200 */
[----:B------:R-:W-:Y:S01]  /*182290*/  STSM.16.M88.4 [R27+0x200], R8 ;  /* 0x000200081b007844 */ /* 0x000fe20000000200 */
[----:B------:R-:W-:Y:S06]  /*1822a0*/  BAR.SYNC.DEFER_BLOCKING 0x0 ;  /* 0x0000000000007b1d */ /* 0x000fec0000010000 */
[----:B------:R-:W0:Y:S04]  /*1822b0*/  LDS.128 R8, [R17] ;  /* 0x0000000011087984 */ /* 0x000e280000000c00 */
[----:B------:R-:W1:Y:S04]  /*1822c0*/  LDS.128 R12, [R17+0x400] ;  /* 0x00040000110c7984 */ /* 0x000e680000000c00 */
[----:B0-----:R1:W-:Y:S04]  /*1822d0*/  STL [R1+0x660], R8 ;  /* 0x0006600801007387 */ /* 0x0013e80000100800 */
[----:B------:R-:W-:Y:S04]  /*1822e0*/  STL.64 [R1+0x668], R10 ;  /* 0x0006680a01007387 */ /* 0x000fe80000100a00 */
[----:B------:R-:W3:Y:S01]  /*1822f0*/  LDL.LU R22, [R1+0x1874] ;  /* 0x0018740001167983 */ /* 0x000ee20000300800 */
[----:B-1----:R-:W-:-:S03]  /*182300*/  IMAD.MOV.U32 R8, RZ, RZ, R14 ;  /* 0x000000ffff087224 */ /* 0x002fc600078e000e */
[----:B------:R-:W-:Y:S04]  /*182310*/  STL.64 [R1+0x650], R12 ;  /* 0x0006500c01007387 */ /* 0x000fe80000100a00 */
[----:B------:R0:W-:Y:S04]  /*182320*/  STL [R1+0x65c], R15 ;  /* 0x00065c0f01007387 */ /* 0x0001e80000100800 */
[----:B0-----:R-:W4:Y:S04]  /*182330*/  LDL.LU.64 R14, [R1+0x6418] ;  /* 0x00641800010e7983 */ /* 0x001f280000300a00 */
[----:B------:R-:W3:Y:S04]  /*182340*/  LDL.LU.64 R12, [R1+0x6410] ;  /* 0x00641000010c7983 */ /* 0x000ee80000300a00 */
[----:B------:R0:W-:Y:S04]  /*182350*/  STL.64 [R1+0x5bb8], R8 ;  /* 0x005bb80801007387 */ /* 0x0001e80000100a00 */
[----:B0-----:R-:W2:Y:S04]  /*182360*/  LDL.LU R8, [R1+0x800] ;  /* 0x0008000001087983 */ /* 0x001ea80000300800 */
[----:B------:R-:W2:Y:S04]  /*182370*/  LDL.LU R9, [R1+0x804] ;  /* 0x0008040001097983 */ /* 0x000ea80000300800 */
[----:B------:R-:W2:Y:S01]  /*182380*/  LDL.LU R10, [R1+0x808] ;  /* 0x00080800010a7983 */ /* 0x000ea20000300800 */
[----:B------:R-:W-:Y:S01]  /*182390*/  IMAD.MOV.U32 R11, RZ, RZ, R3 ;  /* 0x000000ffff0b7224 */ /* 0x000fe200078e0003 */
[----:B------:R-:W-:Y:S06]  /*1823a0*/  BAR.SYNC.DEFER_BLOCKING 0x0 ;  /* 0x0000000000007b1d */ /* 0x000fec0000010000 */
[----:B--2---:R-:W-:Y:S04]  /*1823b0*/  STSM.16.M88.4 [R27], R8 ;  /* 0x000000081b007844 */ /* 0x004fe80000000200 */
[----:B------:R-:W-:Y:S01]  /*1823c0*/  STSM.16.M88.4 [R27+0x200], R4 ;  /* 0x000200041b007844 */ /* 0x000fe20000000200 */
[----:B------:R-:W-:Y:S06]  /*1823d0*/  BAR.SYNC.DEFER_BLOCKING 0x0 ;  /* 0x0000000000007b1d */ /* 0x000fec0000010000 */
[----:B------:R-:W0:Y:S04]  /*1823e0*/  LDS.128 R4, [R17] ;  /* 0x0000000011047984 */ /* 0x000e280000000c00 */
[----:B------:R-:W1:Y:S04]  /*1823f0*/  LDS.128 R8, [R17+0x400] ;  /* 0x0004000011087984 */ /* 0x000e680000000c00 */
[----:B0-----:R-:W-:Y:S04]  /*182400*/  STL [R1+0x760], R4 ;  /* 0x0007600401007387 */ /* 0x001fe80000100800 */
[----:B------:R0:W-:Y:S02]  /*182410*/  STL.64 [R1+0x768], R6 ;  /* 0x0007680601007387 */ /* 0x0001e40000100a00 */
[----:B0-----:R-:W-:-:S05]  /*182420*/  IMAD.MOV.U32 R7, RZ, RZ, R5 ;  /* 0x000000ffff077224 */ /* 0x001fca00078e0005 */
[----:B------:R-:W-:Y:S04]  /*182430*/  STL [R1+0x5bc8], R7 ;  /* 0x005bc80701007387 */ /* 0x000fe80000100800 */
[----:B------:R-:W2:Y:S04]  /*182440*/  LDL.LU R4, [R1+0x770] ;  /* 0x0007700001047983 */ /* 0x000ea80000300800 */
[----:B------:R-:W2:Y:S04]  /*182450*/  LDL.LU R5, [R1+0x774] ;  /* 0x0007740001057983 */ /* 0x000ea80000300800 */
[----:B------:R-:W2:Y:S04]  /*182460*/  LDL.LU R6, [R1+0x778] ;  /* 0x0007780001067983 */ /* 0x000ea80000300800 */
[----:B-1----:R0:W-:Y:S04]  /*182470*/  STL.64 [R1+0x780], R8 ;  /* 0x0007800801007387 */ /* 0x0021e80000100a00 */
[----:B------:R1:W-:Y:S04]  /*182480*/  STL.64 [R1+0x788], R10 ;  /* 0x0007880a01007387 */ /* 0x0003e80000100a00 */
[----:B0-----:R-:W3:Y:S04]  /*182490*/  LDL.LU R8, [R1+0x840] ;  /* 0x0008400001087983 */ /* 0x001ee80000300800 */
[----:B------:R-:W3:Y:S04]  /*1824a0*/  LDL.LU R9, [R1+0x844] ;  /* 0x0008440001097983 */ /* 0x000ee80000300800 */
[----:B-1----:R-:W3:Y:S01]  /*1824b0*/  LDL.LU R10, [R1+0x848] ;  /* 0x00084800010a7983 */ /* 0x002ee20000300800 */
[----:B------:R-:W-:-:S02]  /*1824c0*/  PRMT R3, R18, 0x5210, R0 ;  /* 0x0000521012037816 */ /* 0x000fc40000000000 */
[----:B----4-:R-:W-:-:S03]  /*1824d0*/  PRMT R15, R15, 0x5210, R2 ;  /* 0x000052100f0f7816 */ /* 0x010fc60000000002 */
[----:B------:R-:W-:Y:S01]  /*1824e0*/  IMAD.MOV.U32 R7, RZ, RZ, R3 ;  /* 0x000000ffff077224 */ /* 0x000fe200078e0003 */
[----:B------:R-:W-:Y:S01]  /*1824f0*/  BAR.SYNC.DEFER_BLOCKING 0x0 ;  /* 0x0000000000007b1d */ /* 0x000fe20000010000 */
[----:B------:R-:W-:Y:S02]  /*182500*/  LOP3.LUT R2, R19, 0xffff, RZ, 0xc0, !PT ;  /* 0x0000ffff13027812 */ /* 0x000fe400078ec0ff */
[----:B------:R-:W-:-:S03]  /*182510*/  LOP3.LUT R0, R20, 0xffff, RZ, 0xc0, !PT ;  /* 0x0000ffff14007812 */ /* 0x000fc600078ec0ff */
[----:B--2---:R0:W-:Y:S04]  /*182520*/  STSM.16.M88.4 [R27], R4 ;  /* 0x000000041b007844 */ /* 0x0041e80000000200 */
[----:B---3--:R-:W-:Y:S04]  /*182530*/  STSM.16.M88.4 [R27+0x200], R12 ;  /* 0x0002000c1b007844 */ /* 0x008fe80000000200 */
[----:B------:R-:W-:Y:S04]  /*182540*/  STL [R1+0x63e0], R10 ;  /* 0x0063e00a01007387 */ /* 0x000fe80000100800 */
[----:B------:R-:W-:Y:S01]  /*182550*/  STL.64 [R1+0x63d8], R8 ;  /* 0x0063d80801007387 */ /* 0x000fe20000100a00 */
[----:B------:R-:W-:Y:S01]  /*182560*/  BAR.SYNC.DEFER_BLOCKING 0x0 ;  /* 0x0000000000007b1d */ /* 0x000fe20000010000 */
[----:B0-----:R-:W-:-:S05]  /*182570*/  PRMT R4, R21, 0x4210, R2 ;  /* 0x0000421015047816 */ /* 0x001fca0000000002 */
[----:B------:R-:W2:Y:S04]  /*182580*/  LDL.LU R20, [R1+0x1834] ;  /* 0x0018340001147983 */ /* 0x000ea80000300800 */
[----:B------:R-:W3:Y:S04]  /*182590*/  LDL.LU R21, [R1+0x1830] ;  /* 0x0018300001157983 */ /* 0x000ee80000300800 */
[----:B------:R-:W0:Y:S04]  /*1825a0*/  LDS.128 R8, [R17] ;  /* 0x0000000011087984 */ /* 0x000e280000000c00 */
[----:B0-----:R0:W-:Y:S04]  /*1825b0*/  STL.64 [R1+0x750], R8 ;  /* 0x0007500801007387 */ /* 0x0011e80000100a00 */
[----:B------:R1:W-:Y:S04]  /*1825c0*/  STL.64 [R1+0x758], R10 ;  /* 0x0007580a01007387 */ /* 0x0003e80000100a00 */
[----:B------:R-:W4:Y:S04]  /*1825d0*/  LDL.LU R13, [R1+0x1e24] ;  /* 0x001e2400010d7983 */ /* 0x000f280000300800 */
[----:B------:R-:W2:Y:S04]  /*1825e0*/  LDL.LU R14, [R1+0x1f34] ;  /* 0x001f3400010e7983 */ /* 0x000ea80000300800 */
[----:B------:R-:W3:Y:S04]  /*1825f0*/  LDL.LU R18, [R1+0x1f30] ;  /* 0x001f300001127983 */ /* 0x000ee80000300800 */
[----:B0-----:R-:W4:Y:S04]  /*182600*/  LDL.LU R8, [R1+0x790] ;  /* 0x0007900001087983 */ /* 0x001f280000300800 */
[----:B------:R-:W4:Y:S04]  /*182610*/  LDL.LU R9, [R1+0x794] ;  /* 0x0007940001097983 */ /* 0x000f280000300800 */
[----:B-1----:R-:W2:Y:S04]  /*182620*/  LDL.LU R10, [R1+0x798] ;  /* 0x00079800010a7983 */ /* 0x002ea80000300800 */
[----:B------:R-:W2:Y:S04]  /*182630*/  LDL.LU R11, [R1+0x79c] ;  /* 0x00079c00010b7983 */ /* 0x000ea80000300800 */
[----:B--2---:R-:W-:Y:S04]  /*182640*/  STL.64 [R1+0x63f0], R10 ;  /* 0x0063f00a01007387 */ /* 0x004fe80000100a00 */
[----:B----4-:R0:W-:Y:S04]  /*182650*/  STL.64 [R1+0x63e8], R8 ;  /* 0x0063e80801007387 */ /* 0x0101e80000100a00 */
[----:B0-----:R-:W2:Y:S04]  /*182660*/  LDL.LU R8, [R1+0x7c0] ;  /* 0x0007c00001087983 */ /* 0x001ea80000300800 */
[----:B------:R-:W2:Y:S01]  /*182670*/  LDL.LU R9, [R1+0x7c4] ;  /* 0x0007c40001097983 */ /* 0x000ea20000300800 */
[----:B------:R-:W-:-:S03]  /*182680*/  IMAD.MOV.U32 R10, RZ, RZ, R4 ;  /* 0x000000ffff0a7224 */ /* 0x000fc600078e0004 */
[----:B------:R-:W0:Y:S01]  /*182690*/  LDS.128 R4, [R17+0x400] ;  /* 0x0004000011047984 */ /* 0x000e220000000c00 */
[----:B------:R-:W-:-:S03]  /*1826a0*/  PRMT R3, R22, 0x4210, R0 ;  /* 0x0000421016037816 */ /* 0x000fc60000000000 */
[----:B--2---:R1:W-:Y:S04]  /*1826b0*/  STL.64 [R1+0x6408], R8 ;  /* 0x0064080801007387 */ /* 0x0043e80000100a00 */
[----:B-1----:R-:W2:Y:S04]  /*1826c0*/  LDL.LU R8, [R1+0x820] ;  /* 0x0008200001087983 */ /* 0x002ea80000300800 */
[----:B------:R-:W2:Y:S04]  /*1826d0*/  LDL.LU R9, [R1+0x824] ;  /* 0x0008240001097983 */ /* 0x000ea80000300800 */
[----:B0-----:R-:W-:Y:S04]  /*1826e0*/  STL [R1+0x770], R4 ;  /* 0x0007700401007387 */ /* 0x001fe80000100800 */
[----:B------:R-:W-:Y:S04]  /*1826f0*/  STL.64 [R1+0x778], R6 ;  /* 0x0007780601007387 */ /* 0x000fe80000100a00 */
[----:B------:R-:W4:Y:S01]  /*182700*/  LDL.LU R15, [R1+0x1878] ;  /* 0x00187800010f7983 */ /* 0x000f220000300800 */
[----:B------:R-:W-:Y:S01]  /*182710*/  IMAD.MOV.U32 R11, RZ, RZ, R3 ;  /* 0x000000ffff0b7224 */ /* 0x000fe200078e0003 */
[----:B------:R-:W-:Y:S06]  /*182720*/  BAR.SYNC.DEFER_BLOCKING 0x0 ;  /* 0x0000000000007b1d */ /* 0x000fec0000010000 */
[----:B----4-:R-:W-:Y:S04]  /*182730*/  STL.64 [R1+0x6400], R14 ;  /* 0x0064000e01007387 */ /* 0x010fe80000100a00 */
[----:B------:R0:W-:Y:S04]  /*182740*/  STL [R1+0x63f8], R13 ;  /* 0x0063f80d01007387 */ /* 0x0001e80000100800 */
[----:B------:R-:W4:Y:S04]  /*182750*/  LDL.LU R12, [R1+0x7b0] ;  /* 0x0007b000010c7983 */ /* 0x000f280000300800 */
[----:B0-----:R-:W4:Y:S04]  /*182760*/  LDL.LU R13, [R1+0x7b4] ;  /* 0x0007b400010d7983 */ /* 0x001f280000300800 */
[----:B------:R-:W4:Y:S04]  /*182770*/  LDL.LU R14, [R1+0x7b8] ;  /* 0x0007b800010e7983 */ /* 0x000f280000300800 */
[----:B------:R-:W4:Y:S04]  /*182780*/  LDL.LU R15, [R1+0x7bc] ;  /* 0x0007bc00010f7983 */ /* 0x000f280000300800 */
[----:B------:R-:W4:Y:S04]  /*182790*/  LDL.LU R22, [R1+0x2090] ;  /* 0x0020900001167983 */ /* 0x000f280000300800 */
[----:B--2---:R0:W-:Y:S04]  /*1827a0*/  STSM.16.M88.4 [R27], R8 ;  /* 0x000000081b007844 */ /* 0x0041e80000000200 */
[----:B0-----:R-:W2:Y:S04]  /*1827b0*/  LDL.LU.64 R8, [R1+0x6408] ;  /* 0x0064080001087983 */ /* 0x001ea80000300a00 */
[----:B------:R-:W2:Y:S01]  /*1827c0*/  LDL.LU R19, [R1+0x19e0] ;  /* 0x0019e00001137983 */ /* 0x000ea20000300800 */
[----:B---3--:R-:W-:-:S02]  /*1827d0*/  PRMT R11, R21, 0x5210, R0 ;  /* 0x00005210150b7816 */ /* 0x008fc40000000000 */
[----:B------:R-:W-:Y:S01]  /*1827e0*/  PRMT R10, R20, 0x5210, R2 ;  /* 0x00005210140a7816 */ /* 0x000fe20000000002 */
[----:B----4-:R-:W-:Y:S01]  /*1827f0*/  STSM.16.M88.4 [R27+0x200], R12 ;  /* 0x0002000c1b007844 */ /* 0x010fe20000000200 */
[----:B------:R-:W-:Y:S06]  /*182800*/  BAR.SYNC.DEFER_BLOCKING 0x0 ;  /* 0x0000000000007b1d */ /* 0x000fec0000010000 */
[----:B------:R-:W0:Y:S04]  /*182810*/  LDS.128 R12, [R17] ;  /* 0x00000000110c7984 */ /* 0x000e280000000c00 */
[----:B0-----:R-:W-:Y:S01]  /*182820*/  STL.64 [R1+0x7a0], R12 ;  /* 0x0007a00c01007387 */ /* 0x001fe20000100a00 */
[----:B------:R-:W-:-:S03]  /*182830*/  IMAD.MOV.U32 R6, RZ, RZ, R14 ;  /* 0x000000ffff067224 */ /* 0x000fc600078e000e */
[----:B------:R-:W-:Y:S04]  /*182840*/  STL [R1+0x7ac], R15 ;  /* 0x0007ac0f01007387 */ /* 0x000fe80000100800 */
[----:B------:R-:W0:Y:S01]  /*182850*/  LDS.128 R12, [R17+0x400] ;  /* 0x00040000110c7984 */ /* 0x000e220000000c00 */
[----:B------:R-:W-:Y:S06]  /*182860*/  BAR.SYNC.DEFER_BLOCKING 0x0 ;  /* 0x0000000000007b1d */ /* 0x000fec0000010000 */
[----:B------:R-:W-:Y:S04]  /*182870*/  STL [R1+0x5b20], R6 ;  /* 0x005b200601007387 */ /* 0x000fe80000100800 */
[----:B--2---:R-:W-:Y:S04]  /*182880*/  STSM.16.M88.4 [R27], R8 ;  /* 0x000000081b007844 */ /* 0x004fe80000000200 */
[----:B0-----:R-:W-:Y:S01]  /*182890*/  STL.64 [R1+0x7d0], R12 ;  /* 0x0007d00c01007387 */ /* 0x001fe20000100a00 */
[----:B------:R-:W-:-:S03]  /*1828a0*/  IMAD.MOV.U32 R0, RZ, RZ, R14 ;  /* 0x000000ffff007224 */ /* 0x000fc600078e000e */
[----:B------:R0:W-:Y:S04]  /*1828b0*/  STL [R1+0x7dc], R15 ;  /* 0x0007dc0f01007387 */ /* 0x0001e80000100800 */
[----:B0-----:R-:W2:Y:S04]  /*1828c0*/  LDL.LU.64 R14, [R1+0x6400] ;  /* 0x00640000010e7983 */ /* 0x001ea80000300a00 */
[----:B------:R-:W3:Y:S04]  /*1828d0*/  LDL.LU R13, [R1+0x63f8] ;  /* 0x0063f800010d7983 */ /* 0x000ee80000300800 */
[----:B------:R0:W-:Y:S04]  /*1828e0*/  STL [R1+0x63c0], R23 ;  /* 0x0063c01701007387 */ /* 0x0001e80000100800 */
[----:B------:R-:W4:Y:S04]  /*1828f0*/  LDL.LU R20, [R1+0x830] ;  /* 0x0008300001147983 */ /* 0x000f280000300800 */
[----:B------:R-:W4:Y:S04]  /*182900*/  LDL.LU R21, [R1+0x834] ;  /* 0x0008340001157983 */ /* 0x000f280000300800 */
[----:B------:R-:W-:Y:S04]  /*182910*/  STL [R1+0x5af0], R0 ;  /* 0x005af00001007387 */ /* 0x000fe80000100800 */
[----:B------:R-:W2:Y:S04]  /*182920*/  LDL.LU.64 R10, [R1+0x63f0] ;  /* 0x0063f000010a7983 */ /* 0x000ea80000300a00 */
[----:B------:R-:W2:Y:S01]  /*182930*/  LDL.LU.64 R8, [R1+0x63e8] ;  /* 0x0063e80001087983 */ /* 0x000ea20000300a00 */
[----:B------:R-:W-:-:S04]  /*182940*/  LOP3.LUT R7, R18, 0xffff, RZ, 0xc0, !PT ;  /* 0x0000ffff12077812 */ /* 0x000fc800078ec0ff */
[----:B0-----:R-:W-:Y:S01]  /*182950*/  PRMT R23, R19, 0x4210, R7 ;  /* 0x0000421013177816 */ /* 0x001fe20000000007 */
[----:B--2---:R0:W-:Y:S04]  /*182960*/  STSM.16.M88.4 [R27+0x200], R8 ;  /* 0x000200081b007844 */ /* 0x0041e80000000200 */
[----:B0-----:R-:W2:Y:S04]  /*182970*/  LDL.LU R10, [R1+0x63e0] ;  /* 0x0063e000010a7983 */ /* 0x001ea80000300800 */
[----:B------:R-:W2:Y:S04]  /*182980*/  LDL.LU.64 R8, [R1+0x63d8] ;  /* 0x0063d80001087983 */ /* 0x000ea80000300a00 */
[----:B------:R-:W-:Y:S04]  /*182990*/  STL.64 [R1+0x63d0], R26 ;  /* 0x0063d01a01007387 */ /* 0x000fe80000100a00 */
[----:B------:R-:W-:Y:S01]  /*1829a0*/  STL.64 [R1+0x63c8], R24 ;  /* 0x0063c81801007387 */ /* 0x000fe20000100a00 */
[----:B------:R-:W-:Y:S01]  /*1829b0*/  BAR.SYNC.DEFER_BLOCKING 0x0 ;  /* 0x0000000000007b1d */ /* 0x000fe20000010000 */
[----:B---3--:R-:W-:-:S05]  /*1829c0*/  LOP3.LUT R3, R13, 0xffff, RZ, 0xc0, !PT ;  /* 0x0000ffff0d037812 */ /* 0x008fca00078ec0ff */
[----:B------:R-:W3:Y:S04]  /*1829d0*/  LDL.LU R18, [R1+0x1848] ;  /* 0x0018480001127983 */ /* 0x000ee80000300800 */
[----:B------:R-:W0:Y:S01]  /*1829e0*/  LDS.128 R24, [R17] ;  /* 0x0000000011187984 */ /* 0x000e220000000c00 */
[----:B------:R-:W-:-:S03]  /*1829f0*/  PRMT R11, R15, 0x4210, R3 ;  /* 0x000042100f0b7816 */ /* 0x000fc60000000003 */
[----:B------:R-:W3:Y:S04]  /*182a00*/  LDL.LU R15, [R1+0x184c] ;  /* 0x00184c00010f7983 */ /* 0x000ee80000300800 */
[----:B------:R-:W3:Y:S04]  /*182a10*/  LDL.LU R19, [R1+0x1838] ;  /* 0x0018380001137983 */ /* 0x000ee80000300800 */
[----:B0-----:R-:W-:Y:S01]  /*182a20*/  STL [R1+0x7b4], R25 ;  /* 0x0007b41901007387 */ /* 0x001fe20000100800 */
[----:B------:R-:W-:Y:S02]  /*182a30*/  IMAD.MOV.U32 R6, RZ, RZ, R24 ;  /* 0x000000ffff067224 */ /* 0x000fe400078e0018 */
[----:B------:R-:W-:Y:S01]  /*182a40*/  IMAD.MOV.U32 R4, RZ, RZ, R26 ;  /* 0x000000ffff047224 */ /* 0x000fe200078e001a */
[----:B------:R-:W-:Y:S04]  /*182a50*/  STL [R1+0x7bc], R27 ;  /* 0x0007bc1b01007387 */ /* 0x000fe80000100800 */
[----:B------:R-:W0:Y:S04]  /*182a60*/  LDS.128 R24, [R17+0x400] ;  /* 0x0004000011187984 */ /* 0x000e280000000c00 */
[----:B------:R-:W-:Y:S04]  /*182a70*/  STL [R1+0x5b68], R6 ;  /* 0x005b680601007387 */ /* 0x000fe80000100800 */
[----:B------:R1:W-:Y:S04]  /*182a80*/  STL.64 [R1+0x5b40], R4 ;  /* 0x005b400401007387 */ /* 0x0003e80000100a00 */
[----:B-1----:R-:W3:Y:S04]  /*182a90*/  LDL.LU R4, [R1+0x7f0] ;  /* 0x0007f00001047983 */ /* 0x002ee80000300800 */
[----:B------:R-:W3:Y:S04]  /*182aa0*/  LDL.LU R5, [R1+0x7f4] ;  /* 0x0007f40001057983 */ /* 0x000ee80000300800 */
[----:B------:R-:W3:Y:S04]  /*182ab0*/  LDL.LU R6, [R1+0x7f8] ;  /* 0x0007f80001067983 */ /* 0x000ee80000300800 */
[----:B0-----:R-:W-:Y:S04]  /*182ac0*/  STL [R1+0x7c4], R25 ;  /* 0x0007c41901007387 */ /* 0x001fe80000100800 */
[----:B------:R0:W-:Y:S04]  /*182ad0*/  STL.64 [R1+0x7c8], R26 ;  /* 0x0007c81a01007387 */ /* 0x0001e80000100a00 */
[----:B0-----:R-:W4:Y:S01]  /*182ae0*/  LDL.LU.64 R26, [R1+0x63d0] ;  /* 0x0063d000011a7983 */ /* 0x001f220000300a00 */
[----:B------:R-:W-:Y:S01]  /*182af0*/  LOP3.LUT R2, R14, 0xffff, RZ, 0xc0, !PT ;  /* 0x0000ffff0e027812 */ /* 0x000fe200078ec0ff */
[----:B------:R-:W-:-:S02]  /*182b00*/  IMAD.MOV.U32 R0, RZ, RZ, R24 ;  /* 0x000000ffff007224 */ /* 0x000fc400078e0018 */
[----:B------:R-:W2:Y:S01]  /*182b10*/  LDL.LU.64 R24, [R1+0x63c8] ;  /* 0x0063c80001187983 */ /* 0x000ea20000300a00 */
[----:B------:R-:W-:Y:S01]  /*182b20*/  PRMT R22, R22, 0x4210, R2 ;  /* 0x0000421016167816 */ /* 0x000fe20000000002 */
[----:B------:R-:W-:Y:S06]  /*182b30*/  BAR.SYNC.DEFER_BLOCKING 0x0 ;  /* 0x0000000000007b1d */ /* 0x000fec0000010000 */
[----:B------:R-:W-:Y:S04]  /*182b40*/  STL [R1+0x5c8c], R0 ;  /* 0x005c8c0001007387 */ /* 0x000fe80000100800 */
[----:B----4-:R0:W-:Y:S04]  /*182b50*/  STSM.16.M88.4 [R27], R20 ;  /* 0x000000141b007844 */ /* 0x0101e80000000200 */
[----:B0-----:R-:W4:Y:S01]  /*182b60*/  LDL.LU R23, [R1+0x63c0] ;  /* 0x0063c00001177983 */ /* 0x001f220000300800 */
[----:B--2---:R-:W-:-:S02]  /*182b70*/  IMAD.MOV.U32 R22, RZ, RZ, R25 ;  /* 0x000000ffff167224 */ /* 0x004fc400078e0019 */
[----:B------:R-:W-:Y:S01]  /*182b80*/  IMAD.MOV.U32 R25, RZ, RZ, R26 ;  /* 0x000000ffff197224 */ /* 0x000fe200078e001a */
[----:B------:R-:W2:Y:S04]  /*182b90*/  LDL.LU R29, [R1+0x1f68] ;  /* 0x001f6800011d7983 */ /* 0x000ea80000300800 */
[----:B------:R-:W2:Y:S04]  /*182ba0*/  LDL.LU R26, [R1+0x1f64] ;  /* 0x001f6400011a7983 */ /* 0x000ea80000300800 */
[----:B------:R0:W-:Y:S01]  /*182bb0*/  STSM.16.M88.4 [R27+0x200], R8 ;  /* 0x000200081b007844 */ /* 0x0001e20000000200 */
[----:B---3--:R-:W-:Y:S01]  /*182bc0*/  PRMT R0, R15, 0x5210, R7 ;  /* 0x000052100f007816 */ /* 0x008fe20000000007 */
[----:B----4-:R-:W-:-:S02]  /*182bd0*/  IMAD.MOV.U32 R21, RZ, RZ, R23 ;  /* 0x000000ffff157224 */ /* 0x010fc400078e0017 */
[----:B------:R-:W-:Y:S02]  /*182be0*/  IMAD.MOV.U32 R23, RZ, RZ, R28 ;  /* 0x000000ffff177224 */ /* 0x000fe400078e001c */
[----:B------:R-:W3:Y:S04]  /*182bf0*/  LDL.LU R28, [R1+0x1f44] ;  /* 0x001f4400011c7983 */ /* 0x000ee80000300800 */
[----:B0-----:R-:W4:Y:S04]  /*182c00*/  LDL.LU R9, [R1+0x1f40] ;  /* 0x001f400001097983 */ /* 0x001f280000300800 */
[----:B------:R-:W2:Y:S01]  /*182c10*/  LDL.LU R20, [R1+0x1eb8] ;  /* 0x001eb80001147983 */ /* 0x000ea20000300800 */
[----:B------:R-:W-:-:S03]  /*182c20*/  PRMT R7, R19, 0x5210, R3 ;  /* 0x0000521013077816 */ /* 0x000fc60000000003 */
[----:B------:R-:W-:Y:S01]  /*182c30*/  STL.64 [R1+0x63b8], R22 ;  /* 0x0063b81601007387 */ /* 0x000fe20000100a00 */
[----:B------:R-:W-:Y:S01]  /*182c40*/  PRMT R2, R18, 0x5210, R2 ;  /* 0x0000521012027816 */ /* 0x000fe20000000002 */
[----:B------:R-:W-:Y:S06]  /*182c50*/  BAR.SYNC.DEFER_BLOCKING 0x0 ;  /* 0x0000000000007b1d */ /* 0x000fec0000010000 */
[----:B--2---:R-:W-:Y:S04]  /*182c60*/  STL.64 [R1+0x63b0], R20 ;  /* 0x0063b01401007387 */ /* 0x004fe80000100a00 */
[----:B------:R-:W2:Y:S04]  /*182c70*/  LDL.LU R10, [R1+0x1eb4] ;  /* 0x001eb400010a7983 */ /* 0x000ea80000300800 */
[----:B------:R-:W3:Y:S04]  /*182c80*/  LDL.LU R16, [R1+0x1e60] ;  /* 0x001e600001107983 */ /* 0x000ee80000300800 */
[----:B------:R-:W3:Y:S04]  /*182c90*/  LDL.LU R18, [R1+0x1e54] ;  /* 0x001e540001127983 */ /* 0x000ee80000300800 */
[----:B------:R-:W4:Y:S04]  /*182ca0*/  LDL.LU R15, [R1+0x20a8] ;  /* 0x0020a800010f7983 */ /* 0x000f280000300800 */
[----:B------:R-:W-:Y:S04]  /*182cb0*/  STL.64 [R1+0x63a8], R6 ;  /* 0x0063a80601007387 */ /* 0x000fe80000100a00 */
[----:B------:R0:W-:Y:S04]  /*182cc0*/  STL.64 [R1+0x63a0], R4 ;  /* 0x0063a00401007387 */ /* 0x0001e80000100a00 */
[----:B------:R-:W1:Y:S04]  /*182cd0*/  LDS.128 R20, [R17] ;  /* 0x0000000011147984 */ /* 0x000e680000000c00 */
[----:B0-----:R-:W2:Y:S04]  /*182ce0*/  LDL.LU R4, [R1+0x7e0] ;  /* 0x0007e00001047983 */ /* 0x001ea80000300800 */
[----:B------:R-:W2:Y:S04]  /*182cf0*/  LDL.LU R5, [R1+0x7e4] ;  /* 0x0007e40001057983 */ /* 0x000ea80000300800 */
[----:B------:R-:W3:Y:S04]  /*182d00*/  LDL.LU R19, [R1+0x20a4] ;  /* 0x0020a40001137983 */ /* 0x000ee80000300800 */
[----:B------:R-:W3:Y:S04]  /*182d10*/  LDL.LU R11, [R1+0x20a0] ;  /* 0x0020a000010b7983 */ /* 0x000ee80000300800 */
[----:B-1----:R-:W-:Y:S04]  /*182d20*/  STL.64 [R1+0x790], R20 ;  /* 0x0007901401007387 */ /* 0x002fe80000100a00 */
[----:B------:R-:W-:Y:S04]  /*182d30*/  STL.64 [R1+0x798], R22 ;  /* 0x0007981601007387 */ /* 0x000fe80000100a00 */
[----:B------:R-:W0:Y:S01]  /*182d40*/  LDS.128 R20, [R17+0x400] ;  /* 0x0004000011147984 */ /* 0x000e220000000c00 */
[----:B------:R-:W-:-:S03]  /*182d50*/  IMAD.MOV.U32 R6, RZ, RZ, R2 ;  /* 0x000000ffff067224 */ /* 0x000fc600078e0002 */
[----:B------:R-:W3:Y:S01]  /*182d60*/  LDL.LU R3, [R1+0x209c] ;  /* 0x00209c0001037983 */ /* 0x000ee20000300800 */
[----:B------:R-:W-:Y:S01]  /*182d70*/  IMAD.MOV.U32 R7, RZ, RZ, R0 ;  /* 0x000000ffff077224 */ /* 0x000fe200078e0000 */
[----:B------:R-:W-:Y:S06]  /*182d80*/  BAR.SYNC.DEFER_BLOCKING 0x0 ;  /* 0x0000000000007b1d */ /* 0x000fec0000010000 */
[----:B------:R-:W3:Y:S04]  /*182d90*/  LDL.LU R12, [R1+0x2098] ;  /* 0x00209800010c7983 */ /* 0x000ee80000300800 */
[----:B0-----:R-:W-:Y:S01]  /*182da0*/  STL.64 [R1+0x640], R20 ;  /* 0x0006401401007387 */ /* 0x001fe20000100a00 */
[----:B------:R-:W-:-:S03]  /*182db0*/  IMAD.MOV.U32 R2, RZ, RZ, R22 ;  /* 0x000000ffff027224 */ /* 0x000fc600078e0016 */
[----:B------:R0:W-:Y:S04]  /*182dc0*/  STL [R1+0x64c], R23 ;  /* 0x00064c1701007387 */ /* 0x0001e80000100800 */
[----:B0-----:R-:W3:Y:S04]  /*182dd0*/  LDL.LU.64 R22, [R1+0x63b8] ;  /* 0x0063b80001167983 */ /* 0x001ee80000300a00 */
[----:B------:R-:W4:Y:S04]  /*182de0*/  LDL.LU.64 R20, [R1+0x63b0] ;  /* 0x0063b00001147983 */ /* 0x000f280000300a00 */
[----:B------:R-:W3:Y:S04]  /*182df0*/  LDL.LU R14, [R1+0x2094] ;  /* 0x00209400010e7983 */ /* 0x000ee80000300800 */
[----:B------:R-:W3:Y:S04]  /*182e00*/  LDL.LU R13, [R1+0x1880] ;  /* 0x00188000010d7983 */ /* 0x000ee80000300800 */
[----:B------:R-:W-:Y:S04]  /*182e10*/  STL [R1+0x5aa4], R2 ;  /* 0x005aa40201007387 */ /* 0x000fe80000100800 */
[----:B--2---:R0:W-:Y:S04]  /*182e20*/  STSM.16.M88.4 [R27], R4 ;  /* 0x000000041b007844 */ /* 0x0041e80000000200 */
[----:B0-----:R-:W2:Y:S04]  /*182e30*/  LDL.LU.64 R6, [R1+0x63a8] ;  /* 0x0063a80001067983 */ /* 0x001ea80000300a00 */
[----:B------:R-:W2:Y:S04]  /*182e40*/  LDL.LU.64 R4, [R1+0x63a0] ;  /* 0x0063a00001047983 */ /* 0x000ea80000300a00 */
[----:B--2---:R4:W-:Y:S02]  /*182e50*/  STSM.16.M88.4 [R27+0x200], R4 ;  /* 0x000200041b007844 */ /* 0x0049e40000000200 */
[----:B----4-:R-:W-:-:S02]  /*182e60*/  LOP3.LUT R4, R20, 0xffff, RZ, 0xc0, !PT ;  /* 0x0000ffff14047812 */ /* 0x010fc400078ec0ff */
[----:B------:R-:W2:Y:S01]  /*182e70*/  LDL.LU R20, [R1+0x20] ;  /* 0x0000200001147983 */ /* 0x000ea20000300800 */
[----:B------:R-:W-:Y:S02]  /*182e80*/  LOP3.LUT R5, R10, 0xffff, RZ, 0xc0, !PT ;  /* 0x0000ffff0a057812 */ /* 0x000fe400078ec0ff */
[----:B------:R-:W-:Y:S02]  /*182e90*/  PRMT R8, R15, 0x4210, R4 ;  /* 0x000042100f087816 */ /* 0x000fe40000000004 */
[----:B------:R-:W-:Y:S02]  /*182ea0*/  LOP3.LUT R29, R29, 0xffff, RZ, 0xc0, !PT ;  /* 0x0000ffff1d1d7812 */ /* 0x000fe400078ec0ff */
[----:B------:R-:W-:Y:S02]  /*182eb0*/  LOP3.LUT R0, R9, 0xffff, RZ, 0xc0, !PT ;  /* 0x0000ffff09007812 */ /* 0x000fe400078ec0ff */
[----:B---3--:R-:W-:Y:S02]  /*182ec0*/  LOP3.LUT R28, R28, 0xffff, RZ, 0xc0, !PT ;  /* 0x0000ffff1c1c7812 */ /* 0x008fe400078ec0ff */
[----:B------:R-:W-:-:S02]  /*182ed0*/  LOP3.LUT R6, R16, 0xffff, RZ, 0xc0, !PT ;  /* 0x0000ffff10067812 */ /* 0x000fc400078ec0ff */
[----:B------:R-:W-:Y:S02]  /*182ee0*/  PRMT R16, R19, 0x4210, R5 ;  /* 0x0000421013107816 */ /* 0x000fe40000000005 */
[----:B------:R-:W-:Y:S02]  /*182ef0*/  PRMT R10, R12, 0x4210, R29 ;  /* 0x000042100c0a7816 */ /* 0x000fe4000000001d */
[----:B------:R-:W-:Y:S01]  /*182f00*/  LOP3.LUT R26, R26, 0xffff, RZ, 0xc0, !PT ;  /* 0x0000ffff1a1a7812 */ /* 0x000fe200078ec0ff */
[----:B------:R-:W-:Y:S06]  /*182f10*/  BAR.SYNC.DEFER_BLOCKING 0x0 ;  /* 0x0000000000007b1d */ /* 0x000fec0000010000 */
[----:B--2---:R0:W-:Y:S04]  /*182f20*/  STL [R1+0x636c], R20 ;  /* 0x00636c1401007387 */ /* 0x0041e80000100800 */
[----:B------:R-:W2:Y:S04]  /*182f30*/  LDL.LU R15, [R1+0x187c] ;  /* 0x00187c00010f7983 */ /* 0x000ea80000300800 */
[----:B------:R-:W3:Y:S01]  /*182f40*/  LDL.LU R9, [R1+0x1850] ;  /* 0x0018500001097983 */ /* 0x000ee20000300800 */
[----:B0-----:R-:W-:-:S03]  /*182f50*/  LOP3.LUT R20, R18, 0xffff, RZ, 0xc0, !PT ;  /* 0x0000ffff12147812 */ /* 0x001fc600078ec0ff */
[----:B------:R-:W4:Y:S01]  /*182f60*/  LDL.LU R18, [R1+0x1854] ;  /* 0x0018540001127983 */ /* 0x000f220000300800 */
[----:B------:R-:W-:-:S03]  /*182f70*/  PRMT R2, R3, 0x4210, R20 ;  /* 0x0000421003027816 */ /* 0x000fc60000000014 */
[----:B------:R-:W4:Y:S01]  /*182f80*/  LDL.LU R19, [R1+0x185c] ;  /* 0x00185c0001137983 */ /* 0x000f220000300800 */
[----:B------:R-:W-:-:S03]  /*182f90*/  PRMT R3, R13, 0x4210, R28 ;  /* 0x000042100d037816 */ /* 0x000fc6000000001c */
[----:B------:R-:W2:Y:S04]  /*182fa0*/  LDL.LU R7, [R1+0x1858] ;  /* 0x0018580001077983 */ /* 0x000ea80000300800 */
[----:B------:R-:W3:Y:S04]  /*182fb0*/  LDL.LU R12, [R1+0x1860] ;  /* 0x00186000010c7983 */ /* 0x000ee80000300800 */
[----:B------:R-:W3:Y:S01]  /*182fc0*/  LDL.LU R13, [R1+0x1864] ;  /* 0x00186400010d7983 */ /* 0x000ee20000300800 */
[----:B------:R-:W-:-:S03]  /*182fd0*/  PRMT R11, R11, 0x4210, R6 ;  /* 0x000042100b0b7816 */ /* 0x000fc60000000006 */
[----:B---3--:R0:W-:Y:S02]  /*182fe0*/  STL.64 [R1+0x6390], R12 ;  /* 0x0063900c01007387 */ /* 0x0081e40000100a00 */
[----:B0-----:R-:W-:Y:S02]  /*182ff0*/  IMAD.MOV.U32 R13, RZ, RZ, R10 ;  /* 0x000000ffff0d7224 */ /* 0x001fe400078e000a */
[----:B------:R-:W-:Y:S01]  /*183000*/  IMAD.MOV.U32 R12, RZ, RZ, R11 ;  /* 0x000000ffff0c7224 */ /* 0x000fe200078e000b */
[----:B------:R-:W3:Y:S04]  /*183010*/  LDL.LU R10, [R1+0x1818] ;  /* 0x00181800010a7983 */ /* 0x000ee80000300800 */
[----:B------:R-:W3:Y:S01]  /*183020*/  LDL.LU R11, [R1+0x1814] ;  /* 0x00181400010b7983 */ /* 0x000ee20000300800 */
[----:B------:R-:W-:-:S03]  /*183030*/  PRMT R14, R14, 0x4210, R26 ;  /* 0x000042100e0e7816 */ /* 0x000fc6000000001a */
[----:B---3--:R-:W-:Y:S04]  /*183040*/  STL.64 [R1+0x6378], R10 ;  /* 0x0063780a01007387 */ /* 0x008fe80000100a00 */
[----:B------:R0:W-:Y:S02]  /*183050*/  STL [R1+0x6370], R9 ;  /* 0x0063700901007387 */ /* 0x0001e40000100800 */
[----:B0-----:R-:W-:Y:S02]  /*183060*/  IMAD.MOV.U32 R9, RZ, RZ, R16 ;  /* 0x000000ffff097224 */ /* 0x001fe400078e0010 */
[----:B------:R-:W3:Y:S01]  /*183070*/  LDL.LU R16, [R1+0x6398] ;  /* 0x0063980001107983 */ /* 0x000ee20000300800 */
[----:B------:R-:W-:-:S03]  /*183080*/  IMAD.MOV.U32 R10, RZ, RZ, R12 ;  /* 0x000000ffff0a7224 */ /* 0x000fc600078e000c */
[----:B--2---:R0:W-:Y:S04]  /*183090*/  STL.64 [R1+0x6388], R6 ;  /* 0x0063880601007387 */ /* 0x0041e80000100a00 */
[----:B------:R1:W-:Y:S01]  /*1830a0*/  STL.64 [R1+0x6380], R4 ;  /* 0x0063800401007387 */ /* 0x0003e20000100a00 */
[----:B0-----:R-:W-:Y:S01]  /*1830b0*/  PRMT R7, R15, 0x4210, R0 ;  /* 0x000042100f077816 */ /* 0x001fe20000000000 */
[----:B-1----:R-:W-:Y:S02]  /*1830c0*/  IMAD.MOV.U32 R4, RZ, RZ, R13 ;  /* 0x000000ffff047224 */ /* 0x002fe400078e000d */
[----:B------:R-:W-:Y:S02]  /*1830d0*/  IMAD.MOV.U32 R5, RZ, RZ, R14 ;  /* 0x000000ffff057224 */ /* 0x000fe400078e000e */
[----:B------:R-:W0:Y:S01]  /*1830e0*/  LDS.128 R12, [R17] ;  /* 0x00000000110c7984 */ /* 0x000e220000000c00 */
[----:B------:R-:W-:-:S03]  /*1830f0*/  IMAD.MOV.U32 R6, RZ, RZ, R3 ;  /* 0x000000ffff067224 */ /* 0x000fc600078e0003 */
[----:B0-----:R-:W-:Y:S01]  /*183100*/  STL [R1+0x630], R12 ;  /* 0x0006300c01007387 */ /* 0x001fe20000100800 */
[----:B------:R-:W-:-:S03]  /*183110*/  IMAD.MOV.U32 R3, RZ, RZ, R13 ;  /* 0x000000ffff037224 */ /* 0x000fc600078e000d */
[----:B------:R-:W-:Y:S04]  /*183120*/  STL.64 [R1+0x638], R14 ;  /* 0x0006380e01007387 */ /* 0x000fe80000100a00 */
[----:B------:R-:W0:Y:S01]  /*183130*/  LDS.128 R12, [R17+0x400] ;  /* 0x00040000110c7984 */ /* 0x000e220000000c00 */
[----:B------:R-:W-:Y:S01]  /*183140*/  IMAD.MOV.U32 R11, RZ, RZ, R2 ;  /* 0x000000ffff0b7224 */ /* 0x000fe200078e0002 */
[----:B------:R-:W-:Y:S06]  /*183150*/  BAR.SYNC.DEFER_BLOCKING 0x0 ;  /* 0x0000000000007b1d */ /* 0x000fec0000010000 */
[----:B0-----:R0:W-:Y:S01]  /*183160*/  STL.64 [R1+0x620], R12 ;  /* 0x0006200c01007387 */ /* 0x0011e20000100a00 */
[----:B------:R-:W-:-:S03]  /*183170*/  IMAD.MOV.U32 R2, RZ, RZ, R15 ;  /* 0x000000ffff027224 */ /* 0x000fc600078e000f */
[----:B------:R1:W-:Y:S04]  /*183180*/  STL [R1+0x628], R14 ;  /* 0x0006280e01007387 */ /* 0x0003e80000100800 */
[----:B0-----:R-:W2:Y:S04]  /*183190*/  LDL.LU.64 R12, [R1+0x6390] ;  /* 0x00639000010c7983 */ /* 0x001ea80000300a00 */
[----:B-1----:R-:W4:Y:S04]  /*1831a0*/  LDL.LU.64 R14, [R1+0x1138] ;  /* 0x00113800010e7983 */ /* 0x002f280000300a00 */
[----:B------:R0:W-:Y:S04]  /*1831b0*/  STSM.16.M88.4 [R27], R4 ;  /* 0x000000041b007844 */ /* 0x0001e80000000200 */
[----:B------:R1:W-:Y:S01]  /*1831c0*/  STSM.16.M88.4 [R27+0x200], R8 ;  /* 0x000200081b007844 */ /* 0x0003e20000000200 */
[----:B------:R-:W-:Y:S06]  /*1831d0*/  BAR.SYNC.DEFER_BLOCKING 0x0 ;  /* 0x0000000000007b1d */ /* 0x000fec0000010000 */
[----:B----4-:R4:W-:Y:S04]  /*1831e0*/  STL.64 [R1+0x6338], R14 ;  /* 0x0063380e01007387 */ /* 0x0109e80000100a00 */
[----:B------:R3:W-:Y:S04]  /*1831f0*/  STL.64 [R1+0x5ac0], R2 ;  /* 0x005ac00201007387 */ /* 0x0007e80000100a00 */
[----:B0-----:R-:W2:Y:S04]  /*183200*/  LDL.LU.64 R6, [R1+0x6388] ;  /* 0x0063880001067983 */ /* 0x001ea80000300a00 */
[----:B------:R-:W4:Y:S04]  /*183210*/  LDL.LU.64 R4, [R1+0x6380] ;  /* 0x0063800001047983 */ /* 0x000f280000300a00 */
[----:B-1----:R-:W3:Y:S04]  /*183220*/  LDL.LU.64 R10, [R1+0x6378] ;  /* 0x00637800010a7983 */ /* 0x002ee80000300a00 */
[----:B------:R-:W3:Y:S01]  /*183230*/  LDL.LU R9, [R1+0x6370] ;  /* 0x0063700001097983 */ /* 0x000ee20000300800 */
[----:B--2---:R-:W-:-:S02]  /*183240*/  PRMT R6, R19, 0x5210, R6 ;  /* 0x0000521013067816 */ /* 0x004fc40000000006 */
[----:B----4-:R-:W-:Y:S02]  /*183250*/  PRMT R5, R18, 0x5210, R5 ;  /* 0x0000521012057816 */ /* 0x010fe40000000005 */
[----:B---3--:R-:W-:Y:S02]  /*183260*/  PRMT R4, R9, 0x5210, R4 ;  /* 0x0000521009047816 */ /* 0x008fe40000000004 */
[----:B------:R-:W2:Y:S04]  /*183270*/  LDL.LU.64 R8, [R1+0x1130] ;  /* 0x0011300001087983 */ /* 0x000ea80000300a00 */
[----:B------:R-:W3:Y:S01]  /*183280*/  LDL.LU.64 R18, [R1+0x1108] ;  /* 0x0011080001127983 */ /* 0x000ee20000300a00 */
[----:B------:R-:W-:Y:S02]  /*183290*/  PRMT R7, R7, 0x5210, R20 ;  /* 0x0000521007077816 */ /* 0x000fe40000000014 */
[----:B------:R-:W-:-:S02]  /*1832a0*/  PRMT R12, R12, 0x5210, R29 ;  /* 0x000052100c0c7816 */ /* 0x000fc4000000001d */
[----:B------:R-:W-:Y:S02]  /*1832b0*/  PRMT R13, R13, 0x5210, R26 ;  /* 0x000052100d0d7816 */ /* 0x000fe4000000001a */
[----:B------:R-:W-:Y:S02]  /*1832c0*/  PRMT R14, R10, 0x5210, R28 ;  /* 0x000052100a0e7816 */ /* 0x000fe4000000001c */
[----:B------:R-:W-:Y:S01]  /*1832d0*/  PRMT R15, R11, 0x5210, R0 ;  /* 0x000052100b0f7816 */ /* 0x000fe20000000000 */
[----:B---3--:R-:W-:Y:S04]  /*1832e0*/  STL.64 [R1+0x6348], R18 ;  /* 0x0063481201007387 */ /* 0x008fe80000100a00 */
[----:B------:R-:W-:Y:S04]  /*1832f0*/  STL [R1+0x6340], R16 ;  /* 0x0063401001007387 */ /* 0x000fe80000100800 */
[----:B------:R-:W3:Y:S04]  /*183300*/  LDL.LU R20, [R1+0x636c] ;  /* 0x00636c0001147983 */ /* 0x000ee80000300800 */
[----:B------:R-:W-:Y:S04]  /*183310*/  STL.64 [R1+0x6358], R6 ;  /* 0x0063580601007387 */ /* 0x000fe80000100a00 */
[----:B------:R-:W-:Y:S04]  /*183320*/  STL.64 [R1+0x6350], R4 ;  /* 0x0063500401007387 */ /* 0x000fe80000100a00 */
[----:B------:R-:W0:Y:S04]  /*183330*/  LDS.128 R4, [R17] ;  /* 0x0000000011047984 */ /* 0x000e280000000c00 */
[----:B------:R-:W1:Y:S04]  /*183340*/  LDS.128 R16, [R17+0x400] ;  /* 0x0004000011107984 */ /* 0x000e680000000c00 */
[----:B------:R-:W4:Y:S04]  /*183350*/  LDL.LU R29, [R1+0x6368] ;  /* 0x00636800011d7983 */ /* 0x000f280000300800 */
[----:B------:R-:W2:Y:S04]  /*183360*/  LDL.LU R26, [R1+0x6364] ;  /* 0x00636400011a7983 */ /* 0x000ea80000300800 */
[----:B------:R-:W2:Y:S04]  /*183370*/  LDL.LU R28, [R1+0x6360] ;  /* 0x00636000011c7983 */ /* 0x000ea80000300800 */
[----:B------:R-:W2:Y:S04]  /*183380*/  LDL.LU.64 R10, [R1+0x1100] ;  /* 0x00110000010a7983 */ /* 0x000ea80000300a00 */
[----:B------:R-:W2:Y:S01]  /*183390*/  LDL R3, [R1] ;  /* 0x0000000001037983 */ /* 0x000ea20000100800 */
[----:B------:R-:W-:Y:S06]  /*1833a0*/  BAR.SYNC.DEFER_BLOCKING 0x0 ;  /* 0x0000000000007b1d */ /* 0x000fec0000010000 */
[----:B0-----:R-:W-:Y:S04]  /*1833b0*/  STL.64 [R1+0x7e0], R4 ;  /* 0x0007e00401007387 */ /* 0x001fe80000100a00 */
[----:B------:R0:W-:Y:S04]  /*1833c0*/  STL.64 [R1+0x7e8], R6 ;  /* 0x0007e80601007387 */ /* 0x0001e80000100a00 */
[----:B0-----:R-:W2:Y:S04]  /*1833d0*/  LDL.LU.64 R6, [R1+0x6358] ;  /* 0x0063580001067983 */ /* 0x001ea80000300a00 */
[----:B------:R-:W2:Y:S04]  /*1833e0*/  LDL.LU.64 R4, [R1+0x6350] ;  /* 0x0063500001047983 */ /* 0x000ea80000300a00 */
[----:B-1----:R-:W-:Y:S04]  /*1833f0*/  STL.64 [R1+0x7f0], R16 ;  /* 0x0007f01001007387 */ /* 0x002fe80000100a00 */
[----:B------:R0:W-:Y:S04]  /*183400*/  STL.64 [R1+0x7f8], R18 ;  /* 0x0007f81201007387 */ /* 0x0001e80000100a00 */
[----:B------:R1:W-:Y:S04]  /*183410*/  STSM.16.M88.4 [R27], R12 ;  /* 0x0000000c1b007844 */ /* 0x0003e80000000200 */
[----:B0-----:R-:W2:Y:S04]  /*183420*/  LDL.LU.64 R18, [R1+0x6348] ;  /* 0x0063480001127983 */ /* 0x001ea80000300a00 */
[----:B------:R-:W2:Y:S04]  /*183430*/  LDL.LU R16, [R1+0x6340] ;  /* 0x0063400001107983 */ /* 0x000ea80000300800 */
[----:B-1----:R-:W2:Y:S04]  /*183440*/  LDL.LU.64 R14, [R1+0x6338] ;  /* 0x00633800010e7983 */ /* 0x002ea80000300a00 */
[----:B------:R-:W2:Y:S01]  /*183450*/  LDL.LU.64 R12, [R1+0x1178] ;  /* 0x00117800010c7983 */ /* 0x000ea20000300a00 */
[----:B---3--:R-:W-:-:S02]  /*183460*/  PRMT R0, R20, 0x7770, RZ ;  /* 0x0000777014007816 */ /* 0x008fc400000000ff */
[----:B----4-:R-:W-:Y:S01]  /*183470*/  LOP3.LUT P3, RZ, R29, 0x4000000, RZ, 0xc0, !PT ;  /* 0x040000001dff7812 */ /* 0x010fe2000786c0ff */
[----:B--2---:R-:W-:Y:S04]  /*183480*/  STL.64 [R1+0x62d0], R26 ;  /* 0x0062d01a01007387 */ /* 0x004fe80000100a00 */
[----:B------:R-:W-:Y:S01]  /*183490*/  STSM.16.M88.4 [R27+0x200], R4 ;  /* 0x000200041b007844 */ /* 0x000fe20000000200 */
[----:B------:R-:W-:Y:S06]  /*1834a0*/  BAR.SYNC.DEFER_BLOCKING 0x0 ;  /* 0x0000000000007b1d */ /* 0x000fec0000010000 */
[----:B------:R0:W-:Y:S02]  /*1834b0*/  @P2 STG.E.U8 desc[UR4][R14.64], R0 ;  /* 0x000000000e002986 */ /* 0x0001e4000c101104 */
[----:B0-----:R-:W-:-:S02]  /*1834c0*/  PRMT R0, R20, 0x7771, RZ ;  /* 0x0000777114007816 */ /* 0x001fc400000000ff */
[----:B------:R-:W2:Y:S04]  /*1834d0*/  LDL.LU.64 R14, [R1+0x1170] ;  /* 0x00117000010e7983 */ /* 0x000ea80000300a00 */
[----:B------:R0:W-:Y:S01]  /*1834e0*/  @P1 STG.E.U8 desc[UR4][R8.64], R0 ;  /* 0x0000000008001986 */ /* 0x0001e2000c101104 */
[C---:B------:R-:W-:Y:S02]  /*1834f0*/  LOP3.LUT P2, RZ, R29.reuse, 0x8000000, RZ, 0xc0, !PT ;  /* 0x080000001dff7812 */ /* 0x040fe4000784c0ff */
[----:B------:R-:W-:Y:S02]  /*183500*/  LOP3.LUT P1, RZ, R29, 0x10000000, RZ, 0xc0, !PT ;  /* 0x100000001dff7812 */ /* 0x000fe4000782c0ff */
[----:B0-----:R-:W-:-:S05]  /*183510*/  PRMT R0, R20, 0x7772, RZ ;  /* 0x0000777214007816 */ /* 0x001fca00000000ff */
[----:B------:R0:W-:Y:S01]  /*183520*/  @P0 STG.E.U8 desc[UR4][R18.64], R0 ;  /* 0x0000000012000986 */ /* 0x0001e2000c101104 */
[----:B------:R-:W-:-:S03]  /*183530*/  LOP3.LUT P0, RZ, R29, 0x20000000, RZ, 0xc0, !PT ;  /* 0x200000001dff7812 */ /* 0x000fc6000780c0ff */
[----:B0-----:R-:W3:Y:S04]  /*183540*/  LDL.LU.64 R18, [R1+0x1168] ;  /* 0x0011680001127983 */ /* 0x001ee80000300a00 */
[----:B------:R-:W4:Y:S04]  /*183550*/  LDL.LU R0, [R1+0x24] ;  /* 0x0000240001007983 */ /* 0x000f280000300800 */
[----:B------:R0:W-:Y:S04]  /*183560*/  STL.64 [R1+0x6320], R28 ;  /* 0x0063201c01007387 */ /* 0x0001e80000100a00 */
[----:B0-----:R-:W2:Y:S04]  /*183570*/  LDL.LU.64 R28, [R1+0x11b0] ;  /* 0x0011b000011c7983 */ /* 0x001ea80000300a00 */
[----:B--2---:R0:W-:Y:S04]  /*183580*/  STL.64 [R1+0x6328], R28 ;  /* 0x0063281c01007387 */ /* 0x0041e80000100a00 */
[----:B0-----:R-:W2:Y:S01]  /*183590*/  LDL.LU.64 R28, [R1+0x11b8] ;  /* 0x0011b800011c7983 */ /* 0x001ea20000300a00 */
[----:B------:R-:W-:-:S05]  /*1835a0*/  PRMT R2, R20, 0x7773, RZ ;  /* 0x0000777314027816 */ /* 0x000fca00000000ff */
[----:B------:R0:W-:Y:S01]  /*1835b0*/  @P4 STG.E.U8 desc[UR4][R10.64], R2 ;  /* 0x000000020a004986 */ /* 0x0001e2000c101104 */
[----:B------:R-:W-:Y:S02]  /*1835c0*/  LOP3.LUT P4, RZ, R16, 0x2000000, RZ, 0xc0, !PT ;  /* 0x0200000010ff7812 */ /* 0x000fe4000788c0ff */
[----:B0-----:R-:W-:-:S11]  /*1835d0*/  PRMT R2, R3, 0x7770, RZ ;  /* 0x0000777003027816 */ /* 0x001fd600000000ff */
[----:B------:R-:W-:Y:S01]  /*1835e0*/  @P4 STG.E.U8 desc[UR4][R12.64], R2 ;  /* 0x000000020c004986 */ /* 0x000fe2000c101104 */
[----:B------:R-:W-:-:S03]  /*1835f0*/  LOP3.LUT P4, RZ, R16, 0x1000000, RZ, 0xc0, !PT ;  /* 0x0100000010ff7812 */ /* 0x000fc6000788c0ff */
[----:B--2---:R0:W-:Y:S04]  /*183600*/  STL.64 [R1+0x6330], R28 ;  /* 0x0063301c01007387 */ /* 0x0041e80000100a00 */
[----:B0-----:R-:W2:Y:S01]  /*183610*/  LDL.LU.64 R28, [R1+0x1160] ;  /* 0x00116000011c7983 */ /* 0x001ea20000300a00 */
[----:B------:R-:W-:-:S03]  /*183620*/  PRMT R2, R3, 0x7771, RZ ;  /* 0x0000777103027816 */ /* 0x000fc600000000ff */
[----:B------:R-:W4:Y:S04]  /*183630*/  LDL.LU.64 R26, [R1+0x1198] ;  /* 0x00119800011a7983 */ /* 0x000f280000300a00 */
[----:B------:R0:W-:Y:S01]  /*183640*/  @P4 STG.E.U8 desc[UR4][R14.64], R2 ;  /* 0x000000020e004986 */ /* 0x0001e2000c101104 */
[----:B------:R-:W-:-:S03]  /*183650*/  LOP3.LUT P4, RZ, R16, 0x800000, RZ, 0xc0, !PT ;  /* 0x0080000010ff7812 */ /* 0x000fc6000788c0ff */
[----:B------:R-:W4:Y:S04]  /*183660*/  LDL R20, [R1+0x4] ;  /* 0x0000040001147983 */ /* 0x000f280000100800 */
[----:B------:R-:W4:Y:S01]  /*183670*/  LDL.LU R17, [R1+0x28] ;  /* 0x0000280001117983 */ /* 0x000f220000300800 */
[----:B0-----:R-:W-:-:S03]  /*183680*/  PRMT R2, R3, 0x7772, RZ ;  /* 0x0000777203027816 */ /* 0x001fc600000000ff */
[----:B------:R-:W4:Y:S04]  /*183690*/  LDL.LU.64 R4, [R1+0x1190] ;  /* 0x0011900001047983 */ /* 0x000f280000300a00 */
[----:B---3--:R0:W-:Y:S01]  /*1836a0*/  @P4 STG.E.U8 desc[UR4][R18.64], R2 ;  /* 0x0000000212004986 */ /* 0x0081e2000c101104 */
[----:B------:R-:W-:-:S03]  /*1836b0*/  LOP3.LUT P4, RZ, R16, 0x400000, RZ, 0xc0, !PT ;  /* 0x0040000010ff7812 */ /* 0x000fc6000788c0ff */
[----:B------:R-:W3:Y:S04]  /*1836c0*/  LDL.LU.64 R6, [R1+0x11d8] ;  /* 0x0011d80001067983 */ /* 0x000ee80000300a00 */
[----:B------:R-:W3:Y:S01]  /*1836d0*/  LDL.LU.64 R8, [R1+0x11d0] ;  /* 0x0011d00001087983 */ /* 0x000ee20000300a00 */
[----:B0-----:R-:W-:-:S03]  /*1836e0*/  PRMT R2, R3, 0x7773, RZ ;  /* 0x0000777303027816 */ /* 0x001fc600000000ff */
[----:B------:R-:W3:Y:S04]  /*1836f0*/  LDL.LU.64 R10, [R1+0x11c8] ;  /* 0x0011c800010a7983 */ /* 0x000ee80000300a00 */
[----:B------:R-:W3:Y:S04]  /*183700*/  LDL.LU.64 R12, [R1+0x11c0] ;  /* 0x0011c000010c7983 */ /* 0x000ee80000300a00 */
[----:B------:R-:W3:Y:S04]  /*183710*/  LDL.LU.64 R14, [R1+0x1238] ;  /* 0x00123800010e7983 */ /* 0x000ee80000300a00 */
[----:B------:R-:W3:Y:S04]  /*183720*/  LDL.LU.64 R18, [R1+0x1230] ;  /* 0x0012300001127983 */ /* 0x000ee80000300a00 */
[----:B--2---:R0:W-:Y:S04]  /*183730*/  @P4 STG.E.U8 desc[UR4][R28.64], R2 ;  /* 0x000000021c004986 */ /* 0x0041e8000c101104 */
[----:B0-----:R-:W2:Y:S01]  /*183740*/  LDL.LU.64 R28, [R1+0x6330] ;  /* 0x00633000011c7983 */ /* 0x001ea20000300a00 */
[----:B------:R-:W-:-:S02]  /*183750*/  LOP3.LUT P4, RZ, R16, 0x200000, RZ, 0xc0, !PT ;  /* 0x0020000010ff7812 */ /* 0x000fc4000788c0ff */
[----:B----4-:R-:W-:-:S11]  /*183760*/  PRMT R2, R0, 0x7770, RZ ;  /* 0x0000777000027816 */ /* 0x010fd600000000ff */
[----:B--2---:R0:W-:Y:S04]  /*183770*/  @P4 STG.E.U8 desc[UR4][R28.64], R2 ;  /* 0x000000021c004986 */ /* 0x0041e8000c101104 */
[----:B0-----:R-:W2:Y:S01]  /*183780*/  LDL.LU.64 R28, [R1+0x6328] ;  /* 0x00632800011c7983 */ /* 0x001ea20000300a00 */
[----:B------:R-:W-:Y:S02]  /*183790*/  LOP3.LUT P4, RZ, R16, 0x100000, RZ, 0xc0, !PT ;  /* 0x0010000010ff7812 */ /* 0x000fe4000788c0ff */
[----:B------:R-:W-:-:S11]  /*1837a0*/  PRMT R2, R0, 0x7771, RZ ;  /* 0x0000777100027816 */ /* 0x000fd600000000ff */
[----:B--2---:R0:W-:Y:S04]  /*1837b0*/  @P4 STG.E.U8 desc[UR4][R28.64], R2 ;  /* 0x000000021c004986 */ /* 0x0041e8000c101104 */
[----:B0-----:R-:W2:Y:S01]  /*1837c0*/  LDL.LU.64 R28, [R1+0x6320] ;  /* 0x00632000011c7983 */ /* 0x001ea20000300a00 */
[----:B------:R-:W-:Y:S02]  /*1837d0*/  LOP3.LUT P4, RZ, R16, 0x80000, RZ, 0xc0, !PT ;  /* 0x0008000010ff7812 */ /* 0x000fe4000788c0ff */
[C---:B------:R-:W-:Y:S02]  /*1837e0*/  PRMT R2, R0.reuse, 0x7772, RZ ;  /* 0x0000777200027816 */ /* 0x040fe400000000ff */
[----:B------:R-:W-:-:S09]  /*1837f0*/  PRMT R0, R0, 0x7773, RZ ;  /* 0x0000777300007816 */ /* 0x000fd200000000ff */
[----:B------:R-:W-:Y:S01]  /*183800*/  @P4 STG.E.U8 desc[UR4][R26.64], R2 ;  /* 0x000000021a004986 */ /* 0x000fe2000c101104 */
[----:B------:R-:W-:-:S03]  /*183810*/  LOP3.LUT P4, RZ, R16, 0x40000, RZ, 0xc0, !PT ;  /* 0x0004000010ff7812 */ /* 0x000fc6000788c0ff */
[----:B------:R0:W-:Y:S02]  /*183820*/  @P5 STG.E.U8 desc[UR4][R4.64], R0 ;  /* 0x0000000004005986 */ /* 0x0001e4000c101104 */
[----:B0-----:R-:W-:-:S05]  /*183830*/  PRMT R0, R20, 0x7770, RZ ;  /* 0x0000777014007816 */ /* 0x001fca00000000ff */
[----:B---3--:R0:W-:Y:S02]  /*183840*/  @P6 STG.E.U8 desc[UR4][R6.64], R0 ;  /* 0x0000000006006986 */ /* 0x0081e4000c101104 */
[----:B0-----:R-:W-:-:S05]  /*183850*/  PRMT R0, R20, 0x7771, RZ ;  /* 0x0000777114007816 */ /* 0x001fca00000000ff */
[----:B------:R0:W-:Y:S02]  /*183860*/  @P4 STG.E.U8 desc[UR4][R8.64], R0 ;  /* 0x0000000008004986 */ /* 0x0001e4000c101104 */
[----:B0-----:R-:W-:-:S05]  /*183870*/  PRMT R0, R20, 0x7772, RZ ;  /* 0x0000777214007816 */ /* 0x001fca00000000ff */
[----:B------:R0:W-:Y:S02]  /*183880*/  @P3 STG.E.U8 desc[UR4][R10.64], R0 ;  /* 0x000000000a003986 */ /* 0x0001e4000c101104 */
[----:B0-----:R-:W-:-:S05]  /*183890*/  PRMT R0, R20, 0x7773, RZ ;  /* 0x0000777314007816 */ /* 0x001fca00000000ff */
[----:B------:R0:W-:Y:S02]  /*1838a0*/  @P2 STG.E.U8 desc[UR4][R12.64], R0 ;  /* 0x000000000c002986 */ /* 0x0001e4000c101104 */
[----:B0-----:R-:W-:-:S05]  /*1838b0*/  PRMT R0, R17, 0x7770, RZ ;  /* 0x0000777011007816 */ /* 0x001fca00000000ff */
[----:B------:R0:W-:Y:S02]  /*1838c0*/  @P1 STG.E.U8 desc[UR4][R14.64], R0 ;  /* 0x000000000e001986 */ /* 0x0001e4000c101104 */
[----:B0-----:R-:W-:Y:S02]  /*1838d0*/  PRMT R0, R17, 0x7771, RZ ;  /* 0x0000777111007816 */ /* 0x001fe400000000ff */
[----:B------:R-:W3:Y:S04]  /*1838e0*/  LDL.LU.64 R14, [R1+0x11f8] ;  /* 0x0011f800010e7983 */ /* 0x000ee80000300a00 */
[----:B------:R-:W4:Y:S04]  /*1838f0*/  LDL.LU.64 R12, [R1+0x11f0] ;  /* 0x0011f000010c7983 */ /* 0x000f280000300a00 */
[----:B------:R0:W-:Y:S04]  /*183900*/  @P0 STG.E.U8 desc[UR4][R18.64], R0 ;  /* 0x0000000012000986 */ /* 0x0001e8000c101104 */
[----:B------:R-:W4:Y:S04]  /*183910*/  LDL.LU.64 R8, [R1+0x1258] ;  /* 0x0012580001087983 */ /* 0x000f280000300a00 */
[----:B0-----:R-:W4:Y:S04]  /*183920*/  LDL.LU.64 R18, [R1+0x1250] ;  /* 0x0012500001127983 */ /* 0x001f280000300a00 */
[----:B------:R-:W4:Y:S04]  /*183930*/  LDL.LU.64 R10, [R1+0x1248] ;  /* 0x00124800010a7983 */ /* 0x000f280000300a00 */
[----:B------:R-:W4:Y:S01]  /*183940*/  LDL R20, [R1+0x8] ;  /* 0x0000080001147983 */ /* 0x000f220000100800 */
[----:B------:R-:W-:-:S02]  /*183950*/  LOP3.LUT R16, R16, 0xfffffbff, RZ, 0xc0, !PT ;  /* 0xfffffbff10107812 */ /* 0x000fc400078ec0ff */
[----:B------:R-:W-:Y:S01]  /*183960*/  PRMT R2, R17, 0x7772, RZ ;  /* 0x0000777211027816 */ /* 0x000fe200000000ff */
[----:B------:R-:W4:Y:S01]  /*183970*/  LDL.LU R0, [R1+0x2c] ;  /* 0x00002c0001007983 */ /* 0x000f220000300800 */
[----:B--2---:R-:W-:-:S13]  /*183980*/  LOP3.LUT P5, RZ, R28, 0x400, RZ, 0xc0, !PT ;  /* 0x000004001cff7812 */ /* 0x004fda00078ac0ff */
        /* <DEDUP_REMOVED lines=11> */
[----:B------:R-:W-:Y:S02]  /*183a40*/  LOP3.LUT R16, R16, 0xffffbfff, RZ, 0xc0, !PT ;  /* 0xffffbfff10107812 */ /* 0x000fe400078ec0ff */
[----:B------:R-:W-:-:S09]  /*183a50*/  LOP3.LUT P3, RZ, R29, 0x40000000, RZ, 0xc0, !PT ;  /* 0x400000001dff7812 */ /* 0x000fd2000786c0ff */
[----:B------:R-:W-:Y:S02]  /*183a60*/  @P5 LOP3.LUT R16, R16, 0x4000, RZ, 0xfc, !PT ;  /* 0x0000400010105812 */ /* 0x000fe400078efcff */
[----:B------:R-:W-:Y:S02]  /*183a70*/  LOP3.LUT P5, RZ, R28, 0x20, RZ, 0xc0, !PT ;  /* 0x000000201cff7812 */ /* 0x000fe400078ac0ff */
[----:B------:R-:W-:Y:S02]  /*183a80*/  LOP3.LUT R16, R16, 0xffff7fff, RZ, 0xc0, !PT ;  /* 0xffff7fff10107812 */ /* 0x000fe400078ec0ff */
[----:B------:R-:W-:Y:S02]  /*183a90*/  LOP3.LUT P2, RZ, R29, 0x80000000, RZ, 0xc0, !PT ;  /* 0x800000001dff7812 */ /* 0x000fe4000784c0ff */
[----:B------:R-:W-:-:S07]  /*183aa0*/  LOP3.LUT P1, RZ, R28, 0x1, RZ, 0xc0, !PT ;  /* 0x000000011cff7812 */ /* 0x000fce000782c0ff */
[----:B------:R-:W-:Y:S02]  /*183ab0*/  @P5 LOP3.LUT R16, R16, 0x8000, RZ, 0xfc, !PT ;  /* 0x0000800010105812 */ /* 0x000fe400078efcff */
[----:B------:R-:W-:Y:S02]  /*183ac0*/  LOP3.LUT P5, RZ, R28, 0x10, RZ, 0xc0, !PT ;  /* 0x000000101cff7812 */ /* 0x000fe400078ac0ff */
[----:B------:R-:W-:Y:S02]  /*183ad0*/  LOP3.LUT R16, R16, 0xfffeffff, RZ, 0xc0, !PT ;  /* 0xfffeffff10107812 */ /* 0x000fe400078ec0ff */
[----:B------:R-:W-:-:S09]  /*183ae0*/  LOP3.LUT P0, RZ, R28, 0x2, RZ, 0xc0, !PT ;  /* 0x000000021cff7812 */ /* 0x000fd2000780c0ff */
[----:B------:R-:W-:Y:S02]  /*183af0*/  @P5 LOP3.LUT R16, R16, 0x10000, RZ, 0xfc, !PT ;  /* 0x0001000010105812 */ /* 0x000fe400078efcff */
[----:B------:R-:W-:Y:S01]  /*183b00*/  LOP3.LUT P5, RZ, R28, 0x8, RZ, 0xc0, !PT ;  /* 0x000000081cff7812 */ /* 0x000fe200078ac0ff */
[----:B---3--:R0:W-:Y:S02]  /*183b10*/  @P3 STG.E.U8 desc[UR4][R14.64], R2 ;  /* 0x000000020e003986 */ /* 0x0081e4000c101104 */
[----:B0-----:R-:W-:-:S05]  /*183b20*/  PRMT R2, R17, 0x7773, RZ ;  /* 0x0000777311027816 */ /* 0x001fca00000000ff */
[----:B----4-:R0:W-:Y:S01]  /*183b30*/  @P2 STG.E.U8 desc[UR4][R12.64], R2 ;  /* 0x000000020c002986 */ /* 0x0101e2000c101104 */
[----:B------:R-:W-:Y:S02]  /*183b40*/  LOP3.LUT R16, R16, 0xfffdffff, RZ, 0xc0, !PT ;  /* 0xfffdffff10107812 */ /* 0x000fe400078ec0ff */
[----:B0-----:R-:W-:Y:S01]  /*183b50*/  PRMT R2, R20, 0x7770, RZ ;  /* 0x0000777014027816 */ /* 0x001fe200000000ff */
[----:B------:R-:W-:Y:S04]  /*183b60*/  STL [R1+0x6068], R29 ;  /* 0x0060681d01007387 */ /* 0x000fe80000100800 */
[----:B------:R0:W-:Y:S01]  /*183b70*/  @P1 STG.E.U8 desc[UR4][R8.64], R2 ;  /* 0x0000000208001986 */ /* 0x0001e2000c101104 */
[----:B------:R-:W-:-:S03]  /*183b80*/  @P5 LOP3.LUT R16, R16, 0x20000, RZ, 0xfc, !PT ;  /* 0x0002000010105812 */ /* 0x000fc600078efcff */
[----:B------:R-:W2:Y:S01]  /*183b90*/  LDL.LU.64 R14, [R1+0x1240] ;  /* 0x00124000010e7983 */ /* 0x000ea20000300a00 */
[----:B0-----:R-:W-:-:S03]  /*183ba0*/  PRMT R2, R20, 0x7771, RZ ;  /* 0x0000777114027816 */ /* 0x001fc600000000ff */
[----:B------:R-:W3:Y:S01]  /*183bb0*/  LDL.LU.64 R12, [R1+0x29b8] ;  /* 0x0029b800010c7983 */ /* 0x000ee20000300a00 */
[----:B------:R-:W-:-:S03]  /*183bc0*/  LOP3.LUT P5, RZ, R28, 0x4, RZ, 0xc0, !PT ;  /* 0x000000041cff7812 */ /* 0x000fc600078ac0ff */
[----:B------:R0:W-:Y:S01]  /*183bd0*/  @P0 STG.E.U8 desc[UR4][R18.64], R2 ;  /* 0x0000000212000986 */ /* 0x0001e2000c101104 */
[C---:B------:R-:W-:Y:S02]  /*183be0*/  LOP3.LUT P6, RZ, R28.reuse, 0x800, RZ, 0xc0, !PT ;  /* 0x000008001cff7812 */ /* 0x040fe400078cc0ff */
[C---:B------:R-:W-:Y:S02]  /*183bf0*/  LOP3.LUT P4, RZ, R28.reuse, 0x1000, RZ, 0xc0, !PT ;  /* 0x000010001cff7812 */ /* 0x040fe4000788c0ff */
[C---:B------:R-:W-:Y:S02]  /*183c00*/  LOP3.LUT P3, RZ, R28.reuse, 0x2000, RZ, 0xc0, !PT ;  /* 0x000020001cff7812 */ /* 0x040fe4000786c0ff */
[C---:B------:R-:W-:Y:S02]  /*183c10*/  LOP3.LUT P2, RZ, R28.reuse, 0x4000, RZ, 0xc0, !PT ;  /* 0x000040001cff7812 */ /* 0x040fe4000784c0ff */
[C---:B------:R-:W-:Y:S01]  /*183c20*/  LOP3.LUT P1, RZ, R28.reuse, 0x8000, RZ, 0xc0, !PT ;  /* 0x000080001cff7812 */ /* 0x040fe2000782c0ff */
[----:B0-----:R-:W4:Y:S01]  /*183c30*/  LDL.LU.64 R18, [R1+0x29b0] ;  /* 0x0029b00001127983 */ /* 0x001f220000300a00 */
[----:B------:R-:W-:-:S03]  /*183c40*/  LOP3.LUT P0, RZ, R28, 0x10000, RZ, 0xc0, !PT ;  /* 0x000100001cff7812 */ /* 0x000fc6000780c0ff */
[----:B------:R-:W4:Y:S04]  /*183c50*/  LDL R17, [R1+0xc] ;  /* 0x00000c0001117983 */ /* 0x000f280000100800 */
[----:B------:R0:W-:Y:S04]  /*183c60*/  STL [R1+0x6300], R28 ;  /* 0x0063001c01007387 */ /* 0x0001e80000100800 */
        /* <DEDUP_REMOVED lines=8> */
[----:B------:R-:W-:Y:S02]  /*183cf0*/  LOP3.LUT P5, RZ, R16, 0x10000, RZ, 0xc0, !PT ;  /* 0x0001000010ff7812 */ /* 0x000fe400078ac0ff */
[----:B------:R-:W-:Y:S01]  /*183d00*/  PRMT R6, R0, 0x7770, RZ ;  /* 0x0000777000067816 */ /* 0x000fe200000000ff */
[----:B--2---:R0:W-:Y:S04]  /*183d10*/  STL.64 [R1+0x6318], R28 ;  /* 0x0063181c01007387 */ /* 0x0041e80000100a00 */
[----:B0-----:R-:W2:Y:S06]  /*183d20*/  LDL.LU.64 R28, [R1+0x29a8] ;  /* 0x0029a800011c7983 */ /* 0x001eac0000300a00 */
[----:B---3--:R0:W-:Y:S01]  /*183d30*/  @P5 STG.E.U8 desc[UR4][R12.64], R6 ;  /* 0x000000060c005986 */ /* 0x0081e2000c101104 */
[----:B------:R-:W-:-:S03]  /*183d40*/  LOP3.LUT P5, RZ, R16, 0x8000, RZ, 0xc0, !PT ;  /* 0x0000800010ff7812 */ /* 0x000fc600078ac0ff */
[----:B------:R-:W3:Y:S01]  /*183d50*/  LDL.LU.64 R26, [R1+0x2998] ;  /* 0x00299800011a7983 */ /* 0x000ee20000300a00 */
[----:B------:R-:W-:-:S03]  /*183d60*/  IMAD.MOV.U32 R20, RZ, RZ, R25 ;  /* 0x000000ffff147224 */ /* 0x000fc600078e0019 */
[----:B------:R-:W3:Y:S01]  /*183d70*/  LDL.LU.64 R2, [R1+0x2990] ;  /* 0x0029900001027983 */ /* 0x000ee20000300a00 */
[----:B0-----:R-:W-:-:S03]  /*183d80*/  PRMT R12, R0, 0x7771, RZ ;  /* 0x00007771000c7816 */ /* 0x001fc600000000ff */
[----:B------:R-:W3:Y:S04]  /*183d90*/  LDL.LU.64 R4, [R1+0x12b8] ;  /* 0x0012b80001047983 */ /* 0x000ee80000300a00 */
[----:B----4-:R0:W-:Y:S01]  /*183da0*/  @P5 STG.E.U8 desc[UR4][R18.64], R12 ;  /* 0x0000000c12005986 */ /* 0x0101e2000c101104 */
[----:B------:R-:W-:Y:S02]  /*183db0*/  LOP3.LUT P5, RZ, R16, 0x4000, RZ, 0xc0, !PT ;  /* 0x0000400010ff7812 */ /* 0x000fe400078ac0ff */
[----:B------:R-:W-:Y:S01]  /*183dc0*/  PRMT R25, R0, 0x7772, RZ ;  /* 0x0000777200197816 */ /* 0x000fe200000000ff */
[----:B------:R-:W4:Y:S04]  /*183dd0*/  LDL.LU R15, [R1+0x80] ;  /* 0x00008000010f7983 */ /* 0x000f280000300800 */
[----:B------:R-:W4:Y:S04]  /*183de0*/  LDL.LU R14, [R1+0x70] ;  /* 0x00007000010e7983 */ /* 0x000f280000300800 */
[----:B------:R-:W4:Y:S04]  /*183df0*/  LDL.LU.64 R6, [R1+0x2988] ;  /* 0x0029880001067983 */ /* 0x000f280000300a00 */
[----:B------:R-:W4:Y:S04]  /*183e00*/  LDL.LU.64 R8, [R1+0x2980] ;  /* 0x0029800001087983 */ /* 0x000f280000300a00 */
[----:B------:R-:W4:Y:S04]  /*183e10*/  LDL.LU.64 R10, [R1+0x2978] ;  /* 0x00297800010a7983 */ /* 0x000f280000300a00 */
[----:B0-----:R-:W4:Y:S04]  /*183e20*/  LDL.LU.64 R12, [R1+0x12d0] ;  /* 0x0012d000010c7983 */ /* 0x001f280000300a00 */
[----:B------:R-:W4:Y:S04]  /*183e30*/  LDL.LU.64 R18, [R1+0x2970] ;  /* 0x0029700001127983 */ /* 0x000f280000300a00 */
[----:B--2---:R0:W-:Y:S04]  /*183e40*/  @P5 STG.E.U8 desc[UR4][R28.64], R25 ;  /* 0x000000191c005986 */ /* 0x0041e8000c101104 */
[----:B0-----:R-:W2:Y:S01]  /*183e50*/  LDL.LU.64 R28, [R1+0x6318] ;  /* 0x00631800011c7983 */ /* 0x001ea20000300a00 */
[----:B------:R-:W-:-:S02]  /*183e60*/  LOP3.LUT P5, RZ, R16, 0x2000, RZ, 0xc0, !PT ;  /* 0x0000200010ff7812 */ /* 0x000fc400078ac0ff */
[----:B------:R-:W-:Y:S01]  /*183e70*/  PRMT R0, R0, 0x7773, RZ ;  /* 0x0000777300007816 */ /* 0x000fe200000000ff */
[----:B------:R-:W4:Y:S10]  /*183e80*/  LDL.LU R25, [R1+0x6310] ;  /* 0x0063100001197983 */ /* 0x000f340000300800 */
[----:B--2---:R0:W-:Y:S04]  /*183e90*/  @P5 STG.E.U8 desc[UR4][R28.64], R0 ;  /* 0x000000001c005986 */ /* 0x0041e8000c101104 */
[----:B0-----:R-:W2:Y:S01]  /*183ea0*/  LDL.LU.64 R28, [R1+0x6308] ;  /* 0x00630800011c7983 */ /* 0x001ea20000300a00 */
[----:B------:R-:W-:-:S02]  /*183eb0*/  LOP3.LUT P5, RZ, R16, 0x1000, RZ, 0xc0, !PT ;  /* 0x0000100010ff7812 */ /* 0x000fc400078ac0ff */
[----:B------:R-:W-:-:S11]  /*183ec0*/  PRMT R0, R17, 0x7770, RZ ;  /* 0x0000777011007816 */ /* 0x000fd600000000ff */
[----:B--2---:R0:W-:Y:S04]  /*183ed0*/  @P5 STG.E.U8 desc[UR4][R28.64], R0 ;  /* 0x000000001c005986 */ /* 0x0041e8000c101104 */
[----:B0-----:R-:W2:Y:S01]  /*183ee0*/  LDL.LU R28, [R1+0x6300] ;  /* 0x00630000011c7983 */ /* 0x001ea20000300800 */
[----:B------:R-:W-:Y:S02]  /*183ef0*/  LOP3.LUT P5, RZ, R16, 0x800, RZ, 0xc0, !PT ;  /* 0x0000080010ff7812 */ /* 0x000fe400078ac0ff */
[----:B------:R-:W-:-:S11]  /*183f00*/  PRMT R0, R17, 0x7771, RZ ;  /* 0x0000777111007816 */ /* 0x000fd600000000ff */
[----:B---3--:R0:W-:Y:S01]  /*183f10*/  @P5 STG.E.U8 desc[UR4][R26.64], R0 ;  /* 0x000000001a005986 */ /* 0x0081e2000c101104 */
[----:B------:R-:W-:Y:S02]  /*183f20*/  LOP3.LUT P5, RZ, R16, 0x400, RZ, 0xc0, !PT ;  /* 0x0000040010ff7812 */ /* 0x000fe400078ac0ff */
[----:B0-----:R-:W-:-:S11]  /*183f30*/  PRMT R0, R17, 0x7772, RZ ;  /* 0x0000777211007816 */ /* 0x001fd600000000ff */
[----:B------:R0:W-:Y:S02]  /*183f40*/  @P5 STG.E.U8 desc[UR4][R2.64], R0 ;  /* 0x0000000002005986 */ /* 0x0001e4000c101104 */
[----:B0-----:R-:W-:-:S05]  /*183f50*/  PRMT R0, R17, 0x7773, RZ ;  /* 0x0000777311007816 */ /* 0x001fca00000000ff */
[----:B------:R4:W-:Y:S02]  /*183f60*/  @P6 STG.E.U8 desc[UR4][R4.64], R0 ;  /* 0x0000000004006986 */ /* 0x0009e4000c101104 */
[----:B----4-:R-:W-:-:S05]  /*183f70*/  PRMT R0, R15, 0x7770, RZ ;  /* 0x000077700f007816 */ /* 0x010fca00000000ff */
[----:B------:R0:W-:Y:S02]  /*183f80*/  @P4 STG.E.U8 desc[UR4][R6.64], R0 ;  /* 0x0000000006004986 */ /* 0x0001e4000c101104 */
[----:B0-----:R-:W-:-:S05]  /*183f90*/  PRMT R0, R15, 0x7771, RZ ;  /* 0x000077710f007816 */ /* 0x001fca00000000ff */
[----:B------:R0:W-:Y:S02]  /*183fa0*/  @P3 STG.E.U8 desc[UR4][R8.64], R0 ;  /* 0x0000000008003986 */ /* 0x0001e4000c101104 */
[C---:B0-----:R-:W-:Y:S02]  /*183fb0*/  PRMT R0, R15.reuse, 0x7772, RZ ;  /* 0x000077720f007816 */ /* 0x041fe400000000ff */
[----:B------:R-:W3:Y:S04]  /*183fc0*/  LDL.LU.64 R8, [R1+0x2968] ;  /* 0x0029680001087983 */ /* 0x000ee80000300a00 */
[----:B------:R0:W-:Y:S02]  /*183fd0*/  @P2 STG.E.U8 desc[UR4][R10.64], R0 ;  /* 0x000000000a002986 */ /* 0x0001e4000c101104 */
[----:B0-----:R-:W-:-:S02]  /*183fe0*/  PRMT R0, R15, 0x7773, RZ ;  /* 0x000077730f007816 */ /* 0x001fc400000000ff */
[----:B------:R-:W4:Y:S04]  /*183ff0*/  LDL.LU.64 R10, [R1+0x2960] ;  /* 0x00296000010a7983 */ /* 0x000f280000300a00 */
[----:B------:R0:W-:Y:S02]  /*184000*/  @P1 STG.E.U8 desc[UR4][R12.64], R0 ;  /* 0x000000000c001986 */ /* 0x0001e4000c101104 */
[----:B0-----:R-:W-:Y:S02]  /*184010*/  PRMT R0, R14, 0x7770, RZ ;  /* 0x000077700e007816 */ /* 0x001fe400000000ff */
[----:B------:R-:W4:Y:S04]  /*184020*/  LDL.LU.64 R12, [R1+0x12d8] ;  /* 0x0012d800010c7983 */ /* 0x000f280000300a00 */
[----:B------:R0:W-:Y:S04]  /*184030*/  @P0 STG.E.U8 desc[UR4][R18.64], R0 ;  /* 0x0000000012000986 */ /* 0x0001e8000c101104 */
[----:B0-----:R-:W4:Y:S04]  /*184040*/  LDL.LU.64 R18, [R1+0x2958] ;  /* 0x0029580001127983 */ /* 0x001f280000300a00 */
[----:B------:R-:W4:Y:S04]  /*184050*/  LDL.LU.64 R6, [R1+0x2950] ;  /* 0x0029500001067983 */ /* 0x000f280000300a00 */
[----:B------:R-:W4:Y:S01]  /*184060*/  LDL.LU R15, [R1+0x84] ;  /* 0x00008400010f7983 */ /* 0x000f220000300800 */
[----:B------:R-:W-:-:S02]  /*184070*/  LOP3.LUT R16, R16, 0xfffffffb, RZ, 0xc0, !PT ;  /* 0xfffffffb10107812 */ /* 0x000fc400078ec0ff */
[C---:B------:R-:W-:Y:S02]  /*184080*/  PRMT R0, R14.reuse, 0x7771, RZ ;  /* 0x000077710e007816 */ /* 0x040fe400000000ff */
[----:B------:R-:W-:Y:S02]  /*184090*/  PRMT R2, R14, 0x7772, RZ ;  /* 0x000077720e027816 */ /* 0x000fe400000000ff */
        /* <DEDUP_REMOVED lines=16> */
[C---:B------:R-:W-:Y:S02]  /*1841a0*/  LOP3.LUT P3, RZ, R28.reuse, 0x20000, RZ, 0xc0, !PT ;  /* 0x000200001cff7812 */ /* 0x040fe4000786c0ff */
[----:B------:R-:W-:-:S07]  /*1841b0*/  LOP3.LUT P2, RZ, R28, 0x40000, RZ, 0xc0, !PT ;  /* 0x000400001cff7812 */ /* 0x000fce000784c0ff */
[----:B------:R-:W-:Y:S02]  /*1841c0*/  @P5 LOP3.LUT R16, R16, 0x80, RZ, 0xfc, !PT ;  /* 0x0000008010105812 */ /* 0x000fe400078efcff */
[C---:B------:R-:W-:Y:S02]  /*1841d0*/  LOP3.LUT P5, RZ, R28.reuse, 0x800000, RZ, 0xc0, !PT ;  /* 0x008000001cff7812 */ /* 0x040fe400078ac0ff */
[----:B------:R-:W-:Y:S02]  /*1841e0*/  LOP3.LUT P1, RZ, R28, 0x80000, RZ, 0xc0, !PT ;  /* 0x000800001cff7812 */ /* 0x000fe4000782c0ff */
[----:B------:R-:W-:Y:S01]  /*1841f0*/  LOP3.LUT R16, R16, 0xfffffeff, RZ, 0xc0, !PT ;  /* 0xfffffeff10107812 */ /* 0x000fe200078ec0ff */
[----:B---3--:R0:W-:Y:S01]  /*184200*/  @P3 STG.E.U8 desc[UR4][R8.64], R0 ;  /* 0x0000000008003986 */ /* 0x0081e2000c101104 */
[----:B------:R-:W-:-:S07]  /*184210*/  LOP3.LUT P0, RZ, R28, 0x100000, RZ, 0xc0, !PT ;  /* 0x001000001cff7812 */ /* 0x000fce000780c0ff */
[----:B------:R-:W-:Y:S02]  /*184220*/  @P5 LOP3.LUT R16, R16, 0x100, RZ, 0xfc, !PT ;  /* 0x0000010010105812 */ /* 0x000fe400078efcff */
[----:B------:R-:W-:Y:S01]  /*184230*/  LOP3.LUT P5, RZ, R28, 0x400000, RZ, 0xc0, !PT ;  /* 0x004000001cff7812 */ /* 0x000fe200078ac0ff */
[----:B0-----:R-:W2:Y:S04]  /*184240*/  LDL.LU.64 R8, [R1+0x2948] ;  /* 0x0029480001087983 */ /* 0x001ea80000300a00 */
[----:B----4-:R0:W-:Y:S01]  /*184250*/  @P2 STG.E.U8 desc[UR4][R10.64], R2 ;  /* 0x000000020a002986 */ /* 0x0101e2000c101104 */
[----:B------:R-:W-:-:S03]  /*184260*/  LOP3.LUT R16, R16, 0xfffffdff, RZ, 0xc0, !PT ;  /* 0xfffffdff10107812 */ /* 0x000fc600078ec0ff */
[----:B------:R-:W3:Y:S01]  /*184270*/  LDL.LU R0, [R1+0x74] ;  /* 0x0000740001007983 */ /* 0x000ee20000300800 */
[----:B0-----:R-:W-:-:S03]  /*184280*/  PRMT R2, R14, 0x7773, RZ ;  /* 0x000077730e027816 */ /* 0x001fc600000000ff */
[----:B------:R-:W-:Y:S04]  /*184290*/  STL [R1+0x6150], R28 ;  /* 0x0061501c01007387 */ /* 0x000fe80000100800 */
[----:B------:R0:W-:Y:S01]  /*1842a0*/  @P1 STG.E.U8 desc[UR4][R12.64], R2 ;  /* 0x000000020c001986 */ /* 0x0001e2000c101104 */
[----:B------:R-:W-:-:S03]  /*1842b0*/  @P5 LOP3.LUT R16, R16, 0x200, RZ, 0xfc, !PT ;  /* 0x0000020010105812 */ /* 0x000fc600078efcff */
[----:B------:R-:W4:Y:S01]  /*1842c0*/  LDL.LU.64 R10, [R1+0x12e0] ;  /* 0x0012e000010a7983 */ /* 0x000f220000300a00 */
[C---:B------:R-:W-:Y:S02]  /*1842d0*/  LOP3.LUT P5, RZ, R28.reuse, 0x200000, RZ, 0xc0, !PT ;  /* 0x002000001cff7812 */ /* 0x040fe400078ac0ff */
[C---:B------:R-:W-:Y:S02]  /*1842e0*/  LOP3.LUT P6, RZ, R28.reuse, 0x40000000, RZ, 0xc0, !PT ;  /* 0x400000001cff7812 */ /* 0x040fe400078cc0ff */
[----:B------:R-:W-:Y:S01]  /*1842f0*/  LOP3.LUT P4, RZ, R28, 0x80000000, RZ, 0xc0, !PT ;  /* 0x800000001cff7812 */ /* 0x000fe2000788c0ff */
[----:B0-----:R-:W4:Y:S01]  /*184300*/  LDL.LU.64 R12, [R1+0x2940] ;  /* 0x00294000010c7983 */ /* 0x001f220000300a00 */
[----:B------:R-:W-:-:S05]  /*184310*/  PRMT R2, R15, 0x7770, RZ ;  /* 0x000077700f027816 */ /* 0x000fca00000000ff */
[----:B------:R0:W-:Y:S04]  /*184320*/  @P0 STG.E.U8 desc[UR4][R18.64], R2 ;  /* 0x0000000212000986 */ /* 0x0001e8000c101104 */
[----:B0-----:R-:W4:Y:S04]  /*184330*/  LDL.LU.64 R18, [R1+0x2938] ;  /* 0x0029380001127983 */ /* 0x001f280000300a00 */
[----:B------:R-:W2:Y:S01]  /*184340*/  LDL.LU.64 R28, [R1+0x12e8] ;  /* 0x0012e800011c7983 */ /* 0x000ea20000300a00 */
[----:B------:R-:W-:-:S05]  /*184350*/  PRMT R2, R15, 0x7771, RZ ;  /* 0x000077710f027816 */ /* 0x000fca00000000ff */
[----:B------:R0:W-:Y:S01]  /*184360*/  @P5 STG.E.U8 desc[UR4][R6.64], R2 ;  /* 0x0000000206005986 */ /* 0x0001e2000c101104 */
[C---:B------:R-:W-:Y:S02]  /*184370*/  LOP3.LUT P5, RZ, R16.reuse, 0x200, RZ, 0xc0, !PT ;  /* 0x0000020010ff7812 */ /* 0x040fe400078ac0ff */
[C---:B0-----:R-:W-:Y:S02]  /*184380*/  PRMT R2, R15.reuse, 0x7772, RZ ;  /* 0x000077720f027816 */ /* 0x041fe400000000ff */
[----:B------:R-:W-:Y:S01]  /*184390*/  PRMT R6, R15, 0x7773, RZ ;  /* 0x000077730f067816 */ /* 0x000fe200000000ff */
[----:B--2---:R0:W-:Y:S04]  /*1843a0*/  STL.64 [R1+0x62f8], R28 ;  /* 0x0062f81c01007387 */ /* 0x0041e80000100a00 */
[----:B0-----:R-:W2:Y:S04]  /*1843b0*/  LDL.LU.64 R28, [R1+0x2930] ;  /* 0x00293000011c7983 */ /* 0x001ea80000300a00 */
[----:B------:R0:W-:Y:S01]  /*1843c0*/  @P5 STG.E.U8 desc[UR4][R8.64], R2 ;  /* 0x0000000208005986 */ /* 0x0001e2000c101104 */
[----:B------:R-:W-:-:S02]  /*1843d0*/  LOP3.LUT P5, RZ, R16, 0x100, RZ, 0xc0, !PT ;  /* 0x0000010010ff7812 */ /* 0x000fc400078ac0ff */
[----:B---3--:R-:W-:Y:S01]  /*1843e0*/  PRMT R15, R0, 0x7771, RZ ;  /* 0x00007771000f7816 */ /* 0x008fe200000000ff */
[----:B------:R-:W3:Y:S04]  /*1843f0*/  LDL.LU R17, [R1+0x88] ;  /* 0x0000880001117983 */ /* 0x000ee80000300800 */
[----:B------:R-:W3:Y:S04]  /*184400*/  LDL.LU.64 R26, [R1+0x2928] ;  /* 0x00292800011a7983 */ /* 0x000ee80000300a00 */
[----:B0-----:R-:W3:Y:S04]  /*184410*/  LDL.LU.64 R2, [R1+0x2920] ;  /* 0x0029200001027983 */ /* 0x001ee80000300a00 */
[----:B----4-:R0:W-:Y:S01]  /*184420*/  @P5 STG.E.U8 desc[UR4][R10.64], R6 ;  /* 0x000000060a005986 */ /* 0x0101e2000c101104 */
[----:B------:R-:W-:-:S03]  /*184430*/  LOP3.LUT P5, RZ, R16, 0x80, RZ, 0xc0, !PT ;  /* 0x0000008010ff7812 */ /* 0x000fc600078ac0ff */
[----:B------:R-:W4:Y:S04]  /*184440*/  LDL.LU R14, [R1+0x78] ;  /* 0x00007800010e7983 */ /* 0x000f280000300800 */
[----:B------:R-:W4:Y:S01]  /*184450*/  LDL.LU.64 R4, [R1+0x2918] ;  /* 0x0029180001047983 */ /* 0x000f220000300a00 */
[----:B0-----:R-:W-:-:S03]  /*184460*/  PRMT R10, R0, 0x7770, RZ ;  /* 0x00007770000a7816 */ /* 0x001fc600000000ff */
[----:B------:R-:W4:Y:S04]  /*184470*/  LDL.LU.64 R6, [R1+0x12f0] ;  /* 0x0012f00001067983 */ /* 0x000f280000300a00 */
[----:B------:R0:W-:Y:S01]  /*184480*/  @P5 STG.E.U8 desc[UR4][R12.64], R10 ;  /* 0x0000000a0c005986 */ /* 0x0001e2000c101104 */
[----:B------:R-:W-:-:S03]  /*184490*/  LOP3.LUT P5, RZ, R16, 0x40, RZ, 0xc0, !PT ;  /* 0x0000004010ff7812 */ /* 0x000fc600078ac0ff */
[----:B------:R-:W4:Y:S04]  /*1844a0*/  LDL.LU.64 R8, [R1+0x2910] ;  /* 0x0029100001087983 */ /* 0x000f280000300a00 */
[----:B0-----:R-:W4:Y:S06]  /*1844b0*/  LDL.LU.64 R10, [R1+0x2908] ;  /* 0x00290800010a7983 */ /* 0x001f2c0000300a00 */
[----:B------:R0:W-:Y:S01]  /*1844c0*/  @P5 STG.E.U8 desc[UR4][R18.64], R15 ;  /* 0x0000000f12005986 */ /* 0x0001e2000c101104 */
[----:B------:R-:W-:-:S03]  /*1844d0*/  LOP3.LUT P5, RZ, R16, 0x20, RZ, 0xc0, !PT ;  /* 0x0000002010ff7812 */ /* 0x000fc600078ac0ff */
[----:B------:R-:W4:Y:S01]  /*1844e0*/  LDL.LU.64 R12, [R1+0x2900] ;  /* 0x00290000010c7983 */ /* 0x000f220000300a00 */
[----:B0-----:R-:W-:-:S03]  /*1844f0*/  IMAD.MOV.U32 R15, RZ, RZ, R20 ;  /* 0x000000ffff0f7224 */ /* 0x001fc600078e0014 */
[----:B------:R-:W4:Y:S01]  /*184500*/  LDL.LU.64 R18, [R1+0x12f8] ;  /* 0x0012f80001127983 */ /* 0x000f220000300a00 */
[----:B------:R-:W-:Y:S02]  /*184510*/  IMAD.MOV.U32 R20, RZ, RZ, R21 ;  /* 0x000000ffff147224 */ /* 0x000fe400078e0015 */
[----:B------:R-:W-:Y:S02]  /*184520*/  IMAD.MOV.U32 R21, RZ, RZ, R23 ;  /* 0x000000ffff157224 */ /* 0x000fe400078e0017 */
[----:B------:R-:W-:Y:S01]  /*184530*/  IMAD.MOV.U32 R23, RZ, RZ, R24 ;  /* 0x000000ffff177224 */ /* 0x000fe200078e0018 */
[----:B------:R-:W-:-:S05]  /*184540*/  PRMT R24, R0, 0x7772, RZ ;  /* 0x0000777200187816 */ /* 0x000fca00000000ff */
[----:B--2---:R0:W-:Y:S04]  /*184550*/  @P5 STG.E.U8 desc[UR4][R28.64], R24 ;  /* 0x000000181c005986 */ /* 0x0041e8000c101104 */
[----:B0-----:R-:W2:Y:S01]  /*184560*/  LDL.LU.64 R28, [R1+0x62f8] ;  /* 0x0062f800011c7983 */ /* 0x001ea20000300a00 */
[----:B------:R-:W-:Y:S02]  /*184570*/  LOP3.LUT P5, RZ, R16, 0x10, RZ, 0xc0, !PT ;  /* 0x0000001010ff7812 */ /* 0x000fe400078ac0ff */
[----:B------:R-:W-:Y:S01]  /*184580*/  PRMT R0, R0, 0x7773, RZ ;  /* 0x0000777300007816 */ /* 0x000fe200000000ff */
[----:B------:R-:W4:Y:S01]  /*184590*/  LDL.LU R24, [R1+0x62f0] ;  /* 0x0062f00001187983 */ /* 0x000f220000300800 */
[C---:B------:R-:W-:Y:S02]  /*1845a0*/  LOP3.LUT P3, RZ, R25.reuse, 0x1, RZ, 0xc0, !PT ;  /* 0x0000000119ff7812 */ /* 0x040fe4000786c0ff */
[----:B------:R-:W-:-:S02]  /*1845b0*/  LOP3.LUT P2, RZ, R25, 0x2, RZ, 0xc0, !PT ;  /* 0x0000000219ff7812 */ /* 0x000fc4000784c0ff */
[C---:B------:R-:W-:Y:S02]  /*1845c0*/  LOP3.LUT P1, RZ, R25.reuse, 0x4, RZ, 0xc0, !PT ;  /* 0x0000000419ff7812 */ /* 0x040fe4000782c0ff */
[----:B------:R-:W-:-:S03]  /*1845d0*/  LOP3.LUT P0, RZ, R25, 0x8, RZ, 0xc0, !PT ;  /* 0x0000000819ff7812 */ /* 0x000fc6000780c0ff */
[----:B--2---:R3:W-:Y:S01]  /*1845e0*/  @P5 STG.E.U8 desc[UR4][R28.64], R0 ;  /* 0x000000001c005986 */ /* 0x0047e2000c101104 */
[----:B------:R-:W-:Y:S02]  /*1845f0*/  LOP3.LUT P5, RZ, R16, 0x8, RZ, 0xc0, !PT ;  /* 0x0000000810ff7812 */ /* 0x000fe400078ac0ff */
[----:B---3--:R-:W-:-:S11]  /*184600*/  PRMT R0, R17, 0x7770, RZ ;  /* 0x0000777011007816 */ /* 0x008fd600000000ff */
[----:B------:R0:W-:Y:S01]  /*184610*/  @P5 STG.E.U8 desc[UR4][R26.64], R0 ;  /* 0x000000001a005986 */ /* 0x0001e2000c101104 */
[----:B------:R-:W-:Y:S02]  /*184620*/  LOP3.LUT P5, RZ, R16, 0x4, RZ, 0xc0, !PT ;  /* 0x0000000410ff7812 */ /* 0x000fe400078ac0ff */
[----:B0-----:R-:W-:-:S11]  /*184630*/  PRMT R0, R17, 0x7771, RZ ;  /* 0x0000777111007816 */ /* 0x001fd600000000ff */
[----:B------:R0:W-:Y:S02]  /*184640*/  @P5 STG.E.U8 desc[UR4][R2.64], R0 ;  /* 0x0000000002005986 */ /* 0x0001e4000c101104 */
[----:B0-----:R-:W-:-:S05]  /*184650*/  PRMT R0, R17, 0x7772, RZ ;  /* 0x0000777211007816 */ /* 0x001fca00000000ff */
[----:B----4-:R0:W-:Y:S04]  /*184660*/  @P6 STG.E.U8 desc[UR4][R4.64], R0 ;  /* 0x0000000004006986 */ /* 0x0101e8000c101104 */
[----:B0-----:R-:W2:Y:S01]  /*184670*/  LDL.LU R0, [R1+0xc] ;  /* 0x00000c0001007983 */ /* 0x001ea20000300800 */
[----:B------:R-:W-:-:S05]  /*184680*/  PRMT R2, R17, 0x7773, RZ ;  /* 0x0000777311027816 */ /* 0x000fca00000000ff */
[----:B------:R0:W-:Y:S02]  /*184690*/  @P4 STG.E.U8 desc[UR4][R6.64], R2 ;  /* 0x0000000206004986 */ /* 0x0001e4000c101104 */
[----:B0-----:R-:W-:-:S05]  /*1846a0*/  PRMT R2, R14, 0x7770, RZ ;  /* 0x000077700e027816 */ /* 0x001fca00000000ff */
[----:B------:R0:W-:Y:S02]  /*1846b0*/  @P3 STG.E.U8 desc[UR4][R8.64], R2 ;  /* 0x0000000208003986 */ /* 0x0001e4000c101104 */
[----:B0-----:R-:W-:-:S05]  /*1846c0*/  PRMT R2, R14, 0x7771, RZ ;  /* 0x000077710e027816 */ /* 0x001fca00000000ff */
[----:B------:R0:W-:Y:S02]  /*1846d0*/  @P2 STG.E.U8 desc[UR4][R10.64], R2 ;  /* 0x000000020a002986 */ /* 0x0001e4000c101104 */
[C---:B0-----:R-:W-:Y:S02]  /*1846e0*/  PRMT R2, R14.reuse, 0x7772, RZ ;  /* 0x000077720e027816 */ /* 0x041fe400000000ff */
[----:B------:R-:W3:Y:S04]  /*1846f0*/  LDL.LU.64 R10, [R1+0x2b80] ;  /* 0x002b8000010a7983 */ /* 0x000ee80000300a00 */
[----:B------:R0:W-:Y:S04]  /*184700*/  @P1 STG.E.U8 desc[UR4][R12.64], R2 ;  /* 0x000000020c001986 */ /* 0x0001e8000c101104 */
[----:B0-----:R-:W4:Y:S01]  /*184710*/  LDL.LU.64 R12, [R1+0x2b78] ;  /* 0x002b7800010c7983 */ /* 0x001f220000300a00 */
[----:B------:R-:W-:-:S03]  /*184720*/  PRMT R2, R14, 0x7773, RZ ;  /* 0x000077730e027816 */ /* 0x000fc600000000ff */
[----:B------:R-:W4:Y:S04]  /*184730*/  LDL.LU.64 R6, [R1+0x2b70] ;  /* 0x002b700001067983 */ /* 0x000f280000300a00 */
[----:B------:R-:W3:Y:S04]  /*184740*/  LDL.LU R14, [R1+0x8c] ;  /* 0x00008c00010e7983 */ /* 0x000ee80000300800 */
[----:B------:R0:W-:Y:S04]  /*184750*/  @P0 STG.E.U8 desc[UR4][R18.64], R2 ;  /* 0x0000000212000986 */ /* 0x0001e8000c101104 */
[----:B0-----:R-:W4:Y:S01]  /*184760*/  LDL.LU.64 R18, [R1+0x1310] ;  /* 0x0013100001127983 */ /* 0x001f220000300a00 */
[----:B------:R-:W-:-:S02]  /*184770*/  LOP3.LUT P5, RZ, R25, 0x10000, RZ, 0xc0, !PT ;  /* 0x0001000019ff7812 */ /* 0x000fc400078ac0ff */
[C---:B------:R-:W-:Y:S01]  /*184780*/  LOP3.LUT P3, RZ, R25.reuse, 0x10, RZ, 0xc0, !PT ;  /* 0x0000001019ff7812 */ /* 0x040fe2000786c0ff */
[----:B------:R-:W4:Y:S01]  /*184790*/  LDL.LU.64 R8, [R1+0x2b68] ;  /* 0x002b680001087983 */ /* 0x000f220000300a00 */
[C---:B------:R-:W-:Y:S02]  /*1847a0*/  LOP3.LUT P2, RZ, R25.reuse, 0x20, RZ, 0xc0, !PT ;  /* 0x0000002019ff7812 */ /* 0x040fe4000784c0ff */
[C---:B------:R-:W-:Y:S01]  /*1847b0*/  LOP3.LUT P1, RZ, R25.reuse, 0x40, RZ, 0xc0, !PT ;  /* 0x0000004019ff7812 */ /* 0x040fe2000782c0ff */
[----:B------:R-:W4:Y:S01]  /*1847c0*/  LDL.LU R17, [R1+0x7c] ;  /* 0x00007c0001117983 */ /* 0x000f220000300800 */
[----:B------:R-:W-:Y:S02]  /*1847d0*/  LOP3.LUT R16, R16, 0xfffffffe, RZ, 0xc0, !PT ;  /* 0xfffffffe10107812 */ /* 0x000fe400078ec0ff */
[C---:B------:R-:W-:Y:S02]  /*1847e0*/  LOP3.LUT P0, RZ, R25.reuse, 0x80, RZ, 0xc0, !PT ;  /* 0x0000008019ff7812 */ /* 0x040fe4000780c0ff */
[----:B------:R-:W-:-:S02]  /*1847f0*/  LOP3.LUT P6, RZ, R25, 0x20000, RZ, 0xc0, !PT ;  /* 0x0002000019ff7812 */ /* 0x000fc400078cc0ff */
[----:B------:R-:W-:Y:S02]  /*184800*/  LOP3.LUT P4, RZ, R25, 0x40000, RZ, 0xc0, !PT ;  /* 0x0004000019ff7812 */ /* 0x000fe4000788c0ff */
[----:B--2---:R-:W-:-:S04]  /*184810*/  LOP3.LUT R0, R0, 0xfbffffff, RZ, 0xc0, !PT ;  /* 0xfbffffff00007812 */ /* 0x004fc800078ec0ff */
        /* <DEDUP_REMOVED lines=17> */
[----:B---3--:R-:W-:-:S05]  /*184930*/  PRMT R2, R14, 0x7770, RZ ;  /* 0x000077700e027816 */ /* 0x008fca00000000ff */
[----:B------:R0:W-:Y:S06]  /*184940*/  @P3 STG.E.U8 desc[UR4][R10.64], R2 ;  /* 0x000000020a003986 */ /* 0x0001ec000c101104 */
[----:B------:R-:W-:Y:S02]  /*184950*/  @P5 LOP3.LUT R16, R16, 0x1, RZ, 0xfc, !PT ;  /* 0x0000000110105812 */ /* 0x000fe400078efcff */
[----:B0-----:R-:W-:Y:S01]  /*184960*/  PRMT R2, R14, 0x7771, RZ ;  /* 0x000077710e027816 */ /* 0x001fe200000000ff */
[----:B------:R-:W2:Y:S01]  /*184970*/  LDL.LU.64 R10, [R1+0x2b60] ;  /* 0x002b6000010a7983 */ /* 0x000ea20000300a00 */
[----:B------:R-:W-:-:S03]  /*184980*/  LOP3.LUT P5, RZ, R25, 0x200, RZ, 0xc0, !PT ;  /* 0x0000020019ff7812 */ /* 0x000fc600078ac0ff */
[----:B----4-:R0:W-:Y:S01]  /*184990*/  @P2 STG.E.U8 desc[UR4][R12.64], R2 ;  /* 0x000000020c002986 */ /* 0x0101e2000c101104 */
[----:B------:R-:W-:Y:S02]  /*1849a0*/  LOP3.LUT R16, R16, 0xfffffffd, RZ, 0xc0, !PT ;  /* 0xfffffffd10107812 */ /* 0x000fe400078ec0ff */
[----:B0-----:R-:W-:Y:S01]  /*1849b0*/  PRMT R2, R14, 0x7772, RZ ;  /* 0x000077720e027816 */ /* 0x001fe200000000ff */
[----:B------:R-:W3:Y:S04]  /*1849c0*/  LDL.LU.64 R12, [R1+0x2b58] ;  /* 0x002b5800010c7983 */ /* 0x000ee80000300a00 */
[----:B------:R0:W-:Y:S02]  /*1849d0*/  @P1 STG.E.U8 desc[UR4][R6.64], R2 ;  /* 0x0000000206001986 */ /* 0x0001e4000c101104 */
[----:B------:R-:W-:-:S02]  /*1849e0*/  @P5 LOP3.LUT R16, R16, 0x2, RZ, 0xfc, !PT ;  /* 0x0000000210105812 */ /* 0x000fc400078efcff */
[C---:B------:R-:W-:Y:S02]  /*1849f0*/  LOP3.LUT P5, RZ, R25.reuse, 0x100, RZ, 0xc0, !PT ;  /* 0x0000010019ff7812 */ /* 0x040fe400078ac0ff */
[C---:B------:R-:W-:Y:S02]  /*184a00*/  LOP3.LUT P3, RZ, R25.reuse, 0x80000, RZ, 0xc0, !PT ;  /* 0x0008000019ff7812 */ /* 0x040fe4000786c0ff */
[----:B0-----:R-:W-:Y:S01]  /*184a10*/  PRMT R2, R14, 0x7773, RZ ;  /* 0x000077730e027816 */ /* 0x001fe200000000ff */
[----:B------:R-:W4:Y:S01]  /*184a20*/  LDL.LU R6, [R1+0x60] ;  /* 0x0000600001067983 */ /* 0x000f220000300800 */
[----:B------:R-:W-:-:S03]  /*184a30*/  LOP3.LUT P2, RZ, R25, 0x100000, RZ, 0xc0, !PT ;  /* 0x0010000019ff7812 */ /* 0x000fc6000784c0ff */
[----:B------:R0:W-:Y:S01]  /*184a40*/  @P0 STG.E.U8 desc[UR4][R18.64], R2 ;  /* 0x0000000212000986 */ /* 0x0001e2000c101104 */
[C---:B------:R-:W-:Y:S02]  /*184a50*/  LOP3.LUT P1, RZ, R25.reuse, 0x200000, RZ, 0xc0, !PT ;  /* 0x0020000019ff7812 */ /* 0x040fe4000782c0ff */
[----:B------:R-:W-:Y:S01]  /*184a60*/  LOP3.LUT P0, RZ, R25, 0x400000, RZ, 0xc0, !PT ;  /* 0x0040000019ff7812 */ /* 0x000fe2000780c0ff */
[----:B0-----:R-:W4:Y:S04]  /*184a70*/  LDL.LU.64 R18, [R1+0x1318] ;  /* 0x0013180001127983 */ /* 0x001f280000300a00 */
        /* <DEDUP_REMOVED lines=13> */
[----:B------:R-:W2:Y:S04]  /*184b50*/  LDL.LU.64 R26, [R1+0x1330] ;  /* 0x00133000011a7983 */ /* 0x000ea80000300a00 */
[----:B---3--:R0:W-:Y:S01]  /*184b60*/  @P5 STG.E.U8 desc[UR4][R12.64], R2 ;  /* 0x000000020c005986 */ /* 0x0081e2000c101104 */
[----:B------:R-:W-:-:S03]  /*184b70*/  LOP3.LUT P5, RZ, R0, 0x80000000, RZ, 0xc0, !PT ;  /* 0x8000000000ff7812 */ /* 0x000fc600078ac0ff */
[----:B------:R-:W3:Y:S04]  /*184b80*/  LDL.LU R14, [R1+0x40] ;  /* 0x00004000010e7983 */ /* 0x000ee80000300800 */
[----:B------:R-:W3:Y:S01]  /*184b90*/  LDL.LU R7, [R1+0x64] ;  /* 0x0000640001077983 */ /* 0x000ee20000300800 */
[----:B0-----:R-:W-:-:S03]  /*184ba0*/  PRMT R2, R17, 0x7773, RZ ;  /* 0x0000777311027816 */ /* 0x001fc600000000ff */
[----:B------:R-:W3:Y:S04]  /*184bb0*/  LDL.LU.64 R28, [R1+0x2b38] ;  /* 0x002b3800011c7983 */ /* 0x000ee80000300a00 */
[----:B----4-:R0:W-:Y:S01]  /*184bc0*/  @P5 STG.E.U8 desc[UR4][R18.64], R2 ;  /* 0x0000000212005986 */ /* 0x0101e2000c101104 */
[----:B------:R-:W-:-:S03]  /*184bd0*/  LOP3.LUT P5, RZ, R0, 0x40000000, RZ, 0xc0, !PT ;  /* 0x4000000000ff7812 */ /* 0x000fc600078ac0ff */
[----:B------:R-:W4:Y:S04]  /*184be0*/  LDL.LU.64 R4, [R1+0x2b30] ;  /* 0x002b300001047983 */ /* 0x000f280000300a00 */
[----:B------:R-:W4:Y:S01]  /*184bf0*/  LDL.LU.64 R8, [R1+0x2b28] ;  /* 0x002b280001087983 */ /* 0x000f220000300a00 */
[----:B0-----:R-:W-:-:S03]  /*184c00*/  PRMT R2, R6, 0x7770, RZ ;  /* 0x0000777006027816 */ /* 0x001fc600000000ff */
[----:B------:R-:W4:Y:S04]  /*184c10*/  LDL.LU.64 R10, [R1+0x1338] ;  /* 0x00133800010a7983 */ /* 0x000f280000300a00 */
[----:B------:R-:W4:Y:S04]  /*184c20*/  LDL.LU.64 R12, [R1+0x2b20] ;  /* 0x002b2000010c7983 */ /* 0x000f280000300a00 */
[----:B------:R-:W4:Y:S04]  /*184c30*/  LDL.LU.64 R16, [R1+0x2b18] ;  /* 0x002b180001107983 */ /* 0x000f280000300a00 */
[----:B------:R-:W4:Y:S04]  /*184c40*/  LDL.LU.64 R18, [R1+0x2b10] ;  /* 0x002b100001127983 */ /* 0x000f280000300a00 */
[----:B--2---:R0:W-:Y:S04]  /*184c50*/  @P5 STG.E.U8 desc[UR4][R24.64], R2 ;  /* 0x0000000218005986 */ /* 0x0041e8000c101104 */
[----:B0-----:R-:W2:Y:S01]  /*184c60*/  LDL.LU.64 R24, [R1+0x62e8] ;  /* 0x0062e80001187983 */ /* 0x001ea20000300a00 */
[----:B------:R-:W-:-:S02]  /*184c70*/  LOP3.LUT P5, RZ, R0, 0x20000000, RZ, 0xc0, !PT ;  /* 0x2000000000ff7812 */ /* 0x000fc400078ac0ff */
[----:B------:R-:W-:-:S11]  /*184c80*/  PRMT R2, R6, 0x7771, RZ ;  /* 0x0000777106027816 */ /* 0x000fd600000000ff */
[----:B--2---:R0:W-:Y:S04]  /*184c90*/  @P5 STG.E.U8 desc[UR4][R24.64], R2 ;  /* 0x0000000218005986 */ /* 0x0041e8000c101104 */
[----:B0-----:R-:W2:Y:S01]  /*184ca0*/  LDL.LU.64 R24, [R1+0x62e0] ;  /* 0x0062e00001187983 */ /* 0x001ea20000300a00 */
[----:B------:R-:W-:Y:S02]  /*184cb0*/  LOP3.LUT P5, RZ, R0, 0x10000000, RZ, 0xc0, !PT ;  /* 0x1000000000ff7812 */ /* 0x000fe400078ac0ff */
[----:B------:R-:W-:-:S11]  /*184cc0*/  PRMT R2, R6, 0x7772, RZ ;  /* 0x0000777206027816 */ /* 0x000fd600000000ff */
[----:B--2---:R0:W-:Y:S01]  /*184cd0*/  @P5 STG.E.U8 desc[UR4][R24.64], R2 ;  /* 0x0000000218005986 */ /* 0x0041e2000c101104 */
[----:B------:R-:W-:Y:S02]  /*184ce0*/  LOP3.LUT P5, RZ, R0, 0x8000000, RZ, 0xc0, !PT ;  /* 0x0800000000ff7812 */ /* 0x000fe400078ac0ff */
[----:B0-----:R-:W-:Y:S01]  /*184cf0*/  PRMT R2, R6, 0x7773, RZ ;  /* 0x0000777306027816 */ /* 0x001fe200000000ff */
[----:B------:R-:W2:Y:S10]  /*184d00*/  LDL.LU.64 R24, [R1+0x62d8] ;  /* 0x0062d80001187983 */ /* 0x000eb40000300a00 */
[----:B------:R3:W-:Y:S01]  /*184d10*/  @P5 STG.E.U8 desc[UR4][R26.64], R2 ;  /* 0x000000021a005986 */ /* 0x0007e2000c101104 */
[----:B------:R-:W-:-:S02]  /*184d20*/  LOP3.LUT P5, RZ, R0, 0x4000000, RZ, 0xc0, !PT ;  /* 0x0400000000ff7812 */ /* 0x000fc400078ac0ff */
[C---:B---3--:R-:W-:Y:S01]  /*184d30*/  PRMT R2, R14.reuse, 0x7770, RZ ;  /* 0x000077700e027816 */ /* 0x048fe200000000ff */
[----:B------:R-:W3:Y:S10]  /*184d40*/  LDL.LU.64 R26, [R1+0x62d0] ;  /* 0x0062d000011a7983 */ /* 0x000ef40000300a00 */
[----:B------:R0:W-:Y:S02]  /*184d50*/  @P5 STG.E.U8 desc[UR4][R28.64], R2 ;  /* 0x000000021c005986 */ /* 0x0001e4000c101104 */
[----:B0-----:R-:W-:-:S05]  /*184d60*/  PRMT R2, R14, 0x7771, RZ ;  /* 0x000077710e027816 */ /* 0x001fca00000000ff */
[----:B----4-:R0:W-:Y:S02]  /*184d70*/  @P6 STG.E.U8 desc[UR4][R4.64], R2 ;  /* 0x0000000204006986 */ /* 0x0101e4000c101104 */
[----:B0-----:R-:W-:-:S05]  /*184d80*/  PRMT R2, R14, 0x7772, RZ ;  /* 0x000077720e027816 */ /* 0x001fca00000000ff */
[----:B------:R0:W-:Y:S02]  /*184d90*/  @P4 STG.E.U8 desc[UR4][R8.64], R2 ;  /* 0x0000000208004986 */ /* 0x0001e4000c101104 */
[----:B0-----:R-:W-:-:S05]  /*184da0*/  PRMT R2, R14, 0x7773, RZ ;  /* 0x000077730e027816 */ /* 0x001fca00000000ff */
[----:B------:R0:W-:Y:S02]  /*184db0*/  @P3 STG.E.U8 desc[UR4][R10.64], R2 ;  /* 0x000000020a003986 */ /* 0x0001e4000c101104 */
[----:B0-----:R-:W-:-:S05]  /*184dc0*/  PRMT R2, R7, 0x7770, RZ ;  /* 0x0000777007027816 */ /* 0x001fca00000000ff */
[----:B------:R0:W-:Y:S02]  /*184dd0*/  @P2 STG.E.U8 desc[UR4][R12.64], R2 ;  /* 0x000000020c002986 */ /* 0x0001e4000c101104 */
[C---:B0-----:R-:W-:Y:S02]  /*184de0*/  PRMT R2, R7.reuse, 0x7771, RZ ;  /* 0x0000777107027816 */ /* 0x041fe400000000ff */
[----:B------:R-:W4:Y:S04]  /*184df0*/  LDL.LU.64 R12, [R1+0x1350] ;  /* 0x00135000010c7983 */ /* 0x000f280000300a00 */
[----:B------:R0:W-:Y:S02]  /*184e00*/  @P1 STG.E.U8 desc[UR4][R16.64], R2 ;  /* 0x0000000210001986 */ /* 0x0001e4000c101104 */
[----:B0-----:R-:W-:-:S02]  /*184e10*/  PRMT R2, R7, 0x7772, RZ ;  /* 0x0000777207027816 */ /* 0x001fc400000000ff */
[----:B------:R-:W4:Y:S04]  /*184e20*/  LDL.LU.64 R16, [R1+0x2b08] ;  /* 0x002b080001107983 */ /* 0x000f280000300a00 */
[----:B------:R0:W-:Y:S04]  /*184e30*/  @P0 STG.E.U8 desc[UR4][R18.64], R2 ;  /* 0x0000000212000986 */ /* 0x0001e8000c101104 */
[----:B------:R-:W4:Y:S04]  /*184e40*/  LDL.LU.64 R8, [R1+0x2b00] ;  /* 0x002b000001087983 */ /* 0x000f280000300a00 */
[----:B0-----:R-:W4:Y:S04]  /*184e50*/  LDL.LU.64 R18, [R1+0x2af8] ;  /* 0x002af80001127983 */ /* 0x001f280000300a00 */
[----:B------:R-:W4:Y:S01]  /*184e60*/  LDL.LU R14, [R1+0x44] ;  /* 0x00004400010e7983 */ /* 0x000f220000300800 */
[----:B------:R-:W-:-:S02]  /*184e70*/  LOP3.LUT R0, R0, 0xfffbffff, RZ, 0xc0, !PT ;  /* 0xfffbffff00007812 */ /* 0x000fc400078ec0ff */
[----:B------:R-:W-:Y:S01]  /*184e80*/  PRMT R2, R7, 0x7773, RZ ;  /* 0x0000777307027816 */ /* 0x000fe200000000ff */
[----:B------:R-:W4:Y:S04]  /*184e90*/  LDL.LU.64 R10, [R1+0x1358] ;  /* 0x00135800010a7983 */ /* 0x000f280000300a00 */
[----:B------:R-:W4:Y:S01]  /*184ea0*/  LDL.LU R3, [R1+0x68] ;  /* 0x0000680001037983 */ /* 0x000f220000300800 */
[C---:B--2---:R-:W-:Y:S02]  /*184eb0*/  LOP3.LUT P3, RZ, R25.reuse, 0x800000, RZ, 0xc0, !PT ;  /* 0x0080000019ff7812 */ /* 0x044fe4000786c0ff */
[----:B------:R-:W-:Y:S02]  /*184ec0*/  LOP3.LUT P2, RZ, R25, 0x1000000, RZ, 0xc0, !PT ;  /* 0x0100000019ff7812 */ /* 0x000fe4000784c0ff */
[----:B---3--:R-:W-:-:S02]  /*184ed0*/  LOP3.LUT P5, RZ, R26, 0x8, RZ, 0xc0, !PT ;  /* 0x000000081aff7812 */ /* 0x008fc400078ac0ff */
[----:B------:R-:W-:-:S11]  /*184ee0*/  LOP3.LUT P1, RZ, R25, 0x2000000, RZ, 0xc0, !PT ;  /* 0x0200000019ff7812 */ /* 0x000fd6000782c0ff */
[----:B------:R-:W-:Y:S02]  /*184ef0*/  @P5 LOP3.LUT R0, R0, 0x40000, RZ, 0xfc, !PT ;  /* 0x0004000000005812 */ /* 0x000fe400078efcff */
[----:B------:R-:W-:Y:S02]  /*184f00*/  LOP3.LUT P5, RZ, R26, 0x4, RZ, 0xc0, !PT ;  /* 0x000000041aff7812 */ /* 0x000fe400078ac0ff */
[----:B------:R-:W-:Y:S02]  /*184f10*/  LOP3.LUT R0, R0, 0xfff7ffff, RZ, 0xc0, !PT ;  /* 0xfff7ffff00007812 */ /* 0x000fe400078ec0ff */
[----:B------:R-:W-:-:S09]  /*184f20*/  LOP3.LUT P0, RZ, R25, 0x4000000, RZ, 0xc0, !PT ;  /* 0x0400000019ff7812 */ /* 0x000fd2000780c0ff */
[----:B------:R-:W-:Y:S02]  /*184f30*/  @P5 LOP3.LUT R0, R0, 0x80000, RZ, 0xfc, !PT ;  /* 0x0008000000005812 */ /* 0x000fe400078efcff */
[----:B------:R-:W-:Y:S01]  /*184f40*/  LOP3.LUT P5, RZ, R26, 0x2, RZ, 0xc0, !PT ;  /* 0x000000021aff7812 */ /* 0x000fe200078ac0ff */
[----:B------:R-:W-:Y:S01]  /*184f50*/  STL [R1+0x6220], R25 ;  /* 0x0062201901007387 */ /* 0x000fe20000100800 */
[----:B------:R-:W-:-:S03]  /*184f60*/  LOP3.LUT R0, R0, 0xffefffff, RZ, 0xc0, !PT ;  /* 0xffefffff00007812 */ /* 0x000fc600078ec0ff */
[----:B------:R-:W-:Y:S01]  /*184f70*/  STL [R1+0x6250], R24 ;  /* 0x0062501801007387 */ /* 0x000fe20000100800 */
[C---:B------:R-:W-:Y:S02]  /*184f80*/  LOP3.LUT P6, RZ, R26.reuse, 0x10, RZ, 0xc0, !PT ;  /* 0x000000101aff7812 */ /* 0x040fe400078cc0ff */
[----:B------:R-:W-:-:S05]  /*184f90*/  LOP3.LUT P4, RZ, R26, 0x20, RZ, 0xc0, !PT ;  /* 0x000000201aff7812 */ /* 0x000fca000788c0ff */
[----:B------:R-:W-:Y:S02]  /*184fa0*/  @P5 LOP3.LUT R0, R0, 0x100000, RZ, 0xfc, !PT ;  /* 0x0010000000005812 */ /* 0x000fe400078efcff */
[C---:B------:R-:W-:Y:S01]  /*184fb0*/  LOP3.LUT P5, RZ, R26.reuse, 0x1, RZ, 0xc0, !PT ;  /* 0x000000011aff7812 */ /* 0x040fe200078ac0ff */
[----:B----4-:R0:W-:Y:S01]  /*184fc0*/  @P3 STG.E.U8 desc[UR4][R12.64], R2 ;  /* 0x000000020c003986 */ /* 0x0101e2000c101104 */
[----:B------:R-:W-:-:S03]  /*184fd0*/  LOP3.LUT P3, RZ, R26, 0x40, RZ, 0xc0, !PT ;  /* 0x000000401aff7812 */ /* 0x000fc6000786c0ff */
[----:B0-----:R-:W2:Y:S01]  /*184fe0*/  LDL.LU.64 R12, [R1+0x2af0] ;  /* 0x002af000010c7983 */ /* 0x001ea20000300a00 */
[----:B------:R-:W-:-:S05]  /*184ff0*/  PRMT R2, R14, 0x7770, RZ ;  /* 0x000077700e027816 */ /* 0x000fca00000000ff */
[----:B------:R0:W-:Y:S02]  /*185000*/  @P2 STG.E.U8 desc[UR4][R16.64], R2 ;  /* 0x0000000210002986 */ /* 0x0001e4000c101104 */
[----:B0-----:R-:W-:Y:S02]  /*185010*/  PRMT R2, R14, 0x7771, RZ ;  /* 0x000077710e027816 */ /* 0x001fe400000000ff */
[----:B------:R-:W3:Y:S04]  /*185020*/  LDL.LU.64 R16, [R1+0x2ae8] ;  /* 0x002ae80001107983 */ /* 0x000ee80000300a00 */
[----:B------:R0:W-:Y:S01]  /*185030*/  @P1 STG.E.U8 desc[UR4][R8.64], R2 ;  /* 0x0000000208001986 */ /* 0x0001e2000c101104 */
[C---:B------:R-:W-:Y:S02]  /*185040*/  LOP3.LUT P2, RZ, R26.reuse, 0x80, RZ, 0xc0, !PT ;  /* 0x000000801aff7812 */ /* 0x040fe4000784c0ff */
[----:B------:R-:W-:-:S02]  /*185050*/  LOP3.LUT P1, RZ, R26, 0x100, RZ, 0xc0, !PT ;  /* 0x000001001aff7812 */ /* 0x000fc4000782c0ff */
[----:B0-----:R-:W-:-:S05]  /*185060*/  PRMT R2, R14, 0x7772, RZ ;  /* 0x000077720e027816 */ /* 0x001fca00000000ff */
[----:B------:R0:W-:Y:S01]  /*185070*/  @P0 STG.E.U8 desc[UR4][R18.64], R2 ;  /* 0x0000000212000986 */ /* 0x0001e2000c101104 */
[----:B------:R-:W-:-:S03]  /*185080*/  LOP3.LUT P0, RZ, R26, 0x200, RZ, 0xc0, !PT ;  /* 0x000002001aff7812 */ /* 0x000fc6000780c0ff */
[----:B0-----:R-:W4:Y:S04]  /*185090*/  LDL.LU.64 R18, [R1+0x2ae0] ;  /* 0x002ae00001127983 */ /* 0x001f280000300a00 */
[----:B------:R-:W4:Y:S04]  /*1850a0*/  LDL.LU R6, [R1+0x48] ;  /* 0x0000480001067983 */ /* 0x000f280000300800 */
[----:B------:R0:W-:Y:S04]  /*1850b0*/  STL.64 [R1+0x62b8], R26 ;  /* 0x0062b81a01007387 */ /* 0x0001e80000100a00 */
[----:B0-----:R-:W2:Y:S04]  /*1850c0*/  LDL.LU.64 R26, [R1+0x2ad0] ;  /* 0x002ad000011a7983 */ /* 0x001ea80000300a00 */
[----:B--2---:R0:W-:Y:S04]  /*1850d0*/  STL.64 [R1+0x62c0], R26 ;  /* 0x0062c01a01007387 */ /* 0x0041e80000100a00 */
[----:B0-----:R-:W2:Y:S01]  /*1850e0*/  LDL.LU.64 R26, [R1+0x2ad8] ;  /* 0x002ad800011a7983 */ /* 0x001ea20000300a00 */
[----:B------:R-:W-:-:S04]  /*1850f0*/  LOP3.LUT R0, R0, 0xffdfffff, RZ, 0xc0, !PT ;  /* 0xffdfffff00007812 */ /* 0x000fc800078ec0ff */
        /* <DEDUP_REMOVED lines=12> */
[----:B------:R-:W-:-:S09]  /*1851c0*/  PRMT R2, R14, 0x7773, RZ ;  /* 0x000077730e027816 */ /* 0x000fd200000000ff */
[----:B------:R-:W-:Y:S02]  /*1851d0*/  @P5 LOP3.LUT R0, R0, 0x2000000, RZ, 0xfc, !PT ;  /* 0x0200000000005812 */ /* 0x000fe400078efcff */
[----:B------:R-:W-:Y:S01]  /*1851e0*/  LOP3.LUT P5, RZ, R25, 0x8000000, RZ, 0xc0, !PT ;  /* 0x0800000019ff7812 */ /* 0x000fe200078ac0ff */
[----:B--2---:R0:W-:Y:S04]  /*1851f0*/  STL.64 [R1+0x62c8], R26 ;  /* 0x0062c81a01007387 */ /* 0x0041e80000100a00 */
[----:B0-----:R-:W2:Y:S08]  /*185200*/  LDL.LU.64 R26, [R1+0x1370] ;  /* 0x00137000011a7983 */ /* 0x001eb00000300a00 */
[----:B------:R0:W-:Y:S01]  /*185210*/  @P5 STG.E.U8 desc[UR4][R10.64], R2 ;  /* 0x000000020a005986 */ /* 0x0001e2000c101104 */
[----:B------:R-:W-:-:S03]  /*185220*/  LOP3.LUT P5, RZ, R0, 0x2000000, RZ, 0xc0, !PT ;  /* 0x0200000000ff7812 */ /* 0x000fc600078ac0ff */
[----:B------:R-:W2:Y:S04]  /*185230*/  LDL.LU.64 R24, [R1+0x2ac8] ;  /* 0x002ac80001187983 */ /* 0x000ea80000300a00 */
[----:B------:R-:W2:Y:S01]  /*185240*/  LDL.LU R14, [R1+0x6c] ;  /* 0x00006c00010e7983 */ /* 0x000ea20000300800 */
[----:B0-----:R-:W-:-:S03]  /*185250*/  PRMT R2, R3, 0x7770, RZ ;  /* 0x0000777003027816 */ /* 0x001fc600000000ff */
[----:B------:R-:W2:Y:S04]  /*185260*/  LDL.LU R7, [R1+0x4c] ;  /* 0x00004c0001077983 */ /* 0x000ea80000300800 */
[----:B------:R0:W-:Y:S01]  /*185270*/  @P5 STG.E.U8 desc[UR4][R12.64], R2 ;  /* 0x000000020c005986 */ /* 0x0001e2000c101104 */
[----:B------:R-:W-:-:S03]  /*185280*/  LOP3.LUT P5, RZ, R0, 0x1000000, RZ, 0xc0, !PT ;  /* 0x0100000000ff7812 */ /* 0x000fc600078ac0ff */
[----:B------:R-:W2:Y:S04]  /*185290*/  LDL.LU.64 R28, [R1+0x1378] ;  /* 0x00137800011c7983 */ /* 0x000ea80000300a00 */
[----:B------:R-:W2:Y:S01]  /*1852a0*/  LDL.LU.64 R4, [R1+0x2ac0] ;  /* 0x002ac00001047983 */ /* 0x000ea20000300a00 */
[----:B0-----:R-:W-:-:S03]  /*1852b0*/  PRMT R2, R3, 0x7771, RZ ;  /* 0x0000777103027816 */ /* 0x001fc600000000ff */
[----:B------:R-:W2:Y:S04]  /*1852c0*/  LDL.LU.64 R8, [R1+0x2ab8] ;  /* 0x002ab80001087983 */ /* 0x000ea80000300a00 */
[----:B---3--:R0:W-:Y:S01]  /*1852d0*/  @P5 STG.E.U8 desc[UR4][R16.64], R2 ;  /* 0x0000000210005986 */ /* 0x0081e2000c101104 */
[----:B------:R-:W-:-:S03]  /*1852e0*/  LOP3.LUT P5, RZ, R0, 0x800000, RZ, 0xc0, !PT ;  /* 0x0080000000ff7812 */ /* 0x000fc600078ac0ff */
[----:B------:R-:W3:Y:S04]  /*1852f0*/  LDL.LU.64 R10, [R1+0x2ab0] ;  /* 0x002ab000010a7983 */ /* 0x000ee80000300a00 */
[----:B------:R-:W3:Y:S01]  /*185300*/  LDL.LU.64 R12, [R1+0x13a0] ;  /* 0x0013a000010c7983 */ /* 0x000ee20000300a00 */
[----:B0-----:R-:W-:-:S03]  /*185310*/  PRMT R2, R3, 0x7772, RZ ;  /* 0x0000777203027816 */ /* 0x001fc600000000ff */
[----:B------:R-:W3:Y:S04]  /*185320*/  LDL.LU.64 R16, [R1+0x2aa8] ;  /* 0x002aa80001107983 */ /* 0x000ee80000300a00 */
[----:B----4-:R0:W-:Y:S01]  /*185330*/  @P5 STG.E.U8 desc[UR4][R18.64], R2 ;  /* 0x0000000212005986 */ /* 0x0101e2000c101104 */
[C---:B------:R-:W-:Y:S02]  /*185340*/  LOP3.LUT P5, RZ, R0.reuse, 0x400000, RZ, 0xc0, !PT ;  /* 0x0040000000ff7812 */ /* 0x040fe400078ac0ff */
[----:B0-----:R-:W-:Y:S01]  /*185350*/  PRMT R2, R3, 0x7773, RZ ;  /* 0x0000777303027816 */ /* 0x001fe200000000ff */
[----:B------:R-:W4:Y:S10]  /*185360*/  LDL.LU.64 R18, [R1+0x2aa0] ;  /* 0x002aa00001127983 */ /* 0x000f340000300a00 */
        /* <DEDUP_REMOVED lines=8> */
[----:B--2---:R0:W-:Y:S04]  /*1853f0*/  @P5 STG.E.U8 desc[UR4][R26.64], R2 ;  /* 0x000000021a005986 */ /* 0x0041e8000c101104 */
[----:B0-----:R-:W2:Y:S01]  /*185400*/  LDL.LU.64 R26, [R1+0x62b8] ;  /* 0x0062b800011a7983 */ /* 0x001ea20000300a00 */
[----:B------:R-:W-:Y:S02]  /*185410*/  LOP3.LUT P5, RZ, R0, 0x80000, RZ, 0xc0, !PT ;  /* 0x0008000000ff7812 */ /* 0x000fe400078ac0ff */
[----:B------:R-:W-:-:S11]  /*185420*/  PRMT R2, R6, 0x7772, RZ ;  /* 0x0000777206027816 */ /* 0x000fd600000000ff */
[----:B------:R0:W-:Y:S01]  /*185430*/  @P5 STG.E.U8 desc[UR4][R24.64], R2 ;  /* 0x0000000218005986 */ /* 0x0001e2000c101104 */
[----:B------:R-:W-:Y:S02]  /*185440*/  LOP3.LUT P5, RZ, R0, 0x40000, RZ, 0xc0, !PT ;  /* 0x0004000000ff7812 */ /* 0x000fe400078ac0ff */
[----:B0-----:R-:W-:-:S11]  /*185450*/  PRMT R2, R6, 0x7773, RZ ;  /* 0x0000777306027816 */ /* 0x001fd600000000ff */
[----:B------:R0:W-:Y:S02]  /*185460*/  @P5 STG.E.U8 desc[UR4][R28.64], R2 ;  /* 0x000000021c005986 */ /* 0x0001e4000c101104 */
[----:B0-----:R-:W-:-:S05]  /*185470*/  PRMT R2, R14, 0x7770, RZ ;  /* 0x000077700e027816 */ /* 0x001fca00000000ff */
[----:B------:R0:W-:Y:S02]  /*185480*/  @P6 STG.E.U8 desc[UR4][R4.64], R2 ;  /* 0x0000000204006986 */ /* 0x0001e4000c101104 */
[----:B0-----:R-:W-:-:S05]  /*185490*/  PRMT R2, R14, 0x7771, RZ ;  /* 0x000077710e027816 */ /* 0x001fca00000000ff */
        /* <DEDUP_REMOVED lines=8> */
[----:B----4-:R0:W-:Y:S02]  /*185520*/  @P0 STG.E.U8 desc[UR4][R18.64], R2 ;  /* 0x0000000212000986 */ /* 0x0101e4000c101104 */
[----:B0-----:R-:W-:Y:S02]  /*185530*/  IMAD.MOV.U32 R19, RZ, RZ, R15 ;  /* 0x000000ffff137224 */ /* 0x001fe400078e000f */
[----:B------:R-:W-:Y:S02]  /*185540*/  IMAD.MOV.U32 R18, RZ, RZ, R20 ;  /* 0x000000ffff127224 */ /* 0x000fe400078e0014 */
[----:B------:R-:W-:Y:S02]  /*185550*/  IMAD.MOV.U32 R15, RZ, RZ, R22 ;  /* 0x000000ffff0f7224 */ /* 0x000fe400078e0016 */
[----:B------:R-:W-:Y:S02]  /*185560*/  IMAD.MOV.U32 R20, RZ, RZ, R23 ;  /* 0x000000ffff147224 */ /* 0x000fe400078e0017 */
[----:B------:R-:W3:Y:S04]  /*185570*/  LDL.LU.64 R22, [R1+0x2a98] ;  /* 0x002a980001167983 */ /* 0x000ee80000300a00 */
[----:B------:R-:W4:Y:S04]  /*185580*/  LDL.LU.64 R12, [R1+0x13a8] ;  /* 0x0013a800010c7983 */ /* 0x000f280000300a00 */
[----:B------:R-:W4:Y:S04]  /*185590*/  LDL.LU.64 R10, [R1+0x2a90] ;  /* 0x002a9000010a7983 */ /* 0x000f280000300a00 */
[----:B------:R-:W4:Y:S04]  /*1855a0*/  LDL.LU.64 R16, [R1+0x2a88] ;  /* 0x002a880001107983 */ /* 0x000f280000300a00 */
[----:B------:R-:W4:Y:S04]  /*1855b0*/  LDL.LU.64 R8, [R1+0x2a80] ;  /* 0x002a800001087983 */ /* 0x000f280000300a00 */
[----:B------:R-:W4:Y:S01]  /*1855c0*/  LDL.LU R14, [R1+0x50] ;  /* 0x00005000010e7983 */ /* 0x000f220000300800 */
        /* <DEDUP_REMOVED lines=20> */
[C---:B------:R-:W-:Y:S02]  /*185710*/  LOP3.LUT P2, RZ, R26.reuse, 0x800, RZ, 0xc0, !PT ;  /* 0x000008001aff7812 */ /* 0x040fe4000784c0ff */
[----:B------:R-:W-:-:S07]  /*185720*/  LOP3.LUT P1, RZ, R26, 0x1000, RZ, 0xc0, !PT ;  /* 0x000010001aff7812 */ /* 0x000fce000782c0ff */
        /* <DEDUP_REMOVED lines=10> */
[----:B------:R-:W-:Y:S01]  /*1857d0*/  LOP3.LUT P5, RZ, R26, 0x4000, RZ, 0xc0, !PT ;  /* 0x000040001aff7812 */ /* 0x000fe200078ac0ff */
[----:B---3--:R0:W-:Y:S02]  /*1857e0*/  @P3 STG.E.U8 desc[UR4][R22.64], R2 ;  /* 0x0000000216003986 */ /* 0x0081e4000c101104 */
[----:B0-----:R-:W-:Y:S02]  /*1857f0*/  PRMT R2, R7, 0x7773, RZ ;  /* 0x0000777307027816 */ /* 0x001fe400000000ff */
[----:B------:R-:W2:Y:S04]  /*185800*/  LDL.LU.64 R22, [R1+0x13d0] ;  /* 0x0013d00001167983 */ /* 0x000ea80000300a00 */
[----:B----4-:R0:W-:Y:S02]  /*185810*/  @P2 STG.E.U8 desc[UR4][R12.64], R2 ;  /* 0x000000020c002986 */ /* 0x0101e4000c101104 */
[----:B0-----:R-:W-:-:S02]  /*185820*/  PRMT R2, R14, 0x7770, RZ ;  /* 0x000077700e027816 */ /* 0x001fc400000000ff */
[----:B------:R-:W3:Y:S04]  /*185830*/  LDL.LU.64 R12, [R1+0x2a78] ;  /* 0x002a7800010c7983 */ /* 0x000ee80000300a00 */
[----:B------:R0:W-:Y:S01]  /*185840*/  @P1 STG.E.U8 desc[UR4][R10.64], R2 ;  /* 0x000000020a001986 */ /* 0x0001e2000c101104 */
[C---:B------:R-:W-:Y:S02]  /*185850*/  LOP3.LUT P3, RZ, R26.reuse, 0x2000000, RZ, 0xc0, !PT ;  /* 0x020000001aff7812 */ /* 0x040fe4000786c0ff */
[----:B------:R-:W-:Y:S02]  /*185860*/  LOP3.LUT P2, RZ, R26, 0x4000000, RZ, 0xc0, !PT ;  /* 0x040000001aff7812 */ /* 0x000fe4000784c0ff */
[----:B0-----:R-:W-:Y:S02]  /*185870*/  PRMT R2, R14, 0x7771, RZ ;  /* 0x000077710e027816 */ /* 0x001fe400000000ff */
[----:B------:R-:W-:-:S03]  /*185880*/  LOP3.LUT P1, RZ, R26, 0x8000000, RZ, 0xc0, !PT ;  /* 0x080000001aff7812 */ /* 0x000fc6000782c0ff */
        /* <DEDUP_REMOVED lines=20> */
[----:B------:R-:W3:Y:S04]  /*1859d0*/  LDL.LU.64 R24, [R1+0x2a50] ;  /* 0x002a500001187983 */ /* 0x000ee80000300a00 */
[----:B------:R-:W3:Y:S01]  /*1859e0*/  LDL.LU.64 R28, [R1+0x13e0] ;  /* 0x0013e000011c7983 */ /* 0x000ee20000300a00 */
[----:B0-----:R-:W-:-:S03]  /*1859f0*/  PRMT R2, R3, 0x7771, RZ ;  /* 0x0000777103027816 */ /* 0x001fc600000000ff */
[----:B------:R-:W3:Y:S04]  /*185a00*/  LDL.LU R11, [R1+0x34] ;  /* 0x00003400010b7983 */ /* 0x000ee80000300800 */
[----:B----4-:R0:W-:Y:S01]  /*185a10*/  @P5 STG.E.U8 desc[UR4][R16.64], R2 ;  /* 0x0000000210005986 */ /* 0x0101e2000c101104 */
[----:B------:R-:W-:-:S03]  /*185a20*/  LOP3.LUT P5, RZ, R0, 0x4000, RZ, 0xc0, !PT ;  /* 0x0000400000ff7812 */ /* 0x000fc600078ac0ff */
[----:B------:R-:W4:Y:S04]  /*185a30*/  LDL.LU R14, [R1+0x58] ;  /* 0x00005800010e7983 */ /* 0x000f280000300800 */
        /* <DEDUP_REMOVED lines=18> */
[----:B------:R0:W-:Y:S04]  /*185b60*/  @P5 STG.E.U8 desc[UR4][R22.64], R2 ;  /* 0x0000000216005986 */ /* 0x0001e8000c101104 */
[----:B0-----:R-:W2:Y:S01]  /*185b70*/  LDL.LU.64 R22, [R1+0x6298] ;  /* 0x0062980001167983 */ /* 0x001ea20000300a00 */
[----:B------:R-:W-:-:S02]  /*185b80*/  LOP3.LUT P5, RZ, R0, 0x400, RZ, 0xc0, !PT ;  /* 0x0000040000ff7812 */ /* 0x000fc400078ac0ff */
[----:B------:R-:W-:-:S11]  /*185b90*/  PRMT R2, R10, 0x7772, RZ ;  /* 0x000077720a027816 */ /* 0x000fd600000000ff */
[----:B---3--:R0:W-:Y:S02]  /*185ba0*/  @P5 STG.E.U8 desc[UR4][R24.64], R2 ;  /* 0x0000000218005986 */ /* 0x0081e4000c101104 */
[----:B0-----:R-:W-:-:S05]  /*185bb0*/  PRMT R2, R10, 0x7773, RZ ;  /* 0x000077730a027816 */ /* 0x001fca00000000ff */
[----:B------:R0:W-:Y:S02]  /*185bc0*/  @P6 STG.E.U8 desc[UR4][R28.64], R2 ;  /* 0x000000021c006986 */ /* 0x0001e4000c101104 */
[----:B0-----:R-:W-:-:S05]  /*185bd0*/  PRMT R2, R11, 0x7770, RZ ;  /* 0x000077700b027816 */ /* 0x001fca00000000ff */
[----:B----4-:R0:W-:Y:S02]  /*185be0*/  @P4 STG.E.U8 desc[UR4][R4.64], R2 ;  /* 0x0000000204004986 */ /* 0x0101e4000c101104 */
        /* <DEDUP_REMOVED lines=31> */
[----:B------:R-:W-:Y:S02]  /*185de0*/  LOP3.LUT P3, RZ, R26, 0x20000000, RZ, 0xc0, !PT ;  /* 0x200000001aff7812 */ /* 0x000fe4000786c0ff */
[----:B------:R-:W-:Y:S02]  /*185df0*/  LOP3.LUT R0, R0, 0xffffff7f, RZ, 0xc0, !PT ;  /* 0xffffff7f00007812 */ /* 0x000fe400078ec0ff */
[----:B------:R-:W-:-:S07]  /*185e00*/  LOP3.LUT P2, RZ, R26, 0x40000000, RZ, 0xc0, !PT ;  /* 0x400000001aff7812 */ /* 0x000fce000784c0ff */
[----:B------:R-:W-:Y:S02]  /*185e10*/  @P5 LOP3.LUT R0, R0, 0x80, RZ, 0xfc, !PT ;  /* 0x0000008000005812 */ /* 0x000fe400078efcff */
[----:B------:R-:W-:Y:S01]  /*185e20*/  LOP3.LUT P5, RZ, R22, 0x8, RZ, 0xc0, !PT ;  /* 0x0000000816ff7812 */ /* 0x000fe200078ac0ff */
[----:B---3--:R0:W-:Y:S01]  /*185e30*/  @P3 STG.E.U8 desc[UR4][R6.64], R2 ;  /* 0x0000000206003986 */ /* 0x0081e2000c101104 */
[----:B------:R-:W-:Y:S02]  /*185e40*/  LOP3.LUT P1, RZ, R26, 0x80000000, RZ, 0xc0, !PT ;  /* 0x800000001aff7812 */ /* 0x000fe4000782c0ff */
[----:B------:R-:W-:Y:S02]  /*185e50*/  LOP3.LUT R0, R0, 0xfffffeff, RZ, 0xc0, !PT ;  /* 0xfffffeff00007812 */ /* 0x000fe400078ec0ff */
[----:B------:R-:W-:Y:S02]  /*185e60*/  LOP3.LUT P0, RZ, R22, 0x1, RZ, 0xc0, !PT ;  /* 0x0000000116ff7812 */ /* 0x000fe4000780c0ff */
[----:B0-----:R-:W-:-:S05]  /*185e70*/  PRMT R2, R14, 0x7772, RZ ;  /* 0x000077720e027816 */ /* 0x001fca00000000ff */
[----:B------:R-:W-:Y:S02]  /*185e80*/  @P5 LOP3.LUT R0, R0, 0x100, RZ, 0xfc, !PT ;  /* 0x0000010000005812 */ /* 0x000fe400078efcff */
[----:B------:R-:W-:Y:S01]  /*185e90*/  LOP3.LUT P5, RZ, R22, 0x4, RZ, 0xc0, !PT ;  /* 0x0000000416ff7812 */ /* 0x000fe200078ac0ff */
[----:B----4-:R0:W-:Y:S01]  /*185ea0*/  @P2 STG.E.U8 desc[UR4][R10.64], R2 ;  /* 0x000000020a002986 */ /* 0x0101e2000c101104 */
[----:B------:R-:W-:-:S03]  /*185eb0*/  LOP3.LUT R0, R0, 0xfffffdff, RZ, 0xc0, !PT ;  /* 0xfffffdff00007812 */ /* 0x000fc600078ec0ff */
[----:B------:R-:W-:Y:S01]  /*185ec0*/  STL [R1+0x6098], R26 ;  /* 0x0060981a01007387 */ /* 0x000fe20000100800 */
[----:B0-----:R-:W-:-:S03]  /*185ed0*/  PRMT R2, R14, 0x7773, RZ ;  /* 0x000077730e027816 */ /* 0x001fc600000000ff */
[----:B------:R-:W-:Y:S04]  /*185ee0*/  STL [R1+0x60e8], R27 ;  /* 0x0060e81b01007387 */ /* 0x000fe80000100800 */
[----:B------:R0:W-:Y:S04]  /*185ef0*/  @P1 STG.E.U8 desc[UR4][R12.64], R2 ;  /* 0x000000020c001986 */ /* 0x0001e8000c101104 */
[----:B------:R-:W2:Y:S01]  /*185f00*/  LDL.LU.64 R6, [R1+0x2a08] ;  /* 0x002a080001067983 */ /* 0x000ea20000300a00 */
[----:B------:R-:W-:-:S03]  /*185f10*/  @P5 LOP3.LUT R0, R0, 0x200, RZ, 0xfc, !PT ;  /* 0x0000020000005812 */ /* 0x000fc600078efcff */
[----:B------:R-:W3:Y:S01]  /*185f20*/  LDL.LU R4, [R1+0x5c] ;  /* 0x00005c0001047983 */ /* 0x000ee20000300800 */
[----:B0-----:R-:W-:-:S03]  /*185f30*/  PRMT R2, R9, 0x7770, RZ ;  /* 0x0000777009027816 */ /* 0x001fc600000000ff */
[----:B------:R-:W4:Y:S01]  /*185f40*/  LDL.LU.64 R10, [R1+0x13f8] ;  /* 0x0013f800010a7983 */ /* 0x000f220000300a00 */
[----:B------:R-:W-:-:S03]  /*185f50*/  LOP3.LUT P5, RZ, R22, 0x2, RZ, 0xc0, !PT ;  /* 0x0000000216ff7812 */ /* 0x000fc600078ac0ff */
[----:B------:R-:W3:Y:S01]  /*185f60*/  LDL.LU.64 R12, [R1+0x2a00] ;  /* 0x002a0000010c7983 */ /* 0x000ee20000300a00 */
[----:B------:R-:W-:-:S03]  /*185f70*/  LOP3.LUT P6, RZ, R22, 0x400, RZ, 0xc0, !PT ;  /* 0x0000040016ff7812 */ /* 0x000fc600078cc0ff */
[----:B------:R0:W-:Y:S01]  /*185f80*/  @P0 STG.E.U8 desc[UR4][R16.64], R2 ;  /* 0x0000000210000986 */ /* 0x0001e2000c101104 */
[C---:B------:R-:W-:Y:S02]  /*185f90*/  LOP3.LUT P4, RZ, R22.reuse, 0x800, RZ, 0xc0, !PT ;  /* 0x0000080016ff7812 */ /* 0x040fe4000788c0ff */
[C---:B------:R-:W-:Y:S02]  /*185fa0*/  LOP3.LUT P3, RZ, R22.reuse, 0x1000, RZ, 0xc0, !PT ;  /* 0x0000100016ff7812 */ /* 0x040fe4000786c0ff */
[C---:B------:R-:W-:Y:S02]  /*185fb0*/  LOP3.LUT P2, RZ, R22.reuse, 0x2000, RZ, 0xc0, !PT ;  /* 0x0000200016ff7812 */ /* 0x040fe4000784c0ff */
[C---:B------:R-:W-:Y:S02]  /*185fc0*/  LOP3.LUT P1, RZ, R22.reuse, 0x4000, RZ, 0xc0, !PT ;  /* 0x0000400016ff7812 */ /* 0x040fe4000782c0ff */
[----:B------:R-:W-:Y:S01]  /*185fd0*/  LOP3.LUT P0, RZ, R22, 0x8000, RZ, 0xc0, !PT ;  /* 0x0000800016ff7812 */ /* 0x000fe2000780c0ff */
[----:B0-----:R-:W3:Y:S04]  /*185fe0*/  LDL.LU.64 R16, [R1+0x29f8] ;  /* 0x0029f80001107983 */ /* 0x001ee80000300a00 */
[----:B------:R0:W-:Y:S04]  /*185ff0*/  STL.64 [R1+0x6288], R22 ;  /* 0x0062881601007387 */ /* 0x0001e80000100a00 */
[----:B0-----:R-:W2:Y:S01]  /*186000*/  LDL.LU.64 R22, [R1+0x1400] ;  /* 0x0014000001167983 */ /* 0x001ea20000300a00 */
[----:B------:R-:W-:-:S05]  /*186010*/  PRMT R2, R9, 0x7771, RZ ;  /* 0x0000777109027816 */ /* 0x000fca00000000ff */
[----:B------:R0:W-:Y:S01]  /*186020*/  @P5 STG.E.U8 desc[UR4][R28.64], R2 ;  /* 0x000000021c005986 */ /* 0x0001e2000c101104 */
[C---:B------:R-:W-:Y:S02]  /*186030*/  LOP3.LUT P5, RZ, R0.reuse, 0x200, RZ, 0xc0, !PT ;  /* 0x0000020000ff7812 */ /* 0x040fe400078ac0ff */
[----:B0-----:R-:W-:Y:S01]  /*186040*/  PRMT R2, R9, 0x7772, RZ ;  /* 0x0000777209027816 */ /* 0x001fe200000000ff */
[----:B--2---:R0:W-:Y:S04]  /*186050*/  STL.64 [R1+0x6290], R22 ;  /* 0x0062901601007387 */ /* 0x0041e80000100a00 */
[----:B0-----:R-:W2:Y:S06]  /*186060*/  LDL.LU.64 R22, [R1+0x29f0] ;  /* 0x0029f00001167983 */ /* 0x001eac0000300a00 */
[----:B------:R0:W-:Y:S01]  /*186070*/  @P5 STG.E.U8 desc[UR4][R6.64], R2 ;  /* 0x0000000206005986 */ /* 0x0001e2000c101104 */
[----:B------:R-:W-:-:S03]  /*186080*/  LOP3.LUT P5, RZ, R0, 0x100, RZ, 0xc0, !PT ;  /* 0x0000010000ff7812 */ /* 0x000fc600078ac0ff */
[----:B------:R-:W2:Y:S04]  /*186090*/  LDL.LU R5, [R1+0x3c] ;  /* 0x00003c0001057983 */ /* 0x000ea80000300800 */
[----:B------:R-:W2:Y:S01]  /*1860a0*/  LDL.LU.64 R26, [R1+0x29e8] ;  /* 0x0029e800011a7983 */ /* 0x000ea20000300a00 */
[----:B0-----:R-:W-:-:S03]  /*1860b0*/  PRMT R2, R9, 0x7773, RZ ;  /* 0x0000777309027816 */ /* 0x001fc600000000ff */
[----:B------:R-:W2:Y:S04]  /*1860c0*/  LDL.LU.64 R24, [R1+0x29e0] ;  /* 0x0029e00001187983 */ /* 0x000ea80000300a00 */
[----:B----4-:R3:W-:Y:S01]  /*1860d0*/  @P5 STG.E.U8 desc[UR4][R10.64], R2 ;  /* 0x000000020a005986 */ /* 0x0107e2000c101104 */
[----:B------:R-:W-:-:S03]  /*1860e0*/  LOP3.LUT P5, RZ, R0, 0x80, RZ, 0xc0, !PT ;  /* 0x0000008000ff7812 */ /* 0x000fc600078ac0ff */
[----:B------:R-:W4:Y:S04]  /*1860f0*/  LDL.LU R14, [R1+0xd0] ;  /* 0x0000d000010e7983 */ /* 0x000f280000300800 */
[----:B------:R-:W4:Y:S01]  /*186100*/  LDL.LU.64 R28, [R1+0x29d8] ;  /* 0x0029d800011c7983 */ /* 0x000f220000300a00 */
[----:B---3--:R-:W-:-:S03]  /*186110*/  PRMT R2, R4, 0x7770, RZ ;  /* 0x0000777004027816 */ /* 0x008fc600000000ff */
[----:B------:R-:W3:Y:S04]  /*186120*/  LDL.LU.64 R6, [R1+0x1408] ;  /* 0x0014080001067983 */ /* 0x000ee80000300a00 */
[----:B------:R0:W-:Y:S01]  /*186130*/  @P5 STG.E.U8 desc[UR4][R12.64], R2 ;  /* 0x000000020c005986 */ /* 0x0001e2000c101104 */
[----:B------:R-:W-:-:S03]  /*186140*/  LOP3.LUT P5, RZ, R0, 0x40, RZ, 0xc0, !PT ;  /* 0x0000004000ff7812 */ /* 0x000fc600078ac0ff */
[----:B------:R-:W3:Y:S04]  /*186150*/  LDL.LU.64 R8, [R1+0x29d0] ;  /* 0x0029d00001087983 */ /* 0x000ee80000300a00 */
[----:B------:R-:W3:Y:S01]  /*186160*/  LDL.LU.64 R10, [R1+0x29c8] ;  /* 0x0029c800010a7983 */ /* 0x000ee20000300a00 */
[----:B0-----:R-:W-:-:S03]  /*186170*/  PRMT R2, R4, 0x7771, RZ ;  /* 0x0000777104027816 */ /* 0x001fc600000000ff */
[----:B------:R-:W3:Y:S04]  /*186180*/  LDL.LU.64 R12, [R1+0x29c0] ;  /* 0x0029c000010c7983 */ /* 0x000ee80000300a00 */
[----:B------:R0:W-:Y:S01]  /*186190*/  @P5 STG.E.U8 desc[UR4][R16.64], R2 ;  /* 0x0000000210005986 */ /* 0x0001e2000c101104 */
[----:B------:R-:W-:Y:S02]  /*1861a0*/  LOP3.LUT P5, RZ, R0, 0x20, RZ, 0xc0, !PT ;  /* 0x0000002000ff7812 */ /* 0x000fe400078ac0ff */
[----:B0-----:R-:W-:Y:S01]  /*1861b0*/  PRMT R2, R4, 0x7772, RZ ;  /* 0x0000777204027816 */ /* 0x001fe200000000ff */
[----:B------:R-:W3:Y:S10]  /*1861c0*/  LDL.LU.64 R16, [R1+0x1410] ;  /* 0x0014100001107983 */ /* 0x000ef40000300a00 */
[----:B--2---:R0:W-:Y:S04]  /*1861d0*/  @P5 STG.E.U8 desc[UR4][R22.64], R2 ;  /* 0x0000000216005986 */ /* 0x0041e8000c101104 */
[----:B0-----:R-:W2:Y:S01]  /*1861e0*/  LDL.LU.64 R22, [R1+0x6290] ;  /* 0x0062900001167983 */ /* 0x001ea20000300a00 */
[----:B------:R-:W-:-:S02]  /*1861f0*/  LOP3.LUT P5, RZ, R0, 0x10, RZ, 0xc0, !PT ;  /* 0x0000001000ff7812 */ /* 0x000fc400078ac0ff */
[----:B------:R-:W-:-:S11]  /*186200*/  PRMT R2, R4, 0x7773, RZ ;  /* 0x0000777304027816 */ /* 0x000fd600000000ff */
[----:B--2---:R0:W-:Y:S04]  /*186210*/  @P5 STG.E.U8 desc[UR4][R22.64], R2 ;  /* 0x0000000216005986 */ /* 0x0041e8000c101104 */
[----:B0-----:R-:W2:Y:S04]  /*186220*/  LDL.LU.64 R22, [R1+0x6288] ;  /* 0x0062880001167983 */ /* 0x001ea80000300a00 */
[----:B------:R-:W2:Y:S01]  /*186230*/  LDL.LU R4, [R1+0x8] ;  /* 0x0000080001047983 */ /* 0x000ea20000300800 */
[----:B------:R-:W-:Y:S02]  /*186240*/  LOP3.LUT P5, RZ, R0, 0x8, RZ, 0xc0, !PT ;  /* 0x0000000800ff7812 */ /* 0x000fe400078ac0ff */
[----:B------:R-:W-:-:S11]  /*186250*/  PRMT R2, R5, 0x7770, RZ ;  /* 0x0000777005027816 */ /* 0x000fd600000000ff */
[----:B------:R0:W-:Y:S01]  /*186260*/  @P5 STG.E.U8 desc[UR4][R26.64], R2 ;  /* 0x000000021a005986 */ /* 0x0001e2000c101104 */
[----:B------:R-:W-:Y:S02]  /*186270*/  LOP3.LUT P5, RZ, R0, 0x4, RZ, 0xc0, !PT ;  /* 0x0000000400ff7812 */ /* 0x000fe400078ac0ff */
[----:B0-----:R-:W-:-:S11]  /*186280*/  PRMT R2, R5, 0x7771, RZ ;  /* 0x0000777105027816 */ /* 0x001fd600000000ff */
[----:B------:R0:W-:Y:S02]  /*186290*/  @P5 STG.E.U8 desc[UR4][R24.64], R2 ;  /* 0x0000000218005986 */ /* 0x0001e4000c101104 */
[----:B0-----:R-:W-:-:S05]  /*1862a0*/  PRMT R2, R5, 0x7772, RZ ;  /* 0x0000777205027816 */ /* 0x001fca00000000ff */
[----:B----4-:R0:W-:Y:S02]  /*1862b0*/  @P6 STG.E.U8 desc[UR4][R28.64], R2 ;  /* 0x000000021c006986 */ /* 0x0101e4000c101104 */
[----:B0-----:R-:W-:-:S05]  /*1862c0*/  PRMT R2, R5, 0x7773, RZ ;  /* 0x0000777305027816 */ /* 0x001fca00000000ff */
[----:B---3--:R0:W-:Y:S02]  /*1862d0*/  @P4 STG.E.U8 desc[UR4][R6.64], R2 ;  /* 0x0000000206004986 */ /* 0x0081e4000c101104 */
[C---:B0-----:R-:W-:Y:S02]  /*1862e0*/  PRMT R2, R14.reuse, 0x7770, RZ ;  /* 0x000077700e027816 */ /* 0x041fe400000000ff */
[----:B------:R-:W3:Y:S04]  /*1862f0*/  LDL.LU.64 R6, [R1+0x2d58] ;  /* 0x002d580001067983 */ /* 0x000ee80000300a00 */
[----:B------:R0:W-:Y:S02]  /*186300*/  @P3 STG.E.U8 desc[UR4][R8.64], R2 ;  /* 0x0000000208003986 */ /* 0x0001e4000c101104 */
[----:B0-----:R-:W-:-:S05]  /*186310*/  PRMT R2, R14, 0x7771, RZ ;  /* 0x000077710e027816 */ /* 0x001fca00000000ff */
[----:B------:R0:W-:Y:S02]  /*186320*/  @P2 STG.E.U8 desc[UR4][R10.64], R2 ;  /* 0x000000020a002986 */ /* 0x0001e4000c101104 */
[C---:B0-----:R-:W-:Y:S02]  /*186330*/  PRMT R2, R14.reuse, 0x7772, RZ ;  /* 0x000077720e027816 */ /* 0x041fe400000000ff */
[----:B------:R-:W4:Y:S04]  /*186340*/  LDL.LU.64 R10, [R1+0x2d50] ;  /* 0x002d5000010a7983 */ /* 0x000f280000300a00 */
[----:B------:R0:W-:Y:S04]  /*186350*/  @P1 STG.E.U8 desc[UR4][R12.64], R2 ;  /* 0x000000020c001986 */ /* 0x0001e8000c101104 */
[----:B------:R-:W4:Y:S01]  /*186360*/  LDL.LU.64 R8, [R1+0x2d48] ;  /* 0x002d480001087983 */ /* 0x000f220000300a00 */
[----:B0-----:R-:W-:-:S03]  /*186370*/  PRMT R2, R14, 0x7773, RZ ;  /* 0x000077730e027816 */ /* 0x001fc600000000ff */
[----:B------:R-:W3:Y:S04]  /*186380*/  LDL.LU R14, [R1+0xa0] ;  /* 0x0000a000010e7983 */ /* 0x000ee80000300800 */
[----:B------:R0:W-:Y:S04]  /*186390*/  @P0 STG.E.U8 desc[UR4][R16.64], R2 ;  /* 0x0000000210000986 */ /* 0x0001e8000c101104 */
[----:B0-----:R-:W4:Y:S01]  /*1863a0*/  LDL.LU.64 R16, [R1+0x1418] ;  /* 0x0014180001107983 */ /* 0x001f220000300a00 */
[----:B------:R-:W-:-:S03]  /*1863b0*/  LOP3.LUT R0, R0, 0xfffffffe, RZ, 0xc0, !PT ;  /* 0xfffffffe00007812 */ /* 0x000fc600078ec0ff */
[----:B------:R-:W4:Y:S04]  /*1863c0*/  LDL.LU.64 R28, [R1+0x2d40] ;  /* 0x002d4000011c7983 */ /* 0x000f280000300a00 */
[----:B------:R-:W4:Y:S01]  /*1863d0*/  LDL.LU R13, [R1+0xd4] ;  /* 0x0000d400010d7983 */ /* 0x000f220000300800 */
[----:B--2---:R-:W-:Y:S02]  /*1863e0*/  LOP3.LUT P5, RZ, R22, 0x10000000, RZ, 0xc0, !PT ;  /* 0x1000000016ff7812 */ /* 0x004fe400078ac0ff */
        /* <DEDUP_REMOVED lines=14> */
[C---:B------:R-:W-:Y:S02]  /*1864d0*/  LOP3.LUT P5, RZ, R22.reuse, 0x800000, RZ, 0xc0, !PT ;  /* 0x0080000016ff7812 */ /* 0x040fe400078ac0ff */
[----:B------:R-:W-:Y:S02]  /*1864e0*/  LOP3.LUT P3, RZ, R22, 0x10000, RZ, 0xc0, !PT ;  /* 0x0001000016ff7812 */ /* 0x000fe4000786c0ff */
[----:B------:R-:W-:Y:S02]  /*1864f0*/  LOP3.LUT R4, R4, 0x7fffffff, RZ, 0xc0, !PT ;  /* 0x7fffffff04047812 */ /* 0x000fe400078ec0ff */
[----:B------:R-:W-:-:S07]  /*186500*/  LOP3.LUT P2, RZ, R22, 0x20000, RZ, 0xc0, !PT ;  /* 0x0002000016ff7812 */ /* 0x000fce000784c0ff */
[----:B------:R-:W-:Y:S02]  /*186510*/  @P5 LOP3.LUT R4, R4, 0x80000000, RZ, 0xfc, !PT ;  /* 0x8000000004045812 */ /* 0x000fe400078efcff */
[C---:B------:R-:W-:Y:S02]  /*186520*/  LOP3.LUT P5, RZ, R22.reuse, 0x400000, RZ, 0xc0, !PT ;  /* 0x0040000016ff7812 */ /* 0x040fe400078ac0ff */
[C---:B------:R-:W-:Y:S02]  /*186530*/  LOP3.LUT P1, RZ, R22.reuse, 0x40000, RZ, 0xc0, !PT ;  /* 0x0004000016ff7812 */ /* 0x040fe4000782c0ff */
[----:B------:R-:W-:-:S09]  /*186540*/  LOP3.LUT P0, RZ, R22, 0x80000, RZ, 0xc0, !PT ;  /* 0x0008000016ff7812 */ /* 0x000fd2000780c0ff */
[----:B------:R-:W-:Y:S02]  /*186550*/  @P5 LOP3.LUT R0, R0, 0x1, RZ, 0xfc, !PT ;  /* 0x0000000100005812 */ /* 0x000fe400078efcff */
[----:B------:R-:W-:Y:S02]  /*186560*/  LOP3.LUT P5, RZ, R22, 0x200000, RZ, 0xc0, !PT ;  /* 0x0020000016ff7812 */ /* 0x000fe400078ac0ff */
[----:B------:R-:W-:Y:S02]  /*186570*/  LOP3.LUT R0, R0, 0xfffffffd, RZ, 0xc0, !PT ;  /* 0xfffffffd00007812 */ /* 0x000fe400078ec0ff */
[----:B------:R-:W-:Y:S02]  /*186580*/  LOP3.LUT P6, RZ, R22, 0x20000000, RZ, 0xc0, !PT ;  /* 0x2000000016ff7812 */ /* 0x000fe400078cc0ff */
[----:B---3--:R-:W-:-:S05]  /*186590*/  PRMT R2, R14, 0x7770, RZ ;  /* 0x000077700e027816 */ /* 0x008fca00000000ff */
[----:B------:R0:W-:Y:S02]  /*1865a0*/  @P3 STG.E.U8 desc[UR4][R6.64], R2 ;  /* 0x0000000206003986 */ /* 0x0001e4000c101104 */
[C---:B0-----:R-:W-:Y:S02]  /*1865b0*/  PRMT R2, R14.reuse, 0x7771, RZ ;  /* 0x000077710e027816 */ /* 0x041fe400000000ff */
[----:B------:R-:W2:Y:S04]  /*1865c0*/  LDL.LU.64 R6, [R1+0x2d38] ;  /* 0x002d380001067983 */ /* 0x000ea80000300a00 */
[----:B----4-:R0:W-:Y:S02]  /*1865d0*/  @P2 STG.E.U8 desc[UR4][R10.64], R2 ;  /* 0x000000020a002986 */ /* 0x0101e4000c101104 */
[----:B0-----:R-:W-:-:S02]  /*1865e0*/  PRMT R2, R14, 0x7772, RZ ;  /* 0x000077720e027816 */ /* 0x001fc400000000ff */
[----:B------:R-:W3:Y:S04]  /*1865f0*/  LDL.LU.64 R10, [R1+0x2d30] ;  /* 0x002d3000010a7983 */ /* 0x000ee80000300a00 */
[----:B------:R0:W-:Y:S01]  /*186600*/  @P1 STG.E.U8 desc[UR4][R8.64], R2 ;  /* 0x0000000208001986 */ /* 0x0001e2000c101104 */
[----:B------:R-:W-:Y:S02]  /*186610*/  @P5 LOP3.LUT R0, R0, 0x2, RZ, 0xfc, !PT ;  /* 0x0000000200005812 */ /* 0x000fe400078efcff */
[C---:B------:R-:W-:Y:S02]  /*186620*/  LOP3.LUT P5, RZ, R22.reuse, 0x100000, RZ, 0xc0, !PT ;  /* 0x0010000016ff7812 */ /* 0x040fe400078ac0ff */
[----:B------:R-:W-:Y:S02]  /*186630*/  LOP3.LUT P4, RZ, R22, 0x40000000, RZ, 0xc0, !PT ;  /* 0x4000000016ff7812 */ /* 0x000fe4000788c0ff */
[----:B0-----:R-:W-:Y:S01]  /*186640*/  PRMT R2, R14, 0x7773, RZ ;  /* 0x000077730e027816 */ /* 0x001fe200000000ff */
[----:B------:R-:W4:Y:S01]  /*186650*/  LDL.LU R8, [R1+0xa4] ;  /* 0x0000a40001087983 */ /* 0x000f220000300800 */
[----:B------:R-:W-:-:S03]  /*186660*/  LOP3.LUT P3, RZ, R22, 0x80000000, RZ, 0xc0, !PT ;  /* 0x8000000016ff7812 */ /* 0x000fc6000786c0ff */
[----:B------:R0:W-:Y:S01]  /*186670*/  @P0 STG.E.U8 desc[UR4][R16.64], R2 ;  /* 0x0000000210000986 */ /* 0x0001e2000c101104 */
[C---:B------:R-:W-:Y:S02]  /*186680*/  LOP3.LUT P2, RZ, R23.reuse, 0x1, RZ, 0xc0, !PT ;  /* 0x0000000117ff7812 */ /* 0x040fe4000784c0ff */
        /* <DEDUP_REMOVED lines=18> */
[----:B------:R-:W3:Y:S04]  /*1867b0*/  LDL.LU.64 R26, [R1+0x1448] ;  /* 0x00144800011a7983 */ /* 0x000ee80000300a00 */
[----:B------:R-:W3:Y:S01]  /*1867c0*/  LDL.LU R14, [R1+0xd8] ;  /* 0x0000d800010e7983 */ /* 0x000ee20000300800 */
[----:B0-----:R-:W-:-:S03]  /*1867d0*/  PRMT R0, R13, 0x7773, RZ ;  /* 0x000077730d007816 */ /* 0x001fc600000000ff */
[----:B------:R-:W3:Y:S04]  /*1867e0*/  LDL.LU R9, [R1+0xa8] ;  /* 0x0000a80001097983 */ /* 0x000ee80000300800 */
        /* <DEDUP_REMOVED lines=22> */
[----:B---3--:R0:W-:Y:S01]  /*186950*/  @P5 STG.E.U8 desc[UR4][R26.64], R0 ;  /* 0x000000001a005986 */ /* 0x0081e2000c101104 */
[----:B------:R-:W-:Y:S02]  /*186960*/  LOP3.LUT P5, RZ, R4, 0x4000000, RZ, 0xc0, !PT ;  /* 0x0400000004ff7812 */ /* 0x000fe400078ac0ff */
[----:B0-----:R-:W-:-:S11]  /*186970*/  PRMT R0, R14, 0x7770, RZ ;  /* 0x000077700e007816 */ /* 0x001fd600000000ff */
[----:B----4-:R0:W-:Y:S02]  /*186980*/  @P5 STG.E.U8 desc[UR4][R24.64], R0 ;  /* 0x0000000018005986 */ /* 0x0101e4000c101104 */
        /* <DEDUP_REMOVED lines=11> */
[----:B------:R0:W-:Y:S04]  /*186a40*/  @P0 STG.E.U8 desc[UR4][R16.64], R0 ;  /* 0x0000000010000986 */ /* 0x0001e8000c101104 */
[----:B0-----:R-:W3:Y:S04]  /*186a50*/  LDL.LU.64 R16, [R1+0x1468] ;  /* 0x0014680001107983 */ /* 0x001ee80000300a00 */
[----:B------:R-:W4:Y:S04]  /*186a60*/  LDL.LU.64 R10, [R1+0x2cd0] ;  /* 0x002cd000010a7983 */ /* 0x000f280000300a00 */
[----:B------:R-:W4:Y:S04]  /*186a70*/  LDL.LU.64 R2, [R1+0x2cc8] ;  /* 0x002cc80001027983 */ /* 0x000f280000300a00 */
[----:B------:R-:W4:Y:S04]  /*186a80*/  LDL.LU.64 R12, [R1+0x2cc0] ;  /* 0x002cc000010c7983 */ /* 0x000f280000300a00 */
[----:B------:R-:W4:Y:S01]  /*186a90*/  LDL.LU R14, [R1+0xdc] ;  /* 0x0000dc00010e7983 */ /* 0x000f220000300800 */
[----:B------:R-:W-:-:S02]  /*186aa0*/  LOP3.LUT R4, R4, 0xfffbffff, RZ, 0xc0, !PT ;  /* 0xfffbffff04047812 */ /* 0x000fc400078ec0ff */
[----:B------:R-:W-:Y:S01]  /*186ab0*/  PRMT R0, R9, 0x7773, RZ ;  /* 0x0000777309007816 */ /* 0x000fe200000000ff */
[----:B------:R-:W4:Y:S04]  /*186ac0*/  LDL.LU.64 R6, [R1+0x1480] ;  /* 0x0014800001067983 */ /* 0x000f280000300a00 */
[----:B------:R-:W4:Y:S01]  /*186ad0*/  LDL.LU.64 R8, [R1+0x2cb8] ;  /* 0x002cb80001087983 */ /* 0x000f220000300a00 */
        /* <DEDUP_REMOVED lines=12> */
[----:B------:R-:W-:Y:S02]  /*186ba0*/  LOP3.LUT R4, R4, 0xffbfffff, RZ, 0xc0, !PT ;  /* 0xffbfffff04047812 */ /* 0x000fe400078ec0ff */
[----:B------:R-:W-:-:S09]  /*186bb0*/  LOP3.LUT P3, RZ, R23, 0x8, RZ, 0xc0, !PT ;  /* 0x0000000817ff7812 */ /* 0x000fd2000786c0ff */
[----:B------:R-:W-:Y:S02]  /*186bc0*/  @P5 LOP3.LUT R4, R4, 0x400000, RZ, 0xfc, !PT ;  /* 0x0040000004045812 */ /* 0x000fe400078efcff */
[C---:B------:R-:W-:Y:S02]  /*186bd0*/  LOP3.LUT P5, RZ, R23.reuse, 0x400, RZ, 0xc0, !PT ;  /* 0x0000040017ff7812 */ /* 0x040fe400078ac0ff */
[----:B------:R-:W-:Y:S02]  /*186be0*/  LOP3.LUT R4, R4, 0xff7fffff, RZ, 0xc0, !PT ;  /* 0xff7fffff04047812 */ /* 0x000fe400078ec0ff */
[C---:B------:R-:W-:Y:S02]  /*186bf0*/  LOP3.LUT P2, RZ, R23.reuse, 0x10, RZ, 0xc0, !PT ;  /* 0x0000001017ff7812 */ /* 0x040fe4000784c0ff */
[----:B------:R-:W-:-:S07]  /*186c00*/  LOP3.LUT P1, RZ, R23, 0x20, RZ, 0xc0, !PT ;  /* 0x0000002017ff7812 */ /* 0x000fce000782c0ff */
        /* <DEDUP_REMOVED lines=10> */
[----:B------:R-:W-:Y:S01]  /*186cb0*/  LOP3.LUT P5, RZ, R23, 0x80, RZ, 0xc0, !PT ;  /* 0x0000008017ff7812 */ /* 0x000fe200078ac0ff */
[----:B---3--:R4:W-:Y:S02]  /*186cc0*/  @P3 STG.E.U8 desc[UR4][R16.64], R0 ;  /* 0x0000000010003986 */ /* 0x0089e4000c101104 */
[C---:B----4-:R-:W-:Y:S02]  /*186cd0*/  PRMT R0, R14.reuse, 0x7770, RZ ;  /* 0x000077700e007816 */ /* 0x050fe400000000ff */
[----:B------:R-:W2:Y:S04]  /*186ce0*/  LDL.LU R17, [R1+0xac] ;  /* 0x0000ac0001117983 */ /* 0x000ea80000300800 */
[----:B------:R0:W-:Y:S02]  /*186cf0*/  @P2 STG.E.U8 desc[UR4][R10.64], R0 ;  /* 0x000000000a002986 */ /* 0x0001e4000c101104 */
[----:B0-----:R-:W-:-:S02]  /*186d00*/  PRMT R0, R14, 0x7771, RZ ;  /* 0x000077710e007816 */ /* 0x001fc400000000ff */
[----:B------:R-:W3:Y:S04]  /*186d10*/  LDL.LU.64 R10, [R1+0x2cb0] ;  /* 0x002cb000010a7983 */ /* 0x000ee80000300a00 */
[----:B------:R0:W-:Y:S01]  /*186d20*/  @P1 STG.E.U8 desc[UR4][R2.64], R0 ;  /* 0x0000000002001986 */ /* 0x0001e2000c101104 */
[C---:B------:R-:W-:Y:S02]  /*186d30*/  LOP3.LUT P3, RZ, R23.reuse, 0x40000, RZ, 0xc0, !PT ;  /* 0x0004000017ff7812 */ /* 0x040fe4000786c0ff */
[C---:B------:R-:W-:Y:S02]  /*186d40*/  LOP3.LUT P2, RZ, R23.reuse, 0x80000, RZ, 0xc0, !PT ;  /* 0x0008000017ff7812 */ /* 0x040fe4000784c0ff */
        /* <DEDUP_REMOVED lines=11> */
[----:B------:R-:W-:Y:S01]  /*186e00*/  @P5 STG.E.U8 desc[UR4][R6.64], R0 ;  /* 0x0000000006005986 */ /* 0x000fe2000c101104 */
[----:B------:R-:W-:Y:S02]  /*186e10*/  LOP3.LUT P5, RZ, R4, 0x2000000, RZ, 0xc0, !PT ;  /* 0x0200000004ff7812 */ /* 0x000fe400078ac0ff */
[----:B------:R-:W-:-:S11]  /*186e20*/  PRMT R2, R17, 0x7770, RZ ;  /* 0x0000777011027816 */ /* 0x000fd600000000ff */
[----:B------:R0:W-:Y:S01]  /*186e30*/  @P5 STG.E.U8 desc[UR4][R8.64], R2 ;  /* 0x0000000208005986 */ /* 0x0001e2000c101104 */
[C---:B------:R-:W-:Y:S02]  /*186e40*/  LOP3.LUT P5, RZ, R4.reuse, 0x1000000, RZ, 0xc0, !PT ;  /* 0x0100000004ff7812 */ /* 0x040fe400078ac0ff */
[----:B0-----:R-:W-:Y:S01]  /*186e50*/  PRMT R2, R17, 0x7771, RZ ;  /* 0x0000777111027816 */ /* 0x001fe200000000ff */
        /* <DEDUP_REMOVED lines=27> */
[C---:B------:R-:W-:Y:S02]  /*187010*/  LOP3.LUT P5, RZ, R4.reuse, 0x80000, RZ, 0xc0, !PT ;  /* 0x0008000004ff7812 */ /* 0x040fe400078ac0ff */
[----:B0-----:R-:W-:Y:S01]  /*187020*/  PRMT R2, R5, 0x7772, RZ ;  /* 0x0000777205027816 */ /* 0x001fe200000000ff */
[----:B------:R-:W2:Y:S10]  /*187030*/  LDL.LU.64 R22, [R1+0x6258] ;  /* 0x0062580001167983 */ /* 0x000eb40000300a00 */
[----:B---3--:R0:W-:Y:S01]  /*187040*/  @P5 STG.E.U8 desc[UR4][R24.64], R2 ;  /* 0x0000000218005986 */ /* 0x0081e2000c101104 */
[----:B------:R-:W-:-:S02]  /*187050*/  LOP3.LUT P5, RZ, R4, 0x40000, RZ, 0xc0, !PT ;  /* 0x0004000004ff7812 */ /* 0x000fc400078ac0ff */
[----:B0-----:R-:W-:Y:S01]  /*187060*/  PRMT R2, R5, 0x7773, RZ ;  /* 0x0000777305027816 */ /* 0x001fe200000000ff */
[----:B------:R-:W3:Y:S10]  /*187070*/  LDL.LU R24, [R1+0x6250] ;  /* 0x0062500001187983 */ /* 0x000ef40000300800 */
[----:B----4-:R0:W-:Y:S02]  /*187080*/  @P5 STG.E.U8 desc[UR4][R26.64], R2 ;  /* 0x000000021a005986 */ /* 0x0101e4000c101104 */
[----:B0-----:R-:W-:-:S05]  /*187090*/  PRMT R2, R14, 0x7770, RZ ;  /* 0x000077700e027816 */ /* 0x001fca00000000ff */
[----:B------:R0:W-:Y:S02]  /*1870a0*/  @P6 STG.E.U8 desc[UR4][R28.64], R2 ;  /* 0x000000021c006986 */ /* 0x0001e4000c101104 */
[----:B0-----:R-:W-:-:S05]  /*1870b0*/  PRMT R2, R14, 0x7771, RZ ;  /* 0x000077710e027816 */ /* 0x001fca00000000ff */
[----:B------:R0:W-:Y:S02]  /*1870c0*/  @P4 STG.E.U8 desc[UR4][R6.64], R2 ;  /* 0x0000000206004986 */ /* 0x0001e4000c101104 */
[----:B0-----:R-:W-:-:S05]  /*1870d0*/  PRMT R2, R14, 0x7772, RZ ;  /* 0x000077720e027816 */ /* 0x001fca00000000ff */
[----:B------:R0:W-:Y:S02]  /*1870e0*/  @P3 STG.E.U8 desc[UR4][R8.64], R2 ;  /* 0x0000000208003986 */ /* 0x0001e4000c101104 */
[----:B0-----:R-:W-:Y:S02]  /*1870f0*/  PRMT R2, R14, 0x7773, RZ ;  /* 0x000077730e027816 */ /* 0x001fe400000000ff */
[----:B------:R-:W4:Y:S04]  /*187100*/  LDL.LU.64 R8, [R1+0x2c60] ;  /* 0x002c600001087983 */ /* 0x000f280000300a00 */
[----:B------:R0:W-:Y:S02]  /*187110*/  @P2 STG.E.U8 desc[UR4][R10.64], R2 ;  /* 0x000000020a002986 */ /* 0x0001e4000c101104 */
[----:B0-----:R-:W-:-:S02]  /*187120*/  PRMT R2, R0, 0x7770, RZ ;  /* 0x0000777000027816 */ /* 0x001fc400000000ff */
[----:B------:R-:W4:Y:S04]  /*187130*/  LDL.LU.64 R10, [R1+0x14a0] ;  /* 0x0014a000010a7983 */ /* 0x000f280000300a00 */
[----:B------:R0:W-:Y:S02]  /*187140*/  @P1 STG.E.U8 desc[UR4][R12.64], R2 ;  /* 0x000000020c001986 */ /* 0x0001e4000c101104 */
[C---:B0-----:R-:W-:Y:S02]  /*187150*/  PRMT R2, R0.reuse, 0x7771, RZ ;  /* 0x0000777100027816 */ /* 0x041fe400000000ff */
[----:B------:R-:W4:Y:S04]  /*187160*/  LDL.LU.64 R12, [R1+0x2c58] ;  /* 0x002c5800010c7983 */ /* 0x000f280000300a00 */
[----:B------:R0:W-:Y:S04]  /*187170*/  @P0 STG.E.U8 desc[UR4][R16.64], R2 ;  /* 0x0000000210000986 */ /* 0x0001e8000c101104 */
[----:B0-----:R-:W4:Y:S04]  /*187180*/  LDL.LU.64 R16, [R1+0x2c50] ;  /* 0x002c500001107983 */ /* 0x001f280000300a00 */
[----:B------:R-:W4:Y:S04]  /*187190*/  LDL.LU.64 R6, [R1+0x2c48] ;  /* 0x002c480001067983 */ /* 0x000f280000300a00 */
[----:B------:R-:W4:Y:S01]  /*1871a0*/  LDL.LU R14, [R1+0x94] ;  /* 0x00009400010e7983 */ /* 0x000f220000300800 */
[----:B------:R-:W-:-:S02]  /*1871b0*/  PRMT R2, R0, 0x7772, RZ ;  /* 0x0000777200027816 */ /* 0x000fc400000000ff */
[----:B------:R-:W-:Y:S01]  /*1871c0*/  LOP3.LUT R4, R4, 0xfffffbff, RZ, 0xc0, !PT ;  /* 0xfffffbff04047812 */ /* 0x000fe200078ec0ff */
[----:B------:R-:W4:Y:S01]  /*1871d0*/  LDL.LU R5, [R1+0xc8] ;  /* 0x0000c80001057983 */ /* 0x000f220000300800 */
[----:B------:R-:W-:Y:S02]  /*1871e0*/  PRMT R0, R0, 0x7773, RZ ;  /* 0x0000777300007816 */ /* 0x000fe400000000ff */
[C---:B--2---:R-:W-:Y:S02]  /*1871f0*/  LOP3.LUT P3, RZ, R23.reuse, 0x400000, RZ, 0xc0, !PT ;  /* 0x0040000017ff7812 */ /* 0x044fe4000786c0ff */
[C---:B------:R-:W-:Y:S02]  /*187200*/  LOP3.LUT P2, RZ, R23.reuse, 0x800000, RZ, 0xc0, !PT ;  /* 0x0080000017ff7812 */ /* 0x040fe4000784c0ff */
[----:B------:R-:W-:Y:S02]  /*187210*/  LOP3.LUT P1, RZ, R23, 0x1000000, RZ, 0xc0, !PT ;  /* 0x0100000017ff7812 */ /* 0x000fe4000782c0ff */
[----:B---3--:R-:W-:-:S02]  /*187220*/  LOP3.LUT P5, RZ, R24, 0x4, RZ, 0xc0, !PT ;  /* 0x0000000418ff7812 */ /* 0x008fc400078ac0ff */
[----:B------:R-:W-:Y:S01]  /*187230*/  LOP3.LUT P0, RZ, R23, 0x2000000, RZ, 0xc0, !PT ;  /* 0x0200000017ff7812 */ /* 0x000fe2000780c0ff */
[----:B------:R-:W-:Y:S10]  /*187240*/  STL.64 [R1+0x5f80], R22 ;  /* 0x005f801601007387 */ /* 0x000ff40000100a00 */
[----:B------:R-:W-:-:S02]  /*187250*/  @P5 LOP3.LUT R4, R4, 0x400, RZ, 0xfc, !PT ;  /* 0x0000040004045812 */ /* 0x000fc400078efcff */
[----:B------:R-:W-:Y:S02]  /*187260*/  LOP3.LUT P5, RZ, R24, 0x2, RZ, 0xc0, !PT ;  /* 0x0000000218ff7812 */ /* 0x000fe400078ac0ff */
[----:B------:R-:W-:Y:S02]  /*187270*/  LOP3.LUT R4, R4, 0xfffff7ff, RZ, 0xc0, !PT ;  /* 0xfffff7ff04047812 */ /* 0x000fe400078ec0ff */
[C---:B------:R-:W-:Y:S02]  /*187280*/  LOP3.LUT P6, RZ, R24.reuse, 0x8, RZ, 0xc0, !PT ;  /* 0x0000000818ff7812 */ /* 0x040fe400078cc0ff */
[----:B------:R-:W-:-:S07]  /*187290*/  LOP3.LUT P4, RZ, R24, 0x10, RZ, 0xc0, !PT ;  /* 0x0000001018ff7812 */ /* 0x000fce000788c0ff */
[----:B------:R-:W-:Y:S02]  /*1872a0*/  @P5 LOP3.LUT R4, R4, 0x800, RZ, 0xfc, !PT ;  /* 0x0000080004045812 */ /* 0x000fe400078efcff */
[C---:B------:R-:W-:Y:S01]  /*1872b0*/  LOP3.LUT P5, RZ, R24.reuse, 0x1, RZ, 0xc0, !PT ;  /* 0x0000000118ff7812 */ /* 0x040fe200078ac0ff */
[----:B----4-:R0:W-:Y:S01]  /*1872c0*/  @P3 STG.E.U8 desc[UR4][R8.64], R2 ;  /* 0x0000000208003986 */ /* 0x0101e2000c101104 */
[----:B------:R-:W-:-:S03]  /*1872d0*/  LOP3.LUT P3, RZ, R24, 0x20, RZ, 0xc0, !PT ;  /* 0x0000002018ff7812 */ /* 0x000fc6000786c0ff */
[----:B0-----:R-:W2:Y:S04]  /*1872e0*/  LDL.LU.64 R8, [R1+0x14a8] ;  /* 0x0014a80001087983 */ /* 0x001ea80000300a00 */
[----:B------:R0:W-:Y:S01]  /*1872f0*/  @P2 STG.E.U8 desc[UR4][R10.64], R0 ;  /* 0x000000000a002986 */ /* 0x0001e2000c101104 */
[----:B------:R-:W-:-:S03]  /*187300*/  LOP3.LUT P2, RZ, R24, 0x40, RZ, 0xc0, !PT ;  /* 0x0000004018ff7812 */ /* 0x000fc6000784c0ff */
[----:B0-----:R-:W3:Y:S01]  /*187310*/  LDL.LU.64 R10, [R1+0x2c40] ;  /* 0x002c4000010a7983 */ /* 0x001ee20000300a00 */
[----:B------:R-:W-:-:S05]  /*187320*/  PRMT R0, R14, 0x7770, RZ ;  /* 0x000077700e007816 */ /* 0x000fca00000000ff */
[----:B------:R0:W-:Y:S01]  /*187330*/  @P1 STG.E.U8 desc[UR4][R12.64], R0 ;  /* 0x000000000c001986 */ /* 0x0001e2000c101104 */
[----:B------:R-:W-:Y:S02]  /*187340*/  LOP3.LUT P1, RZ, R24, 0x80, RZ, 0xc0, !PT ;  /* 0x0000008018ff7812 */ /* 0x000fe4000782c0ff */
[----:B0-----:R-:W-:Y:S01]  /*187350*/  PRMT R0, R14, 0x7771, RZ ;  /* 0x000077710e007816 */ /* 0x001fe200000000ff */
[----:B------:R-:W4:Y:S04]  /*187360*/  LDL.LU.64 R12, [R1+0x2c38] ;  /* 0x002c3800010c7983 */ /* 0x000f280000300a00 */
[----:B------:R0:W-:Y:S01]  /*187370*/  @P0 STG.E.U8 desc[UR4][R16.64], R0 ;  /* 0x0000000010000986 */ /* 0x0001e2000c101104 */
[----:B------:R-:W-:-:S03]  /*187380*/  LOP3.LUT P0, RZ, R24, 0x100, RZ, 0xc0, !PT ;  /* 0x0000010018ff7812 */ /* 0x000fc6000780c0ff */
[----:B0-----:R-:W4:Y:S04]  /*187390*/  LDL.LU R17, [R1+0x98] ;  /* 0x0000980001117983 */ /* 0x001f280000300800 */
[----:B------:R0:W-:Y:S04]  /*1873a0*/  STL [R1+0x6238], R24 ;  /* 0x0062381801007387 */ /* 0x0001e80000100800 */
        /* <DEDUP_REMOVED lines=18> */
[----:B------:R-:W-:Y:S01]  /*1874d0*/  LOP3.LUT R4, R4, 0xfffdffff, RZ, 0xc0, !PT ;  /* 0xfffdffff04047812 */ /* 0x000fe200078ec0ff */
[----:B--2---:R0:W-:Y:S04]  /*1874e0*/  STL.64 [R1+0x6248], R24 ;  /* 0x0062481801007387 */ /* 0x0041e80000100a00 */
[----:B0-----:R-:W2:Y:S06]  /*1874f0*/  LDL.LU.64 R24, [R1+0x2c30] ;  /* 0x002c300001187983 */ /* 0x001eac0000300a00 */
[----:B------:R-:W-:-:S02]  /*187500*/  @P5 LOP3.LUT R4, R4, 0x20000, RZ, 0xfc, !PT ;  /* 0x0002000004045812 */ /* 0x000fc400078efcff */
[----:B------:R-:W-:Y:S02]  /*187510*/  LOP3.LUT P5, RZ, R23, 0x4000000, RZ, 0xc0, !PT ;  /* 0x0400000017ff7812 */ /* 0x000fe400078ac0ff */
[----:B------:R-:W-:Y:S01]  /*187520*/  PRMT R0, R14, 0x7772, RZ ;  /* 0x000077720e007816 */ /* 0x000fe200000000ff */
[----:B------:R-:W2:Y:S04]  /*187530*/  LDL.LU.64 R22, [R1+0x2c20] ;  /* 0x002c200001167983 */ /* 0x000ea80000300a00 */
[----:B------:R-:W2:Y:S04]  /*187540*/  LDL.LU.64 R26, [R1+0x2c18] ;  /* 0x002c1800011a7983 */ /* 0x000ea80000300a00 */
[----:B------:R-:W2:Y:S04]  /*187550*/  LDL.LU.64 R28, [R1+0x1580] ;  /* 0x00158000011c7983 */ /* 0x000ea80000300a00 */
[----:B------:R0:W-:Y:S01]  /*187560*/  @P5 STG.E.U8 desc[UR4][R6.64], R0 ;  /* 0x0000000006005986 */ /* 0x0001e2000c101104 */
[----:B------:R-:W-:-:S02]  /*187570*/  LOP3.LUT P5, RZ, R4, 0x20000, RZ, 0xc0, !PT ;  /* 0x0002000004ff7812 */ /* 0x000fc400078ac0ff */
[----:B0-----:R-:W-:Y:S02]  /*187580*/  PRMT R0, R14, 0x7773, RZ ;  /* 0x000077730e007816 */ /* 0x001fe400000000ff */
[----:B------:R-:W2:Y:S09]  /*187590*/  LDL.LU R14, [R1+0xcc] ;  /* 0x0000cc00010e7983 */ /* 0x000eb20000300800 */
[----:B------:R0:W-:Y:S01]  /*1875a0*/  @P5 STG.E.U8 desc[UR4][R8.64], R0 ;  /* 0x0000000008005986 */ /* 0x0001e2000c101104 */
[----:B------:R-:W-:-:S03]  /*1875b0*/  LOP3.LUT P5, RZ, R4, 0x10000, RZ, 0xc0, !PT ;  /* 0x0001000004ff7812 */ /* 0x000fc600078ac0ff */
[----:B------:R-:W2:Y:S04]  /*1875c0*/  LDL.LU R16, [R1+0x9c] ;  /* 0x00009c0001107983 */ /* 0x000ea80000300800 */
[----:B------:R-:W2:Y:S01]  /*1875d0*/  LDL.LU.64 R2, [R1+0x2c10] ;  /* 0x002c100001027983 */ /* 0x000ea20000300a00 */
[----:B0-----:R-:W-:-:S03]  /*1875e0*/  PRMT R0, R5, 0x7770, RZ ;  /* 0x0000777005007816 */ /* 0x001fc600000000ff */
[----:B------:R-:W2:Y:S04]  /*1875f0*/  LDL.LU.64 R6, [R1+0x2c08] ;  /* 0x002c080001067983 */ /* 0x000ea80000300a00 */
[----:B---3--:R0:W-:Y:S01]  /*187600*/  @P5 STG.E.U8 desc[UR4][R10.64], R0 ;  /* 0x000000000a005986 */ /* 0x0081e2000c101104 */
[----:B------:R-:W-:-:S03]  /*187610*/  LOP3.LUT P5, RZ, R4, 0x8000, RZ, 0xc0, !PT ;  /* 0x0000800004ff7812 */ /* 0x000fc600078ac0ff */
[----:B------:R-:W3:Y:S01]  /*187620*/  LDL.LU.64 R8, [R1+0x2c00] ;  /* 0x002c000001087983 */ /* 0x000ee20000300a00 */
[----:B0-----:R-:W-:-:S03]  /*187630*/  PRMT R0, R5, 0x7771, RZ ;  /* 0x0000777105007816 */ /* 0x001fc600000000ff */
[----:B------:R-:W3:Y:S06]  /*187640*/  LDL.LU.64 R10, [R1+0x1588] ;  /* 0x00158800010a7983 */ /* 0x000eec0000300a00 */
        /* <DEDUP_REMOVED lines=13> */
[----:B0-----:R-:W2:Y:S01]  /*187720*/  LDL.LU R24, [R1+0x6238] ;  /* 0x0062380001187983 */ /* 0x001ea20000300800 */
[----:B------:R-:W-:Y:S02]  /*187730*/  LOP3.LUT P5, RZ, R4, 0x800, RZ, 0xc0, !PT ;  /* 0x0000080004ff7812 */ /* 0x000fe400078ac0ff */
[----:B------:R-:W-:-:S11]  /*187740*/  PRMT R0, R17, 0x7771, RZ ;  /* 0x0000777111007816 */ /* 0x000fd600000000ff */
[----:B------:R0:W-:Y:S01]  /*187750*/  @P5 STG.E.U8 desc[UR4][R22.64], R0 ;  /* 0x0000000016005986 */ /* 0x0001e2000c101104 */
[----:B------:R-:W-:Y:S02]  /*187760*/  LOP3.LUT P5, RZ, R4, 0x400, RZ, 0xc0, !PT ;  /* 0x0000040004ff7812 */ /* 0x000fe400078ac0ff */
[----:B0-----:R-:W-:-:S11]  /*187770*/  PRMT R0, R17, 0x7772, RZ ;  /* 0x0000777211007816 */ /* 0x001fd600000000ff */
[----:B------:R0:W-:Y:S02]  /*187780*/  @P5 STG.E.U8 desc[UR4][R26.64], R0 ;  /* 0x000000001a005986 */ /* 0x0001e4000c101104 */
[----:B0-----:R-:W-:Y:S02]  /*187790*/  PRMT R0, R17, 0x7773, RZ ;  /* 0x0000777311007816 */ /* 0x001fe400000000ff */
[----:B------:R-:W2:Y:S04]  /*1877a0*/  LDL.LU.64 R26, [R1+0x2bf0] ;  /* 0x002bf000011a7983 */ /* 0x000ea80000300a00 */
        /* <DEDUP_REMOVED lines=8> */
[----:B------:R0:W-:Y:S01]  /*187830*/  @P1 STG.E.U8 desc[UR4][R10.64], R0 ;  /* 0x000000000a001986 */ /* 0x0001e2000c101104 */
[----:B------:R-:W-:Y:S02]  /*187840*/  IMAD.MOV.U32 R14, RZ, RZ, R18 ;  /* 0x000000ffff0e7224 */ /* 0x000fe400078e0012 */
[----:B------:R-:W-:Y:S02]  /*187850*/  IMAD.MOV.U32 R17, RZ, RZ, R15 ;  /* 0x000000ffff117224 */ /* 0x000fe400078e000f */
[----:B------:R-:W-:Y:S01]  /*187860*/  IMAD.MOV.U32 R18, RZ, RZ, R20 ;  /* 0x000000ffff127224 */ /* 0x000fe200078e0014 */
[----:B0-----:R-:W-:Y:S01]  /*187870*/  PRMT R0, R16, 0x7770, RZ ;  /* 0x0000777010007816 */ /* 0x001fe200000000ff */
[----:B------:R-:W3:Y:S01]  /*187880*/  LDL.LU.64 R10, [R1+0x2be8] ;  /* 0x002be800010a7983 */ /* 0x000ee20000300a00 */
[----:B------:R-:W-:-:S03]  /*187890*/  IMAD.MOV.U32 R15, RZ, RZ, R21 ;  /* 0x000000ffff0f7224 */ /* 0x000fc600078e0015 */
[----:B----4-:R0:W-:Y:S04]  /*1878a0*/  @P0 STG.E.U8 desc[UR4][R12.64], R0 ;  /* 0x000000000c000986 */ /* 0x0101e8000c101104 */
[----:B0-----:R-:W4:Y:S04]  /*1878b0*/  LDL.LU.64 R12, [R1+0x16b0] ;  /* 0x0016b000010c7983 */ /* 0x001f280000300a00 */
        /* <DEDUP_REMOVED lines=27> */
[C---:B------:R-:W-:Y:S01]  /*187a70*/  LOP3.LUT P2, RZ, R24.reuse, 0x400, RZ, 0xc0, !PT ;  /* 0x0000040018ff7812 */ /* 0x040fe2000784c0ff */
[----:B------:R0:W-:Y:S01]  /*187a80*/  @P3 STG.E.U8 desc[UR4][R26.64], R2 ;  /* 0x000000021a003986 */ /* 0x0001e2000c101104 */
[----:B------:R-:W-:-:S07]  /*187a90*/  LOP3.LUT P1, RZ, R24, 0x800, RZ, 0xc0, !PT ;  /* 0x0000080018ff7812 */ /* 0x000fce000782c0ff */
[----:B------:R-:W-:Y:S02]  /*187aa0*/  @P5 LOP3.LUT R4, R4, 0x100, RZ, 0xfc, !PT ;  /* 0x0000010004045812 */ /* 0x000fe400078efcff */
[----:B------:R-:W-:Y:S02]  /*187ab0*/  LOP3.LUT P5, RZ, R24, 0x4000, RZ, 0xc0, !PT ;  /* 0x0000400018ff7812 */ /* 0x000fe400078ac0ff */
[----:B0-----:R-:W-:Y:S02]  /*187ac0*/  PRMT R2, R16, 0x7772, RZ ;  /* 0x0000777210027816 */ /* 0x001fe400000000ff */
[----:B------:R-:W-:Y:S02]  /*187ad0*/  LOP3.LUT P0, RZ, R24, 0x1000, RZ, 0xc0, !PT ;  /* 0x0000100018ff7812 */ /* 0x000fe4000780c0ff */
[----:B------:R-:W-:-:S07]  /*187ae0*/  LOP3.LUT R4, R4, 0xfffffdff, RZ, 0xc0, !PT ;  /* 0xfffffdff04047812 */ /* 0x000fce00078ec0ff */
[----:B------:R-:W-:Y:S02]  /*187af0*/  @P5 LOP3.LUT R4, R4, 0x200, RZ, 0xfc, !PT ;  /* 0x0000020004045812 */ /* 0x000fe400078efcff */
[----:B------:R-:W-:Y:S01]  /*187b00*/  LOP3.LUT P5, RZ, R24, 0x2000, RZ, 0xc0, !PT ;  /* 0x0000200018ff7812 */ /* 0x000fe200078ac0ff */
[----:B---3--:R0:W-:Y:S02]  /*187b10*/  @P2 STG.E.U8 desc[UR4][R10.64], R2 ;  /* 0x000000020a002986 */ /* 0x0081e4000c101104 */
[----:B0-----:R-:W-:Y:S02]  /*187b20*/  PRMT R2, R16, 0x7773, RZ ;  /* 0x0000777310027816 */ /* 0x001fe400000000ff */
[----:B------:R-:W2:Y:S04]  /*187b30*/  LDL.LU.64 R10, [R1+0x16b8] ;  /* 0x0016b800010a7983 */ /* 0x000ea80000300a00 */
[----:B----4-:R0:W-:Y:S04]  /*187b40*/  @P1 STG.E.U8 desc[UR4][R12.64], R2 ;  /* 0x000000020c001986 */ /* 0x0101e8000c101104 */
[----:B0-----:R-:W3:Y:S01]  /*187b50*/  LDL.LU.64 R12, [R1+0x2bc8] ;  /* 0x002bc800010c7983 */ /* 0x001ee20000300a00 */
[----:B------:R-:W-:-:S05]  /*187b60*/  PRMT R2, R9, 0x7770, RZ ;  /* 0x0000777009027816 */ /* 0x000fca00000000ff */
[----:B------:R0:W-:Y:S04]  /*187b70*/  @P0 STG.E.U8 desc[UR4][R28.64], R2 ;  /* 0x000000021c000986 */ /* 0x0001e8000c101104 */
[----:B------:R1:W-:Y:S01]  /*187b80*/  STL.64 [R1+0x6230], R18 ;  /* 0x0062301201007387 */ /* 0x0003e20000100a00 */
[----:B0-----:R-:W-:-:S03]  /*187b90*/  PRMT R2, R9, 0x7771, RZ ;  /* 0x0000777109027816 */ /* 0x001fc600000000ff */
[----:B-1----:R-:W4:Y:S04]  /*187ba0*/  LDL.LU.64 R18, [R1+0x2bc0] ;  /* 0x002bc00001127983 */ /* 0x002f280000300a00 */
[----:B------:R0:W-:Y:S04]  /*187bb0*/  @P5 STG.E.U8 desc[UR4][R20.64], R2 ;  /* 0x0000000214005986 */ /* 0x0001e8000c101104 */
[----:B0-----:R-:W2:Y:S01]  /*187bc0*/  LDL.LU.64 R20, [R1+0x16c0] ;  /* 0x0016c00001147983 */ /* 0x001ea20000300a00 */
[----:B------:R-:W-:Y:S02]  /*187bd0*/  LOP3.LUT P5, RZ, R4, 0x200, RZ, 0xc0, !PT ;  /* 0x0000020004ff7812 */ /* 0x000fe400078ac0ff */
[----:B------:R-:W-:-:S11]  /*187be0*/  PRMT R2, R9, 0x7772, RZ ;  /* 0x0000777209027816 */ /* 0x000fd600000000ff */
[----:B------:R0:W-:Y:S01]  /*187bf0*/  @P5 STG.E.U8 desc[UR4][R6.64], R2 ;  /* 0x0000000206005986 */ /* 0x0001e2000c101104 */
[----:B------:R-:W-:Y:S02]  /*187c00*/  LOP3.LUT P5, RZ, R4, 0x100, RZ, 0xc0, !PT ;  /* 0x0000010004ff7812 */ /* 0x000fe400078ac0ff */
[----:B0-----:R-:W-:Y:S02]  /*187c10*/  PRMT R6, R9, 0x7773, RZ ;  /* 0x0000777309067816 */ /* 0x001fe400000000ff */
[----:B------:R-:W-:Y:S01]  /*187c20*/  PRMT R8, R0, 0x7770, RZ ;  /* 0x0000777000087816 */ /* 0x000fe200000000ff */
[----:B--2---:R0:W-:Y:S04]  /*187c30*/  STL.64 [R1+0x6228], R20 ;  /* 0x0062281401007387 */ /* 0x0041e80000100a00 */
[----:B0-----:R-:W2:Y:S04]  /*187c40*/  LDL.LU.64 R20, [R1+0x2bb8] ;  /* 0x002bb80001147983 */ /* 0x001ea80000300a00 */
[----:B------:R-:W-:Y:S01]  /*187c50*/  @P5 STG.E.U8 desc[UR4][R10.64], R6 ;  /* 0x000000060a005986 */ /* 0x000fe2000c101104 */
[----:B------:R-:W-:-:S03]  /*187c60*/  LOP3.LUT P5, RZ, R4, 0x80, RZ, 0xc0, !PT ;  /* 0x0000008004ff7812 */ /* 0x000fc600078ac0ff */
[----:B------:R-:W2:Y:S04]  /*187c70*/  LDL.LU R5, [R1+0x124] ;  /* 0x0001240001057983 */ /* 0x000ea80000300800 */
[----:B------:R-:W2:Y:S01]  /*187c80*/  LDL.LU.64 R22, [R1+0x2bb0] ;  /* 0x002bb00001167983 */ /* 0x000ea20000300a00 */
[----:B------:R-:W-:-:S03]  /*187c90*/  PRMT R25, R0, 0x7772, RZ ;  /* 0x0000777200197816 */ /* 0x000fc600000000ff */
[----:B------:R-:W2:Y:S04]  /*187ca0*/  LDL.LU.64 R26, [R1+0x2ba8] ;  /* 0x002ba800011a7983 */ /* 0x000ea80000300a00 */
[----:B---3--:R0:W-:Y:S01]  /*187cb0*/  @P5 STG.E.U8 desc[UR4][R12.64], R8 ;  /* 0x000000080c005986 */ /* 0x0081e2000c101104 */
[----:B------:R-:W-:-:S03]  /*187cc0*/  LOP3.LUT P5, RZ, R4, 0x40, RZ, 0xc0, !PT ;  /* 0x0000004004ff7812 */ /* 0x000fc600078ac0ff */
[----:B------:R-:W3:Y:S04]  /*187cd0*/  LDL.LU R16, [R1+0x104] ;  /* 0x0001040001107983 */ /* 0x000ee80000300800 */
[----:B------:R-:W3:Y:S01]  /*187ce0*/  LDL.LU.64 R2, [R1+0x2ba0] ;  /* 0x002ba00001027983 */ /* 0x000ee20000300a00 */
[----:B0-----:R-:W-:-:S03]  /*187cf0*/  PRMT R12, R0, 0x7771, RZ ;  /* 0x00007771000c7816 */ /* 0x001fc600000000ff */
[----:B------:R-:W3:Y:S04]  /*187d00*/  LDL.LU.64 R28, [R1+0x16c8] ;  /* 0x0016c800011c7983 */ /* 0x000ee80000300a00 */
[----:B----4-:R0:W-:Y:S01]  /*187d10*/  @P5 STG.E.U8 desc[UR4][R18.64], R12 ;  /* 0x0000000c12005986 */ /* 0x0101e2000c101104 */
[----:B------:R-:W-:-:S03]  /*187d20*/  LOP3.LUT P5, RZ, R4, 0x20, RZ, 0xc0, !PT ;  /* 0x0000002004ff7812 */ /* 0x000fc600078ac0ff */
        /* <DEDUP_REMOVED lines=9> */
[----:B------:R-:W4:Y:S01]  /*187dc0*/  LDL.LU R25, [R1+0x6220] ;  /* 0x0062200001197983 */ /* 0x000f220000300800 */
[C---:B------:R-:W-:Y:S02]  /*187dd0*/  LOP3.LUT P6, RZ, R24.reuse, 0x400000, RZ, 0xc0, !PT ;  /* 0x0040000018ff7812 */ /* 0x040fe400078cc0ff */
[C---:B------:R-:W-:Y:S02]  /*187de0*/  LOP3.LUT P4, RZ, R24.reuse, 0x800000, RZ, 0xc0, !PT ;  /* 0x0080000018ff7812 */ /* 0x040fe4000788c0ff */
[C---:B------:R-:W-:Y:S02]  /*187df0*/  LOP3.LUT P3, RZ, R24.reuse, 0x1000000, RZ, 0xc0, !PT ;  /* 0x0100000018ff7812 */ /* 0x040fe4000786c0ff */
[C---:B------:R-:W-:Y:S02]  /*187e00*/  LOP3.LUT P2, RZ, R24.reuse, 0x2000000, RZ, 0xc0, !PT ;  /* 0x0200000018ff7812 */ /* 0x040fe4000784c0ff */
[----:B------:R-:W-:-:S02]  /*187e10*/  LOP3.LUT P1, RZ, R24, 0x4000000, RZ, 0xc0, !PT ;  /* 0x0400000018ff7812 */ /* 0x000fc4000782c0ff */
[----:B------:R-:W-:Y:S01]  /*187e20*/  LOP3.LUT P0, RZ, R24, 0x8000000, RZ, 0xc0, !PT ;  /* 0x0800000018ff7812 */ /* 0x000fe2000780c0ff */
[----:B--2---:R0:W-:Y:S01]  /*187e30*/  @P5 STG.E.U8 desc[UR4][R20.64], R0 ;  /* 0x0000000014005986 */ /* 0x0041e2000c101104 */
[C---:B------:R-:W-:Y:S02]  /*187e40*/  LOP3.LUT P5, RZ, R4.reuse, 0x8, RZ, 0xc0, !PT ;  /* 0x0000000804ff7812 */ /* 0x040fe400078ac0ff */
[----:B0-----:R-:W-:Y:S01]  /*187e50*/  PRMT R0, R5, 0x7770, RZ ;  /* 0x0000777005007816 */ /* 0x001fe200000000ff */
[----:B------:R-:W2:Y:S10]  /*187e60*/  LDL.LU.64 R20, [R1+0x6218] ;  /* 0x0062180001147983 */ /* 0x000eb40000300a00 */
[----:B------:R0:W-:Y:S01]  /*187e70*/  @P5 STG.E.U8 desc[UR4][R22.64], R0 ;  /* 0x0000000016005986 */ /* 0x0001e2000c101104 */
[----:B------:R-:W-:-:S02]  /*187e80*/  LOP3.LUT P5, RZ, R4, 0x4, RZ, 0xc0, !PT ;  /* 0x0000000404ff7812 */ /* 0x000fc400078ac0ff */
[----:B0-----:R-:W-:-:S11]  /*187e90*/  PRMT R0, R5, 0x7771, RZ ;  /* 0x0000777105007816 */ /* 0x001fd600000000ff */
[----:B------:R0:W-:Y:S02]  /*187ea0*/  @P5 STG.E.U8 desc[UR4][R26.64], R0 ;  /* 0x000000001a005986 */ /* 0x0001e4000c101104 */
[----:B0-----:R-:W-:-:S05]  /*187eb0*/  PRMT R0, R5, 0x7772, RZ ;  /* 0x0000777205007816 */ /* 0x001fca00000000ff */
[----:B---3--:R0:W-:Y:S04]  /*187ec0*/  @P6 STG.E.U8 desc[UR4][R2.64], R0 ;  /* 0x0000000002006986 */ /* 0x0081e8000c101104 */
[----:B0-----:R-:W3:Y:S01]  /*187ed0*/  LDL.LU R3, [R1+0x4] ;  /* 0x0000040001037983 */ /* 0x001ee20000300800 */
[----:B------:R-:W-:-:S05]  /*187ee0*/  PRMT R0, R5, 0x7773, RZ ;  /* 0x0000777305007816 */ /* 0x000fca00000000ff */
[----:B------:R0:W-:Y:S02]  /*187ef0*/  @P4 STG.E.U8 desc[UR4][R28.64], R0 ;  /* 0x000000001c004986 */ /* 0x0001e4000c101104 */
[----:B0-----:R-:W-:-:S05]  /*187f00*/  PRMT R0, R16, 0x7770, RZ ;  /* 0x0000777010007816 */ /* 0x001fca00000000ff */
[----:B----4-:R0:W-:Y:S02]  /*187f10*/  @P3 STG.E.U8 desc[UR4][R6.64], R0 ;  /* 0x0000000006003986 */ /* 0x0101e4000c101104 */
[C---:B0-----:R-:W-:Y:S02]  /*187f20*/  PRMT R0, R16.reuse, 0x7771, RZ ;  /* 0x0000777110007816 */ /* 0x041fe400000000ff */
[----:B------:R-:W4:Y:S04]  /*187f30*/  LDL.LU.64 R6, [R1+0x2f20] ;  /* 0x002f200001067983 */ /* 0x000f280000300a00 */
[----:B------:R0:W-:Y:S02]  /*187f40*/  @P2 STG.E.U8 desc[UR4][R8.64], R0 ;  /* 0x0000000008002986 */ /* 0x0001e4000c101104 */
[----:B0-----:R-:W-:-:S02]  /*187f50*/  PRMT R0, R16, 0x7772, RZ ;  /* 0x0000777210007816 */ /* 0x001fc400000000ff */
[----:B------:R-:W4:Y:S04]  /*187f60*/  LDL.LU.64 R8, [R1+0x2f18] ;  /* 0x002f180001087983 */ /* 0x000f280000300a00 */
[----:B------:R0:W-:Y:S04]  /*187f70*/  @P1 STG.E.U8 desc[UR4][R10.64], R0 ;  /* 0x000000000a001986 */ /* 0x0001e8000c101104 */
[----:B------:R-:W4:Y:S01]  /*187f80*/  LDL.LU.64 R26, [R1+0x2f10] ;  /* 0x002f1000011a7983 */ /* 0x000f220000300a00 */
[----:B0-----:R-:W-:-:S03]  /*187f90*/  PRMT R0, R16, 0x7773, RZ ;  /* 0x0000777310007816 */ /* 0x001fc600000000ff */
[----:B------:R-:W4:Y:S04]  /*187fa0*/  LDL.LU R16, [R1+0x128] ;  /* 0x0001280001107983 */ /* 0x000f280000300800 */
[----:B------:R0:W-:Y:S04]  /*187fb0*/  @P0 STG.E.U8 desc[UR4][R12.64], R0 ;  /* 0x000000000c000986 */ /* 0x0001e8000c101104 */
[----:B0-----:R-:W4:Y:S01]  /*187fc0*/  LDL.LU.64 R12, [R1+0x16d8] ;  /* 0x0016d800010c7983 */ /* 0x001f220000300a00 */
[C---:B------:R-:W-:Y:S02]  /*187fd0*/  LOP3.LUT P3, RZ, R24.reuse, 0x10000000, RZ, 0xc0, !PT ;  /* 0x1000000018ff7812 */ /* 0x040fe4000786c0ff */
[C---:B------:R-:W-:Y:S01]  /*187fe0*/  LOP3.LUT P2, RZ, R24.reuse, 0x20000000, RZ, 0xc0, !PT ;  /* 0x2000000018ff7812 */ /* 0x040fe2000784c0ff */
[----:B------:R-:W4:Y:S01]  /*187ff0*/  LDL.LU.64 R28, [R1+0x2f08] ;  /* 0x002f0800011c7983 */ /* 0x000f220000300a00 */
[----:B------:R-:W-:-:S02]  /*188000*/  LOP3.LUT P1, RZ, R24, 0x40000000, RZ, 0xc0, !PT ;  /* 0x4000000018ff7812 */ /* 0x000fc4000782c0ff */
[----:B------:R-:W-:Y:S01]  /*188010*/  LOP3.LUT R4, R4, 0xfffffffe, RZ, 0xc0, !PT ;  /* 0xfffffffe04047812 */ /* 0x000fe200078ec0ff */
[----:B------:R-:W4:Y:S01]  /*188020*/  LDL.LU R11, [R1+0x108] ;  /* 0x00010800010b7983 */ /* 0x000f220000300800 */
[----:B------:R-:W-:-:S03]  /*188030*/  LOP3.LUT P0, RZ, R24, 0x80000000, RZ, 0xc0, !PT ;  /* 0x8000000018ff7812 */ /* 0x000fc6000780c0ff */
[----:B------:R-:W-:Y:S01]  /*188040*/  STL.64 [R1+0x6008], R24 ;  /* 0x0060081801007387 */ /* 0x000fe20000100a00 */
[----:B--2---:R-:W-:Y:S02]  /*188050*/  LOP3.LUT P5, RZ, R20, 0x100, RZ, 0xc0, !PT ;  /* 0x0000010014ff7812 */ /* 0x004fe400078ac0ff */
[----:B---3--:R-:W-:-:S11]  /*188060*/  LOP3.LUT R3, R3, 0xfbffffff, RZ, 0xc0, !PT ;  /* 0xfbffffff03037812 */ /* 0x008fd600078ec0ff */
        /* <DEDUP_REMOVED lines=15> */
[----:B----4-:R-:W-:-:S09]  /*188160*/  PRMT R0, R16, 0x7770, RZ ;  /* 0x0000777010007816 */ /* 0x010fd200000000ff */
[----:B------:R-:W-:Y:S02]  /*188170*/  @P5 LOP3.LUT R3, R3, 0x80000000, RZ, 0xfc, !PT ;  /* 0x8000000003035812 */ /* 0x000fe400078efcff */
[----:B------:R-:W-:Y:S01]  /*188180*/  LOP3.LUT P5, RZ, R20, 0x4, RZ, 0xc0, !PT ;  /* 0x0000000414ff7812 */ /* 0x000fe200078ac0ff */
[----:B------:R0:W-:Y:S02]  /*188190*/  @P3 STG.E.U8 desc[UR4][R6.64], R0 ;  /* 0x0000000006003986 */ /* 0x0001e4000c101104 */
[----:B0-----:R-:W-:Y:S02]  /*1881a0*/  PRMT R0, R16, 0x7771, RZ ;  /* 0x0000777110007816 */ /* 0x001fe400000000ff */
[----:B------:R-:W2:Y:S08]  /*1881b0*/  LDL.LU.64 R6, [R1+0x2f00] ;  /* 0x002f000001067983 */ /* 0x000eb00000300a00 */
[----:B------:R-:W-:-:S02]  /*1881c0*/  @P5 LOP3.LUT R4, R4, 0x1, RZ, 0xfc, !PT ;  /* 0x0000000104045812 */ /* 0x000fc400078efcff */
[----:B------:R-:W-:Y:S01]  /*1881d0*/  LOP3.LUT P5, RZ, R20, 0x2, RZ, 0xc0, !PT ;  /* 0x0000000214ff7812 */ /* 0x000fe200078ac0ff */
[----:B------:R0:W-:Y:S01]  /*1881e0*/  @P2 STG.E.U8 desc[UR4][R8.64], R0 ;  /* 0x0000000008002986 */ /* 0x0001e2000c101104 */
[----:B------:R-:W-:Y:S02]  /*1881f0*/  LOP3.LUT R4, R4, 0xfffffffd, RZ, 0xc0, !PT ;  /* 0xfffffffd04047812 */ /* 0x000fe400078ec0ff */
[----:B0-----:R-:W-:Y:S01]  /*188200*/  PRMT R0, R16, 0x7772, RZ ;  /* 0x0000777210007816 */ /* 0x001fe200000000ff */
[----:B------:R-:W3:Y:S04]  /*188210*/  LDL.LU.64 R8, [R1+0x2ef8] ;  /* 0x002ef80001087983 */ /* 0x000ee80000300a00 */
[----:B------:R0:W-:Y:S04]  /*188220*/  @P1 STG.E.U8 desc[UR4][R26.64], R0 ;  /* 0x000000001a001986 */ /* 0x0001e8000c101104 */
[----:B------:R-:W-:Y:S01]  /*188230*/  @P5 LOP3.LUT R4, R4, 0x2, RZ, 0xfc, !PT ;  /* 0x0000000204045812 */ /* 0x000fe200078efcff */
[----:B------:R-:W4:Y:S01]  /*188240*/  LDL.LU R2, [R1+0x12c] ;  /* 0x00012c0001027983 */ /* 0x000f220000300800 */
[----:B------:R-:W-:-:S02]  /*188250*/  LOP3.LUT P5, RZ, R20, 0x1, RZ, 0xc0, !PT ;  /* 0x0000000114ff7812 */ /* 0x000fc400078ac0ff */
[----:B0-----:R-:W-:Y:S02]  /*188260*/  PRMT R0, R16, 0x7773, RZ ;  /* 0x0000777310007816 */ /* 0x001fe400000000ff */
[----:B------:R-:W-:-:S03]  /*188270*/  LOP3.LUT P6, RZ, R20, 0x200, RZ, 0xc0, !PT ;  /* 0x0000020014ff7812 */ /* 0x000fc600078cc0ff */
[----:B------:R0:W-:Y:S01]  /*188280*/  @P0 STG.E.U8 desc[UR4][R12.64], R0 ;  /* 0x000000000c000986 */ /* 0x0001e2000c101104 */
[C---:B------:R-:W-:Y:S02]  /*188290*/  LOP3.LUT P4, RZ, R20.reuse, 0x400, RZ, 0xc0, !PT ;  /* 0x0000040014ff7812 */ /* 0x040fe4000788c0ff */
[C---:B------:R-:W-:Y:S02]  /*1882a0*/  LOP3.LUT P3, RZ, R20.reuse, 0x800, RZ, 0xc0, !PT ;  /* 0x0000080014ff7812 */ /* 0x040fe4000786c0ff */
        /* <DEDUP_REMOVED lines=12> */
[----:B------:R-:W-:Y:S01]  /*188370*/  @P5 STG.E.U8 desc[UR4][R6.64], R5 ;  /* 0x0000000506005986 */ /* 0x000fe2000c101104 */
[----:B------:R-:W-:Y:S02]  /*188380*/  LOP3.LUT P5, RZ, R4, 0x1, RZ, 0xc0, !PT ;  /* 0x0000000104ff7812 */ /* 0x000fe400078ac0ff */
[----:B------:R-:W-:Y:S01]  /*188390*/  PRMT R4, R11, 0x7772, RZ ;  /* 0x000077720b047816 */ /* 0x000fe200000000ff */
[----:B--2---:R0:W-:Y:S04]  /*1883a0*/  STL.64 [R1+0x6210], R20 ;  /* 0x0062101401007387 */ /* 0x0041e80000100a00 */
[----:B0-----:R-:W2:Y:S06]  /*1883b0*/  LDL.LU.64 R20, [R1+0x2ef0] ;  /* 0x002ef00001147983 */ /* 0x001eac0000300a00 */
[----:B---3--:R0:W-:Y:S01]  /*1883c0*/  @P5 STG.E.U8 desc[UR4][R8.64], R4 ;  /* 0x0000000408005986 */ /* 0x0081e2000c101104 */
[----:B------:R-:W-:-:S02]  /*1883d0*/  LOP3.LUT P5, RZ, R3, 0x80000000, RZ, 0xc0, !PT ;  /* 0x8000000003ff7812 */ /* 0x000fc400078ac0ff */
[----:B------:R-:W-:Y:S01]  /*1883e0*/  PRMT R10, R11, 0x7773, RZ ;  /* 0x000077730b0a7816 */ /* 0x000fe200000000ff */
[----:B------:R-:W3:Y:S01]  /*1883f0*/  LDL.LU.64 R22, [R1+0x16e8] ;  /* 0x0016e80001167983 */ /* 0x000ee20000300a00 */
[----:B----4-:R-:W-:-:S03]  /*188400*/  PRMT R24, R2, 0x7770, RZ ;  /* 0x0000777002187816 */ /* 0x010fc600000000ff */
[----:B------:R-:W4:Y:S04]  /*188410*/  LDL.LU R16, [R1+0x10c] ;  /* 0x00010c0001107983 */ /* 0x000f280000300800 */
[----:B------:R-:W4:Y:S04]  /*188420*/  LDL.LU R0, [R1+0x110] ;  /* 0x0001100001007983 */ /* 0x000f280000300800 */
[----:B------:R1:W-:Y:S01]  /*188430*/  @P5 STG.E.U8 desc[UR4][R12.64], R10 ;  /* 0x0000000a0c005986 */ /* 0x0003e2000c101104 */
[----:B------:R-:W-:-:S03]  /*188440*/  LOP3.LUT P5, RZ, R3, 0x40000000, RZ, 0xc0, !PT ;  /* 0x4000000003ff7812 */ /* 0x000fc600078ac0ff */
[----:B------:R-:W4:Y:S04]  /*188450*/  LDL.LU.64 R26, [R1+0x2ed8] ;  /* 0x002ed800011a7983 */ /* 0x000f280000300a00 */
[----:B------:R-:W4:Y:S04]  /*188460*/  LDL.LU.64 R28, [R1+0x2ed0] ;  /* 0x002ed000011c7983 */ /* 0x000f280000300a00 */
[----:B0-----:R-:W4:Y:S04]  /*188470*/  LDL.LU.64 R4, [R1+0x2ec8] ;  /* 0x002ec80001047983 */ /* 0x001f280000300a00 */
[----:B------:R-:W4:Y:S04]  /*188480*/  LDL.LU.64 R6, [R1+0x16f0] ;  /* 0x0016f00001067983 */ /* 0x000f280000300a00 */
[----:B------:R-:W4:Y:S04]  /*188490*/  LDL.LU.64 R8, [R1+0x2ec0] ;  /* 0x002ec00001087983 */ /* 0x000f280000300a00 */
[----:B-1----:R-:W4:Y:S04]  /*1884a0*/  LDL.LU.64 R10, [R1+0x2eb8] ;  /* 0x002eb800010a7983 */ /* 0x002f280000300a00 */
        /* <DEDUP_REMOVED lines=8> */
[C---:B------:R-:W-:Y:S02]  /*188530*/  PRMT R24, R2.reuse, 0x7772, RZ ;  /* 0x0000777202187816 */ /* 0x040fe400000000ff */
[----:B------:R-:W-:-:S09]  /*188540*/  PRMT R2, R2, 0x7773, RZ ;  /* 0x0000777302027816 */ /* 0x000fd200000000ff */
[----:B--2---:R0:W-:Y:S04]  /*188550*/  @P5 STG.E.U8 desc[UR4][R20.64], R24 ;  /* 0x0000001814005986 */ /* 0x0041e8000c101104 */
[----:B0-----:R-:W2:Y:S01]  /*188560*/  LDL.LU.64 R20, [R1+0x6200] ;  /* 0x0062000001147983 */ /* 0x001ea20000300a00 */
[----:B------:R-:W-:-:S13]  /*188570*/  LOP3.LUT P5, RZ, R3, 0x8000000, RZ, 0xc0, !PT ;  /* 0x0800000003ff7812 */ /* 0x000fda00078ac0ff */
[----:B---3--:R4:W-:Y:S01]  /*188580*/  @P5 STG.E.U8 desc[UR4][R22.64], R2 ;  /* 0x0000000216005986 */ /* 0x0089e2000c101104 */
[----:B------:R-:W-:Y:S02]  /*188590*/  LOP3.LUT P5, RZ, R3, 0x4000000, RZ, 0xc0, !PT ;  /* 0x0400000003ff7812 */ /* 0x000fe400078ac0ff */
[----:B----4-:R-:W-:-:S11]  /*1885a0*/  PRMT R2, R16, 0x7770, RZ ;  /* 0x0000777010027816 */ /* 0x010fd600000000ff */
        /* <DEDUP_REMOVED lines=46> */
[C---:B------:R-:W-:Y:S01]  /*188890*/  LOP3.LUT P5, RZ, R20.reuse, 0x100000, RZ, 0xc0, !PT ;  /* 0x0010000014ff7812 */ /* 0x040fe200078ac0ff */
[----:B---3--:R0:W-:Y:S01]  /*1888a0*/  @P3 STG.E.U8 desc[UR4][R8.64], R0 ;  /* 0x0000000008003986 */ /* 0x0081e2000c101104 */
[----:B------:R-:W-:Y:S02]  /*1888b0*/  LOP3.LUT R3, R3, 0xfdffffff, RZ, 0xc0, !PT ;  /* 0xfdffffff03037812 */ /* 0x000fe400078ec0ff */
[C---:B------:R-:W-:Y:S02]  /*1888c0*/  LOP3.LUT P6, RZ, R20.reuse, 0x10000000, RZ, 0xc0, !PT ;  /* 0x1000000014ff7812 */ /* 0x040fe400078cc0ff */
[----:B------:R-:W-:-:S07]  /*1888d0*/  LOP3.LUT P4, RZ, R20, 0x20000000, RZ, 0xc0, !PT ;  /* 0x2000000014ff7812 */ /* 0x000fce000788c0ff */
[----:B------:R-:W-:Y:S01]  /*1888e0*/  @P5 LOP3.LUT R3, R3, 0x2000000, RZ, 0xfc, !PT ;  /* 0x0200000003035812 */ /* 0x000fe200078efcff */
[----:B0-----:R-:W2:Y:S01]  /*1888f0*/  LDL.LU.64 R8, [R1+0x2e90] ;  /* 0x002e900001087983 */ /* 0x001ea20000300a00 */
[C---:B------:R-:W-:Y:S02]  /*188900*/  LOP3.LUT P5, RZ, R20.reuse, 0x80000, RZ, 0xc0, !PT ;  /* 0x0008000014ff7812 */ /* 0x040fe400078ac0ff */
[----:B------:R-:W-:Y:S02]  /*188910*/  LOP3.LUT P3, RZ, R20, 0x40000000, RZ, 0xc0, !PT ;  /* 0x4000000014ff7812 */ /* 0x000fe4000786c0ff */
[----:B----4-:R-:W-:-:S05]  /*188920*/  PRMT R0, R16, 0x7770, RZ ;  /* 0x0000777010007816 */ /* 0x010fca00000000ff */
[----:B------:R0:W-:Y:S02]  /*188930*/  @P2 STG.E.U8 desc[UR4][R10.64], R0 ;  /* 0x000000000a002986 */ /* 0x0001e4000c101104 */
[----:B0-----:R-:W-:Y:S02]  /*188940*/  PRMT R0, R16, 0x7771, RZ ;  /* 0x0000777110007816 */ /* 0x001fe400000000ff */
[----:B------:R-:W3:Y:S04]  /*188950*/  LDL.LU.64 R10, [R1+0x2e88] ;  /* 0x002e8800010a7983 */ /* 0x000ee80000300a00 */
[----:B------:R0:W-:Y:S01]  /*188960*/  @P1 STG.E.U8 desc[UR4][R4.64], R0 ;  /* 0x0000000004001986 */ /* 0x0001e2000c101104 */
[----:B------:R-:W-:Y:S02]  /*188970*/  LOP3.LUT P2, RZ, R20, 0x80000000, RZ, 0xc0, !PT ;  /* 0x8000000014ff7812 */ /* 0x000fe4000784c0ff */
        /* <DEDUP_REMOVED lines=15> */
[----:B------:R-:W-:Y:S02]  /*188a70*/  LOP3.LUT P5, RZ, R3, 0x1000000, RZ, 0xc0, !PT ;  /* 0x0100000003ff7812 */ /* 0x000fe400078ac0ff */
[----:B0-----:R-:W-:Y:S01]  /*188a80*/  PRMT R4, R23, 0x7771, RZ ;  /* 0x0000777117047816 */ /* 0x001fe200000000ff */
[----:B--2---:R0:W-:Y:S04]  /*188a90*/  STL.64 [R1+0x61f8], R20 ;  /* 0x0061f81401007387 */ /* 0x0041e80000100a00 */
[----:B0-----:R-:W2:Y:S06]  /*188aa0*/  LDL.LU.64 R20, [R1+0x1718] ;  /* 0x0017180001147983 */ /* 0x001eac0000300a00 */
[----:B---3--:R0:W-:Y:S01]  /*188ab0*/  @P5 STG.E.U8 desc[UR4][R10.64], R4 ;  /* 0x000000040a005986 */ /* 0x0081e2000c101104 */
[----:B------:R-:W-:-:S03]  /*188ac0*/  LOP3.LUT P5, RZ, R3, 0x800000, RZ, 0xc0, !PT ;  /* 0x0080000003ff7812 */ /* 0x000fc600078ac0ff */
[----:B------:R-:W3:Y:S01]  /*188ad0*/  LDL.LU.64 R24, [R1+0x2e68] ;  /* 0x002e680001187983 */ /* 0x000ee20000300a00 */
[----:B------:R-:W-:-:S03]  /*188ae0*/  PRMT R22, R23, 0x7773, RZ ;  /* 0x0000777317167816 */ /* 0x000fc600000000ff */
[----:B------:R-:W3:Y:S01]  /*188af0*/  LDL.LU R16, [R1+0x118] ;  /* 0x0001180001107983 */ /* 0x000ee20000300800 */
[----:B0-----:R-:W-:-:S03]  /*188b00*/  PRMT R10, R23, 0x7772, RZ ;  /* 0x00007772170a7816 */ /* 0x001fc600000000ff */
[----:B------:R-:W3:Y:S04]  /*188b10*/  LDL.LU R0, [R1+0xf8] ;  /* 0x0000f80001007983 */ /* 0x000ee80000300800 */
[----:B----4-:R0:W-:Y:S01]  /*188b20*/  @P5 STG.E.U8 desc[UR4][R12.64], R10 ;  /* 0x0000000a0c005986 */ /* 0x0101e2000c101104 */
[----:B------:R-:W-:-:S03]  /*188b30*/  LOP3.LUT P5, RZ, R3, 0x400000, RZ, 0xc0, !PT ;  /* 0x0040000003ff7812 */ /* 0x000fc600078ac0ff */
[----:B------:R-:W4:Y:S04]  /*188b40*/  LDL.LU.64 R26, [R1+0x1720] ;  /* 0x00172000011a7983 */ /* 0x000f280000300a00 */
[----:B------:R-:W4:Y:S04]  /*188b50*/  LDL.LU.64 R28, [R1+0x2e60] ;  /* 0x002e6000011c7983 */ /* 0x000f280000300a00 */
        /* <DEDUP_REMOVED lines=18> */
[----:B---3--:R-:W-:Y:S01]  /*188c80*/  @P5 STG.E.U8 desc[UR4][R24.64], R22 ;  /* 0x0000001618005986 */ /* 0x008fe2000c101104 */
[----:B------:R-:W-:-:S13]  /*188c90*/  LOP3.LUT P5, RZ, R3, 0x40000, RZ, 0xc0, !PT ;  /* 0x0004000003ff7812 */ /* 0x000fda00078ac0ff */
[----:B----4-:R0:W-:Y:S02]  /*188ca0*/  @P5 STG.E.U8 desc[UR4][R26.64], R2 ;  /* 0x000000021a005986 */ /* 0x0101e4000c101104 */
[----:B0-----:R-:W-:-:S05]  /*188cb0*/  PRMT R2, R16, 0x7770, RZ ;  /* 0x0000777010027816 */ /* 0x001fca00000000ff */
[----:B------:R0:W-:Y:S02]  /*188cc0*/  @P6 STG.E.U8 desc[UR4][R28.64], R2 ;  /* 0x000000021c006986 */ /* 0x0001e4000c101104 */
[C---:B0-----:R-:W-:Y:S02]  /*188cd0*/  PRMT R2, R16.reuse, 0x7771, RZ ;  /* 0x0000777110027816 */ /* 0x041fe400000000ff */
[----:B------:R-:W3:Y:S04]  /*188ce0*/  LDL.LU.64 R28, [R1+0x2e38] ;  /* 0x002e3800011c7983 */ /* 0x000ee80000300a00 */
[----:B------:R0:W-:Y:S02]  /*188cf0*/  @P4 STG.E.U8 desc[UR4][R4.64], R2 ;  /* 0x0000000204004986 */ /* 0x0001e4000c101104 */
[----:B0-----:R-:W-:-:S05]  /*188d00*/  PRMT R2, R16, 0x7772, RZ ;  /* 0x0000777210027816 */ /* 0x001fca00000000ff */
        /* <DEDUP_REMOVED lines=8> */
[----:B------:R-:W4:Y:S04]  /*188d90*/  LDL.LU.64 R10, [R1+0x2e28] ;  /* 0x002e2800010a7983 */ /* 0x000f280000300a00 */
[----:B------:R0:W-:Y:S04]  /*188da0*/  @P0 STG.E.U8 desc[UR4][R12.64], R2 ;  /* 0x000000020c000986 */ /* 0x0001e8000c101104 */
[----:B------:R-:W4:Y:S04]  /*188db0*/  LDL.LU.64 R6, [R1+0x2e20] ;  /* 0x002e200001067983 */ /* 0x000f280000300a00 */
[----:B0-----:R-:W4:Y:S01]  /*188dc0*/  LDL.LU R12, [R1+0x11c] ;  /* 0x00011c00010c7983 */ /* 0x001f220000300800 */
[----:B------:R-:W-:Y:S01]  /*188dd0*/  LOP3.LUT R3, R3, 0xfffffbff, RZ, 0xc0, !PT ;  /* 0xfffffbff03037812 */ /* 0x000fe200078ec0ff */
[----:B------:R-:W-:-:S02]  /*188de0*/  IMAD.MOV.U32 R13, RZ, RZ, R17 ;  /* 0x000000ffff0d7224 */ /* 0x000fc400078e0011 */
[----:B------:R-:W-:Y:S01]  /*188df0*/  IMAD.MOV.U32 R17, RZ, RZ, R14 ;  /* 0x000000ffff117224 */ /* 0x000fe200078e000e */
[----:B------:R-:W4:Y:S01]  /*188e00*/  LDL.LU R2, [R1+0xfc] ;  /* 0x0000fc0001027983 */ /* 0x000f220000300800 */
[----:B------:R-:W-:Y:S01]  /*188e10*/  IMAD.MOV.U32 R14, RZ, RZ, R18 ;  /* 0x000000ffff0e7224 */ /* 0x000fe200078e0012 */
[C---:B------:R-:W-:Y:S02]  /*188e20*/  PRMT R18, R0.reuse, 0x7772, RZ ;  /* 0x0000777200127816 */ /* 0x040fe400000000ff */
[----:B------:R-:W-:Y:S01]  /*188e30*/  PRMT R0, R0, 0x7773, RZ ;  /* 0x0000777300007816 */ /* 0x000fe200000000ff */
[----:B------:R-:W-:Y:S01]  /*188e40*/  IMAD.MOV.U32 R16, RZ, RZ, R19 ;  /* 0x000000ffff107224 */ /* 0x000fe200078e0013 */
        /* <DEDUP_REMOVED lines=28> */
[----:B------:R-:W-:Y:S02]  /*189010*/  LOP3.LUT R3, R3, 0xfffdffff, RZ, 0xc0, !PT ;  /* 0xfffdffff03037812 */ /* 0x000fe400078ec0ff */
[----:B------:R-:W-:-:S02]  /*189020*/  LOP3.LUT P6, RZ, R21, 0x8000, RZ, 0xc0, !PT ;  /* 0x0000800015ff7812 */ /* 0x000fc400078cc0ff */
[----:B------:R-:W-:-:S03]  /*189030*/  LOP3.LUT P4, RZ, R21, 0x10000, RZ, 0xc0, !PT ;  /* 0x0001000015ff7812 */ /* 0x000fc6000788c0ff */
[----:B------:R-:W-:Y:S02]  /*189040*/  @P5 LOP3.LUT R3, R3, 0x20000, RZ, 0xfc, !PT ;  /* 0x0002000003035812 */ /* 0x000fe400078efcff */
[C---:B------:R-:W-:Y:S01]  /*189050*/  LOP3.LUT P5, RZ, R21.reuse, 0x40, RZ, 0xc0, !PT ;  /* 0x0000004015ff7812 */ /* 0x040fe200078ac0ff */
[----:B0-----:R-:W3:Y:S01]  /*189060*/  LDL.LU.64 R8, [R1+0x2e18] ;  /* 0x002e180001087983 */ /* 0x001ee20000300a00 */
[C---:B------:R-:W-:Y:S02]  /*189070*/  LOP3.LUT P3, RZ, R21.reuse, 0x20000, RZ, 0xc0, !PT ;  /* 0x0002000015ff7812 */ /* 0x040fe4000786c0ff */
[----:B------:R-:W-:Y:S02]  /*189080*/  LOP3.LUT P2, RZ, R21, 0x40000, RZ, 0xc0, !PT ;  /* 0x0004000015ff7812 */ /* 0x000fe4000784c0ff */
[----:B------:R-:W-:-:S05]  /*189090*/  PRMT R0, R12, 0x7770, RZ ;  /* 0x000077700c007816 */ /* 0x000fca00000000ff */
[----:B------:R0:W-:Y:S01]  /*1890a0*/  @P1 STG.E.U8 desc[UR4][R4.64], R0 ;  /* 0x0000000004001986 */ /* 0x0001e2000c101104 */
[----:B------:R-:W-:Y:S02]  /*1890b0*/  LOP3.LUT P1, RZ, R21, 0x80000, RZ, 0xc0, !PT ;  /* 0x0008000015ff7812 */ /* 0x000fe4000782c0ff */
        /* <DEDUP_REMOVED lines=17> */
[----:B------:R-:W-:Y:S01]  /*1891d0*/  PRMT R4, R2, 0x7770, RZ ;  /* 0x0000777002047816 */ /* 0x000fe200000000ff */
[----:B------:R-:W-:Y:S02]  /*1891e0*/  IMAD.MOV.U32 R12, RZ, RZ, R16 ;  /* 0x000000ffff0c7224 */ /* 0x000fe400078e0010 */
[----:B------:R-:W2:Y:S04]  /*1891f0*/  LDL.LU.64 R18, [R1+0x2df8] ;  /* 0x002df80001127983 */ /* 0x000ea80000300a00 */
[----:B---3--:R0:W-:Y:S01]  /*189200*/  @P5 STG.E.U8 desc[UR4][R8.64], R4 ;  /* 0x0000000408005986 */ /* 0x0081e2000c101104 */
[----:B------:R-:W-:Y:S01]  /*189210*/  LOP3.LUT P5, RZ, R3, 0x8000, RZ, 0xc0, !PT ;  /* 0x0000800003ff7812 */ /* 0x000fe200078ac0ff */
[----:B------:R-:W-:-:S02]  /*189220*/  IMAD.MOV.U32 R16, RZ, RZ, R15 ;  /* 0x000000ffff107224 */ /* 0x000fc400078e000f */
[----:B------:R-:W3:Y:S01]  /*189230*/  LDL.LU.64 R24, [R1+0x2df0] ;  /* 0x002df00001187983 */ /* 0x000ee20000300a00 */
[----:B0-----:R-:W-:-:S03]  /*189240*/  PRMT R8, R2, 0x7771, RZ ;  /* 0x0000777102087816 */ /* 0x001fc600000000ff */
[----:B------:R-:W3:Y:S06]  /*189250*/  LDL.LU.64 R22, [R1+0x1748] ;  /* 0x0017480001167983 */ /* 0x000eec0000300a00 */
[----:B----4-:R0:W-:Y:S01]  /*189260*/  @P5 STG.E.U8 desc[UR4][R10.64], R8 ;  /* 0x000000080a005986 */ /* 0x0101e2000c101104 */
[C---:B------:R-:W-:Y:S02]  /*189270*/  LOP3.LUT P5, RZ, R3.reuse, 0x4000, RZ, 0xc0, !PT ;  /* 0x0000400003ff7812 */ /* 0x040fe400078ac0ff */
        /* <DEDUP_REMOVED lines=17> */
[----:B--2---:R0:W-:Y:S01]  /*189390*/  @P5 STG.E.U8 desc[UR4][R20.64], R2 ;  /* 0x0000000214005986 */ /* 0x0041e2000c101104 */
[C---:B------:R-:W-:Y:S02]  /*1893a0*/  LOP3.LUT P5, RZ, R3.reuse, 0x800, RZ, 0xc0, !PT ;  /* 0x0000080003ff7812 */ /* 0x040fe400078ac0ff */
[----:B0-----:R-:W-:Y:S01]  /*1893b0*/  PRMT R2, R0, 0x7771, RZ ;  /* 0x0000777100027816 */ /* 0x001fe200000000ff */
[----:B------:R-:W2:Y:S10]  /*1893c0*/  LDL.LU.64 R20, [R1+0x61c8] ;  /* 0x0061c80001147983 */ /* 0x000eb40000300a00 */
[----:B------:R0:W-:Y:S01]  /*1893d0*/  @P5 STG.E.U8 desc[UR4][R18.64], R2 ;  /* 0x0000000212005986 */ /* 0x0001e2000c101104 */
[----:B------:R-:W-:-:S02]  /*1893e0*/  LOP3.LUT P5, RZ, R3, 0x400, RZ, 0xc0, !PT ;  /* 0x0000040003ff7812 */ /* 0x000fc400078ac0ff */
[C---:B0-----:R-:W-:Y:S01]  /*1893f0*/  PRMT R2, R0.reuse, 0x7772, RZ ;  /* 0x0000777200027816 */ /* 0x041fe200000000ff */
[----:B------:R-:W2:Y:S01]  /*189400*/  LDL.LU.64 R18, [R1+0x61c0] ;  /* 0x0061c00001127983 */ /* 0x000ea20000300a00 */
[----:B------:R-:W-:-:S09]  /*189410*/  PRMT R0, R0, 0x7773, RZ ;  /* 0x0000777300007816 */ /* 0x000fd200000000ff */
[----:B---3--:R-:W-:Y:S04]  /*189420*/  @P5 STG.E.U8 desc[UR4][R24.64], R2 ;  /* 0x0000000218005986 */ /* 0x008fe8000c101104 */
[----:B------:R4:W-:Y:S02]  /*189430*/  @P6 STG.E.U8 desc[UR4][R22.64], R0 ;  /* 0x0000000016006986 */ /* 0x0009e4000c101104 */
[----:B----4-:R-:W-:-:S05]  /*189440*/  PRMT R0, R6, 0x7770, RZ ;  /* 0x0000777006007816 */ /* 0x010fca00000000ff */
[----:B------:R0:W-:Y:S02]  /*189450*/  @P4 STG.E.U8 desc[UR4][R26.64], R0 ;  /* 0x000000001a004986 */ /* 0x0001e4000c101104 */
[----:B0-----:R-:W-:-:S05]  /*189460*/  PRMT R0, R6, 0x7771, RZ ;  /* 0x0000777106007816 */ /* 0x001fca00000000ff */
[----:B------:R0:W-:Y:S02]  /*189470*/  @P3 STG.E.U8 desc[UR4][R28.64], R0 ;  /* 0x000000001c003986 */ /* 0x0001e4000c101104 */
[----:B0-----:R-:W-:-:S05]  /*189480*/  PRMT R0, R6, 0x7772, RZ ;  /* 0x0000777206007816 */ /* 0x001fca00000000ff */
[----:B------:R0:W-:Y:S02]  /*189490*/  @P2 STG.E.U8 desc[UR4][R4.64], R0 ;  /* 0x0000000004002986 */ /* 0x0001e4000c101104 */
[----:B0-----:R-:W-:Y:S02]  /*1894a0*/  PRMT R0, R6, 0x7773, RZ ;  /* 0x0000777306007816 */ /* 0x001fe400000000ff */
[----:B------:R-:W3:Y:S04]  /*1894b0*/  LDL.LU.64 R4, [R1+0x2dc8] ;  /* 0x002dc80001047983 */ /* 0x000ee80000300a00 */
[----:B------:R0:W-:Y:S04]  /*1894c0*/  @P1 STG.E.U8 desc[UR4][R8.64], R0 ;  /* 0x0000000008001986 */ /* 0x0001e8000c101104 */
[----:B------:R-:W4:Y:S01]  /*1894d0*/  LDL.LU.64 R22, [R1+0x2dc0] ;  /* 0x002dc00001167983 */ /* 0x000f220000300a00 */
[----:B0-----:R-:W-:-:S03]  /*1894e0*/  PRMT R0, R7, 0x7770, RZ ;  /* 0x0000777007007816 */ /* 0x001fc600000000ff */
[----:B------:R-:W4:Y:S04]  /*1894f0*/  LDL.LU.64 R8, [R1+0x1758] ;  /* 0x0017580001087983 */ /* 0x000f280000300a00 */
[----:B------:R0:W-:Y:S04]  /*189500*/  @P0 STG.E.U8 desc[UR4][R10.64], R0 ;  /* 0x000000000a000986 */ /* 0x0001e8000c101104 */
[----:B0-----:R-:W4:Y:S04]  /*189510*/  LDL.LU.64 R10, [R1+0x2db8] ;  /* 0x002db800010a7983 */ /* 0x001f280000300a00 */
[----:B------:R-:W4:Y:S04]  /*189520*/  LDL.LU.64 R26, [R1+0x2db0] ;  /* 0x002db000011a7983 */ /* 0x000f280000300a00 */
[----:B------:R-:W4:Y:S01]  /*189530*/  LDL.LU R2, [R1+0x164] ;  /* 0x0001640001027983 */ /* 0x000f220000300800 */
[----:B------:R-:W-:-:S02]  /*189540*/  PRMT R0, R7, 0x7771, RZ ;  /* 0x0000777107007816 */ /* 0x000fc400000000ff */
[----:B------:R-:W-:Y:S02]  /*189550*/  PRMT R6, R7, 0x7773, RZ ;  /* 0x0000777307067816 */ /* 0x000fe400000000ff */
[----:B------:R-:W-:Y:S02]  /*189560*/  LOP3.LUT R3, R3, 0xfffffffb, RZ, 0xc0, !PT ;  /* 0xfffffffb03037812 */ /* 0x000fe400078ec0ff */
[C---:B--2---:R-:W-:Y:S02]  /*189570*/  LOP3.LUT P3, RZ, R21.reuse, 0x200000, RZ, 0xc0, !PT ;  /* 0x0020000015ff7812 */ /* 0x044fe4000786c0ff */
[C---:B------:R-:W-:Y:S02]  /*189580*/  LOP3.LUT P2, RZ, R21.reuse, 0x400000, RZ, 0xc0, !PT ;  /* 0x0040000015ff7812 */ /* 0x040fe4000784c0ff */
[C---:B------:R-:W-:Y:S02]  /*189590*/  LOP3.LUT P1, RZ, R21.reuse, 0x800000, RZ, 0xc0, !PT ;  /* 0x0080000015ff7812 */ /* 0x040fe4000782c0ff */
[----:B------:R-:W-:Y:S01]  /*1895a0*/  LOP3.LUT P0, RZ, R21, 0x1000000, RZ, 0xc0, !PT ;  /* 0x0100000015ff7812 */ /* 0x000fe2000780c0ff */
[----:B------:R-:W-:Y:S04]  /*1895b0*/  STL.64 [R1+0x5ef0], R20 ;  /* 0x005ef01401007387 */ /* 0x000fe80000100a00 */
[----:B------:R-:W2:Y:S01]  /*1895c0*/  LDL.LU.64 R28, [R1+0x2da8] ;  /* 0x002da800011c7983 */ /* 0x000ea20000300a00 */
[----:B------:R-:W-:-:S02]  /*1895d0*/  LOP3.LUT P5, RZ, R18, 0x2, RZ, 0xc0, !PT ;  /* 0x0000000212ff7812 */ /* 0x000fc400078ac0ff */
[C---:B------:R-:W-:Y:S02]  /*1895e0*/  LOP3.LUT P6, RZ, R18.reuse, 0x4, RZ, 0xc0, !PT ;  /* 0x0000000412ff7812 */ /* 0x040fe400078cc0ff */
[----:B------:R-:W-:-:S09]  /*1895f0*/  LOP3.LUT P4, RZ, R18, 0x8, RZ, 0xc0, !PT ;  /* 0x0000000812ff7812 */ /* 0x000fd2000788c0ff */
[----:B------:R-:W-:Y:S02]  /*189600*/  @P5 LOP3.LUT R3, R3, 0x4, RZ, 0xfc, !PT ;  /* 0x0000000403035812 */ /* 0x000fe400078efcff */
[C---:B------:R-:W-:Y:S01]  /*189610*/  LOP3.LUT P5, RZ, R18.reuse, 0x1, RZ, 0xc0, !PT ;  /* 0x0000000112ff7812 */ /* 0x040fe200078ac0ff */
[----:B---3--:R0:W-:Y:S02]  /*189620*/  @P3 STG.E.U8 desc[UR4][R4.64], R0 ;  /* 0x0000000004003986 */ /* 0x0081e4000c101104 */
[----:B0-----:R-:W-:Y:S02]  /*189630*/  PRMT R4, R7, 0x7772, RZ ;  /* 0x0000777207047816 */ /* 0x001fe400000000ff */
[----:B------:R-:W3:Y:S04]  /*189640*/  LDL.LU R0, [R1+0xe8] ;  /* 0x0000e80001007983 */ /* 0x000ee80000300800 */
[----:B----4-:R0:W-:Y:S04]  /*189650*/  @P2 STG.E.U8 desc[UR4][R22.64], R4 ;  /* 0x0000000416002986 */ /* 0x0101e8000c101104 */
[----:B------:R1:W-:Y:S01]  /*189660*/  @P1 STG.E.U8 desc[UR4][R8.64], R6 ;  /* 0x0000000608001986 */ /* 0x0003e2000c101104 */
[----:B------:R-:W-:-:S02]  /*189670*/  LOP3.LUT P3, RZ, R18, 0x10, RZ, 0xc0, !PT ;  /* 0x0000001012ff7812 */ /* 0x000fc4000786c0ff */
[C---:B------:R-:W-:Y:S02]  /*189680*/  LOP3.LUT P2, RZ, R18.reuse, 0x20, RZ, 0xc0, !PT ;  /* 0x0000002012ff7812 */ /* 0x040fe4000784c0ff */
[----:B------:R-:W-:Y:S01]  /*189690*/  LOP3.LUT P1, RZ, R18, 0x40, RZ, 0xc0, !PT ;  /* 0x0000004012ff7812 */ /* 0x000fe2000782c0ff */
[----:B0-----:R-:W4:Y:S04]  /*1896a0*/  LDL.LU.64 R4, [R1+0x1760] ;  /* 0x0017600001047983 */ /* 0x001f280000300a00 */
[----:B-1----:R-:W3:Y:S01]  /*1896b0*/  LDL.LU.64 R6, [R1+0x2da0] ;  /* 0x002da00001067983 */ /* 0x002ee20000300a00 */
[----:B------:R-:W-:-:S05]  /*1896c0*/  PRMT R8, R2, 0x7770, RZ ;  /* 0x0000777002087816 */ /* 0x000fca00000000ff */
[----:B------:R0:W-:Y:S01]  /*1896d0*/  @P0 STG.E.U8 desc[UR4][R10.64], R8 ;  /* 0x000000080a000986 */ /* 0x0001e2000c101104 */
[----:B------:R-:W-:-:S03]  /*1896e0*/  LOP3.LUT P0, RZ, R18, 0x80, RZ, 0xc0, !PT ;  /* 0x0000008012ff7812 */ /* 0x000fc6000780c0ff */
[----:B0-----:R-:W3:Y:S04]  /*1896f0*/  LDL.LU.64 R10, [R1+0x2d98] ;  /* 0x002d9800010a7983 */ /* 0x001ee80000300a00 */
[----:B------:R0:W-:Y:S04]  /*189700*/  STL.64 [R1+0x61b0], R18 ;  /* 0x0061b01201007387 */ /* 0x0001e80000100a00 */
        /* <DEDUP_REMOVED lines=24> */
[C---:B------:R-:W-:Y:S02]  /*189890*/  PRMT R8, R2.reuse, 0x7771, RZ ;  /* 0x0000777102087816 */ /* 0x040fe400000000ff */
[----:B------:R-:W-:-:S09]  /*1898a0*/  PRMT R9, R2, 0x7772, RZ ;  /* 0x0000777202097816 */ /* 0x000fd200000000ff */
[----:B------:R0:W-:Y:S01]  /*1898b0*/  @P5 STG.E.U8 desc[UR4][R26.64], R8 ;  /* 0x000000081a005986 */ /* 0x0001e2000c101104 */
[C---:B------:R-:W-:Y:S02]  /*1898c0*/  LOP3.LUT P5, RZ, R3.reuse, 0x200, RZ, 0xc0, !PT ;  /* 0x0000020003ff7812 */ /* 0x040fe400078ac0ff */
[----:B------:R-:W-:Y:S01]  /*1898d0*/  PRMT R2, R2, 0x7773, RZ ;  /* 0x0000777302027816 */ /* 0x000fe200000000ff */
[----:B0-----:R-:W2:Y:S10]  /*1898e0*/  LDL.LU R8, [R1+0x168] ;  /* 0x0001680001087983 */ /* 0x001eb40000300800 */
[----:B------:R0:W-:Y:S01]  /*1898f0*/  @P5 STG.E.U8 desc[UR4][R28.64], R9 ;  /* 0x000000091c005986 */ /* 0x0001e2000c101104 */
[----:B------:R-:W-:-:S03]  /*189900*/  LOP3.LUT P5, RZ, R3, 0x100, RZ, 0xc0, !PT ;  /* 0x0000010003ff7812 */ /* 0x000fc600078ac0ff */
[----:B------:R-:W2:Y:S04]  /*189910*/  LDL.LU.64 R20, [R1+0x2d88] ;  /* 0x002d880001147983 */ /* 0x000ea80000300a00 */
[----:B------:R-:W2:Y:S04]  /*189920*/  LDL.LU.64 R24, [R1+0x2d80] ;  /* 0x002d800001187983 */ /* 0x000ea80000300a00 */
[----:B0-----:R-:W2:Y:S04]  /*189930*/  LDL.LU R9, [R1+0xec] ;  /* 0x0000ec0001097983 */ /* 0x001ea80000300800 */
[----:B----4-:R3:W-:Y:S01]  /*189940*/  @P5 STG.E.U8 desc[UR4][R4.64], R2 ;  /* 0x0000000204005986 */ /* 0x0107e2000c101104 */
[----:B------:R-:W-:-:S03]  /*189950*/  LOP3.LUT P5, RZ, R3, 0x80, RZ, 0xc0, !PT ;  /* 0x0000008003ff7812 */ /* 0x000fc600078ac0ff */
[----:B------:R-:W4:Y:S04]  /*189960*/  LDL.LU.64 R22, [R1+0x2d78] ;  /* 0x002d780001167983 */ /* 0x000f280000300a00 */
[----:B------:R-:W4:Y:S01]  /*189970*/  LDL.LU.64 R26, [R1+0x1770] ;  /* 0x00177000011a7983 */ /* 0x000f220000300a00 */
[----:B---3--:R-:W-:-:S03]  /*189980*/  PRMT R2, R0, 0x7770, RZ ;  /* 0x0000777000027816 */ /* 0x008fc600000000ff */
[----:B------:R-:W3:Y:S04]  /*189990*/  LDL.LU.64 R28, [R1+0x2d70] ;  /* 0x002d7000011c7983 */ /* 0x000ee80000300a00 */
[----:B------:R0:W-:Y:S01]  /*1899a0*/  @P5 STG.E.U8 desc[UR4][R6.64], R2 ;  /* 0x0000000206005986 */ /* 0x0001e2000c101104 */
[----:B------:R-:W-:-:S03]  /*1899b0*/  LOP3.LUT P5, RZ, R3, 0x40, RZ, 0xc0, !PT ;  /* 0x0000004003ff7812 */ /* 0x000fc600078ac0ff */
[----:B------:R-:W3:Y:S01]  /*1899c0*/  LDL.LU.64 R4, [R1+0x2d68] ;  /* 0x002d680001047983 */ /* 0x000ee20000300a00 */
[----:B0-----:R-:W-:-:S03]  /*1899d0*/  PRMT R2, R0, 0x7771, RZ ;  /* 0x0000777100027816 */ /* 0x001fc600000000ff */
[----:B------:R-:W3:Y:S06]  /*1899e0*/  LDL.LU.64 R6, [R1+0x2d60] ;  /* 0x002d600001067983 */ /* 0x000eec0000300a00 */
[----:B------:R0:W-:Y:S01]  /*1899f0*/  @P5 STG.E.U8 desc[UR4][R10.64], R2 ;  /* 0x000000020a005986 */ /* 0x0001e2000c101104 */
[C---:B------:R-:W-:Y:S02]  /*189a00*/  LOP3.LUT P5, RZ, R3.reuse, 0x20, RZ, 0xc0, !PT ;  /* 0x0000002003ff7812 */ /* 0x040fe400078ac0ff */
        /* <DEDUP_REMOVED lines=8> */
[----:B------:R-:W2:Y:S01]  /*189a90*/  LDL.LU R2, [R1] ;  /* 0x0000000001027983 */ /* 0x000ea20000300800 */
        /* <DEDUP_REMOVED lines=9> */
[----:B------:R0:W-:Y:S02]  /*189b30*/  @P4 STG.E.U8 desc[UR4][R26.64], R0 ;  /* 0x000000001a004986 */ /* 0x0001e4000c101104 */
[----:B0-----:R-:W-:-:S05]  /*189b40*/  PRMT R0, R9, 0x7770, RZ ;  /* 0x0000777009007816 */ /* 0x001fca00000000ff */
[----:B---3--:R0:W-:Y:S02]  /*189b50*/  @P3 STG.E.U8 desc[UR4][R28.64], R0 ;  /* 0x000000001c003986 */ /* 0x0081e4000c101104 */
[C---:B0-----:R-:W-:Y:S02]  /*189b60*/  PRMT R0, R9.reuse, 0x7771, RZ ;  /* 0x0000777109007816 */ /* 0x041fe400000000ff */
[----:B------:R-:W3:Y:S04]  /*189b70*/  LDL.LU.64 R28, [R1+0x30e8] ;  /* 0x0030e800011c7983 */ /* 0x000ee80000300a00 */
[----:B------:R0:W-:Y:S02]  /*189b80*/  @P2 STG.E.U8 desc[UR4][R4.64], R0 ;  /* 0x0000000004002986 */ /* 0x0001e4000c101104 */
[----:B0-----:R-:W-:-:S05]  /*189b90*/  PRMT R0, R9, 0x7772, RZ ;  /* 0x0000777209007816 */ /* 0x001fca00000000ff */
[----:B------:R0:W-:Y:S04]  /*189ba0*/  @P1 STG.E.U8 desc[UR4][R6.64], R0 ;  /* 0x0000000006001986 */ /* 0x0001e8000c101104 */
[----:B0-----:R-:W4:Y:S04]  /*189bb0*/  LDL.LU.64 R6, [R1+0x30e0] ;  /* 0x0030e00001067983 */ /* 0x001f280000300a00 */
[----:B------:R-:W4:Y:S04]  /*189bc0*/  LDL.LU.64 R4, [R1+0x30d8] ;  /* 0x0030d80001047983 */ /* 0x000f280000300a00 */
[----:B------:R-:W3:Y:S01]  /*189bd0*/  LDL.LU R8, [R1+0x16c] ;  /* 0x00016c0001087983 */ /* 0x000ee20000300800 */
[----:B------:R-:W-:-:S05]  /*189be0*/  PRMT R0, R9, 0x7773, RZ ;  /* 0x0000777309007816 */ /* 0x000fca00000000ff */
        /* <DEDUP_REMOVED lines=29> */
[C---:B------:R-:W-:Y:S02]  /*189dc0*/  LOP3.LUT P5, RZ, R18.reuse, 0x2000, RZ, 0xc0, !PT ;  /* 0x0000200012ff7812 */ /* 0x040fe400078ac0ff */
[----:B------:R-:W-:Y:S02]  /*189dd0*/  LOP3.LUT R3, R3, 0xfffffffd, RZ, 0xc0, !PT ;  /* 0xfffffffd03037812 */ /* 0x000fe400078ec0ff */
[C---:B------:R-:W-:Y:S02]  /*189de0*/  LOP3.LUT P6, RZ, R18.reuse, 0x200000, RZ, 0xc0, !PT ;  /* 0x0020000012ff7812 */ /* 0x040fe400078cc0ff */
        /* <DEDUP_REMOVED lines=73> */
[----:B0-----:R-:W-:-:S05]  /*18a280*/  PRMT R0, R4, 0x7771, RZ ;  /* 0x0000777104007816 */ /* 0x001fca00000000ff */
[----:B------:R0:W-:Y:S02]  /*18a290*/  @P1 STG.E.U8 desc[UR4][R8.64], R0 ;  /* 0x0000000008001986 */ /* 0x0001e4000c101104 */
[----:B0-----:R-:W-:Y:S02]  /*18a2a0*/  PRMT R0, R4, 0x7772, RZ ;  /* 0x0000777204007816 */ /* 0x001fe400000000ff */
        /* <DEDUP_REMOVED lines=30> */
[----:B------:R-:W-:Y:S01]  /*18a490*/  LOP3.LUT R2, R2, 0xfeffffff, RZ, 0xc0, !PT ;  /* 0xfeffffff02027812 */ /* 0x000fe200078ec0ff */
[----:B---3--:R0:W-:Y:S01]  /*18a4a0*/  @P3 STG.E.U8 desc[UR4][R28.64], R0 ;  /* 0x000000001c003986 */ /* 0x0081e2000c101104 */
[----:B------:R-:W-:-:S09]  /*18a4b0*/  LOP3.LUT P0, RZ, R18, 0x40000000, RZ, 0xc0, !PT ;  /* 0x4000000012ff7812 */ /* 0x000fd2000780c0ff */
[----:B------:R-:W-:Y:S02]  /*18a4c0*/  @P5 LOP3.LUT R2, R2, 0x1000000, RZ, 0xfc, !PT ;  /* 0x0100000002025812 */ /* 0x000fe400078efcff */
[----:B------:R-:W-:Y:S01]  /*18a4d0*/  LOP3.LUT P5, RZ, R19, 0x1, RZ, 0xc0, !PT ;  /* 0x0000000113ff7812 */ /* 0x000fe200078ac0ff */
[----:B------:R-:W-:Y:S01]  /*18a4e0*/  STL [R1+0x5e50], R18 ;  /* 0x005e501201007387 */ /* 0x000fe20000100800 */
[----:B------:R-:W-:-:S03]  /*18a4f0*/  LOP3.LUT R2, R2, 0xfdffffff, RZ, 0xc0, !PT ;  /* 0xfdffffff02027812 */ /* 0x000fc600078ec0ff */
[----:B0-----:R-:W2:Y:S01]  /*18a500*/  LDL.LU.64 R28, [R1+0x3058] ;  /* 0x00305800011c7983 */ /* 0x001ea20000300a00 */
[C---:B------:R-:W-:Y:S02]  /*18a510*/  LOP3.LUT P6, RZ, R19.reuse, 0x100, RZ, 0xc0, !PT ;  /* 0x0000010013ff7812 */ /* 0x040fe400078cc0ff */
[C---:B------:R-:W-:Y:S02]  /*18a520*/  LOP3.LUT P4, RZ, R19.reuse, 0x200, RZ, 0xc0, !PT ;  /* 0x0000020013ff7812 */ /* 0x040fe4000788c0ff */
[----:B------:R-:W-:-:S03]  /*18a530*/  LOP3.LUT P3, RZ, R19, 0x400, RZ, 0xc0, !PT ;  /* 0x0000040013ff7812 */ /* 0x000fc6000786c0ff */
[----:B------:R-:W-:Y:S02]  /*18a540*/  @P5 LOP3.LUT R2, R2, 0x2000000, RZ, 0xfc, !PT ;  /* 0x0200000002025812 */ /* 0x000fe400078efcff */
[----:B------:R-:W-:Y:S02]  /*18a550*/  LOP3.LUT P5, RZ, R18, 0x80000000, RZ, 0xc0, !PT ;  /* 0x8000000012ff7812 */ /* 0x000fe400078ac0ff */
[----:B----4-:R-:W-:-:S05]  /*18a560*/  PRMT R0, R5, 0x7770, RZ ;  /* 0x0000777005007816 */ /* 0x010fca00000000ff */
        /* <DEDUP_REMOVED lines=32> */
[C---:B------:R-:W-:Y:S02]  /*18a770*/  LOP3.LUT P5, RZ, R2.reuse, 0x400000, RZ, 0xc0, !PT ;  /* 0x0040000002ff7812 */ /* 0x040fe400078ac0ff */
[----:B------:R-:W-:Y:S01]  /*18a780*/  PRMT R3, R3, 0x7773, RZ ;  /* 0x0000777303037816 */ /* 0x000fe200000000ff */
        /* <DEDUP_REMOVED lines=17> */
[----:B------:R-:W2:Y:S10]  /*18a8a0*/  LDL.LU R19, [R1+0x6180] ;  /* 0x0061800001137983 */ /* 0x000eb40000300800 */
[----:B------:R-:W-:Y:S01]  /*18a8b0*/  @P5 STG.E.U8 desc[UR4][R20.64], R3 ;  /* 0x0000000314005986 */ /* 0x000fe2000c101104 */
[----:B------:R-:W-:-:S02]  /*18a8c0*/  LOP3.LUT P5, RZ, R2, 0x40000, RZ, 0xc0, !PT ;  /* 0x0004000002ff7812 */ /* 0x000fc400078ac0ff */
[----:B------:R-:W-:-:S11]  /*18a8d0*/  PRMT R0, R0, 0x7773, RZ ;  /* 0x0000777300007816 */ /* 0x000fd600000000ff */
[----:B---3--:R0:W-:Y:S02]  /*18a8e0*/  @P5 STG.E.U8 desc[UR4][R24.64], R0 ;  /* 0x0000000018005986 */ /* 0x0081e4000c101104 */
        /* <DEDUP_REMOVED lines=12> */
[----:B------:R-:W4:Y:S04]  /*18a9b0*/  LDL.LU.64 R26, [R1+0x25f8] ;  /* 0x0025f800011a7983 */ /* 0x000f280000300a00 */
[----:B------:R0:W-:Y:S04]  /*18a9c0*/  @P0 STG.E.U8 desc[UR4][R10.64], R0 ;  /* 0x000000000a000986 */ /* 0x0001e8000c101104 */
[----:B------:R-:W4:Y:S04]  /*18a9d0*/  LDL.LU.64 R6, [R1+0x2ff8] ;  /* 0x002ff80001067983 */ /* 0x000f280000300a00 */
[----:B0-----:R-:W4:Y:S04]  /*18a9e0*/  LDL.LU.64 R10, [R1+0x2ff0] ;  /* 0x002ff000010a7983 */ /* 0x001f280000300a00 */
[----:B------:R-:W4:Y:S04]  /*18a9f0*/  LDL.LU.64 R28, [R1+0x2fe8] ;  /* 0x002fe800011c7983 */ /* 0x000f280000300a00 */
[----:B------:R-:W4:Y:S01]  /*18aa00*/  LDL.LU R5, [R1+0x130] ;  /* 0x0001300001057983 */ /* 0x000f220000300800 */
[----:B------:R-:W-:-:S03]  /*18aa10*/  PRMT R0, R4, 0x7772, RZ ;  /* 0x0000777204007816 */ /* 0x000fc600000000ff */
[----:B------:R-:W4:Y:S01]  /*18aa20*/  LDL.LU R3, [R1+0x144] ;  /* 0x0001440001037983 */ /* 0x000f220000300800 */
[C---:B--2---:R-:W-:Y:S02]  /*18aa30*/  LOP3.LUT P3, RZ, R19.reuse, 0x4000, RZ, 0xc0, !PT ;  /* 0x0000400013ff7812 */ /* 0x044fe4000786c0ff */
[C---:B------:R-:W-:Y:S02]  /*18aa40*/  LOP3.LUT P2, RZ, R19.reuse, 0x8000, RZ, 0xc0, !PT ;  /* 0x0000800013ff7812 */ /* 0x040fe4000784c0ff */
[C---:B------:R-:W-:Y:S02]  /*18aa50*/  LOP3.LUT P1, RZ, R19.reuse, 0x10000, RZ, 0xc0, !PT ;  /* 0x0001000013ff7812 */ /* 0x040fe4000782c0ff */
[----:B------:R-:W-:-:S07]  /*18aa60*/  LOP3.LUT P0, RZ, R19, 0x20000, RZ, 0xc0, !PT ;  /* 0x0002000013ff7812 */ /* 0x000fce000780c0ff */
[----:B---3--:R0:W-:Y:S02]  /*18aa70*/  @P3 STG.E.U8 desc[UR4][R8.64], R0 ;  /* 0x0000000008003986 */ /* 0x0081e4000c101104 */
[----:B0-----:R-:W-:Y:S02]  /*18aa80*/  PRMT R0, R4, 0x7773, RZ ;  /* 0x0000777304007816 */ /* 0x001fe400000000ff */
[----:B------:R-:W2:Y:S04]  /*18aa90*/  LDL.LU.64 R8, [R1+0x2600] ;  /* 0x0026000001087983 */ /* 0x000ea80000300a00 */
[----:B----4-:R0:W-:Y:S02]  /*18aaa0*/  @P2 STG.E.U8 desc[UR4][R26.64], R0 ;  /* 0x000000001a002986 */ /* 0x0101e4000c101104 */
[----:B0-----:R-:W-:-:S05]  /*18aab0*/  PRMT R0, R5, 0x7770, RZ ;  /* 0x0000777005007816 */ /* 0x001fca00000000ff */
[----:B------:R0:W-:Y:S02]  /*18aac0*/  @P1 STG.E.U8 desc[UR4][R6.64], R0 ;  /* 0x0000000006001986 */ /* 0x0001e4000c101104 */
[----:B0-----:R-:W-:Y:S02]  /*18aad0*/  PRMT R0, R5, 0x7771, RZ ;  /* 0x0000777105007816 */ /* 0x001fe400000000ff */
[----:B------:R-:W3:Y:S04]  /*18aae0*/  LDL.LU.64 R6, [R1+0x2fe0] ;  /* 0x002fe00001067983 */ /* 0x000ee80000300a00 */
[----:B------:R-:W-:Y:S04]  /*18aaf0*/  STL [R1+0x5e80], R19 ;  /* 0x005e801301007387 */ /* 0x000fe80000100800 */
[----:B------:R0:W-:Y:S04]  /*18ab00*/  @P0 STG.E.U8 desc[UR4][R10.64], R0 ;  /* 0x000000000a000986 */ /* 0x0001e8000c101104 */
[----:B0-----:R-:W4:Y:S04]  /*18ab10*/  LDL.LU.64 R10, [R1+0x2fd8] ;  /* 0x002fd800010a7983 */ /* 0x001f280000300a00 */
[----:B------:R-:W2:Y:S01]  /*18ab20*/  LDL.LU R0, [R1+0x134] ;  /* 0x0001340001007983 */ /* 0x000ea20000300800 */
[----:B------:R-:W-:-:S02]  /*18ab30*/  LOP3.LUT P5, RZ, R19, 0x4000000, RZ, 0xc0, !PT ;  /* 0x0400000013ff7812 */ /* 0x000fc400078ac0ff */
        /* <DEDUP_REMOVED lines=22> */
[C---:B------:R-:W-:Y:S02]  /*18aca0*/  LOP3.LUT P6, RZ, R19.reuse, 0x8000000, RZ, 0xc0, !PT ;  /* 0x0800000013ff7812 */ /* 0x040fe400078cc0ff */
[C---:B------:R-:W-:Y:S02]  /*18acb0*/  LOP3.LUT P4, RZ, R19.reuse, 0x10000000, RZ, 0xc0, !PT ;  /* 0x1000000013ff7812 */ /* 0x040fe4000788c0ff */
[----:B------:R-:W-:-:S02]  /*18acc0*/  LOP3.LUT P3, RZ, R19, 0x20000000, RZ, 0xc0, !PT ;  /* 0x2000000013ff7812 */ /* 0x000fc4000786c0ff */
[C---:B------:R-:W-:Y:S02]  /*18acd0*/  LOP3.LUT P2, RZ, R19.reuse, 0x40000000, RZ, 0xc0, !PT ;  /* 0x4000000013ff7812 */ /* 0x040fe4000784c0ff */
[C---:B------:R-:W-:Y:S02]  /*18ace0*/  LOP3.LUT P1, RZ, R19.reuse, 0x80000000, RZ, 0xc0, !PT ;  /* 0x8000000013ff7812 */ /* 0x040fe4000782c0ff */
[----:B------:R-:W-:Y:S02]  /*18acf0*/  @P5 LOP3.LUT R2, R2, 0x20000, RZ, 0xfc, !PT ;  /* 0x0002000002025812 */ /* 0x000fe400078efcff */
[----:B------:R-:W-:Y:S01]  /*18ad00*/  LOP3.LUT P5, RZ, R19, 0x40000, RZ, 0xc0, !PT ;  /* 0x0004000013ff7812 */ /* 0x000fe200078ac0ff */
[----:B--2---:R-:W-:Y:S04]  /*18ad10*/  STL [R1+0x6170], R0 ;  /* 0x0061700001007387 */ /* 0x004fe80000100800 */
[----:B------:R-:W2:Y:S04]  /*18ad20*/  LDL.LU.64 R18, [R1+0x2fc8] ;  /* 0x002fc80001127983 */ /* 0x000ea80000300a00 */
        /* <DEDUP_REMOVED lines=14> */
[----:B------:R-:W3:Y:S01]  /*18ae10*/  LDL.LU.64 R24, [R1+0x2fb8] ;  /* 0x002fb80001187983 */ /* 0x000ee20000300a00 */
[----:B0-----:R-:W-:-:S03]  /*18ae20*/  PRMT R0, R3, 0x7771, RZ ;  /* 0x0000777103007816 */ /* 0x001fc600000000ff */
[----:B------:R-:W3:Y:S04]  /*18ae30*/  LDL.LU.64 R22, [R1+0x2610] ;  /* 0x0026100001167983 */ /* 0x000ee80000300a00 */
[----:B----4-:R0:W-:Y:S01]  /*18ae40*/  @P5 STG.E.U8 desc[UR4][R10.64], R0 ;  /* 0x000000000a005986 */ /* 0x0101e2000c101104 */
[----:B------:R-:W-:-:S03]  /*18ae50*/  LOP3.LUT P5, RZ, R2, 0x4000, RZ, 0xc0, !PT ;  /* 0x0000400002ff7812 */ /* 0x000fc600078ac0ff */
[----:B------:R-:W4:Y:S04]  /*18ae60*/  LDL.LU R9, [R1+0x148] ;  /* 0x0001480001097983 */ /* 0x000f280000300800 */
[----:B------:R-:W4:Y:S01]  /*18ae70*/  LDL.LU R8, [R1+0x138] ;  /* 0x0001380001087983 */ /* 0x000f220000300800 */
        /* <DEDUP_REMOVED lines=9> */
[----:B------:R-:W-:Y:S01]  /*18af10*/  PRMT R3, R3, 0x7773, RZ ;  /* 0x0000777303037816 */ /* 0x000fe200000000ff */
[----:B------:R-:W3:Y:S10]  /*18af20*/  LDL.LU R0, [R1+0x6170] ;  /* 0x0061700001007983 */ /* 0x000ef40000300800 */
[----:B--2---:R0:W-:Y:S04]  /*18af30*/  @P5 STG.E.U8 desc[UR4][R18.64], R3 ;  /* 0x0000000312005986 */ /* 0x0041e8000c101104 */
[----:B0-----:R-:W2:Y:S01]  /*18af40*/  LDL.LU.64 R18, [R1+0x6168] ;  /* 0x0061680001127983 */ /* 0x001ea20000300a00 */
[----:B------:R-:W-:-:S02]  /*18af50*/  LOP3.LUT P5, RZ, R2, 0x1000, RZ, 0xc0, !PT ;  /* 0x0000100002ff7812 */ /* 0x000fc400078ac0ff */
[----:B---3--:R-:W-:Y:S02]  /*18af60*/  PRMT R3, R0, 0x7770, RZ ;  /* 0x0000777000037816 */ /* 0x008fe400000000ff */
[----:B------:R-:W-:-:S09]  /*18af70*/  LOP3.LUT P0, RZ, R15, 0x1, RZ, 0xc0, !PT ;  /* 0x000000010fff7812 */ /* 0x000fd2000780c0ff */
[----:B--2---:R0:W-:Y:S01]  /*18af80*/  @P5 STG.E.U8 desc[UR4][R18.64], R3 ;  /* 0x0000000312005986 */ /* 0x0041e2000c101104 */
[----:B------:R-:W-:Y:S02]  /*18af90*/  LOP3.LUT P5, RZ, R2, 0x800, RZ, 0xc0, !PT ;  /* 0x0000080002ff7812 */ /* 0x000fe400078ac0ff */
[----:B0-----:R-:W-:-:S11]  /*18afa0*/  PRMT R3, R0, 0x7771, RZ ;  /* 0x0000777100037816 */ /* 0x001fd600000000ff */
[----:B------:R0:W-:Y:S01]  /*18afb0*/  @P5 STG.E.U8 desc[UR4][R20.64], R3 ;  /* 0x0000000314005986 */ /* 0x0001e2000c101104 */
[----:B------:R-:W-:Y:S02]  /*18afc0*/  LOP3.LUT P5, RZ, R2, 0x400, RZ, 0xc0, !PT ;  /* 0x0000040002ff7812 */ /* 0x000fe400078ac0ff */
[C---:B0-----:R-:W-:Y:S02]  /*18afd0*/  PRMT R3, R0.reuse, 0x7772, RZ ;  /* 0x0000777200037816 */ /* 0x041fe400000000ff */
[----:B------:R-:W-:-:S09]  /*18afe0*/  PRMT R0, R0, 0x7773, RZ ;  /* 0x0000777300007816 */ /* 0x000fd200000000ff */
[----:B------:R-:W-:Y:S04]  /*18aff0*/  @P5 STG.E.U8 desc[UR4][R24.64], R3 ;  /* 0x0000000318005986 */ /* 0x000fe8000c101104 */
[----:B------:R4:W-:Y:S02]  /*18b000*/  @P6 STG.E.U8 desc[UR4][R22.64], R0 ;  /* 0x0000000016006986 */ /* 0x0009e4000c101104 */
[----:B----4-:R-:W-:-:S05]  /*18b010*/  PRMT R0, R9, 0x7770, RZ ;  /* 0x0000777009007816 */ /* 0x010fca00000000ff */
        /* <DEDUP_REMOVED lines=9> */
[----:B0-----:R-:W-:Y:S02]  /*18b0b0*/  IMAD.MOV.U32 R10, RZ, RZ, R13 ;  /* 0x000000ffff0a7224 */ /* 0x001fe400078e000d */
[----:B------:R-:W-:Y:S02]  /*18b0c0*/  IMAD.MOV.U32 R13, RZ, RZ, R16 ;  /* 0x000000ffff0d7224 */ /* 0x000fe400078e0010 */
[----:B------:R-:W-:Y:S02]  /*18b0d0*/  IMAD.MOV.U32 R11, RZ, RZ, R17 ;  /* 0x000000ffff0b7224 */ /* 0x000fe400078e0011 */
[----:B------:R-:W2:Y:S04]  /*18b0e0*/  LDL.LU.64 R16, [R1+0x2f90] ;  /* 0x002f900001107983 */ /* 0x000ea80000300a00 */
[----:B------:R-:W3:Y:S04]  /*18b0f0*/  LDL.LU.64 R26, [R1+0x2f88] ;  /* 0x002f8800011a7983 */ /* 0x000ee80000300a00 */
[----:B------:R-:W4:Y:S04]  /*18b100*/  LDL.LU.64 R6, [R1+0x2620] ;  /* 0x0026200001067983 */ /* 0x000f280000300a00 */
[----:B------:R-:W4:Y:S04]  /*18b110*/  LDL.LU.64 R28, [R1+0x2f80] ;  /* 0x002f8000011c7983 */ /* 0x000f280000300a00 */
[----:B------:R-:W4:Y:S04]  /*18b120*/  LDL.LU.64 R4, [R1+0x2f78] ;  /* 0x002f780001047983 */ /* 0x000f280000300a00 */
[----:B------:R-:W4:Y:S01]  /*18b130*/  LDL.LU R9, [R1+0x14c] ;  /* 0x00014c0001097983 */ /* 0x000f220000300800 */
[----:B------:R-:W-:-:S02]  /*18b140*/  LOP3.LUT P3, RZ, R15, 0x2, RZ, 0xc0, !PT ;  /* 0x000000020fff7812 */ /* 0x000fc4000786c0ff */
[C---:B------:R-:W-:Y:S02]  /*18b150*/  LOP3.LUT P2, RZ, R15.reuse, 0x4, RZ, 0xc0, !PT ;  /* 0x000000040fff7812 */ /* 0x040fe4000784c0ff */
[----:B------:R-:W-:Y:S02]  /*18b160*/  PRMT R0, R8, 0x7771, RZ ;  /* 0x0000777108007816 */ /* 0x000fe400000000ff */
[C---:B------:R-:W-:Y:S02]  /*18b170*/  LOP3.LUT P1, RZ, R15.reuse, 0x8, RZ, 0xc0, !PT ;  /* 0x000000080fff7812 */ /* 0x040fe4000782c0ff */
[----:B------:R-:W-:-:S05]  /*18b180*/  LOP3.LUT P0, RZ, R15, 0x10, RZ, 0xc0, !PT ;  /* 0x000000100fff7812 */ /* 0x000fca000780c0ff */
[----:B--2---:R0:W-:Y:S02]  /*18b190*/  @P3 STG.E.U8 desc[UR4][R16.64], R0 ;  /* 0x0000000010003986 */ /* 0x0041e4000c101104 */
[C---:B0-----:R-:W-:Y:S02]  /*18b1a0*/  PRMT R0, R8.reuse, 0x7772, RZ ;  /* 0x0000777208007816 */ /* 0x041fe400000000ff */
[----:B------:R-:W2:Y:S04]  /*18b1b0*/  LDL.LU.64 R16, [R1+0x2f70] ;  /* 0x002f700001107983 */ /* 0x000ea80000300a00 */
[----:B---3--:R0:W-:Y:S04]  /*18b1c0*/  @P2 STG.E.U8 desc[UR4][R26.64], R0 ;  /* 0x000000001a002986 */ /* 0x0081e8000c101104 */
[----:B------:R-:W3:Y:S01]  /*18b1d0*/  LDL.LU R3, [R1+0x13c] ;  /* 0x00013c0001037983 */ /* 0x000ee20000300800 */
[----:B0-----:R-:W-:-:S03]  /*18b1e0*/  PRMT R0, R8, 0x7773, RZ ;  /* 0x0000777308007816 */ /* 0x001fc600000000ff */
[----:B------:R-:W3:Y:S04]  /*18b1f0*/  LDL.LU.64 R26, [R1+0x2628] ;  /* 0x00262800011a7983 */ /* 0x000ee80000300a00 */
[----:B----4-:R0:W-:Y:S02]  /*18b200*/  @P1 STG.E.U8 desc[UR4][R6.64], R0 ;  /* 0x0000000006001986 */ /* 0x0101e4000c101104 */
[----:B0-----:R-:W-:Y:S02]  /*18b210*/  PRMT R0, R9, 0x7770, RZ ;  /* 0x0000777009007816 */ /* 0x001fe400000000ff */
[----:B------:R-:W4:Y:S04]  /*18b220*/  LDL.LU.64 R6, [R1+0x2f68] ;  /* 0x002f680001067983 */ /* 0x000f280000300a00 */
[----:B------:R0:W-:Y:S04]  /*18b230*/  @P0 STG.E.U8 desc[UR4][R28.64], R0 ;  /* 0x000000001c000986 */ /* 0x0001e8000c101104 */
[----:B0-----:R-:W2:Y:S04]  /*18b240*/  LDL.LU.64 R28, [R1+0x2630] ;  /* 0x00263000011c7983 */ /* 0x001ea80000300a00 */
[----:B--2---:R0:W-:Y:S04]  /*18b250*/  STL.64 [R1+0x6158], R28 ;  /* 0x0061581c01007387 */ /* 0x0041e80000100a00 */
[----:B0-----:R-:W2:Y:S01]  /*18b260*/  LDL.LU.64 R28, [R1+0x2f58] ;  /* 0x002f5800011c7983 */ /* 0x001ea20000300a00 */
        /* <DEDUP_REMOVED lines=18> */
[----:B------:R-:W-:Y:S01]  /*18b390*/  LOP3.LUT P5, RZ, R15, 0x80, RZ, 0xc0, !PT ;  /* 0x000000800fff7812 */ /* 0x000fe200078ac0ff */
[----:B--2---:R0:W-:Y:S04]  /*18b3a0*/  STL.64 [R1+0x6160], R28 ;  /* 0x0061601c01007387 */ /* 0x0041e80000100a00 */
[----:B0-----:R-:W2:Y:S01]  /*18b3b0*/  LDL.LU.64 R28, [R1+0x2f60] ;  /* 0x002f6000011c7983 */ /* 0x001ea20000300a00 */
[----:B------:R-:W-:-:S07]  /*18b3c0*/  LOP3.LUT R2, R2, 0xfffffeff, RZ, 0xc0, !PT ;  /* 0xfffffeff02027812 */ /* 0x000fce00078ec0ff */
[----:B------:R-:W-:Y:S02]  /*18b3d0*/  @P5 LOP3.LUT R2, R2, 0x100, RZ, 0xfc, !PT ;  /* 0x0000010002025812 */ /* 0x000fe400078efcff */
[----:B------:R-:W-:Y:S02]  /*18b3e0*/  LOP3.LUT P5, RZ, R15, 0x40, RZ, 0xc0, !PT ;  /* 0x000000400fff7812 */ /* 0x000fe400078ac0ff */
[----:B------:R-:W-:Y:S02]  /*18b3f0*/  LOP3.LUT R2, R2, 0xfffffdff, RZ, 0xc0, !PT ;  /* 0xfffffdff02027812 */ /* 0x000fe400078ec0ff */
[----:B------:R-:W-:-:S09]  /*18b400*/  PRMT R0, R9, 0x7771, RZ ;  /* 0x0000777109007816 */ /* 0x000fd200000000ff */
[----:B------:R-:W-:Y:S02]  /*18b410*/  @P5 LOP3.LUT R2, R2, 0x200, RZ, 0xfc, !PT ;  /* 0x0000020002025812 */ /* 0x000fe400078efcff */
[----:B------:R-:W-:-:S13]  /*18b420*/  LOP3.LUT P5, RZ, R15, 0x20, RZ, 0xc0, !PT ;  /* 0x000000200fff7812 */ /* 0x000fda00078ac0ff */
[----:B------:R0:W-:Y:S01]  /*18b430*/  @P5 STG.E.U8 desc[UR4][R4.64], R0 ;  /* 0x0000000004005986 */ /* 0x0001e2000c101104 */
[C---:B------:R-:W-:Y:S02]  /*18b440*/  LOP3.LUT P5, RZ, R2.reuse, 0x200, RZ, 0xc0, !PT ;  /* 0x0000020002ff7812 */ /* 0x040fe400078ac0ff */
[----:B0-----:R-:W-:Y:S01]  /*18b450*/  PRMT R4, R9, 0x7772, RZ ;  /* 0x0000777209047816 */ /* 0x001fe200000000ff */
[----:B------:R-:W2:Y:S10]  /*18b460*/  LDL.LU R0, [R1+0x1b0] ;  /* 0x0001b00001007983 */ /* 0x000eb40000300800 */
[----:B------:R0:W-:Y:S01]  /*18b470*/  @P5 STG.E.U8 desc[UR4][R16.64], R4 ;  /* 0x0000000410005986 */ /* 0x0001e2000c101104 */
[----:B------:R-:W-:-:S02]  /*18b480*/  LOP3.LUT P5, RZ, R2, 0x100, RZ, 0xc0, !PT ;  /* 0x0000010002ff7812 */ /* 0x000fc400078ac0ff */
[----:B0-----:R-:W-:Y:S01]  /*18b490*/  PRMT R4, R9, 0x7773, RZ ;  /* 0x0000777309047816 */ /* 0x001fe200000000ff */
[----:B------:R-:W2:Y:S10]  /*18b4a0*/  LDL.LU.64 R16, [R1+0x2f50] ;  /* 0x002f500001107983 */ /* 0x000eb40000300a00 */
[----:B---3--:R0:W-:Y:S01]  /*18b4b0*/  @P5 STG.E.U8 desc[UR4][R26.64], R4 ;  /* 0x000000041a005986 */ /* 0x0081e2000c101104 */
[----:B------:R-:W-:Y:S01]  /*18b4c0*/  LOP3.LUT P5, RZ, R2, 0x80, RZ, 0xc0, !PT ;  /* 0x0000008002ff7812 */ /* 0x000fe200078ac0ff */
[----:B------:R-:W-:-:S02]  /*18b4d0*/  IMAD.MOV.U32 R9, RZ, RZ, R10 ;  /* 0x000000ffff097224 */ /* 0x000fc400078e000a */
[----:B------:R-:W3:Y:S01]  /*18b4e0*/  LDL.LU.64 R18, [R1+0x2f48] ;  /* 0x002f480001127983 */ /* 0x000ee20000300a00 */
[C---:B0-----:R-:W-:Y:S01]  /*18b4f0*/  PRMT R4, R3.reuse, 0x7770, RZ ;  /* 0x0000777003047816 */ /* 0x041fe200000000ff */
[----:B------:R-:W-:Y:S02]  /*18b500*/  IMAD.MOV.U32 R10, RZ, RZ, R12 ;  /* 0x000000ffff0a7224 */ /* 0x000fe400078e000c */
[----:B------:R-:W3:Y:S06]  /*18b510*/  LDL.LU R8, [R1+0x1a0] ;  /* 0x0001a00001087983 */ /* 0x000eec0000300800 */
[----:B----4-:R0:W-:Y:S01]  /*18b520*/  @P5 STG.E.U8 desc[UR4][R6.64], R4 ;  /* 0x0000000406005986 */ /* 0x0101e2000c101104 */
[C---:B------:R-:W-:Y:S01]  /*18b530*/  LOP3.LUT P5, RZ, R2.reuse, 0x40, RZ, 0xc0, !PT ;  /* 0x0000004002ff7812 */ /* 0x040fe200078ac0ff */
[----:B------:R-:W-:Y:S01]  /*18b540*/  IMAD.MOV.U32 R12, RZ, RZ, R14 ;  /* 0x000000ffff0c7224 */ /* 0x000fe200078e000e */
        /* <DEDUP_REMOVED lines=19> */
[C---:B------:R-:W-:Y:S02]  /*18b680*/  LOP3.LUT P2, RZ, R15.reuse, 0x20000, RZ, 0xc0, !PT ;  /* 0x000200000fff7812 */ /* 0x040fe4000784c0ff */
[C---:B------:R-:W-:Y:S02]  /*18b690*/  LOP3.LUT P1, RZ, R15.reuse, 0x40000, RZ, 0xc0, !PT ;  /* 0x000400000fff7812 */ /* 0x040fe4000782c0ff */
[----:B------:R-:W-:Y:S01]  /*18b6a0*/  LOP3.LUT P0, RZ, R15, 0x80000, RZ, 0xc0, !PT ;  /* 0x000800000fff7812 */ /* 0x000fe2000780c0ff */
[----:B--2---:R0:W-:Y:S01]  /*18b6b0*/  @P5 STG.E.U8 desc[UR4][R28.64], R3 ;  /* 0x000000031c005986 */ /* 0x0041e2000c101104 */
[----:B------:R-:W-:Y:S02]  /*18b6c0*/  LOP3.LUT P5, RZ, R2, 0x8, RZ, 0xc0, !PT ;  /* 0x0000000802ff7812 */ /* 0x000fe400078ac0ff */
[----:B0-----:R-:W-:Y:S01]  /*18b6d0*/  PRMT R3, R0, 0x7770, RZ ;  /* 0x0000777000037816 */ /* 0x001fe200000000ff */
[----:B------:R-:W2:Y:S10]  /*18b6e0*/  LDL.LU R28, [R1+0x6150] ;  /* 0x00615000011c7983 */ /* 0x000eb40000300800 */
[----:B------:R0:W-:Y:S01]  /*18b6f0*/  @P5 STG.E.U8 desc[UR4][R16.64], R3 ;  /* 0x0000000310005986 */ /* 0x0001e2000c101104 */
[----:B------:R-:W-:-:S02]  /*18b700*/  LOP3.LUT P5, RZ, R2, 0x4, RZ, 0xc0, !PT ;  /* 0x0000000402ff7812 */ /* 0x000fc400078ac0ff */
[C---:B0-----:R-:W-:Y:S01]  /*18b710*/  PRMT R3, R0.reuse, 0x7771, RZ ;  /* 0x0000777100037816 */ /* 0x041fe200000000ff */
[----:B------:R-:W2:Y:S10]  /*18b720*/  LDL.LU.64 R16, [R1+0x6148] ;  /* 0x0061480001107983 */ /* 0x000eb40000300a00 */
[----:B---3--:R0:W-:Y:S02]  /*18b730*/  @P5 STG.E.U8 desc[UR4][R18.64], R3 ;  /* 0x0000000312005986 */ /* 0x0081e4000c101104 */
[----:B0-----:R-:W-:-:S02]  /*18b740*/  PRMT R3, R0, 0x7772, RZ ;  /* 0x0000777200037816 */ /* 0x001fc400000000ff */
[----:B------:R-:W-:-:S03]  /*18b750*/  PRMT R0, R0, 0x7773, RZ ;  /* 0x0000777300007816 */ /* 0x000fc600000000ff */
[----:B----4-:R-:W-:Y:S04]  /*18b760*/  @P6 STG.E.U8 desc[UR4][R20.64], R3 ;  /* 0x0000000314006986 */ /* 0x010fe8000c101104 */
        /* <DEDUP_REMOVED lines=9> */
[----:B------:R-:W4:Y:S01]  /*18b800*/  LDL.LU.64 R20, [R1+0x32a0] ;  /* 0x0032a00001147983 */ /* 0x000f220000300a00 */
[----:B0-----:R-:W-:-:S03]  /*18b810*/  PRMT R0, R8, 0x7773, RZ ;  /* 0x0000777308007816 */ /* 0x001fc600000000ff */
[----:B------:R-:W3:Y:S04]  /*18b820*/  LDL.LU R8, [R1+0x1b4] ;  /* 0x0001b40001087983 */ /* 0x000ee80000300800 */
[----:B------:R0:W-:Y:S04]  /*18b830*/  @P0 STG.E.U8 desc[UR4][R6.64], R0 ;  /* 0x0000000006000986 */ /* 0x0001e8000c101104 */
[----:B0-----:R-:W4:Y:S01]  /*18b840*/  LDL.LU.64 R6, [R1+0x2648] ;  /* 0x0026480001067983 */ /* 0x001f220000300a00 */
[C---:B------:R-:W-:Y:S02]  /*18b850*/  LOP3.LUT P3, RZ, R15.reuse, 0x100000, RZ, 0xc0, !PT ;  /* 0x001000000fff7812 */ /* 0x040fe4000786c0ff */
[C---:B------:R-:W-:Y:S01]  /*18b860*/  LOP3.LUT P2, RZ, R15.reuse, 0x200000, RZ, 0xc0, !PT ;  /* 0x002000000fff7812 */ /* 0x040fe2000784c0ff */
[----:B------:R-:W4:Y:S01]  /*18b870*/  LDL.LU.64 R24, [R1+0x3298] ;  /* 0x0032980001187983 */ /* 0x000f220000300a00 */
[----:B------:R-:W-:-:S02]  /*18b880*/  LOP3.LUT P1, RZ, R15, 0x400000, RZ, 0xc0, !PT ;  /* 0x004000000fff7812 */ /* 0x000fc4000782c0ff */
[----:B------:R-:W-:Y:S01]  /*18b890*/  LOP3.LUT P0, RZ, R15, 0x800000, RZ, 0xc0, !PT ;  /* 0x008000000fff7812 */ /* 0x000fe2000780c0ff */
[----:B------:R-:W4:Y:S04]  /*18b8a0*/  LDL.LU R5, [R1+0x1a4] ;  /* 0x0001a40001057983 */ /* 0x000f280000300800 */
[----:B------:R-:W-:Y:S01]  /*18b8b0*/  STL.64 [R1+0x60c0], R14 ;  /* 0x0060c00e01007387 */ /* 0x000fe20000100a00 */
[C---:B--2---:R-:W-:Y:S02]  /*18b8c0*/  LOP3.LUT P5, RZ, R16.reuse, 0x1, RZ, 0xc0, !PT ;  /* 0x0000000110ff7812 */ /* 0x044fe400078ac0ff */
[C---:B------:R-:W-:Y:S02]  /*18b8d0*/  LOP3.LUT P6, RZ, R16.reuse, 0x2, RZ, 0xc0, !PT ;  /* 0x0000000210ff7812 */ /* 0x040fe400078cc0ff */
[----:B------:R-:W-:-:S02]  /*18b8e0*/  LOP3.LUT P4, RZ, R16, 0x4, RZ, 0xc0, !PT ;  /* 0x0000000410ff7812 */ /* 0x000fc4000788c0ff */
        /* <DEDUP_REMOVED lines=8> */
[----:B------:R-:W-:-:S03]  /*18b970*/  LOP3.LUT P3, RZ, R16, 0x8, RZ, 0xc0, !PT ;  /* 0x0000000810ff7812 */ /* 0x000fc6000786c0ff */
[----:B------:R-:W4:Y:S01]  /*18b980*/  LDL.LU R3, [R1+0x1b8] ;  /* 0x0001b80001037983 */ /* 0x000f220000300800 */
[----:B------:R-:W-:Y:S02]  /*18b990*/  LOP3.LUT P2, RZ, R16, 0x10, RZ, 0xc0, !PT ;  /* 0x0000001010ff7812 */ /* 0x000fe4000784c0ff */
[----:B0-----:R-:W-:Y:S02]  /*18b9a0*/  PRMT R0, R8, 0x7773, RZ ;  /* 0x0000777308007816 */ /* 0x001fe400000000ff */
[----:B------:R-:W-:-:S03]  /*18b9b0*/  LOP3.LUT P1, RZ, R16, 0x20, RZ, 0xc0, !PT ;  /* 0x0000002010ff7812 */ /* 0x000fc6000782c0ff */
[----:B------:R0:W-:Y:S01]  /*18b9c0*/  @P0 STG.E.U8 desc[UR4][R6.64], R0 ;  /* 0x0000000006000986 */ /* 0x0001e2000c101104 */
[----:B------:R-:W-:-:S03]  /*18b9d0*/  LOP3.LUT P0, RZ, R16, 0x40, RZ, 0xc0, !PT ;  /* 0x0000004010ff7812 */ /* 0x000fc6000780c0ff */
[----:B0-----:R-:W4:Y:S04]  /*18b9e0*/  LDL.LU.64 R6, [R1+0x2650] ;  /* 0x0026500001067983 */ /* 0x001f280000300a00 */
        /* <DEDUP_REMOVED lines=27> */
[----:B------:R-:W-:Y:S02]  /*18bba0*/  LOP3.LUT R2, R2, 0xfffffffd, RZ, 0xc0, !PT ;  /* 0xfffffffd02027812 */ /* 0x000fe400078ec0ff */
[----:B------:R-:W-:-:S09]  /*18bbb0*/  PRMT R0, R5, 0x7770, RZ ;  /* 0x0000777005007816 */ /* 0x000fd200000000ff */
[----:B------:R-:W-:Y:S02]  /*18bbc0*/  @P5 LOP3.LUT R2, R2, 0x2, RZ, 0xfc, !PT ;  /* 0x0000000202025812 */ /* 0x000fe400078efcff */
[----:B------:R-:W-:Y:S02]  /*18bbd0*/  LOP3.LUT P5, RZ, R15, 0x1000000, RZ, 0xc0, !PT ;  /* 0x010000000fff7812 */ /* 0x000fe400078ac0ff */
[----:B------:R-:W-:Y:S01]  /*18bbe0*/  PRMT R4, R5, 0x7771, RZ ;  /* 0x0000777105047816 */ /* 0x000fe200000000ff */
[----:B------:R-:W2:Y:S04]  /*18bbf0*/  LDL.LU.64 R14, [R1+0x2658] ;  /* 0x00265800010e7983 */ /* 0x000ea80000300a00 */
[----:B------:R-:W2:Y:S06]  /*18bc00*/  LDL.LU R8, [R1+0x1a8] ;  /* 0x0001a80001087983 */ /* 0x000eac0000300800 */
[----:B------:R0:W-:Y:S01]  /*18bc10*/  @P5 STG.E.U8 desc[UR4][R24.64], R0 ;  /* 0x0000000018005986 */ /* 0x0001e2000c101104 */
[----:B------:R-:W-:-:S03]  /*18bc20*/  LOP3.LUT P5, RZ, R2, 0x2, RZ, 0xc0, !PT ;  /* 0x0000000202ff7812 */ /* 0x000fc600078ac0ff */
[----:B0-----:R-:W2:Y:S10]  /*18bc30*/  LDL.LU R0, [R1+0x1bc] ;  /* 0x0001bc0001007983 */ /* 0x001eb40000300800 */
[----:B------:R0:W-:Y:S01]  /*18bc40*/  @P5 STG.E.U8 desc[UR4][R22.64], R4 ;  /* 0x0000000416005986 */ /* 0x0001e2000c101104 */
[----:B------:R-:W-:-:S02]  /*18bc50*/  LOP3.LUT P5, RZ, R2, 0x1, RZ, 0xc0, !PT ;  /* 0x0000000102ff7812 */ /* 0x000fc400078ac0ff */
[----:B------:R-:W-:Y:S01]  /*18bc60*/  PRMT R2, R5, 0x7772, RZ ;  /* 0x0000777205027816 */ /* 0x000fe200000000ff */
[----:B------:R-:W2:Y:S04]  /*18bc70*/  LDL.LU.64 R18, [R1+0x3268] ;  /* 0x0032680001127983 */ /* 0x000ea80000300a00 */
[----:B------:R-:W2:Y:S04]  /*18bc80*/  LDL.LU.64 R20, [R1+0x3260] ;  /* 0x0032600001147983 */ /* 0x000ea80000300a00 */
[----:B------:R-:W2:Y:S04]  /*18bc90*/  LDL.LU.64 R24, [R1+0x3258] ;  /* 0x0032580001187983 */ /* 0x000ea80000300a00 */
[----:B---3--:R1:W-:Y:S01]  /*18bca0*/  @P5 STG.E.U8 desc[UR4][R26.64], R2 ;  /* 0x000000021a005986 */ /* 0x0083e2000c101104 */
[----:B------:R-:W-:-:S03]  /*18bcb0*/  LOP3.LUT P5, RZ, R28, 0x80000000, RZ, 0xc0, !PT ;  /* 0x800000001cff7812 */ /* 0x000fc600078ac0ff */
[----:B0-----:R-:W3:Y:S01]  /*18bcc0*/  LDL.LU.64 R22, [R1+0x2660] ;  /* 0x0026600001167983 */ /* 0x001ee20000300a00 */
[----:B-1----:R-:W-:-:S03]  /*18bcd0*/  PRMT R2, R5, 0x7773, RZ ;  /* 0x0000777305027816 */ /* 0x002fc600000000ff */
[----:B------:R-:W3:Y:S06]  /*18bce0*/  LDL.LU.64 R26, [R1+0x3250] ;  /* 0x00325000011a7983 */ /* 0x000eec0000300a00 */
[----:B----4-:R0:W-:Y:S01]  /*18bcf0*/  @P5 STG.E.U8 desc[UR4][R6.64], R2 ;  /* 0x0000000206005986 */ /* 0x0101e2000c101104 */
[----:B------:R-:W-:-:S03]  /*18bd00*/  LOP3.LUT P5, RZ, R28, 0x40000000, RZ, 0xc0, !PT ;  /* 0x400000001cff7812 */ /* 0x000fc600078ac0ff */
[----:B------:R-:W4:Y:S01]  /*18bd10*/  LDL.LU.64 R4, [R1+0x3248] ;  /* 0x0032480001047983 */ /* 0x000f220000300a00 */
[----:B0-----:R-:W-:-:S03]  /*18bd20*/  PRMT R2, R3, 0x7770, RZ ;  /* 0x0000777003027816 */ /* 0x001fc600000000ff */
[----:B------:R-:W4:Y:S06]  /*18bd30*/  LDL.LU.64 R6, [R1+0x3240] ;  /* 0x0032400001067983 */ /* 0x000f2c0000300a00 */
        /* <DEDUP_REMOVED lines=22> */
[C---:B0-----:R-:W-:Y:S02]  /*18bea0*/  PRMT R2, R0.reuse, 0x7770, RZ ;  /* 0x0000777000027816 */ /* 0x041fe400000000ff */
[----:B------:R-:W3:Y:S04]  /*18beb0*/  LDL.LU.64 R22, [R1+0x2668] ;  /* 0x0026680001167983 */ /* 0x000ee80000300a00 */
[----:B------:R0:W-:Y:S02]  /*18bec0*/  @P2 STG.E.U8 desc[UR4][R26.64], R2 ;  /* 0x000000021a002986 */ /* 0x0001e4000c101104 */
[----:B0-----:R-:W-:-:S02]  /*18bed0*/  PRMT R2, R0, 0x7771, RZ ;  /* 0x0000777100027816 */ /* 0x001fc400000000ff */
[----:B------:R-:W3:Y:S04]  /*18bee0*/  LDL.LU.64 R26, [R1+0x3238] ;  /* 0x00323800011a7983 */ /* 0x000ee80000300a00 */
[----:B----4-:R0:W-:Y:S04]  /*18bef0*/  @P1 STG.E.U8 desc[UR4][R4.64], R2 ;  /* 0x0000000204001986 */ /* 0x0101e8000c101104 */
[----:B------:R-:W4:Y:S01]  /*18bf00*/  LDL.LU.64 R24, [R1+0x3230] ;  /* 0x0032300001187983 */ /* 0x000f220000300a00 */
[----:B0-----:R-:W-:-:S05]  /*18bf10*/  PRMT R2, R0, 0x7772, RZ ;  /* 0x0000777200027816 */ /* 0x001fca00000000ff */
[----:B------:R0:W-:Y:S04]  /*18bf20*/  @P0 STG.E.U8 desc[UR4][R6.64], R2 ;  /* 0x0000000206000986 */ /* 0x0001e8000c101104 */
[----:B0-----:R-:W4:Y:S04]  /*18bf30*/  LDL.LU.64 R6, [R1+0x3228] ;  /* 0x0032280001067983 */ /* 0x001f280000300a00 */
[----:B------:R-:W4:Y:S01]  /*18bf40*/  LDL.LU R8, [R1+0x1ac] ;  /* 0x0001ac0001087983 */ /* 0x000f220000300800 */
[----:B------:R-:W-:Y:S02]  /*18bf50*/  LOP3.LUT R28, R28, 0xfffbffff, RZ, 0xc0, !PT ;  /* 0xfffbffff1c1c7812 */ /* 0x000fe400078ec0ff */
        /* <DEDUP_REMOVED lines=28> */
[----:B------:R-:W-:Y:S02]  /*18c120*/  LOP3.LUT P5, RZ, R16, 0x1000, RZ, 0xc0, !PT ;  /* 0x0000100010ff7812 */ /* 0x000fe400078ac0ff */
[----:B------:R-:W-:Y:S01]  /*18c130*/  LOP3.LUT R28, R28, 0xfdffffff, RZ, 0xc0, !PT ;  /* 0xfdffffff1c1c7812 */ /* 0x000fe200078ec0ff */
[----:B0-----:R-:W2:Y:S01]  /*18c140*/  LDL.LU.64 R22, [R1+0x3220] ;  /* 0x0032200001167983 */ /* 0x001ea20000300a00 */
[C---:B------:R-:W-:Y:S02]  /*18c150*/  LOP3.LUT P6, RZ, R16.reuse, 0x100000, RZ, 0xc0, !PT ;  /* 0x0010000010ff7812 */ /* 0x040fe400078cc0ff */
[C---:B------:R-:W-:Y:S02]  /*18c160*/  LOP3.LUT P4, RZ, R16.reuse, 0x200000, RZ, 0xc0, !PT ;  /* 0x0020000010ff7812 */ /* 0x040fe4000788c0ff */
[----:B------:R-:W-:-:S05]  /*18c170*/  LOP3.LUT P3, RZ, R16, 0x400000, RZ, 0xc0, !PT ;  /* 0x0040000010ff7812 */ /* 0x000fca000786c0ff */
        /* <DEDUP_REMOVED lines=35> */
[----:B------:R-:W-:Y:S02]  /*18c3b0*/  LOP3.LUT P5, RZ, R28, 0x400000, RZ, 0xc0, !PT ;  /* 0x004000001cff7812 */ /* 0x000fe400078ac0ff */
        /* <DEDUP_REMOVED lines=21> */
[----:B------:R-:W-:-:S13]  /*18c510*/  LOP3.LUT P5, RZ, R28, 0x40000, RZ, 0xc0, !PT ;  /* 0x000400001cff7812 */ /* 0x000fda00078ac0ff */
[----:B---3--:R0:W-:Y:S02]  /*18c520*/  @P5 STG.E.U8 desc[UR4][R18.64], R0 ;  /* 0x0000000012005986 */ /* 0x0081e4000c101104 */
[----:B0-----:R-:W-:-:S05]  /*18c530*/  PRMT R0, R8, 0x7770, RZ ;  /* 0x0000777008007816 */ /* 0x001fca00000000ff */
[----:B----4-:R0:W-:Y:S02]  /*18c540*/  @P6 STG.E.U8 desc[UR4][R20.64], R0 ;  /* 0x0000000014006986 */ /* 0x0101e4000c101104 */
[----:B0-----:R-:W-:-:S05]  /*18c550*/  PRMT R0, R8, 0x7771, RZ ;  /* 0x0000777108007816 */ /* 0x001fca00000000ff */
[----:B------:R0:W-:Y:S02]  /*18c560*/  @P4 STG.E.U8 desc[UR4][R24.64], R0 ;  /* 0x0000000018004986 */ /* 0x0001e4000c101104 */
[----:B0-----:R-:W-:-:S05]  /*18c570*/  PRMT R0, R8, 0x7772, RZ ;  /* 0x0000777208007816 */ /* 0x001fca00000000ff */
[----:B------:R0:W-:Y:S02]  /*18c580*/  @P3 STG.E.U8 desc[UR4][R22.64], R0 ;  /* 0x0000000016003986 */ /* 0x0001e4000c101104 */
[----:B0-----:R-:W-:Y:S02]  /*18c590*/  PRMT R0, R8, 0x7773, RZ ;  /* 0x0000777308007816 */ /* 0x001fe400000000ff */
        /* <DEDUP_REMOVED lines=33> */
[----:B------:R-:W-:Y:S02]  /*18c7b0*/  LOP3.LUT P5, RZ, R17, 0x1, RZ, 0xc0, !PT ;  /* 0x0000000111ff7812 */ /* 0x000fe400078ac0ff */
[----:B------:R-:W-:Y:S01]  /*18c7c0*/  LOP3.LUT P1, RZ, R16, 0x10000000, RZ, 0xc0, !PT ;  /* 0x1000000010ff7812 */ /* 0x000fe2000782c0ff */
[----:B---3--:R0:W-:Y:S01]  /*18c7d0*/  @P3 STG.E.U8 desc[UR4][R22.64], R2 ;  /* 0x0000000216003986 */ /* 0x0081e2000c101104 */
[----:B------:R-:W-:Y:S02]  /*18c7e0*/  LOP3.LUT R28, R28, 0xfffeffff, RZ, 0xc0, !PT ;  /* 0xfffeffff1c1c7812 */ /* 0x000fe400078ec0ff */
[----:B------:R-:W-:Y:S02]  /*18c7f0*/  LOP3.LUT P0, RZ, R16, 0x20000000, RZ, 0xc0, !PT ;  /* 0x2000000010ff7812 */ /* 0x000fe4000780c0ff */
[----:B0-----:R-:W-:-:S05]  /*18c800*/  PRMT R2, R3, 0x7773, RZ ;  /* 0x0000777303027816 */ /* 0x001fca00000000ff */
[----:B------:R-:W-:Y:S02]  /*18c810*/  @P5 LOP3.LUT R28, R28, 0x10000, RZ, 0xfc, !PT ;  /* 0x000100001c1c5812 */ /* 0x000fe400078efcff */
[----:B------:R-:W-:Y:S01]  /*18c820*/  LOP3.LUT P5, RZ, R16, 0x80000000, RZ, 0xc0, !PT ;  /* 0x8000000010ff7812 */ /* 0x000fe200078ac0ff */
[----:B----4-:R0:W-:Y:S01]  /*18c830*/  @P2 STG.E.U8 desc[UR4][R26.64], R2 ;  /* 0x000000021a002986 */ /* 0x0101e2000c101104 */
[----:B------:R-:W-:-:S03]  /*18c840*/  LOP3.LUT R28, R28, 0xfffdffff, RZ, 0xc0, !PT ;  /* 0xfffdffff1c1c7812 */ /* 0x000fc600078ec0ff */
[----:B------:R-:W-:Y:S04]  /*18c850*/  STL [R1+0x5dc4], R16 ;  /* 0x005dc41001007387 */ /* 0x000fe80000100800 */
[----:B------:R-:W2:Y:S01]  /*18c860*/  LDL.LU.64 R22, [R1+0x2698] ;  /* 0x0026980001167983 */ /* 0x000ea20000300a00 */
[----:B------:R-:W-:-:S03]  /*18c870*/  LOP3.LUT P6, RZ, R17, 0x80, RZ, 0xc0, !PT ;  /* 0x0000008011ff7812 */ /* 0x000fc600078cc0ff */
[----:B0-----:R-:W3:Y:S01]  /*18c880*/  LDL.LU.64 R26, [R1+0x31a8] ;  /* 0x0031a800011a7983 */ /* 0x001ee20000300a00 */
[----:B------:R-:W-:Y:S02]  /*18c890*/  @P5 LOP3.LUT R28, R28, 0x20000, RZ, 0xfc, !PT ;  /* 0x000200001c1c5812 */ /* 0x000fe400078efcff */
[----:B------:R-:W-:Y:S02]  /*18c8a0*/  LOP3.LUT P5, RZ, R16, 0x40000000, RZ, 0xc0, !PT ;  /* 0x4000000010ff7812 */ /* 0x000fe400078ac0ff */
[C---:B------:R-:W-:Y:S02]  /*18c8b0*/  LOP3.LUT P4, RZ, R17.reuse, 0x100, RZ, 0xc0, !PT ;  /* 0x0000010011ff7812 */ /* 0x040fe4000788c0ff */
[C---:B------:R-:W-:Y:S02]  /*18c8c0*/  LOP3.LUT P3, RZ, R17.reuse, 0x200, RZ, 0xc0, !PT ;  /* 0x0000020011ff7812 */ /* 0x040fe4000786c0ff */
[----:B------:R-:W-:Y:S02]  /*18c8d0*/  LOP3.LUT P2, RZ, R17, 0x400, RZ, 0xc0, !PT ;  /* 0x0000040011ff7812 */ /* 0x000fe4000784c0ff */
[----:B------:R-:W-:-:S05]  /*18c8e0*/  PRMT R2, R8, 0x7770, RZ ;  /* 0x0000777008027816 */ /* 0x000fca00000000ff */
[----:B------:R0:W-:Y:S01]  /*18c8f0*/  @P1 STG.E.U8 desc[UR4][R4.64], R2 ;  /* 0x0000000204001986 */ /* 0x0001e2000c101104 */
[C---:B------:R-:W-:Y:S02]  /*18c900*/  LOP3.LUT P1, RZ, R17.reuse, 0x800, RZ, 0xc0, !PT ;  /* 0x0000080011ff7812 */ /* 0x040fe4000782c0ff */
        /* <DEDUP_REMOVED lines=21> */
[----:B------:R-:W3:Y:S01]  /*18ca60*/  LDL.LU.64 R18, [R1+0x3180] ;  /* 0x0031800001127983 */ /* 0x000ee20000300a00 */
[----:B------:R-:W-:-:S03]  /*18ca70*/  PRMT R29, R0, 0x7772, RZ ;  /* 0x00007772001d7816 */ /* 0x000fc600000000ff */
[----:B------:R-:W3:Y:S01]  /*18ca80*/  LDL.LU.64 R20, [R1+0x26a8] ;  /* 0x0026a80001147983 */ /* 0x000ee20000300a00 */
[----:B0-----:R-:W-:-:S03]  /*18ca90*/  PRMT R2, R0, 0x7771, RZ ;  /* 0x0000777100027816 */ /* 0x001fc600000000ff */
[----:B------:R-:W3:Y:S04]  /*18caa0*/  LDL.LU R8, [R1+0x18c] ;  /* 0x00018c0001087983 */ /* 0x000ee80000300800 */
[----:B----4-:R0:W-:Y:S01]  /*18cab0*/  @P5 STG.E.U8 desc[UR4][R4.64], R2 ;  /* 0x0000000204005986 */ /* 0x0101e2000c101104 */
[----:B------:R-:W-:-:S03]  /*18cac0*/  LOP3.LUT P5, RZ, R28, 0x4000, RZ, 0xc0, !PT ;  /* 0x000040001cff7812 */ /* 0x000fc600078ac0ff */
        /* <DEDUP_REMOVED lines=21> */
[----:B---3--:R0:W-:Y:S02]  /*18cc20*/  @P5 STG.E.U8 desc[UR4][R18.64], R0 ;  /* 0x0000000012005986 */ /* 0x0081e4000c101104 */
[----:B0-----:R-:W-:-:S05]  /*18cc30*/  PRMT R0, R7, 0x7773, RZ ;  /* 0x0000777307007816 */ /* 0x001fca00000000ff */
[----:B------:R0:W-:Y:S02]  /*18cc40*/  @P6 STG.E.U8 desc[UR4][R20.64], R0 ;  /* 0x0000000014006986 */ /* 0x0001e4000c101104 */
[----:B0-----:R-:W-:-:S05]  /*18cc50*/  PRMT R0, R8, 0x7770, RZ ;  /* 0x0000777008007816 */ /* 0x001fca00000000ff */
[----:B----4-:R0:W-:Y:S01]  /*18cc60*/  @P4 STG.E.U8 desc[UR4][R24.64], R0 ;  /* 0x0000000018004986 */ /* 0x0101e2000c101104 */
[----:B------:R-:W-:Y:S01]  /*18cc70*/  IMAD.MOV.U32 R7, RZ, RZ, R9 ;  /* 0x000000ffff077224 */ /* 0x000fe200078e0009 */
[----:B0-----:R-:W-:-:S05]  /*18cc80*/  PRMT R0, R8, 0x7771, RZ ;  /* 0x0000777108007816 */ /* 0x001fca00000000ff */
[----:B------:R0:W-:Y:S01]  /*18cc90*/  @P3 STG.E.U8 desc[UR4][R22.64], R0 ;  /* 0x0000000016003986 */ /* 0x0001e2000c101104 */
[----:B------:R-:W-:Y:S02]  /*18cca0*/  IMAD.MOV.U32 R9, RZ, RZ, R11 ;  /* 0x000000ffff097224 */ /* 0x000fe400078e000b */
[----:B------:R-:W-:Y:S01]  /*18ccb0*/  IMAD.MOV.U32 R11, RZ, RZ, R12 ;  /* 0x000000ffff0b7224 */ /* 0x000fe200078e000c */
[----:B0-----:R-:W-:-:S05]  /*18ccc0*/  PRMT R0, R8, 0x7772, RZ ;  /* 0x0000777208007816 */ /* 0x001fca00000000ff */
[----:B------:R0:W-:Y:S02]  /*18ccd0*/  @P2 STG.E.U8 desc[UR4][R26.64], R0 ;  /* 0x000000001a002986 */ /* 0x0001e4000c101104 */
[----:B0-----:R-:W-:Y:S01]  /*18cce0*/  PRMT R0, R8, 0x7773, RZ ;  /* 0x0000777308007816 */ /* 0x001fe200000000ff */
[----:B------:R-:W-:Y:S02]  /*18ccf0*/  IMAD.MOV.U32 R8, RZ, RZ, R13 ;  /* 0x000000ffff087224 */ /* 0x000fe400078e000d */
[----:B------:R-:W3:Y:S04]  /*18cd00*/  LDL.LU.64 R12, [R1+0x3158] ;  /* 0x00315800010c7983 */ /* 0x000ee80000300a00 */
[----:B------:R0:W-:Y:S04]  /*18cd10*/  @P1 STG.E.U8 desc[UR4][R2.64], R0 ;  /* 0x0000000002001986 */ /* 0x0001e8000c101104 */
[----:B------:R-:W4:Y:S04]  /*18cd20*/  LDL.LU.64 R22, [R1+0x3150] ;  /* 0x0031500001167983 */ /* 0x000f280000300a00 */
[----:B------:R-:W4:Y:S01]  /*18cd30*/  LDL.LU.64 R24, [R1+0x26b8] ;  /* 0x0026b80001187983 */ /* 0x000f220000300a00 */
[----:B0-----:R-:W-:-:S05]  /*18cd40*/  PRMT R0, R6, 0x7770, RZ ;  /* 0x0000777006007816 */ /* 0x001fca00000000ff */
        /* <DEDUP_REMOVED lines=30> */
[----:B------:R-:W-:Y:S01]  /*18cf30*/  LOP3.LUT P0, RZ, R17, 0x10000, RZ, 0xc0, !PT ;  /* 0x0001000011ff7812 */ /* 0x000fe2000780c0ff */
[----:B---3--:R0:W-:Y:S01]  /*18cf40*/  @P3 STG.E.U8 desc[UR4][R12.64], R0 ;  /* 0x000000000c003986 */ /* 0x0081e2000c101104 */
[----:B------:R-:W-:Y:S02]  /*18cf50*/  LOP3.LUT R28, R28, 0xfffffdff, RZ, 0xc0, !PT ;  /* 0xfffffdff1c1c7812 */ /* 0x000fe400078ec0ff */
[----:B0-----:R-:W-:Y:S01]  /*18cf60*/  PRMT R0, R6, 0x7772, RZ ;  /* 0x0000777206007816 */ /* 0x001fe200000000ff */
[----:B------:R-:W2:Y:S04]  /*18cf70*/  LDL.LU.64 R12, [R1+0x3138] ;  /* 0x00313800010c7983 */ /* 0x000ea80000300a00 */
[----:B----4-:R0:W-:Y:S02]  /*18cf80*/  @P2 STG.E.U8 desc[UR4][R22.64], R0 ;  /* 0x0000000016002986 */ /* 0x0101e4000c101104 */
[----:B------:R-:W-:-:S02]  /*18cf90*/  @P5 LOP3.LUT R28, R28, 0x200, RZ, 0xfc, !PT ;  /* 0x000002001c1c5812 */ /* 0x000fc400078efcff */
[----:B------:R-:W-:Y:S01]  /*18cfa0*/  LOP3.LUT P5, RZ, R17, 0x20000, RZ, 0xc0, !PT ;  /* 0x0002000011ff7812 */ /* 0x000fe200078ac0ff */
[----:B------:R-:W3:Y:S01]  /*18cfb0*/  LDL.LU R29, [R1+0x214] ;  /* 0x00021400011d7983 */ /* 0x000ee20000300800 */
[----:B0-----:R-:W-:-:S03]  /*18cfc0*/  PRMT R0, R6, 0x7773, RZ ;  /* 0x0000777306007816 */ /* 0x001fc600000000ff */
[----:B------:R-:W4:Y:S04]  /*18cfd0*/  LDL.LU.64 R22, [R1+0x26c0] ;  /* 0x0026c00001167983 */ /* 0x000f280000300a00 */
[----:B------:R0:W-:Y:S02]  /*18cfe0*/  @P1 STG.E.U8 desc[UR4][R24.64], R0 ;  /* 0x0000000018001986 */ /* 0x0001e4000c101104 */
[----:B0-----:R-:W-:-:S05]  /*18cff0*/  PRMT R0, R3, 0x7770, RZ ;  /* 0x0000777003007816 */ /* 0x001fca00000000ff */
[----:B------:R0:W-:Y:S02]  /*18d000*/  @P0 STG.E.U8 desc[UR4][R4.64], R0 ;  /* 0x0000000004000986 */ /* 0x0001e4000c101104 */
[----:B0-----:R-:W-:Y:S02]  /*18d010*/  PRMT R0, R3, 0x7771, RZ ;  /* 0x0000777103007816 */ /* 0x001fe400000000ff */
[----:B------:R-:W3:Y:S04]  /*18d020*/  LDL.LU.64 R4, [R1+0x3130] ;  /* 0x0031300001047983 */ /* 0x000ee80000300a00 */
[----:B------:R-:W-:Y:S04]  /*18d030*/  STL [R1+0x5de8], R17 ;  /* 0x005de81101007387 */ /* 0x000fe80000100800 */
[----:B------:R0:W-:Y:S04]  /*18d040*/  @P5 STG.E.U8 desc[UR4][R26.64], R0 ;  /* 0x000000001a005986 */ /* 0x0001e8000c101104 */
[----:B0-----:R-:W2:Y:S04]  /*18d050*/  LDL.LU.64 R26, [R1+0x26c8] ;  /* 0x0026c800011a7983 */ /* 0x001ea80000300a00 */
[----:B--2---:R0:W-:Y:S04]  /*18d060*/  STL.64 [R1+0x60f0], R26 ;  /* 0x0060f01a01007387 */ /* 0x0041e80000100a00 */
[----:B0-----:R-:W2:Y:S01]  /*18d070*/  LDL.LU.64 R26, [R1+0x3120] ;  /* 0x00312000011a7983 */ /* 0x001ea20000300a00 */
[----:B------:R-:W-:-:S02]  /*18d080*/  LOP3.LUT P5, RZ, R28, 0x200, RZ, 0xc0, !PT ;  /* 0x000002001cff7812 */ /* 0x000fc400078ac0ff */
[----:B------:R-:W-:-:S11]  /*18d090*/  PRMT R2, R3, 0x7772, RZ ;  /* 0x0000777203027816 */ /* 0x000fd600000000ff */
[----:B------:R0:W-:Y:S01]  /*18d0a0*/  @P5 STG.E.U8 desc[UR4][R12.64], R2 ;  /* 0x000000020c005986 */ /* 0x0001e2000c101104 */
[C---:B------:R-:W-:Y:S02]  /*18d0b0*/  LOP3.LUT P5, RZ, R28.reuse, 0x100, RZ, 0xc0, !PT ;  /* 0x000001001cff7812 */ /* 0x040fe400078ac0ff */
[----:B0-----:R-:W-:Y:S01]  /*18d0c0*/  PRMT R2, R3, 0x7773, RZ ;  /* 0x0000777303027816 */ /* 0x001fe200000000ff */
[----:B--2---:R0:W-:Y:S04]  /*18d0d0*/  STL.64 [R1+0x60f8], R26 ;  /* 0x0060f81a01007387 */ /* 0x0041e80000100a00 */
[----:B0-----:R-:W2:Y:S06]  /*18d0e0*/  LDL.LU.64 R26, [R1+0x3128] ;  /* 0x00312800011a7983 */ /* 0x001eac0000300a00 */
[----:B----4-:R3:W-:Y:S01]  /*18d0f0*/  @P5 STG.E.U8 desc[UR4][R22.64], R2 ;  /* 0x0000000216005986 */ /* 0x0107e2000c101104 */
[----:B------:R-:W-:-:S02]  /*18d100*/  LOP3.LUT P5, RZ, R28, 0x80, RZ, 0xc0, !PT ;  /* 0x000000801cff7812 */ /* 0x000fc400078ac0ff */
[C---:B------:R-:W-:Y:S01]  /*18d110*/  LOP3.LUT P6, RZ, R17.reuse, 0x4000000, RZ, 0xc0, !PT ;  /* 0x0400000011ff7812 */ /* 0x040fe200078cc0ff */
[----:B------:R-:W4:Y:S01]  /*18d120*/  LDL.LU R0, [R1+0x204] ;  /* 0x0002040001007983 */ /* 0x000f220000300800 */
[C---:B------:R-:W-:Y:S02]  /*18d130*/  LOP3.LUT P4, RZ, R17.reuse, 0x8000000, RZ, 0xc0, !PT ;  /* 0x0800000011ff7812 */ /* 0x040fe4000788c0ff */
[----:B------:R-:W-:Y:S01]  /*18d140*/  LOP3.LUT P3, RZ, R17, 0x10000000, RZ, 0xc0, !PT ;  /* 0x1000000011ff7812 */ /* 0x000fe2000786c0ff */
[----:B------:R-:W4:Y:S01]  /*18d150*/  LDL.LU.64 R12, [R1+0x3118] ;  /* 0x00311800010c7983 */ /* 0x000f220000300a00 */
[----:B---3--:R-:W-:-:S05]  /*18d160*/  PRMT R2, R29, 0x7770, RZ ;  /* 0x000077701d027816 */ /* 0x008fca00000000ff */
[----:B------:R0:W-:Y:S01]  /*18d170*/  @P5 STG.E.U8 desc[UR4][R4.64], R2 ;  /* 0x0000000204005986 */ /* 0x0001e2000c101104 */
[----:B------:R-:W-:Y:S02]  /*18d180*/  LOP3.LUT P5, RZ, R28, 0x40, RZ, 0xc0, !PT ;  /* 0x000000401cff7812 */ /* 0x000fe400078ac0ff */
[C---:B------:R-:W-:Y:S02]  /*18d190*/  LOP3.LUT P2, RZ, R17.reuse, 0x20000000, RZ, 0xc0, !PT ;  /* 0x2000000011ff7812 */ /* 0x040fe4000784c0ff */
[C---:B------:R-:W-:Y:S02]  /*18d1a0*/  LOP3.LUT P1, RZ, R17.reuse, 0x40000000, RZ, 0xc0, !PT ;  /* 0x4000000011ff7812 */ /* 0x040fe4000782c0ff */
[----:B------:R-:W-:Y:S02]  /*18d1b0*/  LOP3.LUT P0, RZ, R17, 0x80000000, RZ, 0xc0, !PT ;  /* 0x8000000011ff7812 */ /* 0x000fe4000780c0ff */
[----:B------:R-:W3:Y:S01]  /*18d1c0*/  LDL.LU.64 R16, [R1+0x3110] ;  /* 0x0031100001107983 */ /* 0x000ee20000300a00 */
[----:B------:R-:W-:-:S03]  /*18d1d0*/  PRMT R14, R29, 0x7771, RZ ;  /* 0x000077711d0e7816 */ /* 0x000fc600000000ff */
[----:B------:R-:W3:Y:S04]  /*18d1e0*/  LDL.LU R6, [R1+0x218] ;  /* 0x0002180001067983 */ /* 0x000ee80000300800 */
[----:B------:R-:W3:Y:S04]  /*18d1f0*/  LDL.LU.64 R18, [R1+0x3108] ;  /* 0x0031080001127983 */ /* 0x000ee80000300a00 */
[----:B------:R-:W3:Y:S04]  /*18d200*/  LDL.LU.64 R20, [R1+0x26d0] ;  /* 0x0026d00001147983 */ /* 0x000ee80000300a00 */
[----:B------:R-:W3:Y:S04]  /*18d210*/  LDL.LU.64 R24, [R1+0x3100] ;  /* 0x0031000001187983 */ /* 0x000ee80000300a00 */
[----:B------:R-:W3:Y:S04]  /*18d220*/  LDL.LU.64 R22, [R1+0x30f8] ;  /* 0x0030f80001167983 */ /* 0x000ee80000300a00 */
[----:B0-----:R-:W3:Y:S04]  /*18d230*/  LDL.LU.64 R2, [R1+0x30f0] ;  /* 0x0030f00001027983 */ /* 0x001ee80000300a00 */
[----:B------:R-:W3:Y:S04]  /*18d240*/  LDL.LU.64 R4, [R1+0x26d8] ;  /* 0x0026d80001047983 */ /* 0x000ee80000300a00 */
        /* <DEDUP_REMOVED lines=10> */
[----:B----4-:R-:W-:Y:S01]  /*18d2f0*/  PRMT R14, R0, 0x7770, RZ ;  /* 0x00007770000e7816 */ /* 0x010fe200000000ff */
[----:B------:R-:W2:Y:S10]  /*18d300*/  LDL.LU R27, [R1+0x60e8] ;  /* 0x0060e800011b7983 */ /* 0x000eb40000300800 */
[----:B------:R0:W-:Y:S04]  /*18d310*/  @P5 STG.E.U8 desc[UR4][R12.64], R14 ;  /* 0x0000000e0c005986 */ /* 0x0001e8000c101104 */
[----:B0-----:R-:W4:Y:S01]  /*18d320*/  LDL.LU.64 R12, [R1+0x60e0] ;  /* 0x0060e000010c7983 */ /* 0x001f220000300a00 */
[----:B------:R-:W-:-:S02]  /*18d330*/  LOP3.LUT P5, RZ, R28, 0x4, RZ, 0xc0, !PT ;  /* 0x000000041cff7812 */ /* 0x000fc400078ac0ff */
[----:B------:R-:W-:-:S11]  /*18d340*/  PRMT R14, R0, 0x7771, RZ ;  /* 0x00007771000e7816 */ /* 0x000fd600000000ff */
[----:B---3--:R0:W-:Y:S02]  /*18d350*/  @P5 STG.E.U8 desc[UR4][R16.64], R14 ;  /* 0x0000000e10005986 */ /* 0x0081e4000c101104 */
[C---:B0-----:R-:W-:Y:S02]  /*18d360*/  PRMT R14, R0.reuse, 0x7772, RZ ;  /* 0x00007772000e7816 */ /* 0x041fe400000000ff */
[----:B------:R-:W-:-:S03]  /*18d370*/  PRMT R0, R0, 0x7773, RZ ;  /* 0x0000777300007816 */ /* 0x000fc600000000ff */
[----:B------:R-:W-:Y:S04]  /*18d380*/  @P6 STG.E.U8 desc[UR4][R18.64], R14 ;  /* 0x0000000e12006986 */ /* 0x000fe8000c101104 */
[----:B------:R0:W-:Y:S02]  /*18d390*/  @P4 STG.E.U8 desc[UR4][R20.64], R0 ;  /* 0x0000000014004986 */ /* 0x0001e4000c101104 */
[----:B0-----:R-:W-:-:S05]  /*18d3a0*/  PRMT R0, R6, 0x7770, RZ ;  /* 0x0000777006007816 */ /* 0x001fca00000000ff */
[----:B------:R0:W-:Y:S02]  /*18d3b0*/  @P3 STG.E.U8 desc[UR4][R24.64], R0 ;  /* 0x0000000018003986 */ /* 0x0001e4000c101104 */
[C---:B0-----:R-:W-:Y:S02]  /*18d3c0*/  PRMT R0, R6.reuse, 0x7771, RZ ;  /* 0x0000777106007816 */ /* 0x041fe400000000ff */
[----:B------:R-:W3:Y:S04]  /*18d3d0*/  LDL.LU.64 R24, [R1+0x3410] ;  /* 0x0034100001187983 */ /* 0x000ee80000300a00 */
[----:B------:R0:W-:Y:S02]  /*18d3e0*/  @P2 STG.E.U8 desc[UR4][R22.64], R0 ;  /* 0x0000000016002986 */ /* 0x0001e4000c101104 */
[----:B0-----:R-:W-:-:S02]  /*18d3f0*/  PRMT R0, R6, 0x7772, RZ ;  /* 0x0000777206007816 */ /* 0x001fc400000000ff */
[----:B------:R-:W3:Y:S04]  /*18d400*/  LDL.LU.64 R22, [R1+0x3408] ;  /* 0x0034080001167983 */ /* 0x000ee80000300a00 */
[----:B------:R0:W-:Y:S04]  /*18d410*/  @P1 STG.E.U8 desc[UR4][R2.64], R0 ;  /* 0x0000000002001986 */ /* 0x0001e8000c101104 */
[----:B------:R-:W3:Y:S01]  /*18d420*/  LDL.LU.64 R18, [R1+0x3400] ;  /* 0x0034000001127983 */ /* 0x000ee20000300a00 */
[----:B0-----:R-:W-:-:S03]  /*18d430*/  PRMT R0, R6, 0x7773, RZ ;  /* 0x0000777306007816 */ /* 0x001fc600000000ff */
[----:B------:R-:W3:Y:S04]  /*18d440*/  LDL.LU R6, [R1+0x208] ;  /* 0x0002080001067983 */ /* 0x000ee80000300800 */
[----:B------:R0:W-:Y:S04]  /*18d450*/  @P0 STG.E.U8 desc[UR4][R4.64], R0 ;  /* 0x0000000004000986 */ /* 0x0001e8000c101104 */
[----:B0-----:R-:W3:Y:S01]  /*18d460*/  LDL.LU.64 R4, [R1+0x26e0] ;  /* 0x0026e00001047983 */ /* 0x001ee20000300a00 */
[----:B------:R-:W-:-:S03]  /*18d470*/  LOP3.LUT R28, R28, 0xfffffffe, RZ, 0xc0, !PT ;  /* 0xfffffffe1c1c7812 */ /* 0x000fc600078ec0ff */
[----:B------:R-:W3:Y:S04]  /*18d480*/  LDL.LU.64 R20, [R1+0x33f8] ;  /* 0x0033f80001147983 */ /* 0x000ee80000300a00 */
[----:B------:R-:W3:Y:S01]  /*18d490*/  LDL.LU R3, [R1+0x21c] ;  /* 0x00021c0001037983 */ /* 0x000ee20000300800 */
[----:B--2---:R-:W-:Y:S02]  /*18d4a0*/  LOP3.LUT R27, R27, 0xfbffffff, RZ, 0xc0, !PT ;  /* 0xfbffffff1b1b7812 */ /* 0x004fe400078ec0ff */
[----:B----4-:R-:W-:-:S13]  /*18d4b0*/  LOP3.LUT P5, RZ, R13, 0x1000, RZ, 0xc0, !PT ;  /* 0x000010000dff7812 */ /* 0x010fda00078ac0ff */
        /* <DEDUP_REMOVED lines=19> */
[----:B------:R-:W-:Y:S02]  /*18d5f0*/  LOP3.LUT P1, RZ, R13, 0x4, RZ, 0xc0, !PT ;  /* 0x000000040dff7812 */ /* 0x000fe4000782c0ff */
[----:B---3--:R-:W-:-:S05]  /*18d600*/  PRMT R0, R6, 0x7770, RZ ;  /* 0x0000777006007816 */ /* 0x008fca00000000ff */
[----:B------:R0:W-:Y:S01]  /*18d610*/  @P3 STG.E.U8 desc[UR4][R24.64], R0 ;  /* 0x0000000018003986 */ /* 0x0001e2000c101104 */
[----:B------:R-:W-:-:S03]  /*18d620*/  LOP3.LUT P0, RZ, R13, 0x8, RZ, 0xc0, !PT ;  /* 0x000000080dff7812 */ /* 0x000fc6000780c0ff */
[----:B------:R-:W-:Y:S02]  /*18d630*/  @P5 LOP3.LUT R28, R28, 0x1, RZ, 0xfc, !PT ;  /* 0x000000011c1c5812 */ /* 0x000fe400078efcff */
[----:B------:R-:W-:Y:S02]  /*18d640*/  LOP3.LUT P5, RZ, R13, 0x20, RZ, 0xc0, !PT ;  /* 0x000000200dff7812 */ /* 0x000fe400078ac0ff */
[----:B0-----:R-:W-:Y:S01]  /*18d650*/  PRMT R0, R6, 0x7771, RZ ;  /* 0x0000777106007816 */ /* 0x001fe200000000ff */
[----:B------:R-:W2:Y:S04]  /*18d660*/  LDL.LU.64 R24, [R1+0x33f0] ;  /* 0x0033f00001187983 */ /* 0x000ea80000300a00 */
[----:B------:R0:W-:Y:S01]  /*18d670*/  @P2 STG.E.U8 desc[UR4][R22.64], R0 ;  /* 0x0000000016002986 */ /* 0x0001e2000c101104 */
[----:B------:R-:W-:-:S02]  /*18d680*/  LOP3.LUT R28, R28, 0xfffffffd, RZ, 0xc0, !PT ;  /* 0xfffffffd1c1c7812 */ /* 0x000fc400078ec0ff */
[----:B0-----:R-:W-:Y:S01]  /*18d690*/  PRMT R0, R6, 0x7772, RZ ;  /* 0x0000777206007816 */ /* 0x001fe200000000ff */
[----:B------:R-:W3:Y:S04]  /*18d6a0*/  LDL.LU.64 R22, [R1+0x33e8] ;  /* 0x0033e80001167983 */ /* 0x000ee80000300a00 */
[----:B------:R0:W-:Y:S01]  /*18d6b0*/  @P1 STG.E.U8 desc[UR4][R18.64], R0 ;  /* 0x0000000012001986 */ /* 0x0001e2000c101104 */
[----:B------:R-:W-:-:S03]  /*18d6c0*/  @P5 LOP3.LUT R28, R28, 0x2, RZ, 0xfc, !PT ;  /* 0x000000021c1c5812 */ /* 0x000fc600078efcff */
[----:B------:R-:W4:Y:S01]  /*18d6d0*/  LDL.LU R29, [R1+0x20c] ;  /* 0x00020c00011d7983 */ /* 0x000f220000300800 */
[C---:B------:R-:W-:Y:S02]  /*18d6e0*/  LOP3.LUT P5, RZ, R13.reuse, 0x10, RZ, 0xc0, !PT ;  /* 0x000000100dff7812 */ /* 0x040fe400078ac0ff */
        /* <DEDUP_REMOVED lines=50> */
[----:B---3--:R0:W-:Y:S01]  /*18da10*/  @P5 STG.E.U8 desc[UR4][R14.64], R28 ;  /* 0x0000001c0e005986 */ /* 0x0081e2000c101104 */
[----:B------:R-:W-:-:S02]  /*18da20*/  LOP3.LUT P5, RZ, R27, 0x4000000, RZ, 0xc0, !PT ;  /* 0x040000001bff7812 */ /* 0x000fc400078ac0ff */
[C---:B0-----:R-:W-:Y:S01]  /*18da30*/  PRMT R28, R6.reuse, 0x7770, RZ ;  /* 0x00007770061c7816 */ /* 0x041fe200000000ff */
[----:B------:R-:W3:Y:S10]  /*18da40*/  LDL.LU.64 R14, [R1+0x60c0] ;  /* 0x0060c000010e7983 */ /* 0x000ef40000300a00 */
        /* <DEDUP_REMOVED lines=18> */
[----:B------:R-:W-:-:S03]  /*18db70*/  PRMT R28, R0, 0x7773, RZ ;  /* 0x00007773001c7816 */ /* 0x000fc600000000ff */
[----:B------:R-:W4:Y:S04]  /*18db80*/  LDL.LU.64 R24, [R1+0x2708] ;  /* 0x0027080001187983 */ /* 0x000f280000300a00 */
[----:B------:R-:W4:Y:S01]  /*18db90*/  LDL.LU R26, [R1+0x1d4] ;  /* 0x0001d400011a7983 */ /* 0x000f220000300800 */
[C---:B--2---:R-:W-:Y:S02]  /*18dba0*/  LOP3.LUT P3, RZ, R13.reuse, 0x80000, RZ, 0xc0, !PT ;  /* 0x000800000dff7812 */ /* 0x044fe4000786c0ff */
[C---:B------:R-:W-:Y:S02]  /*18dbb0*/  LOP3.LUT P2, RZ, R13.reuse, 0x100000, RZ, 0xc0, !PT ;  /* 0x001000000dff7812 */ /* 0x040fe4000784c0ff */
[C---:B------:R-:W-:Y:S02]  /*18dbc0*/  LOP3.LUT P1, RZ, R13.reuse, 0x200000, RZ, 0xc0, !PT ;  /* 0x002000000dff7812 */ /* 0x040fe4000782c0ff */
[----:B------:R-:W-:Y:S01]  /*18dbd0*/  LOP3.LUT P0, RZ, R13, 0x400000, RZ, 0xc0, !PT ;  /* 0x004000000dff7812 */ /* 0x000fe2000780c0ff */
[----:B------:R-:W-:Y:S01]  /*18dbe0*/  STL.64 [R1+0x6048], R12 ;  /* 0x0060480c01007387 */ /* 0x000fe20000100a00 */
[----:B---3--:R-:W-:-:S02]  /*18dbf0*/  LOP3.LUT P6, RZ, R14, 0x1, RZ, 0xc0, !PT ;  /* 0x000000010eff7812 */ /* 0x008fc400078cc0ff */
[----:B------:R-:W-:-:S03]  /*18dc00*/  LOP3.LUT P4, RZ, R14, 0x2, RZ, 0xc0, !PT ;  /* 0x000000020eff7812 */ /* 0x000fc6000788c0ff */
        /* <DEDUP_REMOVED lines=46> */
[----:B------:R-:W-:Y:S02]  /*18def0*/  LOP3.LUT P5, RZ, R13, 0x800000, RZ, 0xc0, !PT ;  /* 0x008000000dff7812 */ /* 0x000fe400078ac0ff */
[----:B------:R-:W2:Y:S04]  /*18df00*/  LDL.LU.64 R12, [R1+0x3358] ;  /* 0x00335800010c7983 */ /* 0x000ea80000300a00 */
[----:B------:R-:W2:Y:S04]  /*18df10*/  LDL.LU R6, [R1+0x1d8] ;  /* 0x0001d80001067983 */ /* 0x000ea80000300800 */
[----:B------:R-:W2:Y:S04]  /*18df20*/  LDL.LU R0, [R1+0x1fc] ;  /* 0x0001fc0001007983 */ /* 0x000ea80000300800 */
[----:B------:R0:W-:Y:S01]  /*18df30*/  @P5 STG.E.U8 desc[UR4][R24.64], R28 ;  /* 0x0000001c18005986 */ /* 0x0001e2000c101104 */
[----:B------:R-:W-:-:S03]  /*18df40*/  LOP3.LUT P5, RZ, R27, 0x2000000, RZ, 0xc0, !PT ;  /* 0x020000001bff7812 */ /* 0x000fc600078ac0ff */
[----:B------:R-:W2:Y:S04]  /*18df50*/  LDL.LU.64 R16, [R1+0x2718] ;  /* 0x0027180001107983 */ /* 0x000ea80000300a00 */
[----:B------:R-:W2:Y:S01]  /*18df60*/  LDL.LU.64 R18, [R1+0x3350] ;  /* 0x0033500001127983 */ /* 0x000ea20000300a00 */
[----:B0-----:R-:W-:-:S03]  /*18df70*/  PRMT R28, R26, 0x7770, RZ ;  /* 0x000077701a1c7816 */ /* 0x001fc600000000ff */
[----:B------:R-:W2:Y:S04]  /*18df80*/  LDL.LU.64 R20, [R1+0x3348] ;  /* 0x0033480001147983 */ /* 0x000ea80000300a00 */
[----:B------:R0:W-:Y:S01]  /*18df90*/  @P5 STG.E.U8 desc[UR4][R22.64], R28 ;  /* 0x0000001c16005986 */ /* 0x0001e2000c101104 */
[----:B------:R-:W-:-:S03]  /*18dfa0*/  LOP3.LUT P5, RZ, R27, 0x1000000, RZ, 0xc0, !PT ;  /* 0x010000001bff7812 */ /* 0x000fc600078ac0ff */
[----:B------:R-:W2:Y:S01]  /*18dfb0*/  LDL.LU.64 R24, [R1+0x3340] ;  /* 0x0033400001187983 */ /* 0x000ea20000300a00 */
[----:B0-----:R-:W-:-:S03]  /*18dfc0*/  PRMT R28, R26, 0x7771, RZ ;  /* 0x000077711a1c7816 */ /* 0x001fc600000000ff */
[----:B------:R-:W2:Y:S06]  /*18dfd0*/  LDL.LU.64 R22, [R1+0x2720] ;  /* 0x0027200001167983 */ /* 0x000eac0000300a00 */
[----:B---3--:R0:W-:Y:S01]  /*18dfe0*/  @P5 STG.E.U8 desc[UR4][R2.64], R28 ;  /* 0x0000001c02005986 */ /* 0x0081e2000c101104 */
[C---:B------:R-:W-:Y:S02]  /*18dff0*/  LOP3.LUT P5, RZ, R27.reuse, 0x800000, RZ, 0xc0, !PT ;  /* 0x008000001bff7812 */ /* 0x040fe400078ac0ff */
[----:B0-----:R-:W-:Y:S01]  /*18e000*/  PRMT R28, R26, 0x7772, RZ ;  /* 0x000077721a1c7816 */ /* 0x001fe200000000ff */
[----:B------:R-:W3:Y:S10]  /*18e010*/  LDL.LU.64 R2, [R1+0x3338] ;  /* 0x0033380001027983 */ /* 0x000ef40000300a00 */
[----:B----4-:R0:W-:Y:S01]  /*18e020*/  @P5 STG.E.U8 desc[UR4][R4.64], R28 ;  /* 0x0000001c04005986 */ /* 0x0101e2000c101104 */
[----:B------:R-:W-:-:S02]  /*18e030*/  LOP3.LUT P5, RZ, R27, 0x400000, RZ, 0xc0, !PT ;  /* 0x004000001bff7812 */ /* 0x000fc400078ac0ff */
        /* <DEDUP_REMOVED lines=27> */
[----:B---3--:R0:W-:Y:S01]  /*18e1f0*/  @P1 STG.E.U8 desc[UR4][R2.64], R28 ;  /* 0x0000001c02001986 */ /* 0x0081e2000c101104 */
[----:B------:R-:W-:Y:S02]  /*18e200*/  IMAD.MOV.U32 R6, RZ, RZ, R8 ;  /* 0x000000ffff067224 */ /* 0x000fe400078e0008 */
[----:B------:R-:W-:Y:S01]  /*18e210*/  IMAD.MOV.U32 R8, RZ, RZ, R10 ;  /* 0x000000ffff087224 */ /* 0x000fe200078e000a */
[----:B0-----:R-:W-:-:S05]  /*18e220*/  PRMT R28, R0, 0x7771, RZ ;  /* 0x00007771001c7816 */ /* 0x001fca00000000ff */
[----:B----4-:R0:W-:Y:S02]  /*18e230*/  @P0 STG.E.U8 desc[UR4][R4.64], R28 ;  /* 0x0000001c04000986 */ /* 0x0101e4000c101104 */
[----:B0-----:R-:W-:Y:S02]  /*18e240*/  IMAD.MOV.U32 R5, RZ, RZ, R7 ;  /* 0x000000ffff057224 */ /* 0x001fe400078e0007 */
        /* <DEDUP_REMOVED lines=88> */
[----:B------:R-:W-:Y:S02]  /*18e7d0*/  PRMT R28, R26, 0x7773, RZ ;  /* 0x000077731a1c7816 */ /* 0x000fe400000000ff */
[----:B------:R-:W4:Y:S09]  /*18e7e0*/  LDL.LU R26, [R1+0x6098] ;  /* 0x00609800011a7983 */ /* 0x000f320000300800 */
[----:B--2---:R0:W-:Y:S04]  /*18e7f0*/  @P5 STG.E.U8 desc[UR4][R14.64], R28 ;  /* 0x0000001c0e005986 */ /* 0x0041e8000c101104 */
[----:B0-----:R-:W2:Y:S01]  /*18e800*/  LDL.LU.64 R14, [R1+0x6090] ;  /* 0x00609000010e7983 */ /* 0x001ea20000300a00 */
[----:B------:R-:W-:-:S02]  /*18e810*/  LOP3.LUT P5, RZ, R27, 0x1000, RZ, 0xc0, !PT ;  /* 0x000010001bff7812 */ /* 0x000fc400078ac0ff */
[----:B------:R-:W-:-:S11]  /*18e820*/  PRMT R28, R29, 0x7770, RZ ;  /* 0x000077701d1c7816 */ /* 0x000fd600000000ff */
[----:B--2---:R0:W-:Y:S01]  /*18e830*/  @P5 STG.E.U8 desc[UR4][R14.64], R28 ;  /* 0x0000001c0e005986 */ /* 0x0041e2000c101104 */
[----:B------:R-:W-:Y:S02]  /*18e840*/  LOP3.LUT P5, RZ, R27, 0x800, RZ, 0xc0, !PT ;  /* 0x000008001bff7812 */ /* 0x000fe400078ac0ff */
[----:B0-----:R-:W-:Y:S01]  /*18e850*/  PRMT R28, R29, 0x7771, RZ ;  /* 0x000077711d1c7816 */ /* 0x001fe200000000ff */
[----:B------:R-:W2:Y:S10]  /*18e860*/  LDL.LU.64 R14, [R1+0x6088] ;  /* 0x00608800010e7983 */ /* 0x000eb40000300a00 */
[----:B------:R0:W-:Y:S01]  /*18e870*/  @P5 STG.E.U8 desc[UR4][R10.64], R28 ;  /* 0x0000001c0a005986 */ /* 0x0001e2000c101104 */
[----:B------:R-:W-:-:S03]  /*18e880*/  LOP3.LUT P5, RZ, R27, 0x400, RZ, 0xc0, !PT ;  /* 0x000004001bff7812 */ /* 0x000fc600078ac0ff */
[----:B0-----:R-:W2:Y:S01]  /*18e890*/  LDL.LU.64 R10, [R1+0x6080] ;  /* 0x00608000010a7983 */ /* 0x001ea20000300a00 */
[----:B------:R-:W-:-:S09]  /*18e8a0*/  PRMT R28, R29, 0x7772, RZ ;  /* 0x000077721d1c7816 */ /* 0x000fd200000000ff */
        /* <DEDUP_REMOVED lines=27> */
[C---:B------:R-:W-:Y:S02]  /*18ea60*/  LOP3.LUT P3, RZ, R14.reuse, 0x2000000, RZ, 0xc0, !PT ;  /* 0x020000000eff7812 */ /* 0x040fe4000786c0ff */
[----:B------:R-:W-:Y:S02]  /*18ea70*/  LOP3.LUT R27, R27, 0xffffffef, RZ, 0xc0, !PT ;  /* 0xffffffef1b1b7812 */ /* 0x000fe400078ec0ff */
[----:B------:R-:W-:-:S07]  /*18ea80*/  LOP3.LUT P2, RZ, R14, 0x4000000, RZ, 0xc0, !PT ;  /* 0x040000000eff7812 */ /* 0x000fce000784c0ff */
[----:B------:R-:W-:Y:S02]  /*18ea90*/  @P5 LOP3.LUT R27, R27, 0x10, RZ, 0xfc, !PT ;  /* 0x000000101b1b5812 */ /* 0x000fe400078efcff */
[----:B------:R-:W-:Y:S02]  /*18eaa0*/  LOP3.LUT P5, RZ, R11, 0x4, RZ, 0xc0, !PT ;  /* 0x000000040bff7812 */ /* 0x000fe400078ac0ff */
[C---:B------:R-:W-:Y:S02]  /*18eab0*/  LOP3.LUT P1, RZ, R14.reuse, 0x8000000, RZ, 0xc0, !PT ;  /* 0x080000000eff7812 */ /* 0x040fe4000782c0ff */
[----:B------:R-:W-:Y:S02]  /*18eac0*/  LOP3.LUT R27, R27, 0xffffffdf, RZ, 0xc0, !PT ;  /* 0xffffffdf1b1b7812 */ /* 0x000fe400078ec0ff */
[----:B------:R-:W-:-:S07]  /*18ead0*/  LOP3.LUT P0, RZ, R14, 0x10000000, RZ, 0xc0, !PT ;  /* 0x100000000eff7812 */ /* 0x000fce000780c0ff */
[----:B------:R-:W-:Y:S02]  /*18eae0*/  @P5 LOP3.LUT R27, R27, 0x20, RZ, 0xfc, !PT ;  /* 0x000000201b1b5812 */ /* 0x000fe400078efcff */
[----:B------:R-:W-:Y:S01]  /*18eaf0*/  LOP3.LUT P5, RZ, R11, 0x2, RZ, 0xc0, !PT ;  /* 0x000000020bff7812 */ /* 0x000fe200078ac0ff */
[----:B---3--:R0:W-:Y:S02]  /*18eb00*/  @P3 STG.E.U8 desc[UR4][R20.64], R28 ;  /* 0x0000001c14003986 */ /* 0x0081e4000c101104 */
[----:B0-----:R-:W-:Y:S02]  /*18eb10*/  PRMT R28, R4, 0x7772, RZ ;  /* 0x00007772041c7816 */ /* 0x001fe400000000ff */
[----:B------:R-:W-:Y:S01]  /*18eb20*/  STL.64 [R1+0x5d60], R14 ;  /* 0x005d600e01007387 */ /* 0x000fe20000100a00 */
[----:B------:R-:W-:-:S03]  /*18eb30*/  LOP3.LUT R27, R27, 0xffffffbf, RZ, 0xc0, !PT ;  /* 0xffffffbf1b1b7812 */ /* 0x000fc600078ec0ff */
[----:B------:R-:W2:Y:S04]  /*18eb40*/  LDL.LU.64 R20, [R1+0x3440] ;  /* 0x0034400001147983 */ /* 0x000ea80000300a00 */
[----:B------:R-:W-:Y:S01]  /*18eb50*/  @P5 LOP3.LUT R27, R27, 0x40, RZ, 0xfc, !PT ;  /* 0x000000401b1b5812 */ /* 0x000fe200078efcff */
[----:B------:R-:W3:Y:S04]  /*18eb60*/  LDL.LU R29, [R1+0x1c8] ;  /* 0x0001c800011d7983 */ /* 0x000ee80000300800 */
[----:B----4-:R0:W-:Y:S02]  /*18eb70*/  @P2 STG.E.U8 desc[UR4][R22.64], R28 ;  /* 0x0000001c16002986 */ /* 0x0101e4000c101104 */
[----:B0-----:R-:W-:-:S02]  /*18eb80*/  PRMT R28, R4, 0x7773, RZ ;  /* 0x00007773041c7816 */ /* 0x001fc400000000ff */
[----:B------:R-:W4:Y:S04]  /*18eb90*/  LDL.LU.64 R22, [R1+0x2758] ;  /* 0x0027580001167983 */ /* 0x000f280000300a00 */
[----:B------:R0:W-:Y:S01]  /*18eba0*/  @P1 STG.E.U8 desc[UR4][R16.64], R28 ;  /* 0x0000001c10001986 */ /* 0x0001e2000c101104 */
[C---:B------:R-:W-:Y:S02]  /*18ebb0*/  LOP3.LUT P5, RZ, R11.reuse, 0x1, RZ, 0xc0, !PT ;  /* 0x000000010bff7812 */ /* 0x040fe400078ac0ff */
[C---:B------:R-:W-:Y:S02]  /*18ebc0*/  LOP3.LUT P6, RZ, R11.reuse, 0x40, RZ, 0xc0, !PT ;  /* 0x000000400bff7812 */ /* 0x040fe400078cc0ff */
[----:B------:R-:W-:Y:S02]  /*18ebd0*/  LOP3.LUT P4, RZ, R11, 0x80, RZ, 0xc0, !PT ;  /* 0x000000800bff7812 */ /* 0x000fe4000788c0ff */
[----:B0-----:R-:W-:-:S02]  /*18ebe0*/  PRMT R28, R25, 0x7770, RZ ;  /* 0x00007770191c7816 */ /* 0x001fc400000000ff */
[----:B------:R-:W-:-:S03]  /*18ebf0*/  LOP3.LUT P3, RZ, R11, 0x100, RZ, 0xc0, !PT ;  /* 0x000001000bff7812 */ /* 0x000fc6000786c0ff */
[----:B------:R0:W-:Y:S01]  /*18ec00*/  @P0 STG.E.U8 desc[UR4][R2.64], R28 ;  /* 0x0000001c02000986 */ /* 0x0001e2000c101104 */
[C---:B------:R-:W-:Y:S02]  /*18ec10*/  LOP3.LUT P2, RZ, R11.reuse, 0x200, RZ, 0xc0, !PT ;  /* 0x000002000bff7812 */ /* 0x040fe4000784c0ff */
[C---:B------:R-:W-:Y:S02]  /*18ec20*/  LOP3.LUT P1, RZ, R11.reuse, 0x400, RZ, 0xc0, !PT ;  /* 0x000004000bff7812 */ /* 0x040fe4000782c0ff */
[----:B------:R-:W-:Y:S01]  /*18ec30*/  LOP3.LUT P0, RZ, R11, 0x800, RZ, 0xc0, !PT ;  /* 0x000008000bff7812 */ /* 0x000fe2000780c0ff */
[----:B0-----:R-:W3:Y:S04]  /*18ec40*/  LDL.LU.64 R2, [R1+0x3448] ;  /* 0x0034480001027983 */ /* 0x001ee80000300a00 */
        /* <DEDUP_REMOVED lines=13> */
[----:B------:R-:W-:-:S13]  /*18ed20*/  LOP3.LUT P5, RZ, R14, 0x20000000, RZ, 0xc0, !PT ;  /* 0x200000000eff7812 */ /* 0x000fda00078ac0ff */
[----:B------:R-:W-:Y:S01]  /*18ed30*/  @P5 STG.E.U8 desc[UR4][R18.64], R28 ;  /* 0x0000001c12005986 */ /* 0x000fe2000c101104 */
[----:B------:R-:W-:-:S03]  /*18ed40*/  LOP3.LUT P5, RZ, R27, 0x200, RZ, 0xc0, !PT ;  /* 0x000002001bff7812 */ /* 0x000fc600078ac0ff */
[----:B--2---:R0:W-:Y:S04]  /*18ed50*/  STL.64 [R1+0x6078], R10 ;  /* 0x0060780a01007387 */ /* 0x0041e80000100a00 */
[----:B0-----:R-:W2:Y:S01]  /*18ed60*/  LDL.LU.64 R10, [R1+0x3450] ;  /* 0x00345000010a7983 */ /* 0x001ea20000300a00 */
[----:B------:R-:W-:-:S03]  /*18ed70*/  PRMT R28, R25, 0x7772, RZ ;  /* 0x00007772191c7816 */ /* 0x000fc600000000ff */
[----:B------:R-:W2:Y:S04]  /*18ed80*/  LDL.LU R0, [R1+0x1ec] ;  /* 0x0001ec0001007983 */ /* 0x000ea80000300800 */
[----:B------:R0:W-:Y:S01]  /*18ed90*/  @P5 STG.E.U8 desc[UR4][R20.64], R28 ;  /* 0x0000001c14005986 */ /* 0x0001e2000c101104 */
[----:B------:R-:W-:-:S03]  /*18eda0*/  LOP3.LUT P5, RZ, R27, 0x100, RZ, 0xc0, !PT ;  /* 0x000001001bff7812 */ /* 0x000fc600078ac0ff */
[----:B------:R-:W2:Y:S04]  /*18edb0*/  LDL.LU.64 R14, [R1+0x3468] ;  /* 0x00346800010e7983 */ /* 0x000ea80000300a00 */
[----:B------:R-:W2:Y:S01]  /*18edc0*/  LDL.LU.64 R12, [R1+0x3470] ;  /* 0x00347000010c7983 */ /* 0x000ea20000300a00 */
[----:B0-----:R-:W-:-:S03]  /*18edd0*/  PRMT R28, R25, 0x7773, RZ ;  /* 0x00007773191c7816 */ /* 0x001fc600000000ff */
[----:B------:R-:W2:Y:S04]  /*18ede0*/  LDL.LU R4, [R1+0x1cc] ;  /* 0x0001cc0001047983 */ /* 0x000ea80000300800 */
        /* <DEDUP_REMOVED lines=12> */
[----:B--2---:R0:W-:Y:S04]  /*18eeb0*/  @P5 STG.E.U8 desc[UR4][R10.64], R28 ;  /* 0x0000001c0a005986 */ /* 0x0041e8000c101104 */
[----:B0-----:R-:W2:Y:S01]  /*18eec0*/  LDL.LU.64 R10, [R1+0x6078] ;  /* 0x00607800010a7983 */ /* 0x001ea20000300a00 */
[----:B------:R-:W-:Y:S02]  /*18eed0*/  LOP3.LUT P5, RZ, R27, 0x20, RZ, 0xc0, !PT ;  /* 0x000000201bff7812 */ /* 0x000fe400078ac0ff */
[----:B------:R-:W-:-:S11]  /*18eee0*/  PRMT R28, R29, 0x7772, RZ ;  /* 0x000077721d1c7816 */ /* 0x000fd600000000ff */
[----:B--2---:R0:W-:Y:S04]  /*18eef0*/  @P5 STG.E.U8 desc[UR4][R10.64], R28 ;  /* 0x0000001c0a005986 */ /* 0x0041e8000c101104 */
[----:B0-----:R-:W2:Y:S01]  /*18ef00*/  LDL.LU.64 R10, [R1+0x6070] ;  /* 0x00607000010a7983 */ /* 0x001ea20000300a00 */
[----:B------:R-:W-:Y:S02]  /*18ef10*/  LOP3.LUT P5, RZ, R27, 0x10, RZ, 0xc0, !PT ;  /* 0x000000101bff7812 */ /* 0x000fe400078ac0ff */
[----:B------:R-:W-:Y:S02]  /*18ef20*/  PRMT R28, R29, 0x7773, RZ ;  /* 0x000077731d1c7816 */ /* 0x000fe400000000ff */
[----:B------:R-:W3:Y:S09]  /*18ef30*/  LDL.LU R29, [R1+0x6068] ;  /* 0x00606800011d7983 */ /* 0x000ef20000300800 */
[----:B--2---:R0:W-:Y:S04]  /*18ef40*/  @P5 STG.E.U8 desc[UR4][R10.64], R28 ;  /* 0x0000001c0a005986 */ /* 0x0041e8000c101104 */
[----:B0-----:R-:W2:Y:S01]  /*18ef50*/  LDL.LU.64 R10, [R1+0x6060] ;  /* 0x00606000010a7983 */ /* 0x001ea20000300a00 */
[----:B------:R-:W-:-:S02]  /*18ef60*/  LOP3.LUT P5, RZ, R27, 0x8, RZ, 0xc0, !PT ;  /* 0x000000081bff7812 */ /* 0x000fc400078ac0ff */
        /* <DEDUP_REMOVED lines=11> */
[----:B0-----:R-:W-:-:S05]  /*18f020*/  PRMT R28, R4, 0x7771, RZ ;  /* 0x00007771041c7816 */ /* 0x001fca00000000ff */
[----:B------:R0:W-:Y:S02]  /*18f030*/  @P2 STG.E.U8 desc[UR4][R24.64], R28 ;  /* 0x0000001c18002986 */ /* 0x0001e4000c101104 */
[C---:B0-----:R-:W-:Y:S02]  /*18f040*/  PRMT R28, R4.reuse, 0x7772, RZ ;  /* 0x00007772041c7816 */ /* 0x041fe400000000ff */
[----:B------:R-:W3:Y:S04]  /*18f050*/  LDL.LU.64 R24, [R1+0x34a0] ;  /* 0x0034a00001187983 */ /* 0x000ee80000300a00 */
[----:B------:R0:W-:Y:S04]  /*18f060*/  @P1 STG.E.U8 desc[UR4][R22.64], R28 ;  /* 0x0000001c16001986 */ /* 0x0001e8000c101104 */
[----:B0-----:R-:W4:Y:S04]  /*18f070*/  LDL.LU.64 R22, [R1+0x34a8] ;  /* 0x0034a80001167983 */ /* 0x001f280000300a00 */
[----:B------:R-:W4:Y:S04]  /*18f080*/  LDL.LU.64 R18, [R1+0x34b0] ;  /* 0x0034b00001127983 */ /* 0x000f280000300a00 */
[----:B------:R-:W3:Y:S01]  /*18f090*/  LDL.LU R0, [R1+0x250] ;  /* 0x0002500001007983 */ /* 0x000ee20000300800 */
[----:B------:R-:W-:-:S05]  /*18f0a0*/  PRMT R28, R4, 0x7773, RZ ;  /* 0x00007773041c7816 */ /* 0x000fca00000000ff */
[----:B------:R0:W-:Y:S02]  /*18f0b0*/  @P0 STG.E.U8 desc[UR4][R2.64], R28 ;  /* 0x0000001c02000986 */ /* 0x0001e4000c101104 */
[----:B0-----:R-:W-:Y:S02]  /*18f0c0*/  IMAD.MOV.U32 R3, RZ, RZ, R5 ;  /* 0x000000ffff037224 */ /* 0x001fe400078e0005 */
[----:B------:R-:W4:Y:S01]  /*18f0d0*/  LDL.LU.64 R4, [R1+0x2778] ;  /* 0x0027780001047983 */ /* 0x000f220000300a00 */
[----:B------:R-:W-:Y:S02]  /*18f0e0*/  LOP3.LUT R26, R26, 0xfbffffff, RZ, 0xc0, !PT ;  /* 0xfbffffff1a1a7812 */ /* 0x000fe400078ec0ff */
[----:B------:R-:W-:Y:S01]  /*18f0f0*/  LOP3.LUT R27, R27, 0xfffffffe, RZ, 0xc0, !PT ;  /* 0xfffffffe1b1b7812 */ /* 0x000fe200078ec0ff */
        /* <DEDUP_REMOVED lines=16> */
[C---:B------:R-:W-:Y:S02]  /*18f200*/  LOP3.LUT P3, RZ, R11.reuse, 0x1000, RZ, 0xc0, !PT ;  /* 0x000010000bff7812 */ /* 0x040fe4000786c0ff */
        /* <DEDUP_REMOVED lines=30> */
[----:B0-----:R-:W2:Y:S01]  /*18f3f0*/  LDL.LU.64 R10, [R1+0x34e8] ;  /* 0x0034e800010a7983 */ /* 0x001ea20000300a00 */
[----:B------:R-:W-:-:S05]  /*18f400*/  PRMT R28, R3, 0x7770, RZ ;  /* 0x00007770031c7816 */ /* 0x000fca00000000ff */
[----:B------:R0:W-:Y:S01]  /*18f410*/  @P5 STG.E.U8 desc[UR4][R20.64], R28 ;  /* 0x0000001c14005986 */ /* 0x0001e2000c101104 */
[----:B------:R-:W-:Y:S02]  /*18f420*/  LOP3.LUT P5, RZ, R27, 0x2, RZ, 0xc0, !PT ;  /* 0x000000021bff7812 */ /* 0x000fe400078ac0ff */
[----:B0-----:R-:W-:Y:S01]  /*18f430*/  PRMT R28, R3, 0x7771, RZ ;  /* 0x00007771031c7816 */ /* 0x001fe200000000ff */
[----:B--2---:R0:W-:Y:S04]  /*18f440*/  STL.64 [R1+0x6058], R10 ;  /* 0x0060580a01007387 */ /* 0x0041e80000100a00 */
[----:B0-----:R-:W2:Y:S06]  /*18f450*/  LDL.LU.64 R10, [R1+0x34d8] ;  /* 0x0034d800010a7983 */ /* 0x001eac0000300a00 */
[----:B------:R-:W-:Y:S01]  /*18f460*/  @P5 STG.E.U8 desc[UR4][R24.64], R28 ;  /* 0x0000001c18005986 */ /* 0x000fe2000c101104 */
[----:B------:R-:W-:-:S02]  /*18f470*/  LOP3.LUT P5, RZ, R27, 0x1, RZ, 0xc0, !PT ;  /* 0x000000011bff7812 */ /* 0x000fc400078ac0ff */
[----:B------:R-:W-:Y:S01]  /*18f480*/  PRMT R27, R3, 0x7772, RZ ;  /* 0x00007772031b7816 */ /* 0x000fe200000000ff */
[----:B------:R-:W2:Y:S04]  /*18f490*/  LDL.LU.64 R12, [R1+0x34f0] ;  /* 0x0034f000010c7983 */ /* 0x000ea80000300a00 */
[----:B------:R-:W2:Y:S04]  /*18f4a0*/  LDL.LU R0, [R1+0x234] ;  /* 0x0002340001007983 */ /* 0x000ea80000300800 */
[----:B------:R-:W2:Y:S04]  /*18f4b0*/  LDL.LU R18, [R1+0x258] ;  /* 0x0002580001127983 */ /* 0x000ea80000300800 */
[----:B---3--:R0:W-:Y:S01]  /*18f4c0*/  @P5 STG.E.U8 desc[UR4][R22.64], R27 ;  /* 0x0000001b16005986 */ /* 0x0081e2000c101104 */
[----:B------:R-:W-:-:S03]  /*18f4d0*/  LOP3.LUT P5, RZ, R26, 0x80000000, RZ, 0xc0, !PT ;  /* 0x800000001aff7812 */ /* 0x000fc600078ac0ff */
[----:B------:R-:W3:Y:S04]  /*18f4e0*/  LDL.LU.64 R14, [R1+0x34f8] ;  /* 0x0034f800010e7983 */ /* 0x000ee80000300a00 */
[----:B------:R-:W3:Y:S01]  /*18f4f0*/  LDL.LU.64 R16, [R1+0x3500] ;  /* 0x0035000001107983 */ /* 0x000ee20000300a00 */
[----:B0-----:R-:W-:-:S03]  /*18f500*/  IMAD.MOV.U32 R27, RZ, RZ, R3 ;  /* 0x000000ffff1b7224 */ /* 0x001fc600078e0003 */
[----:B------:R-:W3:Y:S02]  /*18f510*/  LDL.LU.64 R20, [R1+0x3508] ;  /* 0x0035080001147983 */ /* 0x000ee40000300a00 */
[----:B------:R-:W-:-:S05]  /*18f520*/  PRMT R27, R27, 0x7773, RZ ;  /* 0x000077731b1b7816 */ /* 0x000fca00000000ff */
[----:B----4-:R0:W-:Y:S01]  /*18f530*/  @P5 STG.E.U8 desc[UR4][R4.64], R27 ;  /* 0x0000001b04005986 */ /* 0x0101e2000c101104 */
[----:B------:R-:W-:-:S03]  /*18f540*/  LOP3.LUT P5, RZ, R26, 0x40000000, RZ, 0xc0, !PT ;  /* 0x400000001aff7812 */ /* 0x000fc600078ac0ff */
[----:B------:R1:W-:Y:S01]  /*18f550*/  STL [R1+0x5d28], R29 ;  /* 0x005d281d01007387 */ /* 0x0003e20000100800 */
[----:B0-----:R-:W-:-:S03]  /*18f560*/  PRMT R27, R19, 0x7770, RZ ;  /* 0x00007770131b7816 */ /* 0x001fc600000000ff */
[----:B-1----:R-:W4:Y:S04]  /*18f570*/  LDL.LU.64 R28, [R1+0x2788] ;  /* 0x00278800011c7983 */ /* 0x002f280000300a00 */
[----:B------:R-:W3:Y:S04]  /*18f580*/  LDL.LU.64 R24, [R1+0x2790] ;  /* 0x0027900001187983 */ /* 0x000ee80000300a00 */
[----:B------:R-:W3:Y:S04]  /*18f590*/  LDL.LU.64 R22, [R1+0x3518] ;  /* 0x0035180001167983 */ /* 0x000ee80000300a00 */
[----:B------:R-:W3:Y:S04]  /*18f5a0*/  LDL.LU.64 R2, [R1+0x3520] ;  /* 0x0035200001027983 */ /* 0x000ee80000300a00 */
        /* <DEDUP_REMOVED lines=9> */
[----:B------:R0:W-:Y:S04]  /*18f640*/  @P5 STG.E.U8 desc[UR4][R12.64], R27 ;  /* 0x0000001b0c005986 */ /* 0x0001e8000c101104 */
[----:B0-----:R-:W2:Y:S01]  /*18f650*/  LDL.LU.64 R12, [R1+0x6048] ;  /* 0x00604800010c7983 */ /* 0x001ea20000300a00 */
[----:B------:R-:W-:Y:S02]  /*18f660*/  LOP3.LUT P5, RZ, R26, 0x8000000, RZ, 0xc0, !PT ;  /* 0x080000001aff7812 */ /* 0x000fe400078ac0ff */
[----:B------:R-:W-:-:S11]  /*18f670*/  PRMT R27, R19, 0x7773, RZ ;  /* 0x00007773131b7816 */ /* 0x000fd600000000ff */
[----:B----4-:R0:W-:Y:S01]  /*18f680*/  @P5 STG.E.U8 desc[UR4][R28.64], R27 ;  /* 0x0000001b1c005986 */ /* 0x0101e2000c101104 */
[----:B------:R-:W-:Y:S02]  /*18f690*/  LOP3.LUT P5, RZ, R26, 0x4000000, RZ, 0xc0, !PT ;  /* 0x040000001aff7812 */ /* 0x000fe400078ac0ff */
[----:B0-----:R-:W-:-:S11]  /*18f6a0*/  PRMT R27, R0, 0x7770, RZ ;  /* 0x00007770001b7816 */ /* 0x001fd600000000ff */
        /* <DEDUP_REMOVED lines=13> */
[----:B--2---:R-:W-:Y:S04]  /*18f780*/  STL.64 [R1+0x5c40], R10 ;  /* 0x005c400a01007387 */ /* 0x004fe80000100a00 */
[----:B------:R-:W2:Y:S04]  /*18f790*/  LDL.LU.64 R22, [R1+0x2798] ;  /* 0x0027980001167983 */ /* 0x000ea80000300a00 */
[----:B------:R-:W3:Y:S04]  /*18f7a0*/  LDL.LU.64 R24, [R1+0x3530] ;  /* 0x0035300001187983 */ /* 0x000ee80000300a00 */
[----:B------:R-:W4:Y:S04]  /*18f7b0*/  LDL.LU.64 R2, [R1+0x3540] ;  /* 0x0035400001027983 */ /* 0x000f280000300a00 */
[----:B0-----:R-:W4:Y:S04]  /*18f7c0*/  LDL.LU.64 R4, [R1+0x3548] ;  /* 0x0035480001047983 */ /* 0x001f280000300a00 */
[----:B------:R-:W3:Y:S01]  /*18f7d0*/  LDL.LU R0, [R1+0x238] ;  /* 0x0002380001007983 */ /* 0x000ee20000300800 */
[----:B------:R-:W-:-:S03]  /*18f7e0*/  LOP3.LUT P5, RZ, R12, 0x800, RZ, 0xc0, !PT ;  /* 0x000008000cff7812 */ /* 0x000fc600078ac0ff */
[----:B------:R-:W4:Y:S01]  /*18f7f0*/  LDL.LU.64 R20, [R1+0x27a0] ;  /* 0x0027a00001147983 */ /* 0x000f220000300a00 */
[----:B------:R-:W-:-:S09]  /*18f800*/  LOP3.LUT R26, R26, 0xfffbffff, RZ, 0xc0, !PT ;  /* 0xfffbffff1a1a7812 */ /* 0x000fd200078ec0ff */
        /* <DEDUP_REMOVED lines=16> */
[----:B------:R-:W-:Y:S02]  /*18f910*/  LOP3.LUT P2, RZ, R12, 0x1, RZ, 0xc0, !PT ;  /* 0x000000010cff7812 */ /* 0x000fe4000784c0ff */
[----:B------:R-:W-:-:S05]  /*18f920*/  PRMT R27, R18, 0x7773, RZ ;  /* 0x00007773121b7816 */ /* 0x000fca00000000ff */
[----:B------:R-:W-:Y:S02]  /*18f930*/  @P5 LOP3.LUT R26, R26, 0x800000, RZ, 0xfc, !PT ;  /* 0x008000001a1a5812 */ /* 0x000fe400078efcff */
[C---:B------:R-:W-:Y:S02]  /*18f940*/  LOP3.LUT P5, RZ, R12.reuse, 0x20, RZ, 0xc0, !PT ;  /* 0x000000200cff7812 */ /* 0x040fe400078ac0ff */
[----:B------:R-:W-:Y:S02]  /*18f950*/  LOP3.LUT P1, RZ, R12, 0x2, RZ, 0xc0, !PT ;  /* 0x000000020cff7812 */ /* 0x000fe4000782c0ff */
[----:B------:R-:W-:Y:S02]  /*18f960*/  LOP3.LUT R26, R26, 0xfeffffff, RZ, 0xc0, !PT ;  /* 0xfeffffff1a1a7812 */ /* 0x000fe400078ec0ff */
[----:B------:R-:W-:-:S07]  /*18f970*/  LOP3.LUT P0, RZ, R12, 0x4, RZ, 0xc0, !PT ;  /* 0x000000040cff7812 */ /* 0x000fce000780c0ff */
[----:B------:R-:W-:Y:S02]  /*18f980*/  @P5 LOP3.LUT R26, R26, 0x1000000, RZ, 0xfc, !PT ;  /* 0x010000001a1a5812 */ /* 0x000fe400078efcff */
[----:B------:R-:W-:Y:S02]  /*18f990*/  LOP3.LUT P5, RZ, R12, 0x10, RZ, 0xc0, !PT ;  /* 0x000000100cff7812 */ /* 0x000fe400078ac0ff */
[----:B------:R-:W-:Y:S02]  /*18f9a0*/  LOP3.LUT R26, R26, 0xfdffffff, RZ, 0xc0, !PT ;  /* 0xfdffffff1a1a7812 */ /* 0x000fe400078ec0ff */
[C---:B------:R-:W-:Y:S02]  /*18f9b0*/  LOP3.LUT P6, RZ, R12.reuse, 0x1000, RZ, 0xc0, !PT ;  /* 0x000010000cff7812 */ /* 0x040fe400078cc0ff */
[----:B------:R-:W-:-:S07]  /*18f9c0*/  LOP3.LUT P4, RZ, R12, 0x2000, RZ, 0xc0, !PT ;  /* 0x000020000cff7812 */ /* 0x000fce000788c0ff */
[----:B------:R-:W-:Y:S02]  /*18f9d0*/  @P5 LOP3.LUT R26, R26, 0x2000000, RZ, 0xfc, !PT ;  /* 0x020000001a1a5812 */ /* 0x000fe400078efcff */
[----:B------:R-:W-:Y:S01]  /*18f9e0*/  LOP3.LUT P5, RZ, R12, 0x8, RZ, 0xc0, !PT ;  /* 0x000000080cff7812 */ /* 0x000fe200078ac0ff */
[----:B--2---:R3:W-:Y:S02]  /*18f9f0*/  @P3 STG.E.U8 desc[UR4][R22.64], R27 ;  /* 0x0000001b16003986 */ /* 0x0047e4000c101104 */
[C---:B---3--:R-:W-:Y:S02]  /*18fa00*/  PRMT R27, R0.reuse, 0x7770, RZ ;  /* 0x00007770001b7816 */ /* 0x048fe400000000ff */
[----:B------:R-:W2:Y:S04]  /*18fa10*/  LDL.LU.64 R22, [R1+0x3550] ;  /* 0x0035500001167983 */ /* 0x000ea80000300a00 */
[----:B------:R0:W-:Y:S02]  /*18fa20*/  @P2 STG.E.U8 desc[UR4][R24.64], R27 ;  /* 0x0000001b18002986 */ /* 0x0001e4000c101104 */
[----:B0-----:R-:W-:-:S05]  /*18fa30*/  PRMT R27, R0, 0x7771, RZ ;  /* 0x00007771001b7816 */ /* 0x001fca00000000ff */
[----:B----4-:R0:W-:Y:S01]  /*18fa40*/  @P1 STG.E.U8 desc[UR4][R2.64], R27 ;  /* 0x0000001b02001986 */ /* 0x0101e2000c101104 */
[C---:B------:R-:W-:Y:S02]  /*18fa50*/  LOP3.LUT P3, RZ, R12.reuse, 0x4000, RZ, 0xc0, !PT ;  /* 0x000040000cff7812 */ /* 0x040fe4000786c0ff */
[C---:B------:R-:W-:Y:S02]  /*18fa60*/  LOP3.LUT P2, RZ, R12.reuse, 0x8000, RZ, 0xc0, !PT ;  /* 0x000080000cff7812 */ /* 0x040fe4000784c0ff */
[----:B------:R-:W-:Y:S02]  /*18fa70*/  LOP3.LUT P1, RZ, R12, 0x10000, RZ, 0xc0, !PT ;  /* 0x000100000cff7812 */ /* 0x000fe4000782c0ff */
[----:B0-----:R-:W-:Y:S01]  /*18fa80*/  PRMT R27, R0, 0x7772, RZ ;  /* 0x00007772001b7816 */ /* 0x001fe200000000ff */
[----:B------:R-:W3:Y:S04]  /*18fa90*/  LDL.LU.64 R2, [R1+0x3558] ;  /* 0x0035580001027983 */ /* 0x000ee80000300a00 */
[----:B------:R-:W4:Y:S04]  /*18faa0*/  LDL.LU R24, [R1+0x23c] ;  /* 0x00023c0001187983 */ /* 0x000f280000300800 */
[----:B------:R0:W-:Y:S01]  /*18fab0*/  @P0 STG.E.U8 desc[UR4][R4.64], R27 ;  /* 0x0000001b04000986 */ /* 0x0001e2000c101104 */
[----:B------:R-:W-:-:S03]  /*18fac0*/  LOP3.LUT P0, RZ, R12, 0x20000, RZ, 0xc0, !PT ;  /* 0x000200000cff7812 */ /* 0x000fc6000780c0ff */
[----:B0-----:R-:W4:Y:S04]  /*18fad0*/  LDL.LU.64 R4, [R1+0x3560] ;  /* 0x0035600001047983 */ /* 0x001f280000300a00 */
[----:B------:R0:W-:Y:S04]  /*18fae0*/  STL.64 [R1+0x6030], R12 ;  /* 0x0060300c01007387 */ /* 0x0001e80000100a00 */
[----:B0-----:R-:W2:Y:S04]  /*18faf0*/  LDL.LU.64 R12, [R1+0x3570] ;  /* 0x00357000010c7983 */ /* 0x001ea80000300a00 */
[----:B--2---:R0:W-:Y:S04]  /*18fb00*/  STL.64 [R1+0x6038], R12 ;  /* 0x0060380c01007387 */ /* 0x0041e80000100a00 */
[----:B0-----:R-:W2:Y:S04]  /*18fb10*/  LDL.LU.64 R12, [R1+0x27a8] ;  /* 0x0027a800010c7983 */ /* 0x001ea80000300a00 */
[----:B------:R-:W2:Y:S04]  /*18fb20*/  LDL.LU.64 R10, [R1+0x3578] ;  /* 0x00357800010a7983 */ /* 0x000ea80000300a00 */
[----:B------:R-:W3:Y:S01]  /*18fb30*/  LDL.LU.64 R28, [R1+0x3580] ;  /* 0x00358000011c7983 */ /* 0x000ee20000300a00 */
[----:B------:R-:W-:-:S05]  /*18fb40*/  PRMT R27, R0, 0x7773, RZ ;  /* 0x00007773001b7816 */ /* 0x000fca00000000ff */
[----:B------:R-:W-:Y:S01]  /*18fb50*/  @P5 STG.E.U8 desc[UR4][R20.64], R27 ;  /* 0x0000001b14005986 */ /* 0x000fe2000c101104 */
[----:B------:R-:W-:-:S03]  /*18fb60*/  LOP3.LUT P5, RZ, R26, 0x2000000, RZ, 0xc0, !PT ;  /* 0x020000001aff7812 */ /* 0x000fc600078ac0ff */
[----:B---3--:R0:W-:Y:S04]  /*18fb70*/  STL [R1+0x6040], R29 ;  /* 0x0060401d01007387 */ /* 0x0081e80000100800 */
[----:B0-----:R-:W3:Y:S04]  /*18fb80*/  LDL.LU R29, [R1+0x25c] ;  /* 0x00025c00011d7983 */ /* 0x001ee80000300800 */
[----:B------:R-:W2:Y:S04]  /*18fb90*/  LDL.LU R25, [R1+0x240] ;  /* 0x0002400001197983 */ /* 0x000ea80000300800 */
[----:B------:R-:W2:Y:S04]  /*18fba0*/  LDL.LU R0, [R1+0x220] ;  /* 0x0002200001007983 */ /* 0x000ea80000300800 */
[----:B------:R-:W2:Y:S04]  /*18fbb0*/  LDL.LU.64 R14, [R1+0x27b0] ;  /* 0x0027b000010e7983 */ /* 0x000ea80000300a00 */
[----:B------:R-:W2:Y:S04]  /*18fbc0*/  LDL.LU.64 R16, [R1+0x3588] ;  /* 0x0035880001107983 */ /* 0x000ea80000300a00 */
[----:B------:R-:W2:Y:S04]  /*18fbd0*/  LDL.LU.64 R18, [R1+0x3590] ;  /* 0x0035900001127983 */ /* 0x000ea80000300a00 */
[----:B------:R-:W2:Y:S01]  /*18fbe0*/  LDL.LU.64 R20, [R1+0x35a0] ;  /* 0x0035a00001147983 */ /* 0x000ea20000300a00 */
[----:B---3--:R-:W-:-:S05]  /*18fbf0*/  PRMT R27, R29, 0x7770, RZ ;  /* 0x000077701d1b7816 */ /* 0x008fca00000000ff */
[----:B------:R0:W-:Y:S01]  /*18fc00*/  @P5 STG.E.U8 desc[UR4][R22.64], R27 ;  /* 0x0000001b16005986 */ /* 0x0001e2000c101104 */
[C---:B------:R-:W-:Y:S02]  /*18fc10*/  LOP3.LUT P5, RZ, R26.reuse, 0x1000000, RZ, 0xc0, !PT ;  /* 0x010000001aff7812 */ /* 0x040fe400078ac0ff */
[----:B0-----:R-:W-:Y:S01]  /*18fc20*/  PRMT R27, R29, 0x7771, RZ ;  /* 0x000077711d1b7816 */ /* 0x001fe200000000ff */
[----:B------:R-:W3:Y:S10]  /*18fc30*/  LDL.LU.64 R22, [R1+0x27b8] ;  /* 0x0027b80001167983 */ /* 0x000ef40000300a00 */
[----:B------:R0:W-:Y:S01]  /*18fc40*/  @P5 STG.E.U8 desc[UR4][R2.64], R27 ;  /* 0x0000001b02005986 */ /* 0x0001e2000c101104 */
[----:B------:R-:W-:-:S02]  /*18fc50*/  LOP3.LUT P5, RZ, R26, 0x800000, RZ, 0xc0, !PT ;  /* 0x008000001aff7812 */ /* 0x000fc400078ac0ff */
[----:B0-----:R-:W-:Y:S01]  /*18fc60*/  PRMT R27, R29, 0x7772, RZ ;  /* 0x000077721d1b7816 */ /* 0x001fe200000000ff */
[----:B------:R-:W3:Y:S10]  /*18fc70*/  LDL.LU.64 R2, [R1+0x35a8] ;  /* 0x0035a80001027983 */ /* 0x000ef40000300a00 */
[----:B----4-:R0:W-:Y:S01]  /*18fc80*/  @P5 STG.E.U8 desc[UR4][R4.64], R27 ;  /* 0x0000001b04005986 */ /* 0x0101e2000c101104 */
[----:B------:R-:W-:-:S02]  /*18fc90*/  LOP3.LUT P5, RZ, R26, 0x400000, RZ, 0xc0, !PT ;  /* 0x004000001aff7812 */ /* 0x000fc400078ac0ff */
[----:B0-----:R-:W-:Y:S01]  /*18fca0*/  PRMT R27, R29, 0x7773, RZ ;  /* 0x000077731d1b7816 */ /* 0x001fe200000000ff */
[----:B------:R-:W4:Y:S04]  /*18fcb0*/  LDL.LU.64 R4, [R1+0x35b0] ;  /* 0x0035b00001047983 */ /* 0x000f280000300a00 */
[----:B------:R-:W3:Y:S06]  /*18fcc0*/  LDL.LU R29, [R1+0x6040] ;  /* 0x00604000011d7983 */ /* 0x000eec0000300800 */
        /* <DEDUP_REMOVED lines=9> */
[----:B------:R-:W-:-:S02]  /*18fd60*/  LOP3.LUT P5, RZ, R26, 0x80000, RZ, 0xc0, !PT ;  /* 0x000800001aff7812 */ /* 0x000fc400078ac0ff */
[----:B0-----:R-:W-:-:S11]  /*18fd70*/  PRMT R27, R24, 0x7772, RZ ;  /* 0x00007772181b7816 */ /* 0x001fd600000000ff */
[----:B---3--:R0:W-:Y:S01]  /*18fd80*/  @P5 STG.E.U8 desc[UR4][R28.64], R27 ;  /* 0x0000001b1c005986 */ /* 0x0081e2000c101104 */
[----:B------:R-:W-:Y:S02]  /*18fd90*/  LOP3.LUT P5, RZ, R26, 0x40000, RZ, 0xc0, !PT ;  /* 0x000400001aff7812 */ /* 0x000fe400078ac0ff */
[----:B0-----:R-:W-:-:S11]  /*18fda0*/  PRMT R27, R24, 0x7773, RZ ;  /* 0x00007773181b7816 */ /* 0x001fd600000000ff */
[----:B------:R0:W-:Y:S02]  /*18fdb0*/  @P5 STG.E.U8 desc[UR4][R14.64], R27 ;  /* 0x0000001b0e005986 */ /* 0x0001e4000c101104 */
[C---:B0-----:R-:W-:Y:S02]  /*18fdc0*/  PRMT R27, R25.reuse, 0x7770, RZ ;  /* 0x00007770191b7816 */ /* 0x041fe400000000ff */
[----:B------:R-:W3:Y:S04]  /*18fdd0*/  LDL.LU.64 R14, [R1+0x35b8] ;  /* 0x0035b800010e7983 */ /* 0x000ee80000300a00 */
[----:B------:R0:W-:Y:S02]  /*18fde0*/  @P6 STG.E.U8 desc[UR4][R16.64], R27 ;  /* 0x0000001b10006986 */ /* 0x0001e4000c101104 */
[----:B0-----:R-:W-:-:S02]  /*18fdf0*/  PRMT R27, R25, 0x7771, RZ ;  /* 0x00007771191b7816 */ /* 0x001fc400000000ff */
[----:B------:R-:W3:Y:S04]  /*18fe00*/  LDL.LU.64 R16, [R1+0x27c0] ;  /* 0x0027c00001107983 */ /* 0x000ee80000300a00 */
[----:B------:R0:W-:Y:S02]  /*18fe10*/  @P4 STG.E.U8 desc[UR4][R18.64], R27 ;  /* 0x0000001b12004986 */ /* 0x0001e4000c101104 */
[----:B0-----:R-:W-:-:S05]  /*18fe20*/  PRMT R27, R25, 0x7772, RZ ;  /* 0x00007772191b7816 */ /* 0x001fca00000000ff */
[----:B------:R0:W-:Y:S02]  /*18fe30*/  @P3 STG.E.U8 desc[UR4][R20.64], R27 ;  /* 0x0000001b14003986 */ /* 0x0001e4000c101104 */
[----:B0-----:R-:W-:Y:S02]  /*18fe40*/  PRMT R27, R25, 0x7773, RZ ;  /* 0x00007773191b7816 */ /* 0x001fe400000000ff */
[----:B------:R-:W3:Y:S04]  /*18fe50*/  LDL.LU.64 R24, [R1+0x35c8] ;  /* 0x0035c80001187983 */ /* 0x000ee80000300a00 */
[----:B------:R0:W-:Y:S02]  /*18fe60*/  @P2 STG.E.U8 desc[UR4][R22.64], R27 ;  /* 0x0000001b16002986 */ /* 0x0001e4000c101104 */
[----:B0-----:R-:W-:-:S05]  /*18fe70*/  PRMT R27, R0, 0x7770, RZ ;  /* 0x00007770001b7816 */ /* 0x001fca00000000ff */
[----:B------:R0:W-:Y:S04]  /*18fe80*/  @P1 STG.E.U8 desc[UR4][R2.64], R27 ;  /* 0x0000001b02001986 */ /* 0x0001e8000c101104 */
[----:B0-----:R-:W3:Y:S04]  /*18fe90*/  LDL.LU.64 R2, [R1+0x35d0] ;  /* 0x0035d00001027983 */ /* 0x001ee80000300a00 */
[----:B------:R-:W3:Y:S04]  /*18fea0*/  LDL.LU.64 R18, [R1+0x35d8] ;  /* 0x0035d80001127983 */ /* 0x000ee80000300a00 */
[----:B------:R-:W3:Y:S01]  /*18feb0*/  LDL.LU R21, [R1+0x244] ;  /* 0x0002440001157983 */ /* 0x000ee20000300800 */
[----:B------:R-:W-:-:S05]  /*18fec0*/  PRMT R27, R0, 0x7771, RZ ;  /* 0x00007771001b7816 */ /* 0x000fca00000000ff */
[----:B----4-:R0:W-:Y:S04]  /*18fed0*/  @P0 STG.E.U8 desc[UR4][R4.64], R27 ;  /* 0x0000001b04000986 */ /* 0x0101e8000c101104 */
[----:B0-----:R-:W4:Y:S04]  /*18fee0*/  LDL.LU.64 R4, [R1+0x27c8] ;  /* 0x0027c80001047983 */ /* 0x001f280000300a00 */
[----:B------:R-:W4:Y:S01]  /*18fef0*/  LDL.LU R22, [R1+0x14] ;  /* 0x0000140001167983 */ /* 0x000f220000300800 */
[----:B------:R-:W-:Y:S02]  /*18ff00*/  PRMT R27, R0, 0x7772, RZ ;  /* 0x00007772001b7816 */ /* 0x000fe400000000ff */
[----:B--2---:R-:W-:-:S02]  /*18ff10*/  LOP3.LUT P3, RZ, R12, 0x40000, RZ, 0xc0, !PT ;  /* 0x000400000cff7812 */ /* 0x004fc4000786c0ff */
[C---:B------:R-:W-:Y:S02]  /*18ff20*/  LOP3.LUT P2, RZ, R12.reuse, 0x80000, RZ, 0xc0, !PT ;  /* 0x000800000cff7812 */ /* 0x040fe4000784c0ff */
[C---:B------:R-:W-:Y:S02]  /*18ff30*/  LOP3.LUT P1, RZ, R12.reuse, 0x100000, RZ, 0xc0, !PT ;  /* 0x001000000cff7812 */ /* 0x040fe4000782c0ff */
[----:B------:R-:W-:Y:S01]  /*18ff40*/  LOP3.LUT P0, RZ, R12, 0x200000, RZ, 0xc0, !PT ;  /* 0x002000000cff7812 */ /* 0x000fe2000780c0ff */
[----:B------:R-:W-:Y:S06]  /*18ff50*/  STL.64 [R1+0x5ce0], R12 ;  /* 0x005ce00c01007387 */ /* 0x000fec0000100a00 */
[----:B---3--:R0:W-:Y:S02]  /*18ff60*/  @P3 STG.E.U8 desc[UR4][R14.64], R27 ;  /* 0x0000001b0e003986 */ /* 0x0081e4000c101104 */
[----:B0-----:R-:W-:-:S05]  /*18ff70*/  PRMT R27, R0, 0x7773, RZ ;  /* 0x00007773001b7816 */ /* 0x001fca00000000ff */
[----:B------:R0:W-:Y:S02]  /*18ff80*/  @P2 STG.E.U8 desc[UR4][R16.64], R27 ;  /* 0x0000001b10002986 */ /* 0x0001e4000c101104 */
[----:B0-----:R-:W-:-:S05]  /*18ff90*/  PRMT R27, R21, 0x7770, RZ ;  /* 0x00007770151b7816 */ /* 0x001fca00000000ff */
[----:B------:R0:W-:Y:S02]  /*18ffa0*/  @P1 STG.E.U8 desc[UR4][R24.64], R27 ;  /* 0x0000001b18001986 */ /* 0x0001e4000c101104 */
[----:B0-----:R-:W-:Y:S02]  /*18ffb0*/  PRMT R27, R21, 0x7771, RZ ;  /* 0x00007771151b7816 */ /* 0x001fe400000000ff */
[----:B------:R-:W2:Y:S04]  /*18ffc0*/  LDL.LU.64 R24, [R1+0x35e0] ;  /* 0x0035e00001187983 */ /* 0x000ea80000300a00 */
[----:B------:R0:W-:Y:S01]  /*18ffd0*/  @P0 STG.E.U8 desc[UR4][R2.64], R27 ;  /* 0x0000001b02000986 */ /* 0x0001e2000c101104 */
[C---:B----4-:R-:W-:Y:S02]  /*18ffe0*/  LOP3.LUT P4, RZ, R22.reuse, 0x1, RZ, 0xc0, !PT ;  /* 0x0000000116ff7812 */ /* 0x050fe4000788c0ff */
[----:B------:R-:W-:-:S02]  /*18fff0*/  LOP3.LUT P3, RZ, R22, 0x2, RZ, 0xc0, !PT ;  /* 0x0000000216ff7812 */ /* 0x000fc4000786c0ff */
[C---:B------:R-:W-:Y:S02]  /*190000*/  LOP3.LUT P2, RZ, R22.reuse, 0x4, RZ, 0xc0, !PT ;  /* 0x0000000416ff7812 */ /* 0x040fe4000784c0ff */
[C---:B------:R-:W-:Y:S02]  /*190010*/  LOP3.LUT P1, RZ, R22.reuse, 0x8, RZ, 0xc0, !PT ;  /* 0x0000000816ff7812 */ /* 0x040fe4000782c0ff */
[----:B------:R-:W-:Y:S01]  /*190020*/  LOP3.LUT P0, RZ, R22, 0x10, RZ, 0xc0, !PT ;  /* 0x0000001016ff7812 */ /* 0x000fe2000780c0ff */
[----:B0-----:R-:W3:Y:S04]  /*190030*/  LDL.LU.64 R2, [R1+0x35e8] ;  /* 0x0035e80001027983 */ /* 0x001ee80000300a00 */
[----:B------:R-:W4:Y:S04]  /*190040*/  LDL.LU R0, [R1+0x248] ;  /* 0x0002480001007983 */ /* 0x000f280000300800 */
[----:B------:R0:W-:Y:S04]  /*190050*/  STL [R1+0x6020], R22 ;  /* 0x0060201601007387 */ /* 0x0001e80000100800 */
        /* <DEDUP_REMOVED lines=26> */
[----:B------:R-:W-:Y:S01]  /*190200*/  LOP3.LUT P5, RZ, R12, 0x400000, RZ, 0xc0, !PT ;  /* 0x004000000cff7812 */ /* 0x000fe200078ac0ff */
[----:B--2---:R0:W-:Y:S04]  /*190210*/  STL.64 [R1+0x6028], R22 ;  /* 0x0060281601007387 */ /* 0x0041e80000100a00 */
[----:B0-----:R-:W2:Y:S04]  /*190220*/  LDL.LU.64 R22, [R1+0x35f8] ;  /* 0x0035f80001167983 */ /* 0x001ea80000300a00 */
[----:B------:R-:W4:Y:S04]  /*190230*/  LDL.LU.64 R12, [R1+0x3600] ;  /* 0x00360000010c7983 */ /* 0x000f280000300a00 */
[----:B------:R-:W4:Y:S04]  /*190240*/  LDL.LU.64 R10, [R1+0x3608] ;  /* 0x00360800010a7983 */ /* 0x000f280000300a00 */
[----:B------:R-:W3:Y:S01]  /*190250*/  LDL.LU.64 R28, [R1+0x3610] ;  /* 0x00361000011c7983 */ /* 0x000ee20000300a00 */
[----:B------:R-:W-:-:S05]  /*190260*/  PRMT R27, R21, 0x7772, RZ ;  /* 0x00007772151b7816 */ /* 0x000fca00000000ff */
[----:B------:R-:W-:Y:S01]  /*190270*/  @P5 STG.E.U8 desc[UR4][R18.64], R27 ;  /* 0x0000001b12005986 */ /* 0x000fe2000c101104 */
[----:B------:R-:W-:-:S03]  /*190280*/  LOP3.LUT P5, RZ, R26, 0x20000, RZ, 0xc0, !PT ;  /* 0x000200001aff7812 */ /* 0x000fc600078ac0ff */
[----:B---3--:R0:W-:Y:S04]  /*190290*/  STL [R1+0x6024], R29 ;  /* 0x0060241d01007387 */ /* 0x0081e80000100800 */
[----:B0-----:R-:W3:Y:S01]  /*1902a0*/  LDL.LU R29, [R1+0x224] ;  /* 0x00022400011d7983 */ /* 0x001ee20000300800 */
[----:B------:R-:W-:-:S03]  /*1902b0*/  PRMT R27, R21, 0x7773, RZ ;  /* 0x00007773151b7816 */ /* 0x000fc600000000ff */
[----:B------:R-:W4:Y:S04]  /*1902c0*/  LDL.LU.64 R14, [R1+0x27d8] ;  /* 0x0027d800010e7983 */ /* 0x000f280000300a00 */
[----:B------:R0:W-:Y:S01]  /*1902d0*/  @P5 STG.E.U8 desc[UR4][R4.64], R27 ;  /* 0x0000001b04005986 */ /* 0x0001e2000c101104 */
[----:B------:R-:W-:-:S03]  /*1902e0*/  LOP3.LUT P5, RZ, R26, 0x10000, RZ, 0xc0, !PT ;  /* 0x000100001aff7812 */ /* 0x000fc600078ac0ff */
[----:B------:R-:W4:Y:S04]  /*1902f0*/  LDL.LU.64 R16, [R1+0x3630] ;  /* 0x0036300001107983 */ /* 0x000f280000300a00 */
[----:B0-----:R-:W4:Y:S04]  /*190300*/  LDL.LU R5, [R1+0x228] ;  /* 0x0002280001057983 */ /* 0x001f280000300800 */
[----:B------:R-:W4:Y:S04]  /*190310*/  LDL.LU R4, [R1+0x24c] ;  /* 0x00024c0001047983 */ /* 0x000f280000300800 */
[----:B------:R-:W4:Y:S04]  /*190320*/  LDL.LU.64 R18, [R1+0x3640] ;  /* 0x0036400001127983 */ /* 0x000f280000300a00 */
[----:B------:R-:W4:Y:S01]  /*190330*/  LDL.LU.64 R20, [R1+0x3648] ;  /* 0x0036480001147983 */ /* 0x000f220000300a00 */
[----:B---3--:R-:W-:-:S05]  /*190340*/  PRMT R27, R29, 0x7770, RZ ;  /* 0x000077701d1b7816 */ /* 0x008fca00000000ff */
[----:B------:R0:W-:Y:S01]  /*190350*/  @P5 STG.E.U8 desc[UR4][R24.64], R27 ;  /* 0x0000001b18005986 */ /* 0x0001e2000c101104 */
[C---:B------:R-:W-:Y:S02]  /*190360*/  LOP3.LUT P5, RZ, R26.reuse, 0x8000, RZ, 0xc0, !PT ;  /* 0x000080001aff7812 */ /* 0x040fe400078ac0ff */
[----:B0-----:R-:W-:Y:S01]  /*190370*/  PRMT R27, R29, 0x7771, RZ ;  /* 0x000077711d1b7816 */ /* 0x001fe200000000ff */
[----:B------:R-:W3:Y:S10]  /*190380*/  LDL.LU.64 R24, [R1+0x27e0] ;  /* 0x0027e00001187983 */ /* 0x000ef40000300a00 */
[----:B------:R0:W-:Y:S01]  /*190390*/  @P5 STG.E.U8 desc[UR4][R2.64], R27 ;  /* 0x0000001b02005986 */ /* 0x0001e2000c101104 */
[----:B------:R-:W-:-:S02]  /*1903a0*/  LOP3.LUT P5, RZ, R26, 0x4000, RZ, 0xc0, !PT ;  /* 0x000040001aff7812 */ /* 0x000fc400078ac0ff */
[C---:B0-----:R-:W-:Y:S01]  /*1903b0*/  PRMT R27, R29.reuse, 0x7772, RZ ;  /* 0x000077721d1b7816 */ /* 0x041fe200000000ff */
[----:B------:R-:W3:Y:S10]  /*1903c0*/  LDL.LU.64 R2, [R1+0x3650] ;  /* 0x0036500001027983 */ /* 0x000ef40000300a00 */
[----:B--2---:R0:W-:Y:S04]  /*1903d0*/  @P5 STG.E.U8 desc[UR4][R22.64], R27 ;  /* 0x0000001b16005986 */ /* 0x0041e8000c101104 */
[----:B0-----:R-:W2:Y:S01]  /*1903e0*/  LDL.LU.64 R22, [R1+0x6028] ;  /* 0x0060280001167983 */ /* 0x001ea20000300a00 */
[----:B------:R-:W-:-:S03]  /*1903f0*/  PRMT R27, R29, 0x7773, RZ ;  /* 0x000077731d1b7816 */ /* 0x000fc600000000ff */
[----:B------:R-:W3:Y:S01]  /*190400*/  LDL.LU R29, [R1+0x6024] ;  /* 0x00602400011d7983 */ /* 0x000ee20000300800 */
[----:B------:R-:W-:-:S13]  /*190410*/  LOP3.LUT P5, RZ, R26, 0x2000, RZ, 0xc0, !PT ;  /* 0x000020001aff7812 */ /* 0x000fda00078ac0ff */
[----:B--2---:R0:W-:Y:S04]  /*190420*/  @P5 STG.E.U8 desc[UR4][R22.64], R27 ;  /* 0x0000001b16005986 */ /* 0x0041e8000c101104 */
[----:B0-----:R-:W2:Y:S01]  /*190430*/  LDL.LU R22, [R1+0x6020] ;  /* 0x0060200001167983 */ /* 0x001ea20000300800 */
[----:B------:R-:W-:Y:S02]  /*190440*/  LOP3.LUT P5, RZ, R26, 0x1000, RZ, 0xc0, !PT ;  /* 0x000010001aff7812 */ /* 0x000fe400078ac0ff */
[----:B----4-:R-:W-:-:S11]  /*190450*/  PRMT R27, R0, 0x7770, RZ ;  /* 0x00007770001b7816 */ /* 0x010fd600000000ff */
[----:B------:R0:W-:Y:S01]  /*190460*/  @P5 STG.E.U8 desc[UR4][R12.64], R27 ;  /* 0x0000001b0c005986 */ /* 0x0001e2000c101104 */
[----:B------:R-:W-:Y:S02]  /*190470*/  LOP3.LUT P5, RZ, R26, 0x800, RZ, 0xc0, !PT ;  /* 0x000008001aff7812 */ /* 0x000fe400078ac0ff */
[----:B0-----:R-:W-:-:S11]  /*190480*/  PRMT R27, R0, 0x7771, RZ ;  /* 0x00007771001b7816 */ /* 0x001fd600000000ff */
[----:B------:R0:W-:Y:S01]  /*190490*/  @P5 STG.E.U8 desc[UR4][R10.64], R27 ;  /* 0x0000001b0a005986 */ /* 0x0001e2000c101104 */
[----:B------:R-:W-:Y:S02]  /*1904a0*/  LOP3.LUT P5, RZ, R26, 0x400, RZ, 0xc0, !PT ;  /* 0x000004001aff7812 */ /* 0x000fe400078ac0ff */
[----:B0-----:R-:W-:-:S11]  /*1904b0*/  PRMT R27, R0, 0x7772, RZ ;  /* 0x00007772001b7816 */ /* 0x001fd600000000ff */
[----:B---3--:R0:W-:Y:S02]  /*1904c0*/  @P5 STG.E.U8 desc[UR4][R28.64], R27 ;  /* 0x0000001b1c005986 */ /* 0x0081e4000c101104 */
        /* <DEDUP_REMOVED lines=12> */
[----:B0-----:R-:W-:-:S05]  /*190590*/  PRMT R27, R4, 0x7770, RZ ;  /* 0x00007770041b7816 */ /* 0x001fca00000000ff */
[----:B------:R0:W-:Y:S04]  /*1905a0*/  @P0 STG.E.U8 desc[UR4][R2.64], R27 ;  /* 0x0000001b02000986 */ /* 0x0001e8000c101104 */
        /* <DEDUP_REMOVED lines=29> */
[----:B---3--:R0:W-:Y:S01]  /*190780*/  @P3 STG.E.U8 desc[UR4][R14.64], R27 ;  /* 0x0000001b0e003986 */ /* 0x0081e2000c101104 */
        /* <DEDUP_REMOVED lines=8> */
[----:B----4-:R0:W-:Y:S02]  /*190810*/  @P2 STG.E.U8 desc[UR4][R20.64], R27 ;  /* 0x0000001b14002986 */ /* 0x0101e4000c101104 */
[----:B0-----:R-:W-:Y:S02]  /*190820*/  PRMT R27, R4, 0x7773, RZ ;  /* 0x00007773041b7816 */ /* 0x001fe400000000ff */
[----:B------:R-:W2:Y:S04]  /*190830*/  LDL.LU.64 R20, [R1+0x27f0] ;  /* 0x0027f00001147983 */ /* 0x000ea80000300a00 */
[----:B------:R0:W-:Y:S04]  /*190840*/  @P1 STG.E.U8 desc[UR4][R2.64], R27 ;  /* 0x0000001b02001986 */ /* 0x0001e8000c101104 */
[----:B0-----:R-:W3:Y:S01]  /*190850*/  LDL.LU.64 R2, [R1+0x36d0] ;  /* 0x0036d00001027983 */ /* 0x001ee20000300a00 */
[----:B------:R-:W-:-:S05]  /*190860*/  PRMT R27, R5, 0x7770, RZ ;  /* 0x00007770051b7816 */ /* 0x000fca00000000ff */
[----:B------:R0:W-:Y:S02]  /*190870*/  @P0 STG.E.U8 desc[UR4][R16.64], R27 ;  /* 0x0000001b10000986 */ /* 0x0001e4000c101104 */
[----:B0-----:R-:W-:-:S05]  /*190880*/  PRMT R27, R5, 0x7771, RZ ;  /* 0x00007771051b7816 */ /* 0x001fca00000000ff */
[----:B------:R0:W-:Y:S04]  /*190890*/  @P5 STG.E.U8 desc[UR4][R24.64], R27 ;  /* 0x0000001b18005986 */ /* 0x0001e8000c101104 */
[----:B0-----:R-:W4:Y:S04]  /*1908a0*/  LDL.LU.64 R24, [R1+0x27f8] ;  /* 0x0027f80001187983 */ /* 0x001f280000300a00 */
[----:B----4-:R0:W-:Y:S04]  /*1908b0*/  STL.64 [R1+0x6010], R24 ;  /* 0x0060101801007387 */ /* 0x0101e80000100a00 */
[----:B0-----:R-:W4:Y:S01]  /*1908c0*/  LDL.LU.64 R24, [R1+0x36e0] ;  /* 0x0036e00001187983 */ /* 0x001f220000300a00 */
[----:B------:R-:W-:-:S02]  /*1908d0*/  LOP3.LUT P5, RZ, R26, 0x200, RZ, 0xc0, !PT ;  /* 0x000002001aff7812 */ /* 0x000fc400078ac0ff */
[----:B------:R-:W-:-:S11]  /*1908e0*/  PRMT R27, R5, 0x7772, RZ ;  /* 0x00007772051b7816 */ /* 0x000fd600000000ff */
[----:B------:R0:W-:Y:S01]  /*1908f0*/  @P5 STG.E.U8 desc[UR4][R18.64], R27 ;  /* 0x0000001b12005986 */ /* 0x0001e2000c101104 */
[C---:B------:R-:W-:Y:S02]  /*190900*/  LOP3.LUT P5, RZ, R26.reuse, 0x100, RZ, 0xc0, !PT ;  /* 0x000001001aff7812 */ /* 0x040fe400078ac0ff */
[----:B0-----:R-:W-:Y:S01]  /*190910*/  PRMT R27, R5, 0x7773, RZ ;  /* 0x00007773051b7816 */ /* 0x001fe200000000ff */
[----:B----4-:R0:W-:Y:S04]  /*190920*/  STL.64 [R1+0x6018], R24 ;  /* 0x0060181801007387 */ /* 0x0101e80000100a00 */
[----:B0-----:R-:W4:Y:S06]  /*190930*/  LDL.LU.64 R24, [R1+0x36d8] ;  /* 0x0036d80001187983 */ /* 0x001f2c0000300a00 */
[----:B--2---:R0:W-:Y:S01]  /*190940*/  @P5 STG.E.U8 desc[UR4][R20.64], R27 ;  /* 0x0000001b14005986 */ /* 0x0041e2000c101104 */
[----:B------:R-:W-:-:S03]  /*190950*/  LOP3.LUT P5, RZ, R26, 0x80, RZ, 0xc0, !PT ;  /* 0x000000801aff7812 */ /* 0x000fc600078ac0ff */
[----:B------:R-:W2:Y:S04]  /*190960*/  LDL.LU R0, [R1+0x270] ;  /* 0x0002700001007983 */ /* 0x000ea80000300800 */
[----:B------:R-:W2:Y:S01]  /*190970*/  LDL.LU.64 R12, [R1+0x36f8] ;  /* 0x0036f800010c7983 */ /* 0x000ea20000300a00 */
[----:B0-----:R-:W-:-:S03]  /*190980*/  PRMT R27, R23, 0x7770, RZ ;  /* 0x00007770171b7816 */ /* 0x001fc600000000ff */
[----:B------:R-:W2:Y:S04]  /*190990*/  LDL.LU.64 R10, [R1+0x3708] ;  /* 0x00370800010a7983 */ /* 0x000ea80000300a00 */
[----:B---3--:R0:W-:Y:S01]  /*1909a0*/  @P5 STG.E.U8 desc[UR4][R2.64], R27 ;  /* 0x0000001b02005986 */ /* 0x0081e2000c101104 */
[----:B------:R-:W-:-:S03]  /*1909b0*/  LOP3.LUT P5, RZ, R26, 0x40, RZ, 0xc0, !PT ;  /* 0x000000401aff7812 */ /* 0x000fc600078ac0ff */
[----:B------:R-:W3:Y:S04]  /*1909c0*/  LDL.LU R4, [R1+0x294] ;  /* 0x0002940001047983 */ /* 0x000ee80000300800 */
[----:B------:R-:W3:Y:S04]  /*1909d0*/  LDL.LU.64 R28, [R1+0x3728] ;  /* 0x00372800011c7983 */ /* 0x000ee80000300a00 */
[----:B------:R-:W3:Y:S01]  /*1909e0*/  LDL.LU.64 R14, [R1+0x2800] ;  /* 0x00280000010e7983 */ /* 0x000ee20000300a00 */
[----:B0-----:R-:W-:-:S03]  /*1909f0*/  PRMT R27, R23, 0x7771, RZ ;  /* 0x00007771171b7816 */ /* 0x001fc600000000ff */
[----:B------:R-:W3:Y:S01]  /*190a00*/  LDL.LU.64 R16, [R1+0x3748] ;  /* 0x0037480001107983 */ /* 0x000ee20000300a00 */
[----:B------:R-:W-:-:S03]  /*190a10*/  IMAD.MOV.U32 R5, RZ, RZ, R6 ;  /* 0x000000ffff057224 */ /* 0x000fc600078e0006 */
[----:B------:R-:W3:Y:S04]  /*190a20*/  LDL.LU.64 R18, [R1+0x3760] ;  /* 0x0037600001127983 */ /* 0x000ee80000300a00 */
[----:B------:R-:W3:Y:S04]  /*190a30*/  LDL.LU.64 R20, [R1+0x3788] ;  /* 0x0037880001147983 */ /* 0x000ee80000300a00 */
[----:B------:R-:W3:Y:S04]  /*190a40*/  LDL.LU.64 R2, [R1+0x2808] ;  /* 0x0028080001027983 */ /* 0x000ee80000300a00 */
[----:B------:R-:W3:Y:S04]  /*190a50*/  LDL.LU R6, [R1+0x18] ;  /* 0x0000180001067983 */ /* 0x000ee80000300800 */
[----:B----4-:R0:W-:Y:S04]  /*190a60*/  @P5 STG.E.U8 desc[UR4][R24.64], R27 ;  /* 0x0000001b18005986 */ /* 0x0101e8000c101104 */
[----:B0-----:R-:W4:Y:S01]  /*190a70*/  LDL.LU.64 R24, [R1+0x6018] ;  /* 0x0060180001187983 */ /* 0x001f220000300a00 */
[----:B------:R-:W-:-:S02]  /*190a80*/  LOP3.LUT P5, RZ, R26, 0x20, RZ, 0xc0, !PT ;  /* 0x000000201aff7812 */ /* 0x000fc400078ac0ff */
[----:B------:R-:W-:-:S11]  /*190a90*/  PRMT R27, R23, 0x7772, RZ ;  /* 0x00007772171b7816 */ /* 0x000fd600000000ff */
[----:B----4-:R0:W-:Y:S04]  /*190aa0*/  @P5 STG.E.U8 desc[UR4][R24.64], R27 ;  /* 0x0000001b18005986 */ /* 0x0101e8000c101104 */
[----:B0-----:R-:W4:Y:S01]  /*190ab0*/  LDL.LU.64 R24, [R1+0x6010] ;  /* 0x0060100001187983 */ /* 0x001f220000300a00 */
[----:B------:R-:W-:Y:S02]  /*190ac0*/  LOP3.LUT P5, RZ, R26, 0x10, RZ, 0xc0, !PT ;  /* 0x000000101aff7812 */ /* 0x000fe400078ac0ff */
[----:B------:R-:W-:Y:S02]  /*190ad0*/  PRMT R27, R23, 0x7773, RZ ;  /* 0x00007773171b7816 */ /* 0x000fe400000000ff */
[C---:B------:R-:W-:Y:S02]  /*190ae0*/  LOP3.LUT P6, RZ, R22.reuse, 0x40000, RZ, 0xc0, !PT ;  /* 0x0004000016ff7812 */ /* 0x040fe400078cc0ff */
[----:B------:R-:W-:-:S02]  /*190af0*/  LOP3.LUT P4, RZ, R22, 0x80000, RZ, 0xc0, !PT ;  /* 0x0008000016ff7812 */ /* 0x000fc4000788c0ff */
[C---:B------:R-:W-:Y:S02]  /*190b00*/  LOP3.LUT P3, RZ, R22.reuse, 0x100000, RZ, 0xc0, !PT ;  /* 0x0010000016ff7812 */ /* 0x040fe4000786c0ff */
[C---:B------:R-:W-:Y:S02]  /*190b10*/  LOP3.LUT P2, RZ, R22.reuse, 0x200000, RZ, 0xc0, !PT ;  /* 0x0020000016ff7812 */ /* 0x040fe4000784c0ff */
[C---:B------:R-:W-:Y:S02]  /*190b20*/  LOP3.LUT P1, RZ, R22.reuse, 0x400000, RZ, 0xc0, !PT ;  /* 0x0040000016ff7812 */ /* 0x040fe4000782c0ff */
[----:B------:R-:W-:Y:S01]  /*190b30*/  LOP3.LUT P0, RZ, R22, 0x800000, RZ, 0xc0, !PT ;  /* 0x0080000016ff7812 */ /* 0x000fe2000780c0ff */
[----:B------:R-:W-:Y:S01]  /*190b40*/  IMAD.MOV.U32 R23, RZ, RZ, R5 ;  /* 0x000000ffff177224 */ /* 0x000fe200078e0005 */
[----:B----4-:R2:W-:Y:S01]  /*190b50*/  @P5 STG.E.U8 desc[UR4][R24.64], R27 ;  /* 0x0000001b18005986 */ /* 0x0105e2000c101104 */
[----:B------:R-:W-:Y:S02]  /*190b60*/  LOP3.LUT P5, RZ, R26, 0x8, RZ, 0xc0, !PT ;  /* 0x000000081aff7812 */ /* 0x000fe400078ac0ff */
[----:B--2---:R-:W-:Y:S01]  /*190b70*/  PRMT R27, R0, 0x7770, RZ ;  /* 0x00007770001b7816 */ /* 0x004fe200000000ff */
[----:B------:R-:W2:Y:S10]  /*190b80*/  LDL.LU.64 R24, [R1+0x6008] ;  /* 0x0060080001187983 */ /* 0x000eb40000300a00 */
[----:B------:R0:W-:Y:S01]  /*190b90*/  @P5 STG.E.U8 desc[UR4][R12.64], R27 ;  /* 0x0000001b0c005986 */ /* 0x0001e2000c101104 */
[----:B------:R-:W-:-:S02]  /*190ba0*/  LOP3.LUT P5, RZ, R26, 0x4, RZ, 0xc0, !PT ;  /* 0x000000041aff7812 */ /* 0x000fc400078ac0ff */
[----:B0-----:R-:W-:-:S11]  /*190bb0*/  PRMT R27, R0, 0x7771, RZ ;  /* 0x00007771001b7816 */ /* 0x001fd600000000ff */
        /* <DEDUP_REMOVED lines=14> */
[----:B0-----:R-:W4:Y:S04]  /*190ca0*/  LDL.LU.64 R2, [R1+0x37f0] ;  /* 0x0037f00001027983 */ /* 0x001f280000300a00 */
[----:B------:R-:W2:Y:S04]  /*190cb0*/  LDL.LU.64 R4, [R1+0x3808] ;  /* 0x0038080001047983 */ /* 0x000ea80000300a00 */
[----:B------:R-:W3:Y:S01]  /*190cc0*/  LDL.LU R0, [R1+0x274] ;  /* 0x0002740001007983 */ /* 0x000ee20000300800 */
[----:B------:R-:W-:-:S02]  /*190cd0*/  LOP3.LUT P3, RZ, R22, 0x1000000, RZ, 0xc0, !PT ;  /* 0x0100000016ff7812 */ /* 0x000fc4000786c0ff */
[C---:B------:R-:W-:Y:S01]  /*190ce0*/  LOP3.LUT P2, RZ, R22.reuse, 0x2000000, RZ, 0xc0, !PT ;  /* 0x0200000016ff7812 */ /* 0x040fe2000784c0ff */
[----:B------:R-:W2:Y:S01]  /*190cf0*/  LDL.LU.64 R14, [R1+0x2810] ;  /* 0x00281000010e7983 */ /* 0x000ea20000300a00 */
[----:B------:R-:W-:-:S03]  /*190d00*/  LOP3.LUT P1, RZ, R22, 0x4000000, RZ, 0xc0, !PT ;  /* 0x0400000016ff7812 */ /* 0x000fc6000782c0ff */
[----:B------:R-:W2:Y:S01]  /*190d10*/  LDL.LU.64 R18, [R1+0x3848] ;  /* 0x0038480001127983 */ /* 0x000ea20000300a00 */
[----:B---3--:R-:W-:-:S05]  /*190d20*/  PRMT R27, R0, 0x7770, RZ ;  /* 0x00007770001b7816 */ /* 0x008fca00000000ff */
[----:B------:R0:W-:Y:S02]  /*190d30*/  @P3 STG.E.U8 desc[UR4][R20.64], R27 ;  /* 0x0000001b14003986 */ /* 0x0001e4000c101104 */
[C---:B0-----:R-:W-:Y:S02]  /*190d40*/  PRMT R27, R0.reuse, 0x7771, RZ ;  /* 0x00007771001b7816 */ /* 0x041fe400000000ff */
[----:B------:R-:W3:Y:S04]  /*190d50*/  LDL.LU.64 R20, [R1+0x3870] ;  /* 0x0038700001147983 */ /* 0x000ee80000300a00 */
[----:B----4-:R0:W-:Y:S02]  /*190d60*/  @P2 STG.E.U8 desc[UR4][R2.64], R27 ;  /* 0x0000001b02002986 */ /* 0x0101e4000c101104 */
[----:B0-----:R-:W-:-:S02]  /*190d70*/  PRMT R27, R0, 0x7772, RZ ;  /* 0x00007772001b7816 */ /* 0x001fc400000000ff */
[----:B------:R-:W4:Y:S04]  /*190d80*/  LDL.LU.64 R2, [R1+0x3888] ;  /* 0x0038880001027983 */ /* 0x000f280000300a00 */
[----:B------:R-:W4:Y:S04]  /*190d90*/  LDL.LU R17, [R1+0x278] ;  /* 0x0002780001117983 */ /* 0x000f280000300800 */
[----:B--2---:R0:W-:Y:S04]  /*190da0*/  @P1 STG.E.U8 desc[UR4][R4.64], R27 ;  /* 0x0000001b04001986 */ /* 0x0041e8000c101104 */
[----:B0-----:R-:W2:Y:S04]  /*190db0*/  LDL.LU.64 R4, [R1+0x2818] ;  /* 0x0028180001047983 */ /* 0x001ea80000300a00 */
[----:B------:R-:W3:Y:S04]  /*190dc0*/  LDL.LU.64 R12, [R1+0x38f8] ;  /* 0x0038f800010c7983 */ /* 0x000ee80000300a00 */
[----:B---3--:R0:W-:Y:S04]  /*190dd0*/  STL.64 [R1+0x5ff8], R12 ;  /* 0x005ff80c01007387 */ /* 0x0081e80000100a00 */
[----:B0-----:R-:W3:Y:S01]  /*190de0*/  LDL.LU.64 R12, [R1+0x38d8] ;  /* 0x0038d800010c7983 */ /* 0x001ee20000300a00 */
        /* <DEDUP_REMOVED lines=19> */
[----:B---3--:R0:W-:Y:S04]  /*190f20*/  STL.64 [R1+0x6000], R12 ;  /* 0x0060000c01007387 */ /* 0x0081e80000100a00 */
[----:B0-----:R-:W3:Y:S01]  /*190f30*/  LDL.LU.64 R12, [R1+0x38b0] ;  /* 0x0038b000010c7983 */ /* 0x001ee20000300a00 */
[----:B------:R-:W-:Y:S02]  /*190f40*/  LOP3.LUT R26, R26, 0xfffffffe, RZ, 0xc0, !PT ;  /* 0xfffffffe1a1a7812 */ /* 0x000fe400078ec0ff */
[----:B------:R-:W-:Y:S01]  /*190f50*/  LOP3.LUT P0, RZ, R22, 0x8000000, RZ, 0xc0, !PT ;  /* 0x0800000016ff7812 */ /* 0x000fe2000780c0ff */
[----:B------:R-:W3:Y:S04]  /*190f60*/  LDL.LU.64 R10, [R1+0x2820] ;  /* 0x00282000010a7983 */ /* 0x000ee80000300a00 */
[----:B------:R-:W-:-:S02]  /*190f70*/  @P5 LOP3.LUT R26, R26, 0x1, RZ, 0xfc, !PT ;  /* 0x000000011a1a5812 */ /* 0x000fc400078efcff */
[----:B------:R-:W-:Y:S01]  /*190f80*/  LOP3.LUT P5, RZ, R22, 0x20000000, RZ, 0xc0, !PT ;  /* 0x2000000016ff7812 */ /* 0x000fe200078ac0ff */
[----:B------:R-:W3:Y:S01]  /*190f90*/  LDL.LU.64 R28, [R1+0x3930] ;  /* 0x00393000011c7983 */ /* 0x000ee20000300a00 */
[----:B------:R-:W-:Y:S02]  /*190fa0*/  LOP3.LUT R26, R26, 0xfffffffd, RZ, 0xc0, !PT ;  /* 0xfffffffd1a1a7812 */ /* 0x000fe400078ec0ff */
[----:B------:R-:W-:Y:S02]  /*190fb0*/  PRMT R27, R0, 0x7773, RZ ;  /* 0x00007773001b7816 */ /* 0x000fe400000000ff */
[----:B------:R-:W3:Y:S07]  /*190fc0*/  LDL.LU R0, [R1+0x29c] ;  /* 0x00029c0001007983 */ /* 0x000eee0000300800 */
[----:B------:R-:W-:Y:S01]  /*190fd0*/  @P5 LOP3.LUT R26, R26, 0x2, RZ, 0xfc, !PT ;  /* 0x000000021a1a5812 */ /* 0x000fe200078efcff */
[----:B------:R0:W-:Y:S01]  /*190fe0*/  @P0 STG.E.U8 desc[UR4][R14.64], R27 ;  /* 0x0000001b0e000986 */ /* 0x0001e2000c101104 */
[----:B------:R-:W-:-:S03]  /*190ff0*/  LOP3.LUT P5, RZ, R22, 0x10000000, RZ, 0xc0, !PT ;  /* 0x1000000016ff7812 */ /* 0x000fc600078ac0ff */
[----:B------:R-:W3:Y:S01]  /*191000*/  LDL.LU R16, [R1+0x27c] ;  /* 0x00027c0001107983 */ /* 0x000ee20000300800 */
[----:B0-----:R-:W-:-:S03]  /*191010*/  PRMT R27, R23, 0x7770, RZ ;  /* 0x00007770171b7816 */ /* 0x001fc600000000ff */
[----:B------:R-:W3:Y:S06]  /*191020*/  LDL.LU.64 R14, [R1+0x3948] ;  /* 0x00394800010e7983 */ /* 0x000eec0000300a00 */
[----:B------:R0:W-:Y:S01]  /*191030*/  @P5 STG.E.U8 desc[UR4][R18.64], R27 ;  /* 0x0000001b12005986 */ /* 0x0001e2000c101104 */
[C---:B------:R-:W-:Y:S02]  /*191040*/  LOP3.LUT P5, RZ, R26.reuse, 0x2, RZ, 0xc0, !PT ;  /* 0x000000021aff7812 */ /* 0x040fe400078ac0ff */
[----:B0-----:R-:W-:Y:S01]  /*191050*/  PRMT R27, R23, 0x7771, RZ ;  /* 0x00007771171b7816 */ /* 0x001fe200000000ff */
[----:B------:R-:W3:Y:S10]  /*191060*/  LDL.LU.64 R18, [R1+0x3960] ;  /* 0x0039600001127983 */ /* 0x000ef40000300a00 */
[----:B------:R0:W-:Y:S01]  /*191070*/  @P5 STG.E.U8 desc[UR4][R20.64], R27 ;  /* 0x0000001b14005986 */ /* 0x0001e2000c101104 */
[----:B------:R-:W-:Y:S01]  /*191080*/  LOP3.LUT P5, RZ, R26, 0x1, RZ, 0xc0, !PT ;  /* 0x000000011aff7812 */ /* 0x000fe200078ac0ff */
[----:B0-----:R-:W-:-:S02]  /*191090*/  IMAD.MOV.U32 R27, RZ, RZ, R23 ;  /* 0x000000ffff1b7224 */ /* 0x001fc400078e0017 */
[----:B------:R-:W3:Y:S03]  /*1910a0*/  LDL.LU.64 R20, [R1+0x2828] ;  /* 0x0028280001147983 */ /* 0x000ee60000300a00 */
[----:B------:R-:W-:Y:S01]  /*1910b0*/  PRMT R26, R27, 0x7772, RZ ;  /* 0x000077721b1a7816 */ /* 0x000fe200000000ff */
[----:B------:R-:W3:Y:S06]  /*1910c0*/  LDL.LU.64 R22, [R1+0x39a0] ;  /* 0x0039a00001167983 */ /* 0x000eec0000300a00 */
[----:B----4-:R0:W-:Y:S01]  /*1910d0*/  @P5 STG.E.U8 desc[UR4][R2.64], R26 ;  /* 0x0000001a02005986 */ /* 0x0101e2000c101104 */
[----:B------:R-:W-:-:S02]  /*1910e0*/  LOP3.LUT P5, RZ, R25, 0x80000000, RZ, 0xc0, !PT ;  /* 0x8000000019ff7812 */ /* 0x000fc400078ac0ff */
[----:B0-----:R-:W-:Y:S01]  /*1910f0*/  PRMT R26, R27, 0x7773, RZ ;  /* 0x000077731b1a7816 */ /* 0x001fe200000000ff */
[----:B------:R-:W4:Y:S10]  /*191100*/  LDL.LU.64 R2, [R1+0x39c8] ;  /* 0x0039c80001027983 */ /* 0x000f340000300a00 */
[----:B--2---:R0:W-:Y:S01]  /*191110*/  @P5 STG.E.U8 desc[UR4][R4.64], R26 ;  /* 0x0000001a04005986 */ /* 0x0041e2000c101104 */
[----:B------:R-:W-:-:S02]  /*191120*/  LOP3.LUT P5, RZ, R25, 0x40000000, RZ, 0xc0, !PT ;  /* 0x4000000019ff7812 */ /* 0x000fc400078ac0ff */
[----:B0-----:R-:W-:Y:S01]  /*191130*/  PRMT R26, R17, 0x7770, RZ ;  /* 0x00007770111a7816 */ /* 0x001fe200000000ff */
[----:B------:R-:W2:Y:S10]  /*191140*/  LDL.LU.64 R4, [R1+0x39e0] ;  /* 0x0039e00001047983 */ /* 0x000eb40000300a00 */
[----:B---3--:R0:W-:Y:S04]  /*191150*/  @P5 STG.E.U8 desc[UR4][R12.64], R26 ;  /* 0x0000001a0c005986 */ /* 0x0081e8000c101104 */
[----:B0-----:R-:W3:Y:S01]  /*191160*/  LDL.LU.64 R12, [R1+0x6000] ;  /* 0x00600000010c7983 */ /* 0x001ee20000300a00 */
[----:B------:R-:W-:-:S02]  /*191170*/  LOP3.LUT P5, RZ, R25, 0x20000000, RZ, 0xc0, !PT ;  /* 0x2000000019ff7812 */ /* 0x000fc400078ac0ff */
[----:B------:R-:W-:-:S11]  /*191180*/  PRMT R26, R17, 0x7771, RZ ;  /* 0x00007771111a7816 */ /* 0x000fd600000000ff */
[----:B---3--:R0:W-:Y:S04]  /*191190*/  @P5 STG.E.U8 desc[UR4][R12.64], R26 ;  /* 0x0000001a0c005986 */ /* 0x0081e8000c101104 */
[----:B0-----:R-:W3:Y:S01]  /*1911a0*/  LDL.LU.64 R12, [R1+0x5ff8] ;  /* 0x005ff800010c7983 */ /* 0x001ee20000300a00 */
        /* <DEDUP_REMOVED lines=8> */
[----:B---3--:R0:W-:Y:S01]  /*191230*/  @P5 STG.E.U8 desc[UR4][R12.64], R26 ;  /* 0x0000001a0c005986 */ /* 0x0081e2000c101104 */
[----:B------:R-:W-:Y:S02]  /*191240*/  LOP3.LUT P5, RZ, R25, 0x8000000, RZ, 0xc0, !PT ;  /* 0x0800000019ff7812 */ /* 0x000fe400078ac0ff */
[----:B0-----:R-:W-:-:S11]  /*191250*/  PRMT R26, R17, 0x7773, RZ ;  /* 0x00007773111a7816 */ /* 0x001fd600000000ff */
        /* <DEDUP_REMOVED lines=14> */
[----:B----4-:R0:W-:Y:S02]  /*191340*/  @P1 STG.E.U8 desc[UR4][R2.64], R26 ;  /* 0x0000001a02001986 */ /* 0x0101e4000c101104 */
[----:B0-----:R-:W-:Y:S02]  /*191350*/  PRMT R26, R16, 0x7772, RZ ;  /* 0x00007772101a7816 */ /* 0x001fe400000000ff */
[----:B------:R-:W4:Y:S04]  /*191360*/  LDL.LU.64 R2, [R1+0x3a00] ;  /* 0x003a000001027983 */ /* 0x000f280000300a00 */
[----:B--2---:R0:W-:Y:S04]  /*191370*/  @P0 STG.E.U8 desc[UR4][R4.64], R26 ;  /* 0x0000001a04000986 */ /* 0x0041e8000c101104 */
[----:B0-----:R-:W2:Y:S04]  /*191380*/  LDL.LU.64 R4, [R1+0x3a20] ;  /* 0x003a200001047983 */ /* 0x001ea80000300a00 */
[----:B------:R-:W2:Y:S04]  /*191390*/  LDL.LU.64 R18, [R1+0x3a40] ;  /* 0x003a400001127983 */ /* 0x000ea80000300a00 */
[----:B------:R-:W4:Y:S01]  /*1913a0*/  LDL.LU R0, [R1+0x280] ;  /* 0x0002800001007983 */ /* 0x000f220000300800 */
[----:B------:R-:W-:-:S02]  /*1913b0*/  LOP3.LUT P3, RZ, R6, 0x800, RZ, 0xc0, !PT ;  /* 0x0000080006ff7812 */ /* 0x000fc4000786c0ff */
[----:B------:R-:W-:Y:S01]  /*1913c0*/  LOP3.LUT P2, RZ, R6, 0x1000, RZ, 0xc0, !PT ;  /* 0x0000100006ff7812 */ /* 0x000fe2000784c0ff */
[----:B------:R-:W2:Y:S01]  /*1913d0*/  LDL.LU.64 R22, [R1+0x2838] ;  /* 0x0028380001167983 */ /* 0x000ea20000300a00 */
[----:B------:R-:W-:Y:S02]  /*1913e0*/  PRMT R26, R16, 0x7773, RZ ;  /* 0x00007773101a7816 */ /* 0x000fe400000000ff */
[----:B------:R-:W-:Y:S01]  /*1913f0*/  LOP3.LUT P1, RZ, R6, 0x2000, RZ, 0xc0, !PT ;  /* 0x0000200006ff7812 */ /* 0x000fe2000782c0ff */
[----:B------:R-:W2:Y:S06]  /*191400*/  LDL.LU R27, [R1+0x260] ;  /* 0x00026000011b7983 */ /* 0x000eac0000300800 */
[----:B---3--:R0:W-:Y:S04]  /*191410*/  @P3 STG.E.U8 desc[UR4][R20.64], R26 ;  /* 0x0000001a14003986 */ /* 0x0081e8000c101104 */
[----:B0-----:R-:W3:Y:S01]  /*191420*/  LDL.LU.64 R20, [R1+0x3a78] ;  /* 0x003a780001147983 */ /* 0x001ee20000300a00 */
[----:B----4-:R-:W-:-:S05]  /*191430*/  PRMT R26, R0, 0x7770, RZ ;  /* 0x00007770001a7816 */ /* 0x010fca00000000ff */
[----:B------:R0:W-:Y:S02]  /*191440*/  @P2 STG.E.U8 desc[UR4][R2.64], R26 ;  /* 0x0000001a02002986 */ /* 0x0001e4000c101104 */
[----:B0-----:R-:W-:Y:S02]  /*191450*/  PRMT R26, R0, 0x7771, RZ ;  /* 0x00007771001a7816 */ /* 0x001fe400000000ff */
[----:B------:R-:W4:Y:S04]  /*191460*/  LDL.LU.64 R2, [R1+0x3a90] ;  /* 0x003a900001027983 */ /* 0x000f280000300a00 */
[----:B--2---:R0:W-:Y:S04]  /*191470*/  @P1 STG.E.U8 desc[UR4][R4.64], R26 ;  /* 0x0000001a04001986 */ /* 0x0041e8000c101104 */
[----:B0-----:R-:W2:Y:S04]  /*191480*/  LDL.LU.64 R4, [R1+0x3aa8] ;  /* 0x003aa80001047983 */ /* 0x001ea80000300a00 */
[----:B------:R-:W3:Y:S04]  /*191490*/  LDL.LU R11, [R1+0x284] ;  /* 0x00028400010b7983 */ /* 0x000ee80000300800 */
[----:B---3--:R0:W-:Y:S04]  /*1914a0*/  STL [R1+0x5ff0], R11 ;  /* 0x005ff00b01007387 */ /* 0x0081e80000100800 */
[----:B0-----:R-:W3:Y:S04]  /*1914b0*/  LDL.LU.64 R10, [R1+0x2840] ;  /* 0x00284000010a7983 */ /* 0x001ee80000300a00 */
[----:B------:R-:W4:Y:S01]  /*1914c0*/  LDL.LU.64 R12, [R1+0x3b28] ;  /* 0x003b2800010c7983 */ /* 0x000f220000300a00 */
        /* <DEDUP_REMOVED lines=17> */
[----:B----4-:R0:W-:Y:S04]  /*1915e0*/  STL.64 [R1+0x5fe0], R12 ;  /* 0x005fe00c01007387 */ /* 0x0101e80000100a00 */
[----:B0-----:R-:W4:Y:S06]  /*1915f0*/  LDL.LU.64 R12, [R1+0x3b10] ;  /* 0x003b1000010c7983 */ /* 0x001f2c0000300a00 */
[----:B------:R-:W-:-:S02]  /*191600*/  @P5 LOP3.LUT R25, R25, 0x800000, RZ, 0xfc, !PT ;  /* 0x0080000019195812 */ /* 0x000fc400078efcff */
[C---:B------:R-:W-:Y:S02]  /*191610*/  LOP3.LUT P5, RZ, R6.reuse, 0x20000, RZ, 0xc0, !PT ;  /* 0x0002000006ff7812 */ /* 0x040fe400078ac0ff */
[----:B------:R-:W-:Y:S02]  /*191620*/  LOP3.LUT R25, R25, 0xfeffffff, RZ, 0xc0, !PT ;  /* 0xfeffffff19197812 */ /* 0x000fe400078ec0ff */
[----:B------:R-:W-:-:S09]  /*191630*/  LOP3.LUT P0, RZ, R6, 0x4000, RZ, 0xc0, !PT ;  /* 0x0000400006ff7812 */ /* 0x000fd2000780c0ff */
[----:B------:R-:W-:Y:S02]  /*191640*/  @P5 LOP3.LUT R25, R25, 0x1000000, RZ, 0xfc, !PT ;  /* 0x0100000019195812 */ /* 0x000fe400078efcff */
[----:B------:R-:W-:Y:S02]  /*191650*/  LOP3.LUT P5, RZ, R6, 0x10000, RZ, 0xc0, !PT ;  /* 0x0001000006ff7812 */ /* 0x000fe400078ac0ff */
[----:B------:R-:W-:Y:S02]  /*191660*/  LOP3.LUT R25, R25, 0xfdffffff, RZ, 0xc0, !PT ;  /* 0xfdffffff19197812 */ /* 0x000fe400078ec0ff */
[----:B------:R-:W-:-:S09]  /*191670*/  PRMT R26, R0, 0x7772, RZ ;  /* 0x00007772001a7816 */ /* 0x000fd200000000ff */
[----:B------:R-:W-:Y:S02]  /*191680*/  @P5 LOP3.LUT R25, R25, 0x2000000, RZ, 0xfc, !PT ;  /* 0x0200000019195812 */ /* 0x000fe400078efcff */
[----:B------:R-:W-:Y:S01]  /*191690*/  LOP3.LUT P5, RZ, R6, 0x8000, RZ, 0xc0, !PT ;  /* 0x0000800006ff7812 */ /* 0x000fe200078ac0ff */
[----:B------:R0:W-:Y:S02]  /*1916a0*/  @P0 STG.E.U8 desc[UR4][R18.64], R26 ;  /* 0x0000001a12000986 */ /* 0x0001e4000c101104 */
[----:B0-----:R-:W-:-:S10]  /*1916b0*/  PRMT R26, R0, 0x7773, RZ ;  /* 0x00007773001a7816 */ /* 0x001fd400000000ff */
[----:B------:R0:W-:Y:S01]  /*1916c0*/  @P5 STG.E.U8 desc[UR4][R22.64], R26 ;  /* 0x0000001a16005986 */ /* 0x0001e2000c101104 */
[----:B------:R-:W-:Y:S02]  /*1916d0*/  LOP3.LUT P5, RZ, R25, 0x2000000, RZ, 0xc0, !PT ;  /* 0x0200000019ff7812 */ /* 0x000fe400078ac0ff */
[----:B0-----:R-:W-:-:S11]  /*1916e0*/  PRMT R26, R27, 0x7770, RZ ;  /* 0x000077701b1a7816 */ /* 0x001fd600000000ff */
[----:B------:R0:W-:Y:S01]  /*1916f0*/  @P5 STG.E.U8 desc[UR4][R20.64], R26 ;  /* 0x0000001a14005986 */ /* 0x0001e2000c101104 */
[----:B------:R-:W-:Y:S02]  /*191700*/  LOP3.LUT P5, RZ, R25, 0x1000000, RZ, 0xc0, !PT ;  /* 0x0100000019ff7812 */ /* 0x000fe400078ac0ff */
[----:B0-----:R-:W-:-:S11]  /*191710*/  PRMT R26, R27, 0x7771, RZ ;  /* 0x000077711b1a7816 */ /* 0x001fd600000000ff */
[----:B------:R0:W-:Y:S01]  /*191720*/  @P5 STG.E.U8 desc[UR4][R2.64], R26 ;  /* 0x0000001a02005986 */ /* 0x0001e2000c101104 */
[----:B------:R-:W-:Y:S02]  /*191730*/  LOP3.LUT P5, RZ, R25, 0x800000, RZ, 0xc0, !PT ;  /* 0x0080000019ff7812 */ /* 0x000fe400078ac0ff */
[----:B0-----:R-:W-:-:S11]  /*191740*/  PRMT R26, R27, 0x7772, RZ ;  /* 0x000077721b1a7816 */ /* 0x001fd600000000ff */
[----:B--2---:R0:W-:Y:S01]  /*191750*/  @P5 STG.E.U8 desc[UR4][R4.64], R26 ;  /* 0x0000001a04005986 */ /* 0x0041e2000c101104 */
[----:B------:R-:W-:Y:S02]  /*191760*/  LOP3.LUT P5, RZ, R25, 0x400000, RZ, 0xc0, !PT ;  /* 0x0040000019ff7812 */ /* 0x000fe400078ac0ff */
[----:B0-----:R-:W-:-:S11]  /*191770*/  PRMT R26, R27, 0x7773, RZ ;  /* 0x000077731b1a7816 */ /* 0x001fd600000000ff */
[----:B---3--:R-:W-:Y:S04]  /*191780*/  @P5 STG.E.U8 desc[UR4][R10.64], R26 ;  /* 0x0000001a0a005986 */ /* 0x008fe8000c101104 */
[----:B----4-:R0:W-:Y:S04]  /*191790*/  STL.64 [R1+0x5fe8], R12 ;  /* 0x005fe80c01007387 */ /* 0x0101e80000100a00 */
[----:B0-----:R-:W2:Y:S04]  /*1917a0*/  LDL.LU.64 R12, [R1+0x3ae8] ;  /* 0x003ae800010c7983 */ /* 0x001ea80000300a00 */
[----:B------:R-:W3:Y:S04]  /*1917b0*/  LDL.LU R23, [R1+0x264] ;  /* 0x0002640001177983 */ /* 0x000ee80000300800 */
[----:B------:R-:W4:Y:S04]  /*1917c0*/  LDL.LU.64 R28, [R1+0x2848] ;  /* 0x00284800011c7983 */ /* 0x000f280000300a00 */
[----:B------:R-:W3:Y:S04]  /*1917d0*/  LDL.LU.64 R14, [R1+0x3b50] ;  /* 0x003b5000010e7983 */ /* 0x000ee80000300a00 */
[----:B------:R-:W3:Y:S04]  /*1917e0*/  LDL.LU.64 R16, [R1+0x3b78] ;  /* 0x003b780001107983 */ /* 0x000ee80000300a00 */
[----:B------:R-:W3:Y:S04]  /*1917f0*/  LDL.LU R0, [R1+0x288] ;  /* 0x0002880001007983 */ /* 0x000ee80000300800 */
[----:B------:R-:W3:Y:S04]  /*191800*/  LDL.LU.64 R18, [R1+0x3b98] ;  /* 0x003b980001127983 */ /* 0x000ee80000300a00 */
[----:B------:R-:W3:Y:S04]  /*191810*/  LDL.LU.64 R20, [R1+0x2850] ;  /* 0x0028500001147983 */ /* 0x000ee80000300a00 */
[----:B------:R-:W3:Y:S04]  /*191820*/  LDL.LU.64 R2, [R1+0x3bd0] ;  /* 0x003bd00001027983 */ /* 0x000ee80000300a00 */
[----:B------:R-:W3:Y:S04]  /*191830*/  LDL.LU R22, [R1+0x1c] ;  /* 0x00001c0001167983 */ /* 0x000ee80000300800 */
[----:B------:R-:W3:Y:S04]  /*191840*/  LDL.LU.64 R4, [R1+0x3be8] ;  /* 0x003be80001047983 */ /* 0x000ee80000300a00 */
[----:B------:R-:W2:Y:S01]  /*191850*/  LDL.LU R11, [R1+0x5ff0] ;  /* 0x005ff000010b7983 */ /* 0x000ea20000300800 */
[----:B------:R-:W-:-:S02]  /*191860*/  LOP3.LUT P5, RZ, R25, 0x200000, RZ, 0xc0, !PT ;  /* 0x0020000019ff7812 */ /* 0x000fc400078ac0ff */
[----:B--2---:R-:W-:-:S11]  /*191870*/  PRMT R26, R11, 0x7770, RZ ;  /* 0x000077700b1a7816 */ /* 0x004fd600000000ff */
[----:B------:R0:W-:Y:S04]  /*191880*/  @P5 STG.E.U8 desc[UR4][R12.64], R26 ;  /* 0x0000001a0c005986 */ /* 0x0001e8000c101104 */
[----:B0-----:R-:W2:Y:S01]  /*191890*/  LDL.LU.64 R12, [R1+0x5fe8] ;  /* 0x005fe800010c7983 */ /* 0x001ea20000300a00 */
[----:B------:R-:W-:Y:S02]  /*1918a0*/  LOP3.LUT P5, RZ, R25, 0x100000, RZ, 0xc0, !PT ;  /* 0x0010000019ff7812 */ /* 0x000fe400078ac0ff */
[----:B------:R-:W-:-:S11]  /*1918b0*/  PRMT R26, R11, 0x7771, RZ ;  /* 0x000077710b1a7816 */ /* 0x000fd600000000ff */
[----:B--2---:R0:W-:Y:S04]  /*1918c0*/  @P5 STG.E.U8 desc[UR4][R12.64], R26 ;  /* 0x0000001a0c005986 */ /* 0x0041e8000c101104 */
[----:B0-----:R-:W2:Y:S01]  /*1918d0*/  LDL.LU.64 R12, [R1+0x5fe0] ;  /* 0x005fe000010c7983 */ /* 0x001ea20000300a00 */
        /* <DEDUP_REMOVED lines=10> */
[----:B0-----:R-:W-:-:S11]  /*191980*/  PRMT R26, R11, 0x7773, RZ ;  /* 0x000077730b1a7816 */ /* 0x001fd600000000ff */
[----:B----4-:R3:W-:Y:S02]  /*191990*/  @P5 STG.E.U8 desc[UR4][R28.64], R26 ;  /* 0x0000001a1c005986 */ /* 0x0107e4000c101104 */
[----:B---3--:R-:W-:-:S05]  /*1919a0*/  PRMT R26, R23, 0x7770, RZ ;  /* 0x00007770171a7816 */ /* 0x008fca00000000ff */
[----:B------:R0:W-:Y:S02]  /*1919b0*/  @P6 STG.E.U8 desc[UR4][R14.64], R26 ;  /* 0x0000001a0e006986 */ /* 0x0001e4000c101104 */
[C---:B0-----:R-:W-:Y:S02]  /*1919c0*/  PRMT R26, R23.reuse, 0x7771, RZ ;  /* 0x00007771171a7816 */ /* 0x041fe400000000ff */
[----:B------:R-:W2:Y:S04]  /*1919d0*/  LDL.LU.64 R14, [R1+0x3c00] ;  /* 0x003c0000010e7983 */ /* 0x000ea80000300a00 */
[----:B------:R0:W-:Y:S02]  /*1919e0*/  @P4 STG.E.U8 desc[UR4][R16.64], R26 ;  /* 0x0000001a10004986 */ /* 0x0001e4000c101104 */
[----:B0-----:R-:W-:-:S05]  /*1919f0*/  PRMT R26, R23, 0x7772, RZ ;  /* 0x00007772171a7816 */ /* 0x001fca00000000ff */
[----:B------:R0:W-:Y:S02]  /*191a00*/  @P3 STG.E.U8 desc[UR4][R18.64], R26 ;  /* 0x0000001a12003986 */ /* 0x0001e4000c101104 */
[----:B0-----:R-:W-:-:S05]  /*191a10*/  PRMT R26, R23, 0x7773, RZ ;  /* 0x00007773171a7816 */ /* 0x001fca00000000ff */
[----:B------:R0:W-:Y:S02]  /*191a20*/  @P2 STG.E.U8 desc[UR4][R20.64], R26 ;  /* 0x0000001a14002986 */ /* 0x0001e4000c101104 */
[----:B0-----:R-:W-:-:S05]  /*191a30*/  PRMT R26, R0, 0x7770, RZ ;  /* 0x00007770001a7816 */ /* 0x001fca00000000ff */
[----:B------:R0:W-:Y:S01]  /*191a40*/  @P1 STG.E.U8 desc[UR4][R2.64], R26 ;  /* 0x0000001a02001986 */ /* 0x0001e2000c101104 */
[C---:B------:R-:W-:Y:S02]  /*191a50*/  LOP3.LUT P3, RZ, R6.reuse, 0x40000000, RZ, 0xc0, !PT ;  /* 0x4000000006ff7812 */ /* 0x040fe4000786c0ff */
[----:B------:R-:W-:Y:S02]  /*191a60*/  LOP3.LUT P2, RZ, R6, 0x80000000, RZ, 0xc0, !PT ;  /* 0x8000000006ff7812 */ /* 0x000fe4000784c0ff */
[C---:B0-----:R-:W-:Y:S01]  /*191a70*/  PRMT R26, R0.reuse, 0x7771, RZ ;  /* 0x00007771001a7816 */ /* 0x041fe200000000ff */
[----:B------:R-:W3:Y:S04]  /*191a80*/  LDL.LU.64 R2, [R1+0x2858] ;  /* 0x0028580001027983 */ /* 0x000ee80000300a00 */
[----:B------:R0:W-:Y:S04]  /*191a90*/  @P0 STG.E.U8 desc[UR4][R4.64], R26 ;  /* 0x0000001a04000986 */ /* 0x0001e8000c101104 */
[----:B0-----:R-:W4:Y:S04]  /*191aa0*/  LDL.LU.64 R4, [R1+0x3c58] ;  /* 0x003c580001047983 */ /* 0x001f280000300a00 */
[----:B------:R-:W4:Y:S04]  /*191ab0*/  LDL.LU.64 R16, [R1+0x3c78] ;  /* 0x003c780001107983 */ /* 0x000f280000300a00 */
[----:B------:R-:W4:Y:S04]  /*191ac0*/  LDL.LU.64 R18, [R1+0x3c90] ;  /* 0x003c900001127983 */ /* 0x000f280000300a00 */
[----:B------:R-:W4:Y:S01]  /*191ad0*/  LDL.LU R6, [R1+0x268] ;  /* 0x0002680001067983 */ /* 0x000f220000300800 */
[----:B------:R-:W-:-:S02]  /*191ae0*/  PRMT R26, R0, 0x7772, RZ ;  /* 0x00007772001a7816 */ /* 0x000fc400000000ff */
[----:B------:R-:W-:Y:S01]  /*191af0*/  LOP3.LUT P1, RZ, R22, 0x1, RZ, 0xc0, !PT ;  /* 0x0000000116ff7812 */ /* 0x000fe2000782c0ff */
[----:B------:R-:W4:Y:S04]  /*191b00*/  LDL.LU.64 R20, [R1+0x2860] ;  /* 0x0028600001147983 */ /* 0x000f280000300a00 */
[----:B------:R-:W4:Y:S04]  /*191b10*/  LDL.LU R27, [R1+0x28c] ;  /* 0x00028c00011b7983 */ /* 0x000f280000300800 */
[----:B--2---:R0:W-:Y:S02]  /*191b20*/  @P3 STG.E.U8 desc[UR4][R14.64], R26 ;  /* 0x0000001a0e003986 */ /* 0x0041e4000c101104 */
[----:B0-----:R-:W-:-:S05]  /*191b30*/  PRMT R26, R0, 0x7773, RZ ;  /* 0x00007773001a7816 */ /* 0x001fca00000000ff */
[----:B---3--:R0:W-:Y:S04]  /*191b40*/  @P2 STG.E.U8 desc[UR4][R2.64], R26 ;  /* 0x0000001a02002986 */ /* 0x0081e8000c101104 */
[----:B0-----:R-:W2:Y:S01]  /*191b50*/  LDL.LU.64 R2, [R1+0x3ce0] ;  /* 0x003ce00001027983 */ /* 0x001ea20000300a00 */
[----:B----4-:R-:W-:-:S05]  /*191b60*/  PRMT R26, R6, 0x7770, RZ ;  /* 0x00007770061a7816 */ /* 0x010fca00000000ff */
[----:B------:R0:W-:Y:S04]  /*191b70*/  @P1 STG.E.U8 desc[UR4][R4.64], R26 ;  /* 0x0000001a04001986 */ /* 0x0001e8000c101104 */
[----:B0-----:R-:W3:Y:S04]  /*191b80*/  LDL.LU.64 R4, [R1+0x3d00] ;  /* 0x003d000001047983 */ /* 0x001ee80000300a00 */
[----:B------:R-:W4:Y:S01]  /*191b90*/  LDL.LU R23, [R1+0x26c] ;  /* 0x00026c0001177983 */ /* 0x000f220000300800 */
        /* <DEDUP_REMOVED lines=22> */
[----:B------:R-:W-:Y:S02]  /*191d00*/  LOP3.LUT P5, RZ, R22, 0x8, RZ, 0xc0, !PT ;  /* 0x0000000816ff7812 */ /* 0x000fe400078ac0ff */
[----:B------:R-:W-:Y:S02]  /*191d10*/  PRMT R26, R6, 0x7771, RZ ;  /* 0x00007771061a7816 */ /* 0x000fe400000000ff */
[----:B------:R-:W-:Y:S02]  /*191d20*/  LOP3.LUT R25, R25, 0xfffdffff, RZ, 0xc0, !PT ;  /* 0xfffdffff19197812 */ /* 0x000fe400078ec0ff */
[C---:B------:R-:W-:Y:S01]  /*191d30*/  LOP3.LUT P6, RZ, R22.reuse, 0x800, RZ, 0xc0, !PT ;  /* 0x0000080016ff7812 */ /* 0x040fe200078cc0ff */
[----:B------:R-:W-:Y:S01]  /*191d40*/  @P0 STG.E.U8 desc[UR4][R16.64], R26 ;  /* 0x0000001a10000986 */ /* 0x000fe2000c101104 */
[----:B------:R-:W-:-:S02]  /*191d50*/  LOP3.LUT P4, RZ, R22, 0x1000, RZ, 0xc0, !PT ;  /* 0x0000100016ff7812 */ /* 0x000fc4000788c0ff */
[C---:B------:R-:W-:Y:S02]  /*191d60*/  LOP3.LUT P3, RZ, R22.reuse, 0x2000, RZ, 0xc0, !PT ;  /* 0x0000200016ff7812 */ /* 0x040fe4000786c0ff */
[C---:B------:R-:W-:Y:S02]  /*191d70*/  LOP3.LUT P2, RZ, R22.reuse, 0x4000, RZ, 0xc0, !PT ;  /* 0x0000400016ff7812 */ /* 0x040fe4000784c0ff */
[----:B------:R-:W-:Y:S02]  /*191d80*/  @P5 LOP3.LUT R25, R25, 0x20000, RZ, 0xfc, !PT ;  /* 0x0002000019195812 */ /* 0x000fe400078efcff */
[C---:B------:R-:W-:Y:S02]  /*191d90*/  LOP3.LUT P5, RZ, R22.reuse, 0x4, RZ, 0xc0, !PT ;  /* 0x0000000416ff7812 */ /* 0x040fe400078ac0ff */
[C---:B------:R-:W-:Y:S02]  /*191da0*/  LOP3.LUT P1, RZ, R22.reuse, 0x8000, RZ, 0xc0, !PT ;  /* 0x0000800016ff7812 */ /* 0x040fe4000782c0ff */
[----:B------:R-:W-:Y:S01]  /*191db0*/  LOP3.LUT P0, RZ, R22, 0x10000, RZ, 0xc0, !PT ;  /* 0x0001000016ff7812 */ /* 0x000fe2000780c0ff */
[----:B----4-:R0:W-:Y:S04]  /*191dc0*/  STL.64 [R1+0x5fd0], R22 ;  /* 0x005fd01601007387 */ /* 0x0101e80000100a00 */
[----:B0-----:R-:W4:Y:S01]  /*191dd0*/  LDL.LU.64 R22, [R1+0x2868] ;  /* 0x0028680001167983 */ /* 0x001f220000300a00 */
[----:B------:R-:W-:-:S05]  /*191de0*/  PRMT R26, R6, 0x7772, RZ ;  /* 0x00007772061a7816 */ /* 0x000fca00000000ff */
[----:B------:R0:W-:Y:S01]  /*191df0*/  @P5 STG.E.U8 desc[UR4][R18.64], R26 ;  /* 0x0000001a12005986 */ /* 0x0001e2000c101104 */
[----:B------:R-:W-:Y:S02]  /*191e00*/  LOP3.LUT P5, RZ, R25, 0x20000, RZ, 0xc0, !PT ;  /* 0x0002000019ff7812 */ /* 0x000fe400078ac0ff */
[----:B0-----:R-:W-:-:S11]  /*191e10*/  PRMT R26, R6, 0x7773, RZ ;  /* 0x00007773061a7816 */ /* 0x001fd600000000ff */
[----:B------:R-:W-:Y:S01]  /*191e20*/  @P5 STG.E.U8 desc[UR4][R20.64], R26 ;  /* 0x0000001a14005986 */ /* 0x000fe2000c101104 */
[----:B------:R-:W-:-:S03]  /*191e30*/  LOP3.LUT P5, RZ, R25, 0x10000, RZ, 0xc0, !PT ;  /* 0x0001000019ff7812 */ /* 0x000fc600078ac0ff */
[----:B----4-:R0:W-:Y:S04]  /*191e40*/  STL.64 [R1+0x5fd8], R22 ;  /* 0x005fd81601007387 */ /* 0x0101e80000100a00 */
[----:B0-----:R-:W4:Y:S01]  /*191e50*/  LDL.LU.64 R22, [R1+0x3d20] ;  /* 0x003d200001167983 */ /* 0x001f220000300a00 */
[----:B------:R-:W-:-:S03]  /*191e60*/  PRMT R26, R27, 0x7770, RZ ;  /* 0x000077701b1a7816 */ /* 0x000fc600000000ff */
[----:B------:R-:W4:Y:S04]  /*191e70*/  LDL.LU.64 R12, [R1+0x3d80] ;  /* 0x003d8000010c7983 */ /* 0x000f280000300a00 */
[----:B--2---:R0:W-:Y:S01]  /*191e80*/  @P5 STG.E.U8 desc[UR4][R2.64], R26 ;  /* 0x0000001a02005986 */ /* 0x0041e2000c101104 */
[----:B------:R-:W-:-:S03]  /*191e90*/  LOP3.LUT P5, RZ, R25, 0x8000, RZ, 0xc0, !PT ;  /* 0x0000800019ff7812 */ /* 0x000fc600078ac0ff */
[----:B------:R-:W2:Y:S04]  /*191ea0*/  LDL.LU.64 R10, [R1+0x3dc0] ;  /* 0x003dc000010a7983 */ /* 0x000ea80000300a00 */
[----:B------:R-:W2:Y:S01]  /*191eb0*/  LDL.LU R0, [R1+0x2f0] ;  /* 0x0002f00001007983 */ /* 0x000ea20000300800 */
        /* <DEDUP_REMOVED lines=8> */
[----:B------:R-:W3:Y:S04]  /*191f40*/  LDL.LU R6, [R1+0x2d0] ;  /* 0x0002d00001067983 */ /* 0x000ee80000300800 */
[----:B------:R-:W3:Y:S04]  /*191f50*/  LDL.LU.64 R20, [R1+0x3eb0] ;  /* 0x003eb00001147983 */ /* 0x000ee80000300a00 */
[----:B------:R-:W3:Y:S04]  /*191f60*/  LDL.LU.64 R2, [R1+0x2878] ;  /* 0x0028780001027983 */ /* 0x000ee80000300a00 */
[----:B------:R-:W3:Y:S04]  /*191f70*/  LDL.LU.64 R4, [R1+0x3f10] ;  /* 0x003f100001047983 */ /* 0x000ee80000300a00 */
[----:B----4-:R0:W-:Y:S04]  /*191f80*/  @P5 STG.E.U8 desc[UR4][R22.64], R26 ;  /* 0x0000001a16005986 */ /* 0x0101e8000c101104 */
[----:B0-----:R-:W4:Y:S01]  /*191f90*/  LDL.LU.64 R22, [R1+0x5fd8] ;  /* 0x005fd80001167983 */ /* 0x001f220000300a00 */
[----:B------:R-:W-:-:S02]  /*191fa0*/  LOP3.LUT P5, RZ, R25, 0x2000, RZ, 0xc0, !PT ;  /* 0x0000200019ff7812 */ /* 0x000fc400078ac0ff */
[----:B------:R-:W-:-:S11]  /*191fb0*/  PRMT R26, R27, 0x7773, RZ ;  /* 0x000077731b1a7816 */ /* 0x000fd600000000ff */
[----:B----4-:R0:W-:Y:S04]  /*191fc0*/  @P5 STG.E.U8 desc[UR4][R22.64], R26 ;  /* 0x0000001a16005986 */ /* 0x0101e8000c101104 */
[----:B0-----:R-:W4:Y:S01]  /*191fd0*/  LDL.LU.64 R22, [R1+0x5fd0] ;  /* 0x005fd00001167983 */ /* 0x001f220000300a00 */
[----:B------:R-:W-:Y:S02]  /*191fe0*/  LOP3.LUT P5, RZ, R25, 0x1000, RZ, 0xc0, !PT ;  /* 0x0000100019ff7812 */ /* 0x000fe400078ac0ff */
[----:B----4-:R-:W-:-:S11]  /*191ff0*/  PRMT R26, R23, 0x7770, RZ ;  /* 0x00007770171a7816 */ /* 0x010fd600000000ff */
[----:B------:R0:W-:Y:S01]  /*192000*/  @P5 STG.E.U8 desc[UR4][R12.64], R26 ;  /* 0x0000001a0c005986 */ /* 0x0001e2000c101104 */
[----:B------:R-:W-:Y:S02]  /*192010*/  LOP3.LUT P5, RZ, R25, 0x800, RZ, 0xc0, !PT ;  /* 0x0000080019ff7812 */ /* 0x000fe400078ac0ff */
[----:B0-----:R-:W-:-:S11]  /*192020*/  PRMT R26, R23, 0x7771, RZ ;  /* 0x00007771171a7816 */ /* 0x001fd600000000ff */
[----:B--2---:R0:W-:Y:S01]  /*192030*/  @P5 STG.E.U8 desc[UR4][R10.64], R26 ;  /* 0x0000001a0a005986 */ /* 0x0041e2000c101104 */
[----:B------:R-:W-:Y:S02]  /*192040*/  LOP3.LUT P5, RZ, R25, 0x400, RZ, 0xc0, !PT ;  /* 0x0000040019ff7812 */ /* 0x000fe400078ac0ff */
        /* <DEDUP_REMOVED lines=10> */
[----:B0-----:R-:W-:Y:S02]  /*1920f0*/  PRMT R26, R0, 0x7773, RZ ;  /* 0x00007773001a7816 */ /* 0x001fe400000000ff */
[----:B------:R-:W2:Y:S04]  /*192100*/  LDL.LU.64 R20, [R1+0x3f40] ;  /* 0x003f400001147983 */ /* 0x000ea80000300a00 */
[----:B------:R0:W-:Y:S02]  /*192110*/  @P1 STG.E.U8 desc[UR4][R2.64], R26 ;  /* 0x0000001a02001986 */ /* 0x0001e4000c101104 */
[----:B0-----:R-:W-:-:S02]  /*192120*/  PRMT R26, R6, 0x7770, RZ ;  /* 0x00007770061a7816 */ /* 0x001fc400000000ff */
[----:B------:R-:W3:Y:S04]  /*192130*/  LDL.LU.64 R2, [R1+0x3f60] ;  /* 0x003f600001027983 */ /* 0x000ee80000300a00 */
[----:B------:R0:W-:Y:S04]  /*192140*/  @P0 STG.E.U8 desc[UR4][R4.64], R26 ;  /* 0x0000001a04000986 */ /* 0x0001e8000c101104 */
[----:B0-----:R-:W4:Y:S01]  /*192150*/  LDL.LU.64 R4, [R1+0x2880] ;  /* 0x0028800001047983 */ /* 0x001f220000300a00 */
[C---:B------:R-:W-:Y:S02]  /*192160*/  LOP3.LUT P3, RZ, R22.reuse, 0x20000, RZ, 0xc0, !PT ;  /* 0x0002000016ff7812 */ /* 0x040fe4000786c0ff */
[----:B------:R-:W-:Y:S01]  /*192170*/  LOP3.LUT P2, RZ, R22, 0x40000, RZ, 0xc0, !PT ;  /* 0x0004000016ff7812 */ /* 0x000fe2000784c0ff */
[----:B------:R-:W4:Y:S01]  /*192180*/  LDL.LU.64 R14, [R1+0x3fc8] ;  /* 0x003fc800010e7983 */ /* 0x000f220000300a00 */
[----:B------:R-:W-:-:S02]  /*192190*/  PRMT R26, R6, 0x7771, RZ ;  /* 0x00007771061a7816 */ /* 0x000fc400000000ff */
[----:B------:R-:W-:Y:S01]  /*1921a0*/  LOP3.LUT P1, RZ, R22, 0x80000, RZ, 0xc0, !PT ;  /* 0x0008000016ff7812 */ /* 0x000fe2000782c0ff */
[----:B------:R-:W4:Y:S04]  /*1921b0*/  LDL.LU.64 R18, [R1+0x4008] ;  /* 0x0040080001127983 */ /* 0x000f280000300a00 */
[----:B------:R-:W4:Y:S04]  /*1921c0*/  LDL.LU R23, [R1+0x2f4] ;  /* 0x0002f40001177983 */ /* 0x000f280000300800 */
[----:B------:R-:W4:Y:S04]  /*1921d0*/  LDL.LU R0, [R1+0xb0] ;  /* 0x0000b00001007983 */ /* 0x000f280000300800 */
[----:B--2---:R0:W-:Y:S02]  /*1921e0*/  @P3 STG.E.U8 desc[UR4][R20.64], R26 ;  /* 0x0000001a14003986 */ /* 0x0041e4000c101104 */
[----:B0-----:R-:W-:-:S02]  /*1921f0*/  PRMT R26, R6, 0x7772, RZ ;  /* 0x00007772061a7816 */ /* 0x001fc400000000ff */
[----:B------:R-:W2:Y:S04]  /*192200*/  LDL.LU.64 R20, [R1+0x4038] ;  /* 0x0040380001147983 */ /* 0x000ea80000300a00 */
[----:B---3--:R0:W-:Y:S04]  /*192210*/  @P2 STG.E.U8 desc[UR4][R2.64], R26 ;  /* 0x0000001a02002986 */ /* 0x0081e8000c101104 */
[----:B------:R-:W3:Y:S01]  /*192220*/  LDL.LU R17, [R1+0x2d4] ;  /* 0x0002d40001117983 */ /* 0x000ee20000300800 */
[----:B0-----:R-:W-:-:S03]  /*192230*/  PRMT R26, R6, 0x7773, RZ ;  /* 0x00007773061a7816 */ /* 0x001fc600000000ff */
[----:B------:R-:W3:Y:S04]  /*192240*/  LDL.LU.64 R2, [R1+0x2888] ;  /* 0x0028880001027983 */ /* 0x000ee80000300a00 */
[----:B----4-:R0:W-:Y:S04]  /*192250*/  @P1 STG.E.U8 desc[UR4][R4.64], R26 ;  /* 0x0000001a04001986 */ /* 0x0101e8000c101104 */
[----:B0-----:R-:W4:Y:S04]  /*192260*/  LDL.LU.64 R4, [R1+0x4088] ;  /* 0x0040880001047983 */ /* 0x001f280000300a00 */
[----:B------:R-:W2:Y:S04]  /*192270*/  LDL.LU.64 R12, [R1+0x2890] ;  /* 0x00289000010c7983 */ /* 0x000ea80000300a00 */
        /* <DEDUP_REMOVED lines=20> */
[C---:B------:R-:W-:Y:S01]  /*1923c0*/  LOP3.LUT P5, RZ, R22.reuse, 0x800000, RZ, 0xc0, !PT ;  /* 0x0080000016ff7812 */ /* 0x040fe200078ac0ff */
[----:B--2---:R0:W-:Y:S04]  /*1923d0*/  STL.64 [R1+0x5fc8], R12 ;  /* 0x005fc80c01007387 */ /* 0x0041e80000100a00 */
[----:B0-----:R-:W2:Y:S01]  /*1923e0*/  LDL.LU.64 R12, [R1+0x40c8] ;  /* 0x0040c800010c7983 */ /* 0x001ea20000300a00 */
[----:B------:R-:W-:Y:S02]  /*1923f0*/  LOP3.LUT R25, R25, 0xfffffeff, RZ, 0xc0, !PT ;  /* 0xfffffeff19197812 */ /* 0x000fe400078ec0ff */
[----:B------:R-:W-:Y:S01]  /*192400*/  LOP3.LUT P0, RZ, R22, 0x100000, RZ, 0xc0, !PT ;  /* 0x0010000016ff7812 */ /* 0x000fe2000780c0ff */
[----:B------:R-:W2:Y:S04]  /*192410*/  LDL.LU R16, [R1+0x2f8] ;  /* 0x0002f80001107983 */ /* 0x000ea80000300800 */
[----:B------:R-:W-:-:S02]  /*192420*/  @P5 LOP3.LUT R25, R25, 0x100, RZ, 0xfc, !PT ;  /* 0x0000010019195812 */ /* 0x000fc400078efcff */
[C---:B------:R-:W-:Y:S01]  /*192430*/  LOP3.LUT P5, RZ, R22.reuse, 0x400000, RZ, 0xc0, !PT ;  /* 0x0040000016ff7812 */ /* 0x040fe200078ac0ff */
[----:B------:R-:W2:Y:S01]  /*192440*/  LDL.LU.64 R10, [R1+0x4128] ;  /* 0x00412800010a7983 */ /* 0x000ea20000300a00 */
[----:B------:R-:W-:Y:S02]  /*192450*/  LOP3.LUT R25, R25, 0xfffffdff, RZ, 0xc0, !PT ;  /* 0xfffffdff19197812 */ /* 0x000fe400078ec0ff */
[----:B------:R-:W-:Y:S01]  /*192460*/  PRMT R26, R23, 0x7770, RZ ;  /* 0x00007770171a7816 */ /* 0x000fe200000000ff */
[----:B------:R-:W2:Y:S08]  /*192470*/  LDL.LU.64 R28, [R1+0x4148] ;  /* 0x00414800011c7983 */ /* 0x000eb00000300a00 */
[----:B------:R-:W-:Y:S01]  /*192480*/  @P5 LOP3.LUT R25, R25, 0x200, RZ, 0xfc, !PT ;  /* 0x0000020019195812 */ /* 0x000fe200078efcff */
[----:B------:R0:W-:Y:S01]  /*192490*/  @P0 STG.E.U8 desc[UR4][R14.64], R26 ;  /* 0x0000001a0e000986 */ /* 0x0001e2000c101104 */
[----:B------:R-:W-:-:S03]  /*1924a0*/  LOP3.LUT P5, RZ, R22, 0x200000, RZ, 0xc0, !PT ;  /* 0x0020000016ff7812 */ /* 0x000fc600078ac0ff */
[----:B------:R-:W2:Y:S01]  /*1924b0*/  LDL.LU R6, [R1+0x2d8] ;  /* 0x0002d80001067983 */ /* 0x000ea20000300800 */
[----:B0-----:R-:W-:-:S03]  /*1924c0*/  PRMT R26, R23, 0x7771, RZ ;  /* 0x00007771171a7816 */ /* 0x001fc600000000ff */
[----:B------:R-:W2:Y:S06]  /*1924d0*/  LDL.LU.64 R14, [R1+0x4158] ;  /* 0x00415800010e7983 */ /* 0x000eac0000300a00 */
[----:B------:R0:W-:Y:S01]  /*1924e0*/  @P5 STG.E.U8 desc[UR4][R18.64], R26 ;  /* 0x0000001a12005986 */ /* 0x0001e2000c101104 */
[----:B------:R-:W-:Y:S02]  /*1924f0*/  LOP3.LUT P5, RZ, R25, 0x200, RZ, 0xc0, !PT ;  /* 0x0000020019ff7812 */ /* 0x000fe400078ac0ff */
[----:B0-----:R-:W-:Y:S01]  /*192500*/  PRMT R26, R23, 0x7772, RZ ;  /* 0x00007772171a7816 */ /* 0x001fe200000000ff */
[----:B------:R-:W2:Y:S10]  /*192510*/  LDL.LU.64 R18, [R1+0x2898] ;  /* 0x0028980001127983 */ /* 0x000eb40000300a00 */
[----:B------:R0:W-:Y:S01]  /*192520*/  @P5 STG.E.U8 desc[UR4][R20.64], R26 ;  /* 0x0000001a14005986 */ /* 0x0001e2000c101104 */
[----:B------:R-:W-:-:S02]  /*192530*/  LOP3.LUT P5, RZ, R25, 0x100, RZ, 0xc0, !PT ;  /* 0x0000010019ff7812 */ /* 0x000fc400078ac0ff */
[----:B0-----:R-:W-:Y:S01]  /*192540*/  PRMT R26, R23, 0x7773, RZ ;  /* 0x00007773171a7816 */ /* 0x001fe200000000ff */
[----:B------:R-:W2:Y:S10]  /*192550*/  LDL.LU.64 R20, [R1+0x4188] ;  /* 0x0041880001147983 */ /* 0x000eb40000300a00 */
[----:B---3--:R0:W-:Y:S01]  /*192560*/  @P5 STG.E.U8 desc[UR4][R2.64], R26 ;  /* 0x0000001a02005986 */ /* 0x0081e2000c101104 */
[----:B------:R-:W-:-:S02]  /*192570*/  LOP3.LUT P5, RZ, R25, 0x80, RZ, 0xc0, !PT ;  /* 0x0000008019ff7812 */ /* 0x000fc400078ac0ff */
[----:B0-----:R-:W-:-:S11]  /*192580*/  PRMT R26, R17, 0x7770, RZ ;  /* 0x00007770111a7816 */ /* 0x001fd600000000ff */
[----:B----4-:R0:W-:Y:S01]  /*192590*/  @P5 STG.E.U8 desc[UR4][R4.64], R26 ;  /* 0x0000001a04005986 */ /* 0x0101e2000c101104 */
[----:B------:R-:W-:Y:S02]  /*1925a0*/  LOP3.LUT P5, RZ, R25, 0x40, RZ, 0xc0, !PT ;  /* 0x0000004019ff7812 */ /* 0x000fe400078ac0ff */
[C---:B------:R-:W-:Y:S02]  /*1925b0*/  LOP3.LUT P6, RZ, R22.reuse, 0x40000000, RZ, 0xc0, !PT ;  /* 0x4000000016ff7812 */ /* 0x040fe400078cc0ff */
[----:B------:R-:W-:Y:S02]  /*1925c0*/  LOP3.LUT P4, RZ, R22, 0x80000000, RZ, 0xc0, !PT ;  /* 0x8000000016ff7812 */ /* 0x000fe4000788c0ff */
[----:B------:R-:W3:Y:S04]  /*1925d0*/  LDL.LU.64 R22, [R1+0x41b0] ;  /* 0x0041b00001167983 */ /* 0x000ee80000300a00 */
[----:B------:R-:W4:Y:S01]  /*1925e0*/  LDL.LU.64 R2, [R1+0x41d0] ;  /* 0x0041d00001027983 */ /* 0x000f220000300a00 */
[----:B0-----:R-:W-:-:S03]  /*1925f0*/  PRMT R26, R17, 0x7771, RZ ;  /* 0x00007771111a7816 */ /* 0x001fc600000000ff */
[----:B------:R-:W4:Y:S04]  /*192600*/  LDL.LU.64 R4, [R1+0x28a0] ;  /* 0x0028a00001047983 */ /* 0x000f280000300a00 */
        /* <DEDUP_REMOVED lines=10> */
[----:B------:R-:W-:-:S05]  /*1926b0*/  LOP3.LUT P1, RZ, R0, 0x4, RZ, 0xc0, !PT ;  /* 0x0000000400ff7812 */ /* 0x000fca000782c0ff */
[----:B--2---:R0:W-:Y:S01]  /*1926c0*/  @P5 STG.E.U8 desc[UR4][R12.64], R26 ;  /* 0x0000001a0c005986 */ /* 0x0041e2000c101104 */
        /* <DEDUP_REMOVED lines=8> */
[----:B0-----:R-:W-:Y:S02]  /*192750*/  PRMT R26, R16, 0x7773, RZ ;  /* 0x00007773101a7816 */ /* 0x001fe400000000ff */
[----:B------:R-:W2:Y:S04]  /*192760*/  LDL.LU.64 R14, [R1+0x4210] ;  /* 0x00421000010e7983 */ /* 0x000ea80000300a00 */
[----:B------:R0:W-:Y:S02]  /*192770*/  @P4 STG.E.U8 desc[UR4][R18.64], R26 ;  /* 0x0000001a12004986 */ /* 0x0001e4000c101104 */
[----:B0-----:R-:W-:-:S05]  /*192780*/  PRMT R26, R6, 0x7770, RZ ;  /* 0x00007770061a7816 */ /* 0x001fca00000000ff */
[----:B------:R0:W-:Y:S02]  /*192790*/  @P3 STG.E.U8 desc[UR4][R20.64], R26 ;  /* 0x0000001a14003986 */ /* 0x0001e4000c101104 */
[----:B0-----:R-:W-:-:S05]  /*1927a0*/  PRMT R26, R6, 0x7771, RZ ;  /* 0x00007771061a7816 */ /* 0x001fca00000000ff */
[----:B---3--:R0:W-:Y:S02]  /*1927b0*/  @P2 STG.E.U8 desc[UR4][R22.64], R26 ;  /* 0x0000001a16002986 */ /* 0x0081e4000c101104 */
[C---:B0-----:R-:W-:Y:S02]  /*1927c0*/  PRMT R26, R6.reuse, 0x7772, RZ ;  /* 0x00007772061a7816 */ /* 0x041fe400000000ff */
[----:B------:R-:W3:Y:S04]  /*1927d0*/  LDL.LU.64 R22, [R1+0x4230] ;  /* 0x0042300001167983 */ /* 0x000ee80000300a00 */
[----:B----4-:R0:W-:Y:S02]  /*1927e0*/  @P1 STG.E.U8 desc[UR4][R2.64], R26 ;  /* 0x0000001a02001986 */ /* 0x0101e4000c101104 */
[----:B0-----:R-:W-:-:S02]  /*1927f0*/  PRMT R26, R6, 0x7773, RZ ;  /* 0x00007773061a7816 */ /* 0x001fc400000000ff */
[----:B------:R-:W4:Y:S04]  /*192800*/  LDL.LU.64 R2, [R1+0x4258] ;  /* 0x0042580001027983 */ /* 0x000f280000300a00 */
[----:B------:R-:W2:Y:S01]  /*192810*/  LDL.LU R6, [R1+0x2fc] ;  /* 0x0002fc0001067983 */ /* 0x000ea20000300800 */
[C---:B------:R-:W-:Y:S02]  /*192820*/  LOP3.LUT P0, RZ, R0.reuse, 0x8, RZ, 0xc0, !PT ;  /* 0x0000000800ff7812 */ /* 0x040fe4000780c0ff */
[C---:B------:R-:W-:Y:S01]  /*192830*/  LOP3.LUT P3, RZ, R0.reuse, 0x10, RZ, 0xc0, !PT ;  /* 0x0000001000ff7812 */ /* 0x040fe2000786c0ff */
[----:B------:R-:W4:Y:S01]  /*192840*/  LDL.LU.64 R16, [R1+0x28b0] ;  /* 0x0028b00001107983 */ /* 0x000f220000300a00 */
[C---:B------:R-:W-:Y:S02]  /*192850*/  LOP3.LUT P2, RZ, R0.reuse, 0x20, RZ, 0xc0, !PT ;  /* 0x0000002000ff7812 */ /* 0x040fe4000784c0ff */
[----:B------:R-:W-:Y:S01]  /*192860*/  LOP3.LUT P1, RZ, R0, 0x40, RZ, 0xc0, !PT ;  /* 0x0000004000ff7812 */ /* 0x000fe2000782c0ff */
[----:B------:R-:W4:Y:S04]  /*192870*/  LDL.LU.64 R18, [R1+0x4290] ;  /* 0x0042900001127983 */ /* 0x000f280000300a00 */
[----:B------:R-:W4:Y:S04]  /*192880*/  LDL.LU.64 R20, [R1+0x42a8] ;  /* 0x0042a80001147983 */ /* 0x000f280000300a00 */
[----:B------:R0:W-:Y:S04]  /*192890*/  @P0 STG.E.U8 desc[UR4][R4.64], R26 ;  /* 0x0000001a04000986 */ /* 0x0001e8000c101104 */
[----:B0-----:R-:W4:Y:S01]  /*1928a0*/  LDL.LU R5, [R1+0x2dc] ;  /* 0x0002dc0001057983 */ /* 0x001f220000300800 */
[----:B--2---:R-:W-:-:S05]  /*1928b0*/  PRMT R26, R6, 0x7770, RZ ;  /* 0x00007770061a7816 */ /* 0x004fca00000000ff */
[----:B------:R0:W-:Y:S02]  /*1928c0*/  @P3 STG.E.U8 desc[UR4][R14.64], R26 ;  /* 0x0000001a0e003986 */ /* 0x0001e4000c101104 */
[----:B0-----:R-:W-:-:S05]  /*1928d0*/  PRMT R26, R6, 0x7771, RZ ;  /* 0x00007771061a7816 */ /* 0x001fca00000000ff */
[----:B---3--:R0:W-:Y:S02]  /*1928e0*/  @P2 STG.E.U8 desc[UR4][R22.64], R26 ;  /* 0x0000001a16002986 */ /* 0x0081e4000c101104 */
[----:B0-----:R-:W-:Y:S02]  /*1928f0*/  PRMT R26, R6, 0x7772, RZ ;  /* 0x00007772061a7816 */ /* 0x001fe400000000ff */
[----:B------:R-:W2:Y:S04]  /*192900*/  LDL.LU.64 R22, [R1+0x42c0] ;  /* 0x0042c00001167983 */ /* 0x000ea80000300a00 */
[----:B----4-:R0:W-:Y:S04]  /*192910*/  @P1 STG.E.U8 desc[UR4][R2.64], R26 ;  /* 0x0000001a02001986 */ /* 0x0101e8000c101104 */
[----:B0-----:R-:W3:Y:S04]  /*192920*/  LDL.LU.64 R2, [R1+0x28b8] ;  /* 0x0028b80001027983 */ /* 0x001ee80000300a00 */
[----:B------:R-:W4:Y:S04]  /*192930*/  LDL.LU R13, [R1+0x2e0] ;  /* 0x0002e000010d7983 */ /* 0x000f280000300800 */
        /* <DEDUP_REMOVED lines=26> */
[C---:B------:R-:W-:Y:S02]  /*192ae0*/  LOP3.LUT P5, RZ, R0.reuse, 0x200, RZ, 0xc0, !PT ;  /* 0x0000020000ff7812 */ /* 0x040fe400078ac0ff */
[----:B------:R-:W-:Y:S02]  /*192af0*/  LOP3.LUT P0, RZ, R0, 0x80, RZ, 0xc0, !PT ;  /* 0x0000008000ff7812 */ /* 0x000fe4000780c0ff */
[----:B------:R-:W-:Y:S02]  /*192b00*/  LOP3.LUT R25, R25, 0xfffffffd, RZ, 0xc0, !PT ;  /* 0xfffffffd19197812 */ /* 0x000fe400078ec0ff */
[----:B------:R-:W-:Y:S02]  /*192b10*/  PRMT R26, R6, 0x7773, RZ ;  /* 0x00007773061a7816 */ /* 0x000fe400000000ff */
[----:B------:R-:W2:Y:S04]  /*192b20*/  LDL.LU R6, [R1+0x2c0] ;  /* 0x0002c00001067983 */ /* 0x000ea80000300800 */
[----:B------:R-:W2:Y:S01]  /*192b30*/  LDL.LU R4, [R1+0x2e4] ;  /* 0x0002e40001047983 */ /* 0x000ea20000300800 */
[----:B------:R-:W-:-:S02]  /*192b40*/  @P5 LOP3.LUT R25, R25, 0x2, RZ, 0xfc, !PT ;  /* 0x0000000219195812 */ /* 0x000fc400078efcff */
        /* <DEDUP_REMOVED lines=8> */
[----:B------:R-:W-:Y:S01]  /*192bd0*/  PRMT R25, R5, 0x7772, RZ ;  /* 0x0000777205197816 */ /* 0x000fe200000000ff */
[----:B0-----:R-:W2:Y:S10]  /*192be0*/  LDL.LU.64 R26, [R1+0x4338] ;  /* 0x00433800011a7983 */ /* 0x001eb40000300a00 */
        /* <DEDUP_REMOVED lines=10> */
[----:B----4-:R-:W-:-:S03]  /*192c90*/  PRMT R25, R13, 0x7770, RZ ;  /* 0x000077700d197816 */ /* 0x010fc600000000ff */
[----:B------:R-:W4:Y:S04]  /*192ca0*/  LDL.LU.64 R22, [R1+0x4390] ;  /* 0x0043900001167983 */ /* 0x000f280000300a00 */
[----:B------:R-:W4:Y:S04]  /*192cb0*/  LDL.LU.64 R2, [R1+0x4398] ;  /* 0x0043980001027983 */ /* 0x000f280000300a00 */
[----:B------:R-:W4:Y:S04]  /*192cc0*/  LDL.LU R5, [R1+0xb4] ;  /* 0x0000b40001057983 */ /* 0x000f280000300800 */
        /* <DEDUP_REMOVED lines=8> */
[----:B------:R0:W-:Y:S01]  /*192d50*/  @P5 STG.E.U8 desc[UR4][R26.64], R25 ;  /* 0x000000191a005986 */ /* 0x0001e2000c101104 */
[----:B------:R-:W-:Y:S02]  /*192d60*/  LOP3.LUT P5, RZ, R24, 0x8000000, RZ, 0xc0, !PT ;  /* 0x0800000018ff7812 */ /* 0x000fe400078ac0ff */
[----:B0-----:R-:W-:Y:S02]  /*192d70*/  PRMT R25, R13, 0x7773, RZ ;  /* 0x000077730d197816 */ /* 0x001fe400000000ff */
[C---:B------:R-:W-:Y:S02]  /*192d80*/  LOP3.LUT P6, RZ, R0.reuse, 0x20000, RZ, 0xc0, !PT ;  /* 0x0002000000ff7812 */ /* 0x040fe400078cc0ff */
[C---:B------:R-:W-:Y:S02]  /*192d90*/  LOP3.LUT P4, RZ, R0.reuse, 0x40000, RZ, 0xc0, !PT ;  /* 0x0004000000ff7812 */ /* 0x040fe4000788c0ff */
[C---:B------:R-:W-:Y:S02]  /*192da0*/  LOP3.LUT P3, RZ, R0.reuse, 0x80000, RZ, 0xc0, !PT ;  /* 0x0008000000ff7812 */ /* 0x040fe4000786c0ff */
[----:B------:R-:W-:-:S02]  /*192db0*/  LOP3.LUT P2, RZ, R0, 0x100000, RZ, 0xc0, !PT ;  /* 0x0010000000ff7812 */ /* 0x000fc4000784c0ff */
[C---:B------:R-:W-:Y:S02]  /*192dc0*/  LOP3.LUT P1, RZ, R0.reuse, 0x200000, RZ, 0xc0, !PT ;  /* 0x0020000000ff7812 */ /* 0x040fe4000782c0ff */
[----:B------:R-:W-:Y:S01]  /*192dd0*/  LOP3.LUT P0, RZ, R0, 0x400000, RZ, 0xc0, !PT ;  /* 0x0040000000ff7812 */ /* 0x000fe2000780c0ff */
[----:B--2---:R0:W-:Y:S01]  /*192de0*/  @P5 STG.E.U8 desc[UR4][R10.64], R25 ;  /* 0x000000190a005986 */ /* 0x0041e2000c101104 */
        /* <DEDUP_REMOVED lines=11> */
[C---:B0-----:R-:W-:Y:S02]  /*192ea0*/  PRMT R25, R4.reuse, 0x7771, RZ ;  /* 0x0000777104197816 */ /* 0x041fe400000000ff */
[----:B------:R-:W2:Y:S04]  /*192eb0*/  LDL.LU.64 R20, [R1+0x28d0] ;  /* 0x0028d00001147983 */ /* 0x000ea80000300a00 */
[----:B----4-:R0:W-:Y:S02]  /*192ec0*/  @P1 STG.E.U8 desc[UR4][R22.64], R25 ;  /* 0x0000001916001986 */ /* 0x0101e4000c101104 */
[----:B0-----:R-:W-:-:S02]  /*192ed0*/  PRMT R25, R4, 0x7772, RZ ;  /* 0x0000777204197816 */ /* 0x001fc400000000ff */
[----:B------:R-:W3:Y:S04]  /*192ee0*/  LDL.LU.64 R22, [R1+0x43c0] ;  /* 0x0043c00001167983 */ /* 0x000ee80000300a00 */
[----:B------:R0:W-:Y:S04]  /*192ef0*/  @P0 STG.E.U8 desc[UR4][R2.64], R25 ;  /* 0x0000001902000986 */ /* 0x0001e8000c101104 */
[----:B0-----:R-:W4:Y:S04]  /*192f00*/  LDL.LU.64 R2, [R1+0x43d0] ;  /* 0x0043d00001027983 */ /* 0x001f280000300a00 */
[----:B------:R-:W4:Y:S04]  /*192f10*/  LDL.LU.64 R16, [R1+0x43d8] ;  /* 0x0043d80001107983 */ /* 0x000f280000300a00 */
[----:B------:R-:W3:Y:S01]  /*192f20*/  LDL.LU R6, [R1+0x2c4] ;  /* 0x0002c40001067983 */ /* 0x000ee20000300800 */
[----:B------:R-:W-:-:S02]  /*192f30*/  LOP3.LUT P5, RZ, R5, 0x8, RZ, 0xc0, !PT ;  /* 0x0000000805ff7812 */ /* 0x000fc400078ac0ff */
[----:B------:R-:W-:Y:S01]  /*192f40*/  LOP3.LUT R24, R24, 0xfffbffff, RZ, 0xc0, !PT ;  /* 0xfffbffff18187812 */ /* 0x000fe200078ec0ff */
[----:B------:R-:W4:Y:S10]  /*192f50*/  LDL.LU.64 R18, [R1+0x28d8] ;  /* 0x0028d80001127983 */ /* 0x000f340000300a00 */
        /* <DEDUP_REMOVED lines=17> */
[C---:B------:R-:W-:Y:S02]  /*193070*/  LOP3.LUT P5, RZ, R0.reuse, 0x20000000, RZ, 0xc0, !PT ;  /* 0x2000000000ff7812 */ /* 0x040fe400078ac0ff */
[----:B------:R-:W-:Y:S02]  /*193080*/  LOP3.LUT P2, RZ, R0, 0x1000000, RZ, 0xc0, !PT ;  /* 0x0100000000ff7812 */ /* 0x000fe4000784c0ff */
[----:B------:R-:W-:Y:S02]  /*193090*/  LOP3.LUT R24, R24, 0xfeffffff, RZ, 0xc0, !PT ;  /* 0xfeffffff18187812 */ /* 0x000fe400078ec0ff */
[----:B------:R-:W-:Y:S02]  /*1930a0*/  PRMT R25, R4, 0x7773, RZ ;  /* 0x0000777304197816 */ /* 0x000fe400000000ff */
[----:B------:R-:W-:-:S05]  /*1930b0*/  LOP3.LUT P1, RZ, R0, 0x2000000, RZ, 0xc0, !PT ;  /* 0x0200000000ff7812 */ /* 0x000fca000782c0ff */
[----:B------:R-:W-:Y:S02]  /*1930c0*/  @P5 LOP3.LUT R24, R24, 0x1000000, RZ, 0xfc, !PT ;  /* 0x0100000018185812 */ /* 0x000fe400078efcff */
[----:B------:R-:W-:Y:S02]  /*1930d0*/  LOP3.LUT P5, RZ, R0, 0x10000000, RZ, 0xc0, !PT ;  /* 0x1000000000ff7812 */ /* 0x000fe400078ac0ff */
[----:B------:R-:W-:Y:S02]  /*1930e0*/  LOP3.LUT R24, R24, 0xfdffffff, RZ, 0xc0, !PT ;  /* 0xfdffffff18187812 */ /* 0x000fe400078ec0ff */
[----:B------:R-:W-:-:S09]  /*1930f0*/  LOP3.LUT P0, RZ, R0, 0x4000000, RZ, 0xc0, !PT ;  /* 0x0400000000ff7812 */ /* 0x000fd2000780c0ff */
[----:B------:R-:W-:Y:S02]  /*193100*/  @P5 LOP3.LUT R24, R24, 0x2000000, RZ, 0xfc, !PT ;  /* 0x0200000018185812 */ /* 0x000fe400078efcff */
[----:B------:R-:W-:Y:S01]  /*193110*/  LOP3.LUT P5, RZ, R0, 0x8000000, RZ, 0xc0, !PT ;  /* 0x0800000000ff7812 */ /* 0x000fe200078ac0ff */
[----:B--2---:R0:W-:Y:S04]  /*193120*/  @P3 STG.E.U8 desc[UR4][R20.64], R25 ;  /* 0x0000001914003986 */ /* 0x0041e8000c101104 */
[----:B0-----:R-:W2:Y:S01]  /*193130*/  LDL.LU.64 R20, [R1+0x43e0] ;  /* 0x0043e00001147983 */ /* 0x001ea20000300a00 */
[----:B---3--:R-:W-:-:S05]  /*193140*/  PRMT R25, R6, 0x7770, RZ ;  /* 0x0000777006197816 */ /* 0x008fca00000000ff */
[----:B------:R0:W-:Y:S02]  /*193150*/  @P2 STG.E.U8 desc[UR4][R22.64], R25 ;  /* 0x0000001916002986 */ /* 0x0001e4000c101104 */
[C---:B0-----:R-:W-:Y:S02]  /*193160*/  PRMT R25, R6.reuse, 0x7771, RZ ;  /* 0x0000777106197816 */ /* 0x041fe400000000ff */
[----:B------:R-:W3:Y:S04]  /*193170*/  LDL.LU.64 R22, [R1+0x4400] ;  /* 0x0044000001167983 */ /* 0x000ee80000300a00 */
[----:B----4-:R0:W-:Y:S04]  /*193180*/  @P1 STG.E.U8 desc[UR4][R2.64], R25 ;  /* 0x0000001902001986 */ /* 0x0101e8000c101104 */
[----:B0-----:R-:W4:Y:S04]  /*193190*/  LDL.LU.64 R2, [R1+0x4410] ;  /* 0x0044100001027983 */ /* 0x001f280000300a00 */
[----:B------:R-:W4:Y:S04]  /*1931a0*/  LDL.LU R0, [R1+0x2c8] ;  /* 0x0002c80001007983 */ /* 0x000f280000300800 */
[----:B------:R-:W2:Y:S01]  /*1931b0*/  LDL.LU.64 R26, [R1+0x4420] ;  /* 0x00442000011a7983 */ /* 0x000ea20000300a00 */
[----:B------:R-:W-:-:S02]  /*1931c0*/  PRMT R25, R6, 0x7772, RZ ;  /* 0x0000777206197816 */ /* 0x000fc400000000ff */
[C---:B------:R-:W-:Y:S02]  /*1931d0*/  LOP3.LUT P6, RZ, R5.reuse, 0x10, RZ, 0xc0, !PT ;  /* 0x0000001005ff7812 */ /* 0x040fe400078cc0ff */
[C---:B------:R-:W-:Y:S01]  /*1931e0*/  LOP3.LUT P4, RZ, R5.reuse, 0x20, RZ, 0xc0, !PT ;  /* 0x0000002005ff7812 */ /* 0x040fe2000788c0ff */
[----:B------:R-:W-:Y:S01]  /*1931f0*/  @P0 STG.E.U8 desc[UR4][R16.64], R25 ;  /* 0x0000001910000986 */ /* 0x000fe2000c101104 */
[C---:B------:R-:W-:Y:S02]  /*193200*/  LOP3.LUT P3, RZ, R5.reuse, 0x40, RZ, 0xc0, !PT ;  /* 0x0000004005ff7812 */ /* 0x040fe4000786c0ff */
[C---:B------:R-:W-:Y:S02]  /*193210*/  LOP3.LUT P2, RZ, R5.reuse, 0x80, RZ, 0xc0, !PT ;  /* 0x0000008005ff7812 */ /* 0x040fe4000784c0ff */
[C---:B------:R-:W-:Y:S02]  /*193220*/  LOP3.LUT P1, RZ, R5.reuse, 0x100, RZ, 0xc0, !PT ;  /* 0x0000010005ff7812 */ /* 0x040fe4000782c0ff */
[----:B------:R-:W-:Y:S01]  /*193230*/  LOP3.LUT P0, RZ, R5, 0x200, RZ, 0xc0, !PT ;  /* 0x0000020005ff7812 */ /* 0x000fe2000780c0ff */
[----:B--2---:R0:W-:Y:S04]  /*193240*/  STL.64 [R1+0x5fa0], R26 ;  /* 0x005fa01a01007387 */ /* 0x0041e80000100a00 */
[----:B0-----:R-:W2:Y:S04]  /*193250*/  LDL.LU.64 R26, [R1+0x28e0] ;  /* 0x0028e000011a7983 */ /* 0x001ea80000300a00 */
[----:B------:R0:W-:Y:S04]  /*193260*/  STL [R1+0x5fa8], R5 ;  /* 0x005fa80501007387 */ /* 0x0001e80000100800 */
[----:B0-----:R-:W3:Y:S01]  /*193270*/  LDL.LU R5, [R1+0x2e8] ;  /* 0x0002e80001057983 */ /* 0x001ee20000300800 */
[----:B------:R-:W-:-:S03]  /*193280*/  PRMT R25, R6, 0x7773, RZ ;  /* 0x0000777306197816 */ /* 0x000fc600000000ff */
[----:B------:R-:W2:Y:S04]  /*193290*/  LDL.LU.64 R12, [R1+0x4428] ;  /* 0x00442800010c7983 */ /* 0x000ea80000300a00 */
[----:B------:R0:W-:Y:S01]  /*1932a0*/  @P5 STG.E.U8 desc[UR4][R18.64], R25 ;  /* 0x0000001912005986 */ /* 0x0001e2000c101104 */
[----:B------:R-:W-:-:S03]  /*1932b0*/  LOP3.LUT P5, RZ, R24, 0x2000000, RZ, 0xc0, !PT ;  /* 0x0200000018ff7812 */ /* 0x000fc600078ac0ff */
[----:B------:R-:W2:Y:S04]  /*1932c0*/  LDL.LU.64 R10, [R1+0x4430] ;  /* 0x00443000010a7983 */ /* 0x000ea80000300a00 */
[----:B------:R-:W2:Y:S04]  /*1932d0*/  LDL.LU.64 R28, [R1+0x28e8] ;  /* 0x0028e800011c7983 */ /* 0x000ea80000300a00 */
[----:B------:R-:W2:Y:S04]  /*1932e0*/  LDL.LU R6, [R1+0x2ec] ;  /* 0x0002ec0001067983 */ /* 0x000ea80000300800 */
[----:B------:R-:W2:Y:S04]  /*1932f0*/  LDL.LU R4, [R1+0x2cc] ;  /* 0x0002cc0001047983 */ /* 0x000ea80000300800 */
[----:B------:R-:W2:Y:S04]  /*193300*/  LDL.LU.64 R14, [R1+0x4458] ;  /* 0x00445800010e7983 */ /* 0x000ea80000300a00 */
[----:B------:R-:W2:Y:S04]  /*193310*/  LDL.LU.64 R16, [R1+0x4468] ;  /* 0x0044680001107983 */ /* 0x000ea80000300a00 */
[----:B0-----:R-:W2:Y:S01]  /*193320*/  LDL.LU.64 R18, [R1+0x4470] ;  /* 0x0044700001127983 */ /* 0x001ea20000300a00 */
        /* <DEDUP_REMOVED lines=13> */
[----:B------:R-:W4:Y:S06]  /*193400*/  LDL.LU R5, [R1+0x5fa8] ;  /* 0x005fa80001057983 */ /* 0x000f2c0000300800 */
[----:B--2---:R0:W-:Y:S04]  /*193410*/  @P5 STG.E.U8 desc[UR4][R26.64], R25 ;  /* 0x000000191a005986 */ /* 0x0041e8000c101104 */
[----:B0-----:R-:W2:Y:S01]  /*193420*/  LDL.LU.64 R26, [R1+0x5fa0] ;  /* 0x005fa000011a7983 */ /* 0x001ea20000300a00 */
[----:B------:R-:W-:-:S02]  /*193430*/  LOP3.LUT P5, RZ, R24, 0x200000, RZ, 0xc0, !PT ;  /* 0x0020000018ff7812 */ /* 0x000fc400078ac0ff */
[----:B------:R-:W-:-:S11]  /*193440*/  PRMT R25, R0, 0x7770, RZ ;  /* 0x0000777000197816 */ /* 0x000fd600000000ff */
[----:B--2---:R0:W-:Y:S01]  /*193450*/  @P5 STG.E.U8 desc[UR4][R26.64], R25 ;  /* 0x000000191a005986 */ /* 0x0041e2000c101104 */
        /* <DEDUP_REMOVED lines=11> */
[C---:B0-----:R-:W-:Y:S02]  /*193510*/  PRMT R25, R6.reuse, 0x7771, RZ ;  /* 0x0000777106197816 */ /* 0x041fe400000000ff */
[----:B------:R-:W2:Y:S04]  /*193520*/  LDL.LU.64 R14, [R1+0x44a8] ;  /* 0x0044a800010e7983 */ /* 0x000ea80000300a00 */
[----:B------:R0:W-:Y:S02]  /*193530*/  @P4 STG.E.U8 desc[UR4][R16.64], R25 ;  /* 0x0000001910004986 */ /* 0x0001e4000c101104 */
[----:B0-----:R-:W-:-:S05]  /*193540*/  PRMT R25, R6, 0x7772, RZ ;  /* 0x0000777206197816 */ /* 0x001fca00000000ff */
[----:B------:R0:W-:Y:S02]  /*193550*/  @P3 STG.E.U8 desc[UR4][R18.64], R25 ;  /* 0x0000001912003986 */ /* 0x0001e4000c101104 */
[----:B0-----:R-:W-:-:S05]  /*193560*/  PRMT R25, R6, 0x7773, RZ ;  /* 0x0000777306197816 */ /* 0x001fca00000000ff */
[----:B---3--:R0:W-:Y:S02]  /*193570*/  @P2 STG.E.U8 desc[UR4][R20.64], R25 ;  /* 0x0000001914002986 */ /* 0x0081e4000c101104 */
[----:B0-----:R-:W-:-:S05]  /*193580*/  PRMT R25, R4, 0x7770, RZ ;  /* 0x0000777004197816 */ /* 0x001fca00000000ff */
[----:B------:R0:W-:Y:S02]  /*193590*/  @P1 STG.E.U8 desc[UR4][R22.64], R25 ;  /* 0x0000001916001986 */ /* 0x0001e4000c101104 */
[----:B0-----:R-:W-:Y:S02]  /*1935a0*/  PRMT R25, R4, 0x7771, RZ ;  /* 0x0000777104197816 */ /* 0x001fe400000000ff */
[----:B------:R-:W3:Y:S04]  /*1935b0*/  LDL.LU.64 R22, [R1+0x28f8] ;  /* 0x0028f80001167983 */ /* 0x000ee80000300a00 */
[----:B----4-:R0:W-:Y:S04]  /*1935c0*/  @P0 STG.E.U8 desc[UR4][R2.64], R25 ;  /* 0x0000001902000986 */ /* 0x0101e8000c101104 */
[----:B------:R-:W4:Y:S04]  /*1935d0*/  LDL.LU.64 R16, [R1+0x44b8] ;  /* 0x0044b80001107983 */ /* 0x000f280000300a00 */
[----:B0-----:R-:W4:Y:S04]  /*1935e0*/  LDL.LU.64 R2, [R1+0x44c0] ;  /* 0x0044c00001027983 */ /* 0x001f280000300a00 */
[----:B------:R-:W4:Y:S04]  /*1935f0*/  LDL.LU.64 R18, [R1+0x44c8] ;  /* 0x0044c80001127983 */ /* 0x000f280000300a00 */
[----:B------:R-:W4:Y:S01]  /*193600*/  LDL.LU R6, [R1+0x2b0] ;  /* 0x0002b00001067983 */ /* 0x000f220000300800 */
[----:B------:R-:W-:-:S02]  /*193610*/  LOP3.LUT P3, RZ, R5, 0x400, RZ, 0xc0, !PT ;  /* 0x0000040005ff7812 */ /* 0x000fc4000786c0ff */
[C---:B------:R-:W-:Y:S01]  /*193620*/  LOP3.LUT P2, RZ, R5.reuse, 0x800, RZ, 0xc0, !PT ;  /* 0x0000080005ff7812 */ /* 0x040fe2000784c0ff */
[----:B------:R-:W4:Y:S01]  /*193630*/  LDL.LU.64 R20, [R1+0x32b8] ;  /* 0x0032b80001147983 */ /* 0x000f220000300a00 */
[----:B------:R-:W-:Y:S02]  /*193640*/  PRMT R25, R4, 0x7772, RZ ;  /* 0x0000777204197816 */ /* 0x000fe400000000ff */
[C---:B------:R-:W-:Y:S02]  /*193650*/  LOP3.LUT P1, RZ, R5.reuse, 0x1000, RZ, 0xc0, !PT ;  /* 0x0000100005ff7812 */ /* 0x040fe4000782c0ff */
[----:B------:R-:W-:-:S05]  /*193660*/  LOP3.LUT P0, RZ, R5, 0x2000, RZ, 0xc0, !PT ;  /* 0x0000200005ff7812 */ /* 0x000fca000780c0ff */
[----:B--2---:R0:W-:Y:S02]  /*193670*/  @P3 STG.E.U8 desc[UR4][R14.64], R25 ;  /* 0x000000190e003986 */ /* 0x0041e4000c101104 */
[----:B0-----:R-:W-:-:S05]  /*193680*/  PRMT R25, R4, 0x7773, RZ ;  /* 0x0000777304197816 */ /* 0x001fca00000000ff */
[----:B---3--:R0:W-:Y:S04]  /*193690*/  @P2 STG.E.U8 desc[UR4][R22.64], R25 ;  /* 0x0000001916002986 */ /* 0x0081e8000c101104 */
[----:B0-----:R-:W2:Y:S01]  /*1936a0*/  LDL.LU.64 R22, [R1+0x44f0] ;  /* 0x0044f00001167983 */ /* 0x001ea20000300a00 */
[----:B----4-:R-:W-:-:S05]  /*1936b0*/  PRMT R25, R6, 0x7770, RZ ;  /* 0x0000777006197816 */ /* 0x010fca00000000ff */
[----:B------:R0:W-:Y:S02]  /*1936c0*/  @P1 STG.E.U8 desc[UR4][R16.64], R25 ;  /* 0x0000001910001986 */ /* 0x0001e4000c101104 */
[----:B0-----:R-:W-:-:S05]  /*1936d0*/  PRMT R25, R6, 0x7771, RZ ;  /* 0x0000777106197816 */ /* 0x001fca00000000ff */
        /* <DEDUP_REMOVED lines=14> */
[----:B----4-:R0:W-:Y:S04]  /*1937c0*/  STL [R1+0x5f90], R28 ;  /* 0x005f901c01007387 */ /* 0x0101e80000100800 */
[----:B0-----:R-:W4:Y:S06]  /*1937d0*/  LDL.LU.64 R28, [R1+0x3438] ;  /* 0x00343800011c7983 */ /* 0x001f2c0000300a00 */
        /* <DEDUP_REMOVED lines=18> */
[C---:B------:R-:W-:Y:S02]  /*193900*/  LOP3.LUT P5, RZ, R5.reuse, 0x4000, RZ, 0xc0, !PT ;  /* 0x0000400005ff7812 */ /* 0x040fe400078ac0ff */
[----:B------:R-:W-:Y:S01]  /*193910*/  LOP3.LUT P0, RZ, R5, 0x10000000, RZ, 0xc0, !PT ;  /* 0x1000000005ff7812 */ /* 0x000fe2000780c0ff */
[----:B----4-:R0:W-:Y:S04]  /*193920*/  STL.64 [R1+0x5f98], R28 ;  /* 0x005f981c01007387 */ /* 0x0101e80000100a00 */
[----:B0-----:R-:W4:Y:S04]  /*193930*/  LDL.LU.64 R28, [R1+0x4508] ;  /* 0x00450800011c7983 */ /* 0x001f280000300a00 */
[----:B------:R0:W-:Y:S04]  /*193940*/  STL [R1+0x5f94], R5 ;  /* 0x005f940501007387 */ /* 0x0001e80000100800 */
[----:B0-----:R-:W2:Y:S01]  /*193950*/  LDL.LU R5, [R1+0x2a0] ;  /* 0x0002a00001057983 */ /* 0x001ea20000300800 */
[----:B------:R-:W-:-:S03]  /*193960*/  PRMT R25, R6, 0x7772, RZ ;  /* 0x0000777206197816 */ /* 0x000fc600000000ff */
[----:B------:R-:W4:Y:S04]  /*193970*/  LDL.LU.64 R26, [R1+0x4510] ;  /* 0x00451000011a7983 */ /* 0x000f280000300a00 */
[----:B------:R0:W-:Y:S01]  /*193980*/  @P5 STG.E.U8 desc[UR4][R18.64], R25 ;  /* 0x0000001912005986 */ /* 0x0001e2000c101104 */
[----:B------:R-:W-:-:S03]  /*193990*/  LOP3.LUT P5, RZ, R24, 0x20000, RZ, 0xc0, !PT ;  /* 0x0002000018ff7812 */ /* 0x000fc600078ac0ff */
[----:B------:R-:W4:Y:S04]  /*1939a0*/  LDL.LU.64 R12, [R1+0x4530] ;  /* 0x00453000010c7983 */ /* 0x000f280000300a00 */
[----:B------:R-:W4:Y:S01]  /*1939b0*/  LDL.LU.64 R10, [R1+0x4540] ;  /* 0x00454000010a7983 */ /* 0x000f220000300a00 */
[----:B0-----:R-:W-:-:S03]  /*1939c0*/  PRMT R25, R6, 0x7773, RZ ;  /* 0x0000777306197816 */ /* 0x001fc600000000ff */
[----:B------:R-:W4:Y:S04]  /*1939d0*/  LDL.LU.64 R14, [R1+0x3460] ;  /* 0x00346000010e7983 */ /* 0x000f280000300a00 */
[----:B------:R0:W-:Y:S01]  /*1939e0*/  @P5 STG.E.U8 desc[UR4][R20.64], R25 ;  /* 0x0000001914005986 */ /* 0x0001e2000c101104 */
[----:B------:R-:W-:-:S03]  /*1939f0*/  LOP3.LUT P5, RZ, R24, 0x10000, RZ, 0xc0, !PT ;  /* 0x0001000018ff7812 */ /* 0x000fc600078ac0ff */
[----:B------:R-:W4:Y:S04]  /*193a00*/  LDL.LU R4, [R1+0x2a4] ;  /* 0x0002a40001047983 */ /* 0x000f280000300800 */
[----:B------:R-:W4:Y:S04]  /*193a10*/  LDL.LU.64 R16, [R1+0x4550] ;  /* 0x0045500001107983 */ /* 0x000f280000300a00 */
[----:B------:R-:W4:Y:S01]  /*193a20*/  LDL.LU.64 R18, [R1+0x4558] ;  /* 0x0045580001127983 */ /* 0x000f220000300a00 */
[----:B------:R-:W-:-:S03]  /*193a30*/  IMAD.MOV.U32 R6, RZ, RZ, R7 ;  /* 0x000000ffff067224 */ /* 0x000fc600078e0007 */
[----:B0-----:R-:W4:Y:S01]  /*193a40*/  LDL.LU.64 R20, [R1+0x4560] ;  /* 0x0045600001147983 */ /* 0x001f220000300a00 */
[----:B--2---:R-:W-:-:S05]  /*193a50*/  PRMT R25, R5, 0x7770, RZ ;  /* 0x0000777005197816 */ /* 0x004fca00000000ff */
[----:B------:R0:W-:Y:S01]  /*193a60*/  @P5 STG.E.U8 desc[UR4][R22.64], R25 ;  /* 0x0000001916005986 */ /* 0x0001e2000c101104 */
[C---:B------:R-:W-:Y:S02]  /*193a70*/  LOP3.LUT P5, RZ, R24.reuse, 0x8000, RZ, 0xc0, !PT ;  /* 0x0000800018ff7812 */ /* 0x040fe400078ac0ff */
[----:B0-----:R-:W-:Y:S01]  /*193a80*/  PRMT R25, R5, 0x7771, RZ ;  /* 0x0000777105197816 */ /* 0x001fe200000000ff */
[----:B------:R-:W2:Y:S10]  /*193a90*/  LDL.LU.64 R22, [R1+0x3490] ;  /* 0x0034900001167983 */ /* 0x000eb40000300a00 */
[----:B---3--:R0:W-:Y:S01]  /*193aa0*/  @P5 STG.E.U8 desc[UR4][R2.64], R25 ;  /* 0x0000001902005986 */ /* 0x0081e2000c101104 */
[----:B------:R-:W-:-:S03]  /*193ab0*/  LOP3.LUT P5, RZ, R24, 0x4000, RZ, 0xc0, !PT ;  /* 0x0000400018ff7812 */ /* 0x000fc600078ac0ff */
[----:B------:R-:W3:Y:S01]  /*193ac0*/  LDL.LU R0, [R1+0x2b8] ;  /* 0x0002b80001007983 */ /* 0x000ee20000300800 */
[----:B0-----:R-:W-:-:S03]  /*193ad0*/  PRMT R25, R5, 0x7772, RZ ;  /* 0x0000777205197816 */ /* 0x001fc600000000ff */
[----:B------:R-:W3:Y:S04]  /*193ae0*/  LDL.LU.64 R2, [R1+0x4588] ;  /* 0x0045880001027983 */ /* 0x000ee80000300a00 */
[----:B------:R-:W3:Y:S04]  /*193af0*/  LDL.LU R7, [R1+0xbc] ;  /* 0x0000bc0001077983 */ /* 0x000ee80000300800 */
[----:B----4-:R0:W-:Y:S04]  /*193b00*/  @P5 STG.E.U8 desc[UR4][R28.64], R25 ;  /* 0x000000191c005986 */ /* 0x0101e8000c101104 */
[----:B0-----:R-:W4:Y:S01]  /*193b10*/  LDL.LU.64 R28, [R1+0x5f98] ;  /* 0x005f9800011c7983 */ /* 0x001f220000300a00 */
[----:B------:R-:W-:-:S02]  /*193b20*/  LOP3.LUT P5, RZ, R24, 0x2000, RZ, 0xc0, !PT ;  /* 0x0000200018ff7812 */ /* 0x000fc400078ac0ff */
[----:B------:R-:W-:Y:S02]  /*193b30*/  PRMT R25, R5, 0x7773, RZ ;  /* 0x0000777305197816 */ /* 0x000fe400000000ff */
[----:B------:R-:W3:Y:S09]  /*193b40*/  LDL.LU R5, [R1+0x5f94] ;  /* 0x005f940001057983 */ /* 0x000ef20000300800 */
[----:B----4-:R0:W-:Y:S04]  /*193b50*/  @P5 STG.E.U8 desc[UR4][R28.64], R25 ;  /* 0x000000191c005986 */ /* 0x0101e8000c101104 */
[----:B0-----:R-:W4:Y:S01]  /*193b60*/  LDL.LU R28, [R1+0x5f90] ;  /* 0x005f9000011c7983 */ /* 0x001f220000300800 */
[----:B------:R-:W-:-:S02]  /*193b70*/  LOP3.LUT P5, RZ, R24, 0x1000, RZ, 0xc0, !PT ;  /* 0x0000100018ff7812 */ /* 0x000fc400078ac0ff */
[----:B----4-:R-:W-:-:S11]  /*193b80*/  PRMT R25, R28, 0x7770, RZ ;  /* 0x000077701c197816 */ /* 0x010fd600000000ff */
        /* <DEDUP_REMOVED lines=16> */
[----:B0-----:R-:W-:-:S05]  /*193c90*/  PRMT R25, R4, 0x7773, RZ ;  /* 0x0000777304197816 */ /* 0x001fca00000000ff */
[----:B--2---:R0:W-:Y:S01]  /*193ca0*/  @P1 STG.E.U8 desc[UR4][R22.64], R25 ;  /* 0x0000001916001986 */ /* 0x0041e2000c101104 */
[C---:B---3--:R-:W-:Y:S02]  /*193cb0*/  LOP3.LUT P3, RZ, R5.reuse, 0x20000000, RZ, 0xc0, !PT ;  /* 0x2000000005ff7812 */ /* 0x048fe4000786c0ff */
[----:B------:R-:W-:Y:S02]  /*193cc0*/  LOP3.LUT P2, RZ, R5, 0x40000000, RZ, 0xc0, !PT ;  /* 0x4000000005ff7812 */ /* 0x000fe4000784c0ff */
[----:B0-----:R-:W-:-:S05]  /*193cd0*/  PRMT R25, R0, 0x7770, RZ ;  /* 0x0000777000197816 */ /* 0x001fca00000000ff */
[----:B------:R0:W-:Y:S01]  /*193ce0*/  @P0 STG.E.U8 desc[UR4][R2.64], R25 ;  /* 0x0000001902000986 */ /* 0x0001e2000c101104 */
[----:B------:R-:W-:-:S03]  /*193cf0*/  LOP3.LUT P1, RZ, R5, 0x80000000, RZ, 0xc0, !PT ;  /* 0x8000000005ff7812 */ /* 0x000fc6000782c0ff */
[----:B0-----:R-:W2:Y:S04]  /*193d00*/  LDL.LU.64 R2, [R1+0x45a0] ;  /* 0x0045a00001027983 */ /* 0x001ea80000300a00 */
[----:B------:R-:W3:Y:S04]  /*193d10*/  LDL.LU.64 R4, [R1+0x34b8] ;  /* 0x0034b80001047983 */ /* 0x000ee80000300a00 */
[----:B------:R-:W3:Y:S04]  /*193d20*/  LDL.LU.64 R22, [R1+0x45a8] ;  /* 0x0045a80001167983 */ /* 0x000ee80000300a00 */
[----:B------:R-:W3:Y:S04]  /*193d30*/  LDL.LU.64 R16, [R1+0x45c8] ;  /* 0x0045c80001107983 */ /* 0x000ee80000300a00 */
[----:B------:R-:W3:Y:S01]  /*193d40*/  LDL.LU R21, [R1+0x2a8] ;  /* 0x0002a80001157983 */ /* 0x000ee20000300800 */
[----:B------:R-:W-:-:S02]  /*193d50*/  PRMT R25, R0, 0x7771, RZ ;  /* 0x0000777100197816 */ /* 0x000fc400000000ff */
[----:B------:R-:W-:-:S03]  /*193d60*/  LOP3.LUT P0, RZ, R7, 0x1, RZ, 0xc0, !PT ;  /* 0x0000000107ff7812 */ /* 0x000fc6000780c0ff */
[----:B----4-:R0:W-:Y:S02]  /*193d70*/  @P3 STG.E.U8 desc[UR4][R18.64], R25 ;  /* 0x0000001912003986 */ /* 0x0101e4000c101104 */
[C---:B0-----:R-:W-:Y:S02]  /*193d80*/  PRMT R25, R0.reuse, 0x7772, RZ ;  /* 0x0000777200197816 */ /* 0x041fe400000000ff */
[----:B------:R-:W4:Y:S04]  /*193d90*/  LDL.LU.64 R18, [R1+0x45d8] ;  /* 0x0045d80001127983 */ /* 0x000f280000300a00 */
[----:B------:R-:W4:Y:S04]  /*193da0*/  LDL.LU R14, [R1+0x2bc] ;  /* 0x0002bc00010e7983 */ /* 0x000f280000300800 */
[----:B--2---:R0:W-:Y:S02]  /*193db0*/  @P2 STG.E.U8 desc[UR4][R2.64], R25 ;  /* 0x0000001902002986 */ /* 0x0041e4000c101104 */
[----:B0-----:R-:W-:-:S02]  /*193dc0*/  PRMT R25, R0, 0x7773, RZ ;  /* 0x0000777300197816 */ /* 0x001fc400000000ff */
[----:B------:R-:W2:Y:S04]  /*193dd0*/  LDL.LU.64 R2, [R1+0x34e0] ;  /* 0x0034e00001027983 */ /* 0x000ea80000300a00 */
[----:B---3--:R0:W-:Y:S02]  /*193de0*/  @P1 STG.E.U8 desc[UR4][R4.64], R25 ;  /* 0x0000001904001986 */ /* 0x0081e4000c101104 */
[----:B0-----:R-:W-:Y:S02]  /*193df0*/  PRMT R25, R21, 0x7770, RZ ;  /* 0x0000777015197816 */ /* 0x001fe400000000ff */
[----:B------:R-:W3:Y:S04]  /*193e00*/  LDL.LU.64 R4, [R1+0x45e8] ;  /* 0x0045e80001047983 */ /* 0x000ee80000300a00 */
[----:B------:R0:W-:Y:S04]  /*193e10*/  @P0 STG.E.U8 desc[UR4][R22.64], R25 ;  /* 0x0000001916000986 */ /* 0x0001e8000c101104 */
[----:B0-----:R-:W4:Y:S01]  /*193e20*/  LDL.LU.64 R22, [R1+0x45f8] ;  /* 0x0045f80001167983 */ /* 0x001f220000300a00 */
        /* <DEDUP_REMOVED lines=19> */
[----:B----4-:R0:W-:Y:S04]  /*193f60*/  STL.64 [R1+0x5f88], R22 ;  /* 0x005f881601007387 */ /* 0x0101e80000100a00 */
[----:B0-----:R-:W4:Y:S01]  /*193f70*/  LDL.LU.64 R22, [R1+0x45f0] ;  /* 0x0045f00001167983 */ /* 0x001f220000300a00 */
[----:B------:R-:W-:Y:S02]  /*193f80*/  LOP3.LUT R24, R24, 0xfffffeff, RZ, 0xc0, !PT ;  /* 0xfffffeff18187812 */ /* 0x000fe400078ec0ff */
[----:B------:R-:W-:Y:S01]  /*193f90*/  PRMT R25, R21, 0x7771, RZ ;  /* 0x0000777115197816 */ /* 0x000fe200000000ff */
[----:B------:R-:W4:Y:S04]  /*193fa0*/  LDL.LU.64 R26, [R1+0x3510] ;  /* 0x00351000011a7983 */ /* 0x000f280000300a00 */
[----:B------:R-:W-:-:S02]  /*193fb0*/  @P5 LOP3.LUT R24, R24, 0x100, RZ, 0xfc, !PT ;  /* 0x0000010018185812 */ /* 0x000fc400078efcff */
[----:B------:R-:W-:Y:S01]  /*193fc0*/  LOP3.LUT P5, RZ, R7, 0x4, RZ, 0xc0, !PT ;  /* 0x0000000407ff7812 */ /* 0x000fe200078ac0ff */
[----:B------:R-:W4:Y:S01]  /*193fd0*/  LDL.LU R15, [R1+0x2ac] ;  /* 0x0002ac00010f7983 */ /* 0x000f220000300800 */
[----:B------:R-:W-:-:S03]  /*193fe0*/  LOP3.LUT R24, R24, 0xfffffdff, RZ, 0xc0, !PT ;  /* 0xfffffdff18187812 */ /* 0x000fc600078ec0ff */
[----:B------:R-:W4:Y:S04]  /*193ff0*/  LDL.LU.64 R12, [R1+0x4620] ;  /* 0x00462000010c7983 */ /* 0x000f280000300a00 */
[----:B------:R-:W4:Y:S04]  /*194000*/  LDL.LU.64 R10, [R1+0x4630] ;  /* 0x00463000010a7983 */ /* 0x000f280000300a00 */
[----:B------:R-:W-:Y:S01]  /*194010*/  @P5 LOP3.LUT R24, R24, 0x200, RZ, 0xfc, !PT ;  /* 0x0000020018185812 */ /* 0x000fe200078efcff */
[----:B------:R-:W4:Y:S01]  /*194020*/  LDL.LU R0, [R1+0x330] ;  /* 0x0003300001007983 */ /* 0x000f220000300800 */
[----:B------:R-:W-:-:S03]  /*194030*/  LOP3.LUT P5, RZ, R7, 0x2, RZ, 0xc0, !PT ;  /* 0x0000000207ff7812 */ /* 0x000fc600078ac0ff */
[----:B------:R-:W4:Y:S10]  /*194040*/  LDL.LU.64 R28, [R1+0x4638] ;  /* 0x00463800011c7983 */ /* 0x000f340000300a00 */
[----:B------:R0:W-:Y:S01]  /*194050*/  @P5 STG.E.U8 desc[UR4][R16.64], R25 ;  /* 0x0000001910005986 */ /* 0x0001e2000c101104 */
[----:B------:R-:W-:-:S02]  /*194060*/  LOP3.LUT P5, RZ, R24, 0x200, RZ, 0xc0, !PT ;  /* 0x0000020018ff7812 */ /* 0x000fc400078ac0ff */
[----:B0-----:R-:W-:Y:S01]  /*194070*/  PRMT R25, R21, 0x7772, RZ ;  /* 0x0000777215197816 */ /* 0x001fe200000000ff */
[----:B------:R-:W4:Y:S10]  /*194080*/  LDL.LU.64 R16, [R1+0x3538] ;  /* 0x0035380001107983 */ /* 0x000f340000300a00 */
[----:B------:R0:W-:Y:S01]  /*194090*/  @P5 STG.E.U8 desc[UR4][R18.64], R25 ;  /* 0x0000001912005986 */ /* 0x0001e2000c101104 */
[----:B------:R-:W-:-:S02]  /*1940a0*/  LOP3.LUT P5, RZ, R24, 0x100, RZ, 0xc0, !PT ;  /* 0x0000010018ff7812 */ /* 0x000fc400078ac0ff */
[----:B0-----:R-:W-:Y:S01]  /*1940b0*/  PRMT R25, R21, 0x7773, RZ ;  /* 0x0000777315197816 */ /* 0x001fe200000000ff */
[----:B------:R-:W4:Y:S10]  /*1940c0*/  LDL.LU.64 R18, [R1+0x4640] ;  /* 0x0046400001127983 */ /* 0x000f340000300a00 */
[----:B--2---:R0:W-:Y:S01]  /*1940d0*/  @P5 STG.E.U8 desc[UR4][R2.64], R25 ;  /* 0x0000001902005986 */ /* 0x0041e2000c101104 */
[----:B------:R-:W-:-:S03]  /*1940e0*/  LOP3.LUT P5, RZ, R24, 0x80, RZ, 0xc0, !PT ;  /* 0x0000008018ff7812 */ /* 0x000fc600078ac0ff */
[----:B------:R-:W2:Y:S01]  /*1940f0*/  LDL.LU.64 R20, [R1+0x4660] ;  /* 0x0046600001147983 */ /* 0x000ea20000300a00 */
[----:B0-----:R-:W-:-:S03]  /*194100*/  PRMT R25, R14, 0x7770, RZ ;  /* 0x000077700e197816 */ /* 0x001fc600000000ff */
[----:B------:R-:W2:Y:S06]  /*194110*/  LDL.LU.64 R2, [R1+0x4670] ;  /* 0x0046700001027983 */ /* 0x000eac0000300a00 */
[----:B---3--:R0:W-:Y:S01]  /*194120*/  @P5 STG.E.U8 desc[UR4][R4.64], R25 ;  /* 0x0000001904005986 */ /* 0x0081e2000c101104 */
[----:B------:R-:W-:Y:S02]  /*194130*/  LOP3.LUT P5, RZ, R24, 0x40, RZ, 0xc0, !PT ;  /* 0x0000004018ff7812 */ /* 0x000fe400078ac0ff */
[----:B0-----:R-:W-:Y:S01]  /*194140*/  PRMT R25, R14, 0x7771, RZ ;  /* 0x000077710e197816 */ /* 0x001fe200000000ff */
[----:B------:R-:W3:Y:S10]  /*194150*/  LDL.LU.64 R4, [R1+0x3568] ;  /* 0x0035680001047983 */ /* 0x000ef40000300a00 */
[----:B----4-:R0:W-:Y:S04]  /*194160*/  @P5 STG.E.U8 desc[UR4][R22.64], R25 ;  /* 0x0000001916005986 */ /* 0x0101e8000c101104 */
[----:B0-----:R-:W4:Y:S01]  /*194170*/  LDL.LU.64 R22, [R1+0x5f88] ;  /* 0x005f880001167983 */ /* 0x001f220000300a00 */
[----:B------:R-:W-:-:S02]  /*194180*/  LOP3.LUT P5, RZ, R24, 0x20, RZ, 0xc0, !PT ;  /* 0x0000002018ff7812 */ /* 0x000fc400078ac0ff */
[----:B------:R-:W-:Y:S02]  /*194190*/  PRMT R25, R14, 0x7772, RZ ;  /* 0x000077720e197816 */ /* 0x000fe400000000ff */
[C---:B------:R-:W-:Y:S02]  /*1941a0*/  LOP3.LUT P6, RZ, R7.reuse, 0x400, RZ, 0xc0, !PT ;  /* 0x0000040007ff7812 */ /* 0x040fe400078cc0ff */
[C---:B------:R-:W-:Y:S02]  /*1941b0*/  LOP3.LUT P4, RZ, R7.reuse, 0x800, RZ, 0xc0, !PT ;  /* 0x0000080007ff7812 */ /* 0x040fe4000788c0ff */
[C---:B------:R-:W-:Y:S02]  /*1941c0*/  LOP3.LUT P3, RZ, R7.reuse, 0x1000, RZ, 0xc0, !PT ;  /* 0x0000100007ff7812 */ /* 0x040fe4000786c0ff */
[C---:B------:R-:W-:Y:S02]  /*1941d0*/  LOP3.LUT P2, RZ, R7.reuse, 0x2000, RZ, 0xc0, !PT ;  /* 0x0000200007ff7812 */ /* 0x040fe4000784c0ff */
[----:B------:R-:W-:-:S02]  /*1941e0*/  LOP3.LUT P1, RZ, R7, 0x4000, RZ, 0xc0, !PT ;  /* 0x0000400007ff7812 */ /* 0x000fc4000782c0ff */
[----:B------:R-:W-:Y:S01]  /*1941f0*/  LOP3.LUT P0, RZ, R7, 0x8000, RZ, 0xc0, !PT ;  /* 0x0000800007ff7812 */ /* 0x000fe2000780c0ff */
[----:B----4-:R0:W-:Y:S04]  /*194200*/  @P5 STG.E.U8 desc[UR4][R22.64], R25 ;  /* 0x0000001916005986 */ /* 0x0101e8000c101104 */
[----:B0-----:R-:W4:Y:S01]  /*194210*/  LDL.LU.64 R22, [R1+0x5f80] ;  /* 0x005f800001167983 */ /* 0x001f220000300a00 */
[----:B------:R-:W-:Y:S02]  /*194220*/  LOP3.LUT P5, RZ, R24, 0x10, RZ, 0xc0, !PT ;  /* 0x0000001018ff7812 */ /* 0x000fe400078ac0ff */
[----:B------:R-:W-:-:S11]  /*194230*/  PRMT R25, R14, 0x7773, RZ ;  /* 0x000077730e197816 */ /* 0x000fd600000000ff */
        /* <DEDUP_REMOVED lines=14> */
[----:B--2---:R0:W-:Y:S02]  /*194320*/  @P2 STG.E.U8 desc[UR4][R20.64], R25 ;  /* 0x0000001914002986 */ /* 0x0041e4000c101104 */
[----:B0-----:R-:W-:-:S05]  /*194330*/  PRMT R25, R0, 0x7772, RZ ;  /* 0x0000777200197816 */ /* 0x001fca00000000ff */
[----:B------:R0:W-:Y:S02]  /*194340*/  @P1 STG.E.U8 desc[UR4][R2.64], R25 ;  /* 0x0000001902001986 */ /* 0x0001e4000c101104 */
[----:B0-----:R-:W-:Y:S02]  /*194350*/  PRMT R25, R0, 0x7773, RZ ;  /* 0x0000777300197816 */ /* 0x001fe400000000ff */
[----:B------:R-:W2:Y:S04]  /*194360*/  LDL.LU.64 R2, [R1+0x4680] ;  /* 0x0046800001027983 */ /* 0x000ea80000300a00 */
[----:B------:R-:W2:Y:S04]  /*194370*/  LDL.LU.64 R28, [R1+0x4688] ;  /* 0x00468800011c7983 */ /* 0x000ea80000300a00 */
[----:B---3--:R0:W-:Y:S04]  /*194380*/  @P0 STG.E.U8 desc[UR4][R4.64], R25 ;  /* 0x0000001904000986 */ /* 0x0081e8000c101104 */
[----:B------:R-:W3:Y:S04]  /*194390*/  LDL.LU.64 R16, [R1+0x46a8] ;  /* 0x0046a80001107983 */ /* 0x000ee80000300a00 */
[----:B0-----:R-:W2:Y:S01]  /*1943a0*/  LDL.LU R4, [R1+0x320] ;  /* 0x0003200001047983 */ /* 0x001ea20000300800 */
[----:B------:R-:W-:-:S02]  /*1943b0*/  LOP3.LUT P5, RZ, R7, 0x10000000, RZ, 0xc0, !PT ;  /* 0x1000000007ff7812 */ /* 0x000fc400078ac0ff */
[----:B------:R-:W-:Y:S01]  /*1943c0*/  LOP3.LUT R24, R24, 0xfffffffe, RZ, 0xc0, !PT ;  /* 0xfffffffe18187812 */ /* 0x000fe200078ec0ff */
[----:B------:R-:W3:Y:S01]  /*1943d0*/  LDL.LU.64 R18, [R1+0x3598] ;  /* 0x0035980001127983 */ /* 0x000ee20000300a00 */
[C---:B------:R-:W-:Y:S01]  /*1943e0*/  LOP3.LUT P3, RZ, R7.reuse, 0x10000, RZ, 0xc0, !PT ;  /* 0x0001000007ff7812 */ /* 0x040fe2000786c0ff */
[----:B------:R-:W-:Y:S02]  /*1943f0*/  IMAD.MOV.U32 R5, RZ, RZ, R6 ;  /* 0x000000ffff057224 */ /* 0x000fe400078e0006 */
[----:B------:R-:W3:Y:S01]  /*194400*/  LDL.LU.64 R20, [R1+0x46c0] ;  /* 0x0046c00001147983 */ /* 0x000ee20000300a00 */
[C---:B------:R-:W-:Y:S02]  /*194410*/  LOP3.LUT P2, RZ, R7.reuse, 0x20000, RZ, 0xc0, !PT ;  /* 0x0002000007ff7812 */ /* 0x040fe4000784c0ff */
[C---:B------:R-:W-:Y:S01]  /*194420*/  LOP3.LUT P1, RZ, R7.reuse, 0x40000, RZ, 0xc0, !PT ;  /* 0x0004000007ff7812 */ /* 0x040fe2000782c0ff */
[----:B------:R-:W3:Y:S01]  /*194430*/  LDL.LU R15, [R1+0xc70] ;  /* 0x000c7000010f7983 */ /* 0x000ee20000300800 */
[----:B------:R-:W-:-:S02]  /*194440*/  LOP3.LUT P0, RZ, R7, 0x80000, RZ, 0xc0, !PT ;  /* 0x0008000007ff7812 */ /* 0x000fc4000780c0ff */
[C---:B------:R-:W-:Y:S02]  /*194450*/  LOP3.LUT P6, RZ, R7.reuse, 0x20000000, RZ, 0xc0, !PT ;  /* 0x2000000007ff7812 */ /* 0x040fe400078cc0ff */
[----:B------:R-:W-:Y:S02]  /*194460*/  LOP3.LUT P4, RZ, R7, 0x40000000, RZ, 0xc0, !PT ;  /* 0x4000000007ff7812 */ /* 0x000fe4000788c0ff */
[----:B----4-:R-:W-:-:S04]  /*194470*/  LOP3.LUT R23, R23, 0xfbffffff, RZ, 0xc0, !PT ;  /* 0xfbffffff17177812 */ /* 0x010fc800078ec0ff */
        /* <DEDUP_REMOVED lines=16> */
[----:B------:R-:W-:-:S13]  /*194580*/  LOP3.LUT P5, RZ, R7, 0x400000, RZ, 0xc0, !PT ;  /* 0x0040000007ff7812 */ /* 0x000fda00078ac0ff */
[----:B------:R-:W-:Y:S02]  /*194590*/  @P5 LOP3.LUT R24, R24, 0x1, RZ, 0xfc, !PT ;  /* 0x0000000118185812 */ /* 0x000fe400078efcff */
[----:B------:R-:W-:Y:S02]  /*1945a0*/  LOP3.LUT P5, RZ, R7, 0x200000, RZ, 0xc0, !PT ;  /* 0x0020000007ff7812 */ /* 0x000fe400078ac0ff */
[----:B------:R-:W-:-:S11]  /*1945b0*/  LOP3.LUT R24, R24, 0xfffffffd, RZ, 0xc0, !PT ;  /* 0xfffffffd18187812 */ /* 0x000fd600078ec0ff */
[----:B------:R-:W-:Y:S02]  /*1945c0*/  @P5 LOP3.LUT R24, R24, 0x2, RZ, 0xfc, !PT ;  /* 0x0000000218185812 */ /* 0x000fe400078efcff */
[----:B------:R-:W-:Y:S02]  /*1945d0*/  LOP3.LUT P5, RZ, R7, 0x100000, RZ, 0xc0, !PT ;  /* 0x0010000007ff7812 */ /* 0x000fe400078ac0ff */
[----:B--2---:R-:W-:-:S05]  /*1945e0*/  PRMT R25, R4, 0x7770, RZ ;  /* 0x0000777004197816 */ /* 0x004fca00000000ff */
[----:B------:R0:W-:Y:S01]  /*1945f0*/  @P3 STG.E.U8 desc[UR4][R2.64], R25 ;  /* 0x0000001902003986 */ /* 0x0001e2000c101104 */
[----:B------:R-:W-:-:S03]  /*194600*/  LOP3.LUT P3, RZ, R7, 0x80000000, RZ, 0xc0, !PT ;  /* 0x8000000007ff7812 */ /* 0x000fc6000786c0ff */
[----:B0-----:R-:W2:Y:S04]  /*194610*/  LDL.LU.64 R2, [R1+0x46c8] ;  /* 0x0046c80001027983 */ /* 0x001ea80000300a00 */
[----:B------:R-:W4:Y:S04]  /*194620*/  LDL.LU.64 R6, [R1+0x46d0] ;  /* 0x0046d00001067983 */ /* 0x000f280000300a00 */
[----:B------:R-:W3:Y:S04]  /*194630*/  LDL.LU R13, [R1+0x324] ;  /* 0x00032400010d7983 */ /* 0x000ee80000300800 */
[----:B---3--:R0:W-:Y:S04]  /*194640*/  STL [R1+0x5f78], R13 ;  /* 0x005f780d01007387 */ /* 0x0081e80000100800 */
[----:B0-----:R-:W3:Y:S04]  /*194650*/  LDL.LU.64 R12, [R1+0x35c0] ;  /* 0x0035c000010c7983 */ /* 0x001ee80000300a00 */
[----:B------:R-:W2:Y:S01]  /*194660*/  LDL.LU.64 R26, [R1+0x4710] ;  /* 0x00471000011a7983 */ /* 0x000ea20000300a00 */
[----:B------:R-:W-:-:S05]  /*194670*/  PRMT R25, R4, 0x7771, RZ ;  /* 0x0000777104197816 */ /* 0x000fca00000000ff */
[----:B------:R0:W-:Y:S02]  /*194680*/  @P2 STG.E.U8 desc[UR4][R28.64], R25 ;  /* 0x000000191c002986 */ /* 0x0001e4000c101104 */
[----:B0-----:R-:W-:-:S05]  /*194690*/  PRMT R25, R4, 0x7772, RZ ;  /* 0x0000777204197816 */ /* 0x001fca00000000ff */
[----:B------:R0:W-:Y:S02]  /*1946a0*/  @P1 STG.E.U8 desc[UR4][R16.64], R25 ;  /* 0x0000001910001986 */ /* 0x0001e4000c101104 */
[----:B0-----:R-:W-:Y:S02]  /*1946b0*/  PRMT R25, R4, 0x7773, RZ ;  /* 0x0000777304197816 */ /* 0x001fe400000000ff */
[----:B--2---:R0:W-:Y:S04]  /*1946c0*/  STL.64 [R1+0x5f68], R26 ;  /* 0x005f681a01007387 */ /* 0x0041e80000100a00 */
[----:B0-----:R-:W2:Y:S04]  /*1946d0*/  LDL.LU.64 R26, [R1+0x4700] ;  /* 0x00470000011a7983 */ /* 0x001ea80000300a00 */
[----:B------:R0:W-:Y:S02]  /*1946e0*/  @P0 STG.E.U8 desc[UR4][R18.64], R25 ;  /* 0x0000001912000986 */ /* 0x0001e4000c101104 */
[----:B0-----:R-:W-:-:S05]  /*1946f0*/  PRMT R25, R5, 0x7770, RZ ;  /* 0x0000777005197816 */ /* 0x001fca00000000ff */
[----:B------:R0:W-:Y:S01]  /*194700*/  @P5 STG.E.U8 desc[UR4][R20.64], R25 ;  /* 0x0000001914005986 */ /* 0x0001e2000c101104 */
[----:B------:R-:W-:Y:S02]  /*194710*/  LOP3.LUT P5, RZ, R24, 0x2, RZ, 0xc0, !PT ;  /* 0x0000000218ff7812 */ /* 0x000fe400078ac0ff */
[----:B0-----:R-:W-:-:S11]  /*194720*/  PRMT R25, R5, 0x7771, RZ ;  /* 0x0000777105197816 */ /* 0x001fd600000000ff */
[----:B------:R0:W-:Y:S01]  /*194730*/  @P5 STG.E.U8 desc[UR4][R2.64], R25 ;  /* 0x0000001902005986 */ /* 0x0001e2000c101104 */
[----:B------:R-:W-:Y:S01]  /*194740*/  LOP3.LUT P5, RZ, R24, 0x1, RZ, 0xc0, !PT ;  /* 0x0000000118ff7812 */ /* 0x000fe200078ac0ff */
[----:B0-----:R-:W-:-:S05]  /*194750*/  IMAD.MOV.U32 R25, RZ, RZ, R5 ;  /* 0x000000ffff197224 */ /* 0x001fca00078e0005 */
[----:B------:R-:W-:-:S07]  /*194760*/  PRMT R24, R25, 0x7772, RZ ;  /* 0x0000777219187816 */ /* 0x000fce00000000ff */
[----:B----4-:R0:W-:Y:S01]  /*194770*/  @P5 STG.E.U8 desc[UR4][R6.64], R24 ;  /* 0x0000001806005986 */ /* 0x0101e2000c101104 */
[----:B------:R-:W-:Y:S02]  /*194780*/  LOP3.LUT P5, RZ, R23, 0x80000000, RZ, 0xc0, !PT ;  /* 0x8000000017ff7812 */ /* 0x000fe400078ac0ff */
[----:B0-----:R-:W-:-:S11]  /*194790*/  PRMT R24, R25, 0x7773, RZ ;  /* 0x0000777319187816 */ /* 0x001fd600000000ff */
[----:B---3--:R-:W-:Y:S04]  /*1947a0*/  @P5 STG.E.U8 desc[UR4][R12.64], R24 ;  /* 0x000000180c005986 */ /* 0x008fe8000c101104 */
[----:B--2---:R0:W-:Y:S04]  /*1947b0*/  STL.64 [R1+0x5f70], R26 ;  /* 0x005f701a01007387 */ /* 0x0041e80000100a00 */
        /* <DEDUP_REMOVED lines=9> */
[----:B------:R-:W3:Y:S04]  /*194850*/  LDL.LU.64 R4, [R1+0x4760] ;  /* 0x0047600001047983 */ /* 0x000ee80000300a00 */
        /* <DEDUP_REMOVED lines=13> */
[----:B------:R-:W-:-:S07]  /*194930*/  LOP3.LUT P1, RZ, R15, 0x2, RZ, 0xc0, !PT ;  /* 0x000000020fff7812 */ /* 0x000fce000782c0ff */
[----:B--2---:R0:W-:Y:S01]  /*194940*/  @P5 STG.E.U8 desc[UR4][R26.64], R24 ;  /* 0x000000181a005986 */ /* 0x0041e2000c101104 */
[----:B------:R-:W-:Y:S02]  /*194950*/  LOP3.LUT P5, RZ, R23, 0x8000000, RZ, 0xc0, !PT ;  /* 0x0800000017ff7812 */ /* 0x000fe400078ac0ff */
[----:B0-----:R-:W-:-:S11]  /*194960*/  PRMT R24, R13, 0x7773, RZ ;  /* 0x000077730d187816 */ /* 0x001fd600000000ff */
[----:B----4-:R3:W-:Y:S01]  /*194970*/  @P5 STG.E.U8 desc[UR4][R10.64], R24 ;  /* 0x000000180a005986 */ /* 0x0107e2000c101104 */
[----:B------:R-:W-:Y:S02]  /*194980*/  LOP3.LUT P5, RZ, R23, 0x4000000, RZ, 0xc0, !PT ;  /* 0x0400000017ff7812 */ /* 0x000fe400078ac0ff */
[----:B---3--:R-:W-:-:S11]  /*194990*/  PRMT R24, R0, 0x7770, RZ ;  /* 0x0000777000187816 */ /* 0x008fd600000000ff */
        /* <DEDUP_REMOVED lines=14> */
[----:B------:R-:W4:Y:S04]  /*194a80*/  LDL.LU.64 R18, [R1+0x47a8] ;  /* 0x0047a80001127983 */ /* 0x000f280000300a00 */
[----:B------:R-:W3:Y:S01]  /*194a90*/  LDL.LU R0, [R1+0x33c] ;  /* 0x00033c0001007983 */ /* 0x000ee20000300800 */
[----:B------:R-:W-:-:S02]  /*194aa0*/  LOP3.LUT P0, RZ, R15, 0x4, RZ, 0xc0, !PT ;  /* 0x000000040fff7812 */ /* 0x000fc4000780c0ff */
[C---:B------:R-:W-:Y:S02]  /*194ab0*/  LOP3.LUT P3, RZ, R15.reuse, 0x8, RZ, 0xc0, !PT ;  /* 0x000000080fff7812 */ /* 0x040fe4000786c0ff */
[----:B------:R-:W-:Y:S02]  /*194ac0*/  PRMT R24, R14, 0x7772, RZ ;  /* 0x000077720e187816 */ /* 0x000fe400000000ff */
[C---:B------:R-:W-:Y:S02]  /*194ad0*/  LOP3.LUT P2, RZ, R15.reuse, 0x10, RZ, 0xc0, !PT ;  /* 0x000000100fff7812 */ /* 0x040fe4000784c0ff */
[----:B------:R-:W-:-:S05]  /*194ae0*/  LOP3.LUT P1, RZ, R15, 0x20, RZ, 0xc0, !PT ;  /* 0x000000200fff7812 */ /* 0x000fca000782c0ff */
[----:B------:R0:W-:Y:S02]  /*194af0*/  @P0 STG.E.U8 desc[UR4][R6.64], R24 ;  /* 0x0000001806000986 */ /* 0x0001e4000c101104 */
[----:B0-----:R-:W-:Y:S02]  /*194b00*/  PRMT R24, R14, 0x7773, RZ ;  /* 0x000077730e187816 */ /* 0x001fe400000000ff */
[----:B------:R-:W4:Y:S04]  /*194b10*/  LDL.LU.64 R6, [R1+0x36c8] ;  /* 0x0036c80001067983 */ /* 0x000f280000300a00 */
[----:B------:R-:W4:Y:S04]  /*194b20*/  LDL.LU.64 R20, [R1+0x47b0] ;  /* 0x0047b00001147983 */ /* 0x000f280000300a00 */
[----:B------:R-:W4:Y:S04]  /*194b30*/  LDL.LU R25, [R1+0x32c] ;  /* 0x00032c0001197983 */ /* 0x000f280000300800 */
[----:B--2---:R3:W-:Y:S02]  /*194b40*/  @P3 STG.E.U8 desc[UR4][R16.64], R24 ;  /* 0x0000001810003986 */ /* 0x0047e4000c101104 */
[----:B---3--:R-:W-:-:S05]  /*194b50*/  PRMT R24, R0, 0x7770, RZ ;  /* 0x0000777000187816 */ /* 0x008fca00000000ff */
[----:B------:R0:W-:Y:S02]  /*194b60*/  @P2 STG.E.U8 desc[UR4][R2.64], R24 ;  /* 0x0000001802002986 */ /* 0x0001e4000c101104 */
[----:B0-----:R-:W-:Y:S02]  /*194b70*/  PRMT R24, R0, 0x7771, RZ ;  /* 0x0000777100187816 */ /* 0x001fe400000000ff */
[----:B------:R-:W2:Y:S04]  /*194b80*/  LDL.LU.64 R2, [R1+0x47b8] ;  /* 0x0047b80001027983 */ /* 0x000ea80000300a00 */
[----:B----4-:R0:W-:Y:S04]  /*194b90*/  @P1 STG.E.U8 desc[UR4][R4.64], R24 ;  /* 0x0000001804001986 */ /* 0x0101e8000c101104 */
[----:B0-----:R-:W3:Y:S04]  /*194ba0*/  LDL.LU.64 R4, [R1+0x47d8] ;  /* 0x0047d80001047983 */ /* 0x001ee80000300a00 */
[----:B------:R-:W4:Y:S01]  /*194bb0*/  LDL.LU R14, [R1+0x310] ;  /* 0x00031000010e7983 */ /* 0x000f220000300800 */
        /* <DEDUP_REMOVED lines=29> */
[----:B------:R-:W-:Y:S02]  /*194d90*/  LOP3.LUT P2, RZ, R15, 0x80000, RZ, 0xc0, !PT ;  /* 0x000800000fff7812 */ /* 0x000fe4000784c0ff */
[----:B------:R-:W-:Y:S02]  /*194da0*/  @P5 LOP3.LUT R23, R23, 0x2000000, RZ, 0xfc, !PT ;  /* 0x0200000017175812 */ /* 0x000fe400078efcff */
[C---:B------:R-:W-:Y:S02]  /*194db0*/  LOP3.LUT P5, RZ, R15.reuse, 0x80, RZ, 0xc0, !PT ;  /* 0x000000800fff7812 */ /* 0x040fe400078ac0ff */
[C---:B------:R-:W-:Y:S02]  /*194dc0*/  LOP3.LUT P1, RZ, R15.reuse, 0x100000, RZ, 0xc0, !PT ;  /* 0x001000000fff7812 */ /* 0x040fe4000782c0ff */
[----:B------:R-:W-:Y:S01]  /*194dd0*/  LOP3.LUT P0, RZ, R15, 0x200000, RZ, 0xc0, !PT ;  /* 0x002000000fff7812 */ /* 0x000fe2000780c0ff */
[----:B----4-:R0:W-:Y:S04]  /*194de0*/  STL.64 [R1+0x5f60], R14 ;  /* 0x005f600e01007387 */ /* 0x0101e80000100a00 */
[----:B0-----:R-:W4:Y:S04]  /*194df0*/  LDL.LU.64 R14, [R1+0x3720] ;  /* 0x00372000010e7983 */ /* 0x001f280000300a00 */
[----:B------:R-:W4:Y:S01]  /*194e00*/  LDL.LU.64 R26, [R1+0x47f8] ;  /* 0x0047f800011a7983 */ /* 0x000f220000300a00 */
[----:B------:R-:W-:-:S05]  /*194e10*/  PRMT R24, R0, 0x7773, RZ ;  /* 0x0000777300187816 */ /* 0x000fca00000000ff */
        /* <DEDUP_REMOVED lines=9> */
[----:B---3--:R0:W-:Y:S01]  /*194eb0*/  @P5 STG.E.U8 desc[UR4][R4.64], R24 ;  /* 0x0000001804005986 */ /* 0x0081e2000c101104 */
[----:B------:R-:W-:Y:S02]  /*194ec0*/  LOP3.LUT P5, RZ, R23, 0x400000, RZ, 0xc0, !PT ;  /* 0x0040000017ff7812 */ /* 0x000fe400078ac0ff */
[----:B0-----:R-:W-:Y:S01]  /*194ed0*/  PRMT R24, R25, 0x7773, RZ ;  /* 0x0000777319187816 */ /* 0x001fe200000000ff */
[----:B----4-:R0:W-:Y:S04]  /*194ee0*/  STL.64 [R1+0x5f58], R26 ;  /* 0x005f581a01007387 */ /* 0x0101e80000100a00 */
[----:B0-----:R-:W2:Y:S04]  /*194ef0*/  LDL.LU.64 R26, [R1+0x47f0] ;  /* 0x0047f000011a7983 */ /* 0x001ea80000300a00 */
[----:B------:R-:W3:Y:S04]  /*194f00*/  LDL.LU.64 R12, [R1+0x4800] ;  /* 0x00480000010c7983 */ /* 0x000ee80000300a00 */
[----:B------:R-:W4:Y:S04]  /*194f10*/  LDL.LU R6, [R1+0x300] ;  /* 0x0003000001067983 */ /* 0x000f280000300800 */
[----:B------:R-:W4:Y:S04]  /*194f20*/  LDL.LU.64 R10, [R1+0x37c0] ;  /* 0x0037c000010a7983 */ /* 0x000f280000300a00 */
[----:B------:R-:W4:Y:S04]  /*194f30*/  LDL.LU.64 R28, [R1+0x4818] ;  /* 0x00481800011c7983 */ /* 0x000f280000300a00 */
[----:B------:R-:W4:Y:S04]  /*194f40*/  LDL.LU.64 R16, [R1+0x4830] ;  /* 0x0048300001107983 */ /* 0x000f280000300a00 */
[----:B------:R-:W4:Y:S04]  /*194f50*/  LDL.LU.64 R18, [R1+0x4840] ;  /* 0x0048400001127983 */ /* 0x000f280000300a00 */
[----:B------:R-:W4:Y:S04]  /*194f60*/  LDL.LU R0, [R1+0x314] ;  /* 0x0003140001007983 */ /* 0x000f280000300800 */
[----:B------:R-:W4:Y:S04]  /*194f70*/  LDL.LU.64 R20, [R1+0x3868] ;  /* 0x0038680001147983 */ /* 0x000f280000300a00 */
[----:B------:R-:W4:Y:S04]  /*194f80*/  LDL.LU.64 R2, [R1+0x4848] ;  /* 0x0048480001027983 */ /* 0x000f280000300a00 */
[----:B------:R-:W4:Y:S04]  /*194f90*/  LDL.LU.64 R4, [R1+0x4850] ;  /* 0x0048500001047983 */ /* 0x000f280000300a00 */
[----:B------:R-:W4:Y:S04]  /*194fa0*/  LDL.LU R7, [R1+0xc74] ;  /* 0x000c740001077983 */ /* 0x000f280000300800 */
[----:B------:R0:W-:Y:S04]  /*194fb0*/  @P5 STG.E.U8 desc[UR4][R14.64], R24 ;  /* 0x000000180e005986 */ /* 0x0001e8000c101104 */
[----:B0-----:R-:W2:Y:S01]  /*194fc0*/  LDL.LU.64 R14, [R1+0x5f60] ;  /* 0x005f6000010e7983 */ /* 0x001ea20000300a00 */
[----:B------:R-:W-:-:S02]  /*194fd0*/  LOP3.LUT P5, RZ, R23, 0x200000, RZ, 0xc0, !PT ;  /* 0x0020000017ff7812 */ /* 0x000fc400078ac0ff */
[----:B--2---:R-:W-:-:S11]  /*194fe0*/  PRMT R24, R14, 0x7770, RZ ;  /* 0x000077700e187816 */ /* 0x004fd600000000ff */
[----:B------:R0:W-:Y:S04]  /*194ff0*/  @P5 STG.E.U8 desc[UR4][R26.64], R24 ;  /* 0x000000181a005986 */ /* 0x0001e8000c101104 */
[----:B0-----:R-:W2:Y:S01]  /*195000*/  LDL.LU.64 R26, [R1+0x5f58] ;  /* 0x005f5800011a7983 */ /* 0x001ea20000300a00 */
[----:B------:R-:W-:Y:S02]  /*195010*/  LOP3.LUT P5, RZ, R23, 0x100000, RZ, 0xc0, !PT ;  /* 0x0010000017ff7812 */ /* 0x000fe400078ac0ff */
[----:B------:R-:W-:-:S11]  /*195020*/  PRMT R24, R14, 0x7771, RZ ;  /* 0x000077710e187816 */ /* 0x000fd600000000ff */
[----:B--2---:R0:W-:Y:S01]  /*195030*/  @P5 STG.E.U8 desc[UR4][R26.64], R24 ;  /* 0x000000181a005986 */ /* 0x0041e2000c101104 */
[----:B------:R-:W-:Y:S02]  /*195040*/  LOP3.LUT P5, RZ, R23, 0x80000, RZ, 0xc0, !PT ;  /* 0x0008000017ff7812 */ /* 0x000fe400078ac0ff */
[----:B0-----:R-:W-:-:S11]  /*195050*/  PRMT R24, R14, 0x7772, RZ ;  /* 0x000077720e187816 */ /* 0x001fd600000000ff */
        /* <DEDUP_REMOVED lines=16> */
[----:B------:R0:W-:Y:S04]  /*195160*/  @P0 STG.E.U8 desc[UR4][R4.64], R24 ;  /* 0x0000001804000986 */ /* 0x0001e8000c101104 */
[----:B0-----:R-:W3:Y:S01]  /*195170*/  LDL.LU.64 R4, [R1+0x3918] ;  /* 0x0039180001047983 */ /* 0x001ee20000300a00 */
[----:B------:R-:W-:-:S02]  /*195180*/  LOP3.LUT P3, RZ, R15, 0x400000, RZ, 0xc0, !PT ;  /* 0x004000000fff7812 */ /* 0x000fc4000786c0ff */
[----:B------:R-:W-:Y:S01]  /*195190*/  LOP3.LUT P2, RZ, R15, 0x800000, RZ, 0xc0, !PT ;  /* 0x008000000fff7812 */ /* 0x000fe2000784c0ff */
[----:B------:R-:W4:Y:S01]  /*1951a0*/  LDL.LU.64 R16, [R1+0x4888] ;  /* 0x0048880001107983 */ /* 0x000f220000300a00 */
[----:B------:R-:W-:-:S03]  /*1951b0*/  PRMT R24, R0, 0x7772, RZ ;  /* 0x0000777200187816 */ /* 0x000fc600000000ff */
[----:B------:R-:W4:Y:S04]  /*1951c0*/  LDL.LU.64 R18, [R1+0x4890] ;  /* 0x0048900001127983 */ /* 0x000f280000300a00 */
[----:B------:R-:W4:Y:S04]  /*1951d0*/  LDL.LU.64 R20, [R1+0x4898] ;  /* 0x0048980001147983 */ /* 0x000f280000300a00 */
[----:B------:R-:W4:Y:S04]  /*1951e0*/  LDL.LU R6, [R1+0x304] ;  /* 0x0003040001067983 */ /* 0x000f280000300800 */
[----:B--2---:R0:W-:Y:S02]  /*1951f0*/  @P3 STG.E.U8 desc[UR4][R2.64], R24 ;  /* 0x0000001802003986 */ /* 0x0041e4000c101104 */
[----:B0-----:R-:W-:-:S02]  /*195200*/  PRMT R24, R0, 0x7773, RZ ;  /* 0x0000777300187816 */ /* 0x001fc400000000ff */
[----:B------:R-:W2:Y:S04]  /*195210*/  LDL.LU.64 R2, [R1+0x39c0] ;  /* 0x0039c00001027983 */ /* 0x000ea80000300a00 */
[----:B------:R-:W2:Y:S04]  /*195220*/  LDL.LU R25, [R1+0x318] ;  /* 0x0003180001197983 */ /* 0x000ea80000300800 */
[----:B---3--:R0:W-:Y:S04]  /*195230*/  @P2 STG.E.U8 desc[UR4][R4.64], R24 ;  /* 0x0000001804002986 */ /* 0x0081e8000c101104 */
[----:B0-----:R-:W3:Y:S04]  /*195240*/  LDL.LU.64 R4, [R1+0x48b0] ;  /* 0x0048b00001047983 */ /* 0x001ee80000300a00 */
[----:B------:R-:W4:Y:S04]  /*195250*/  LDL.LU R28, [R1+0x308] ;  /* 0x00030800011c7983 */ /* 0x000f280000300800 */
[----:B----4-:R0:W-:Y:S04]  /*195260*/  STL [R1+0x5f40], R28 ;  /* 0x005f401c01007387 */ /* 0x0101e80000100800 */
[----:B0-----:R-:W4:Y:S04]  /*195270*/  LDL.LU.64 R28, [R1+0x3a60] ;  /* 0x003a6000011c7983 */ /* 0x001f280000300a00 */
[----:B----4-:R0:W-:Y:S04]  /*195280*/  STL.64 [R1+0x5f48], R28 ;  /* 0x005f481c01007387 */ /* 0x0101e80000100a00 */
        /* <DEDUP_REMOVED lines=21> */
[----:B------:R-:W-:Y:S01]  /*1953e0*/  LOP3.LUT P5, RZ, R15, 0x10000000, RZ, 0xc0, !PT ;  /* 0x100000000fff7812 */ /* 0x000fe200078ac0ff */
[----:B------:R-:W4:Y:S01]  /*1953f0*/  LDL.LU.64 R26, [R1+0x48e0] ;  /* 0x0048e000011a7983 */ /* 0x000f220000300a00 */
[----:B------:R-:W-:Y:S02]  /*195400*/  LOP3.LUT R23, R23, 0xfffeffff, RZ, 0xc0, !PT ;  /* 0xfffeffff17177812 */ /* 0x000fe400078ec0ff */
[C---:B------:R-:W-:Y:S01]  /*195410*/  LOP3.LUT P1, RZ, R15.reuse, 0x1000000, RZ, 0xc0, !PT ;  /* 0x010000000fff7812 */ /* 0x040fe2000782c0ff */
[----:B------:R-:W4:Y:S01]  /*195420*/  LDL.LU.64 R12, [R1+0x48e8] ;  /* 0x0048e800010c7983 */ /* 0x000f220000300a00 */
[----:B------:R-:W-:Y:S02]  /*195430*/  LOP3.LUT P0, RZ, R15, 0x2000000, RZ, 0xc0, !PT ;  /* 0x020000000fff7812 */ /* 0x000fe4000780c0ff */
[----:B------:R-:W-:Y:S01]  /*195440*/  PRMT R24, R6, 0x7770, RZ ;  /* 0x0000777006187816 */ /* 0x000fe200000000ff */
[----:B------:R-:W4:Y:S04]  /*195450*/  LDL.LU R0, [R1+0x31c] ;  /* 0x00031c0001007983 */ /* 0x000f280000300800 */
[----:B------:R-:W-:Y:S01]  /*195460*/  @P5 LOP3.LUT R23, R23, 0x10000, RZ, 0xfc, !PT ;  /* 0x0001000017175812 */ /* 0x000fe200078efcff */
[----:B------:R-:W4:Y:S01]  /*195470*/  LDL.LU.64 R10, [R1+0x4900] ;  /* 0x00490000010a7983 */ /* 0x000f220000300a00 */
[----:B------:R-:W-:-:S02]  /*195480*/  LOP3.LUT P5, RZ, R15, 0x8000000, RZ, 0xc0, !PT ;  /* 0x080000000fff7812 */ /* 0x000fc400078ac0ff */
[----:B------:R-:W-:Y:S01]  /*195490*/  LOP3.LUT R23, R23, 0xfffdffff, RZ, 0xc0, !PT ;  /* 0xfffdffff17177812 */ /* 0x000fe200078ec0ff */
[----:B------:R0:W-:Y:S10]  /*1954a0*/  @P1 STG.E.U8 desc[UR4][R16.64], R24 ;  /* 0x0000001810001986 */ /* 0x0001f4000c101104 */
[----:B------:R-:W-:-:S02]  /*1954b0*/  @P5 LOP3.LUT R23, R23, 0x20000, RZ, 0xfc, !PT ;  /* 0x0002000017175812 */ /* 0x000fc400078efcff */
[----:B------:R-:W-:Y:S02]  /*1954c0*/  LOP3.LUT P5, RZ, R15, 0x4000000, RZ, 0xc0, !PT ;  /* 0x040000000fff7812 */ /* 0x000fe400078ac0ff */
[C---:B0-----:R-:W-:Y:S01]  /*1954d0*/  PRMT R24, R6.reuse, 0x7771, RZ ;  /* 0x0000777106187816 */ /* 0x041fe200000000ff */
[----:B------:R-:W4:Y:S04]  /*1954e0*/  LDL.LU.64 R14, [R1+0x3b08] ;  /* 0x003b0800010e7983 */ /* 0x000f280000300a00 */
[----:B------:R0:W-:Y:S04]  /*1954f0*/  @P0 STG.E.U8 desc[UR4][R18.64], R24 ;  /* 0x0000001812000986 */ /* 0x0001e8000c101104 */
[----:B------:R-:W4:Y:S01]  /*195500*/  LDL.LU.64 R16, [R1+0x4920] ;  /* 0x0049200001107983 */ /* 0x000f220000300a00 */
[----:B0-----:R-:W-:-:S03]  /*195510*/  PRMT R24, R6, 0x7772, RZ ;  /* 0x0000777206187816 */ /* 0x001fc600000000ff */
[----:B------:R-:W4:Y:S04]  /*195520*/  LDL.LU.64 R18, [R1+0x4928] ;  /* 0x0049280001127983 */ /* 0x000f280000300a00 */
[----:B------:R0:W-:Y:S01]  /*195530*/  @P5 STG.E.U8 desc[UR4][R20.64], R24 ;  /* 0x0000001814005986 */ /* 0x0001e2000c101104 */
[C---:B------:R-:W-:Y:S02]  /*195540*/  LOP3.LUT P5, RZ, R23.reuse, 0x20000, RZ, 0xc0, !PT ;  /* 0x0002000017ff7812 */ /* 0x040fe400078ac0ff */
[----:B0-----:R-:W-:Y:S01]  /*195550*/  PRMT R24, R6, 0x7773, RZ ;  /* 0x0000777306187816 */ /* 0x001fe200000000ff */
[----:B------:R-:W4:Y:S10]  /*195560*/  LDL.LU.64 R20, [R1+0x4930] ;  /* 0x0049300001147983 */ /* 0x000f340000300a00 */
[----:B--2---:R0:W-:Y:S01]  /*195570*/  @P5 STG.E.U8 desc[UR4][R2.64], R24 ;  /* 0x0000001802005986 */ /* 0x0041e2000c101104 */
[----:B------:R-:W-:-:S03]  /*195580*/  LOP3.LUT P5, RZ, R23, 0x10000, RZ, 0xc0, !PT ;  /* 0x0001000017ff7812 */ /* 0x000fc600078ac0ff */
[----:B------:R-:W2:Y:S01]  /*195590*/  LDL.LU R6, [R1+0x30c] ;  /* 0x00030c0001067983 */ /* 0x000ea20000300800 */
        /* <DEDUP_REMOVED lines=9> */
[----:B------:R-:W-:-:S11]  /*195630*/  PRMT R24, R25, 0x7772, RZ ;  /* 0x0000777219187816 */ /* 0x000fd600000000ff */
[----:B----4-:R0:W-:Y:S04]  /*195640*/  @P5 STG.E.U8 desc[UR4][R28.64], R24 ;  /* 0x000000181c005986 */ /* 0x0101e8000c101104 */
[----:B0-----:R-:W4:Y:S01]  /*195650*/  LDL.LU.64 R28, [R1+0x5f48] ;  /* 0x005f4800011c7983 */ /* 0x001f220000300a00 */
[----:B------:R-:W-:Y:S02]  /*195660*/  LOP3.LUT P5, RZ, R23, 0x2000, RZ, 0xc0, !PT ;  /* 0x0000200017ff7812 */ /* 0x000fe400078ac0ff */
[----:B------:R-:W-:-:S11]  /*195670*/  PRMT R24, R25, 0x7773, RZ ;  /* 0x0000777319187816 */ /* 0x000fd600000000ff */
[----:B----4-:R0:W-:Y:S04]  /*195680*/  @P5 STG.E.U8 desc[UR4][R28.64], R24 ;  /* 0x000000181c005986 */ /* 0x0101e8000c101104 */
[----:B0-----:R-:W4:Y:S01]  /*195690*/  LDL.LU R28, [R1+0x5f40] ;  /* 0x005f4000011c7983 */ /* 0x001f220000300800 */
[----:B------:R-:W-:Y:S02]  /*1956a0*/  LOP3.LUT P5, RZ, R23, 0x1000, RZ, 0xc0, !PT ;  /* 0x0000100017ff7812 */ /* 0x000fe400078ac0ff */
[C---:B------:R-:W-:Y:S02]  /*1956b0*/  LOP3.LUT P6, RZ, R7.reuse, 0x8, RZ, 0xc0, !PT ;  /* 0x0000000807ff7812 */ /* 0x040fe400078cc0ff */
[C---:B------:R-:W-:Y:S02]  /*1956c0*/  LOP3.LUT P4, RZ, R7.reuse, 0x10, RZ, 0xc0, !PT ;  /* 0x0000001007ff7812 */ /* 0x040fe4000788c0ff */
[----:B------:R-:W-:-:S02]  /*1956d0*/  LOP3.LUT P3, RZ, R7, 0x20, RZ, 0xc0, !PT ;  /* 0x0000002007ff7812 */ /* 0x000fc4000786c0ff */
[C---:B------:R-:W-:Y:S02]  /*1956e0*/  LOP3.LUT P2, RZ, R7.reuse, 0x40, RZ, 0xc0, !PT ;  /* 0x0000004007ff7812 */ /* 0x040fe4000784c0ff */
[----:B------:R-:W-:Y:S02]  /*1956f0*/  LOP3.LUT P1, RZ, R7, 0x80, RZ, 0xc0, !PT ;  /* 0x0000008007ff7812 */ /* 0x000fe4000782c0ff */
[----:B----4-:R-:W-:-:S05]  /*195700*/  PRMT R24, R28, 0x7770, RZ ;  /* 0x000077701c187816 */ /* 0x010fca00000000ff */
        /* <DEDUP_REMOVED lines=18> */
[----:B--2---:R0:W-:Y:S04]  /*195830*/  @P1 STG.E.U8 desc[UR4][R2.64], R24 ;  /* 0x0000001802001986 */ /* 0x0041e8000c101104 */
[----:B0-----:R-:W2:Y:S01]  /*195840*/  LDL.LU.64 R2, [R1+0x3c70] ;  /* 0x003c700001027983 */ /* 0x001ea20000300a00 */
[C---:B------:R-:W-:Y:S02]  /*195850*/  LOP3.LUT P0, RZ, R7.reuse, 0x100, RZ, 0xc0, !PT ;  /* 0x0000010007ff7812 */ /* 0x040fe4000780c0ff */
[----:B------:R-:W-:Y:S01]  /*195860*/  LOP3.LUT P3, RZ, R7, 0x200, RZ, 0xc0, !PT ;  /* 0x0000020007ff7812 */ /* 0x000fe2000786c0ff */
[----:B------:R-:W2:Y:S01]  /*195870*/  LDL.LU.64 R14, [R1+0x4978] ;  /* 0x00497800010e7983 */ /* 0x000ea20000300a00 */
[----:B------:R-:W-:-:S02]  /*195880*/  PRMT R24, R6, 0x7770, RZ ;  /* 0x0000777006187816 */ /* 0x000fc400000000ff */
[C---:B------:R-:W-:Y:S01]  /*195890*/  LOP3.LUT P2, RZ, R7.reuse, 0x400, RZ, 0xc0, !PT ;  /* 0x0000040007ff7812 */ /* 0x040fe2000784c0ff */
[----:B------:R-:W2:Y:S01]  /*1958a0*/  LDL.LU.64 R16, [R1+0x4990] ;  /* 0x0049900001107983 */ /* 0x000ea20000300a00 */
[----:B------:R-:W-:-:S05]  /*1958b0*/  LOP3.LUT P1, RZ, R7, 0x800, RZ, 0xc0, !PT ;  /* 0x0000080007ff7812 */ /* 0x000fca000782c0ff */
[----:B---3--:R0:W-:Y:S02]  /*1958c0*/  @P0 STG.E.U8 desc[UR4][R4.64], R24 ;  /* 0x0000001804000986 */ /* 0x0081e4000c101104 */
[C---:B0-----:R-:W-:Y:S02]  /*1958d0*/  PRMT R24, R6.reuse, 0x7771, RZ ;  /* 0x0000777106187816 */ /* 0x041fe400000000ff */
[----:B------:R-:W3:Y:S04]  /*1958e0*/  LDL.LU R5, [R1+0x380] ;  /* 0x0003800001057983 */ /* 0x000ee80000300800 */
[----:B----4-:R0:W-:Y:S02]  /*1958f0*/  @P3 STG.E.U8 desc[UR4][R18.64], R24 ;  /* 0x0000001812003986 */ /* 0x0101e4000c101104 */
[----:B0-----:R-:W-:-:S02]  /*195900*/  PRMT R24, R6, 0x7772, RZ ;  /* 0x0000777206187816 */ /* 0x001fc400000000ff */
[----:B------:R-:W4:Y:S04]  /*195910*/  LDL.LU.64 R18, [R1+0x49a0] ;  /* 0x0049a00001127983 */ /* 0x000f280000300a00 */
[----:B------:R0:W-:Y:S04]  /*195920*/  @P2 STG.E.U8 desc[UR4][R20.64], R24 ;  /* 0x0000001814002986 */ /* 0x0001e8000c101104 */
[----:B------:R-:W4:Y:S01]  /*195930*/  LDL.LU R0, [R1+0x370] ;  /* 0x0003700001007983 */ /* 0x000f220000300800 */
[----:B0-----:R-:W-:-:S03]  /*195940*/  PRMT R24, R6, 0x7773, RZ ;  /* 0x0000777306187816 */ /* 0x001fc600000000ff */
[----:B------:R-:W4:Y:S04]  /*195950*/  LDL.LU.64 R20, [R1+0x3d50] ;  /* 0x003d500001147983 */ /* 0x000f280000300a00 */
[----:B--2---:R0:W-:Y:S04]  /*195960*/  @P1 STG.E.U8 desc[UR4][R2.64], R24 ;  /* 0x0000001802001986 */ /* 0x0041e8000c101104 */
[----:B0-----:R-:W2:Y:S04]  /*195970*/  LDL.LU.64 R2, [R1+0x49b8] ;  /* 0x0049b80001027983 */ /* 0x001ea80000300a00 */
[----:B------:R0:W-:Y:S04]  /*195980*/  STL.64 [R1+0x5f38], R8 ;  /* 0x005f380801007387 */ /* 0x0001e80000100a00 */
[----:B0-----:R-:W2:Y:S04]  /*195990*/  LDL.LU.64 R8, [R1+0x49c0] ;  /* 0x0049c00001087983 */ /* 0x001ea80000300a00 */
[----:B------:R-:W3:Y:S01]  /*1959a0*/  LDL.LU.64 R26, [R1+0x3e78] ;  /* 0x003e7800011a7983 */ /* 0x000ee20000300a00 */
        /* <DEDUP_REMOVED lines=20> */
[----:B---3--:R0:W-:Y:S04]  /*195af0*/  STL.64 [R1+0x5f30], R26 ;  /* 0x005f301a01007387 */ /* 0x0081e80000100a00 */
[----:B0-----:R-:W3:Y:S06]  /*195b00*/  LDL.LU.64 R26, [R1+0x49c8] ;  /* 0x0049c800011a7983 */ /* 0x001eec0000300a00 */
[----:B------:R-:W-:-:S02]  /*195b10*/  @P5 LOP3.LUT R23, R23, 0x100, RZ, 0xfc, !PT ;  /* 0x0000010017175812 */ /* 0x000fc400078efcff */
[C---:B------:R-:W-:Y:S01]  /*195b20*/  LOP3.LUT P5, RZ, R7.reuse, 0x4000, RZ, 0xc0, !PT ;  /* 0x0000400007ff7812 */ /* 0x040fe200078ac0ff */
[----:B------:R-:W3:Y:S01]  /*195b30*/  LDL.LU R4, [R1+0x384] ;  /* 0x0003840001047983 */ /* 0x000ee20000300800 */
[----:B------:R-:W-:Y:S02]  /*195b40*/  LOP3.LUT P0, RZ, R7, 0x1000, RZ, 0xc0, !PT ;  /* 0x0000100007ff7812 */ /* 0x000fe4000780c0ff */
[----:B------:R-:W-:Y:S01]  /*195b50*/  LOP3.LUT R23, R23, 0xfffffdff, RZ, 0xc0, !PT ;  /* 0xfffffdff17177812 */ /* 0x000fe200078ec0ff */
[----:B------:R-:W3:Y:S01]  /*195b60*/  LDL.LU.64 R12, [R1+0x49e8] ;  /* 0x0049e800010c7983 */ /* 0x000ee20000300a00 */
[----:B------:R-:W-:-:S03]  /*195b70*/  PRMT R24, R5, 0x7770, RZ ;  /* 0x0000777005187816 */ /* 0x000fc600000000ff */
[----:B------:R-:W3:Y:S04]  /*195b80*/  LDL.LU.64 R10, [R1+0x4a00] ;  /* 0x004a0000010a7983 */ /* 0x000ee80000300a00 */
[----:B------:R-:W-:Y:S01]  /*195b90*/  @P5 LOP3.LUT R23, R23, 0x200, RZ, 0xfc, !PT ;  /* 0x0000020017175812 */ /* 0x000fe200078efcff */
[----:B------:R-:W3:Y:S01]  /*195ba0*/  LDL.LU R6, [R1+0x374] ;  /* 0x0003740001067983 */ /* 0x000ee20000300800 */
[----:B------:R-:W-:-:S03]  /*195bb0*/  LOP3.LUT P5, RZ, R7, 0x2000, RZ, 0xc0, !PT ;  /* 0x0000200007ff7812 */ /* 0x000fc600078ac0ff */
[----:B------:R0:W-:Y:S04]  /*195bc0*/  @P0 STG.E.U8 desc[UR4][R14.64], R24 ;  /* 0x000000180e000986 */ /* 0x0001e8000c101104 */
[----:B------:R-:W3:Y:S01]  /*195bd0*/  LDL.LU.64 R28, [R1+0x4a08] ;  /* 0x004a0800011c7983 */ /* 0x000ee20000300a00 */
[----:B0-----:R-:W-:-:S03]  /*195be0*/  PRMT R24, R5, 0x7771, RZ ;  /* 0x0000777105187816 */ /* 0x001fc600000000ff */
[----:B------:R-:W3:Y:S04]  /*195bf0*/  LDL.LU.64 R14, [R1+0x3f98] ;  /* 0x003f9800010e7983 */ /* 0x000ee80000300a00 */
[----:B------:R0:W-:Y:S01]  /*195c00*/  @P5 STG.E.U8 desc[UR4][R16.64], R24 ;  /* 0x0000001810005986 */ /* 0x0001e2000c101104 */
[----:B------:R-:W-:Y:S02]  /*195c10*/  LOP3.LUT P5, RZ, R23, 0x200, RZ, 0xc0, !PT ;  /* 0x0000020017ff7812 */ /* 0x000fe400078ac0ff */
[----:B0-----:R-:W-:Y:S01]  /*195c20*/  PRMT R24, R5, 0x7772, RZ ;  /* 0x0000777205187816 */ /* 0x001fe200000000ff */
[----:B------:R-:W3:Y:S10]  /*195c30*/  LDL.LU.64 R16, [R1+0x4a10] ;  /* 0x004a100001107983 */ /* 0x000ef40000300a00 */
[----:B----4-:R0:W-:Y:S01]  /*195c40*/  @P5 STG.E.U8 desc[UR4][R18.64], R24 ;  /* 0x0000001812005986 */ /* 0x0101e2000c101104 */
        /* <DEDUP_REMOVED lines=8> */
[----:B------:R-:W-:-:S02]  /*195cd0*/  LOP3.LUT P5, RZ, R23, 0x40, RZ, 0xc0, !PT ;  /* 0x0000004017ff7812 */ /* 0x000fc400078ac0ff */
[----:B0-----:R-:W-:Y:S01]  /*195ce0*/  PRMT R24, R0, 0x7771, RZ ;  /* 0x0000777100187816 */ /* 0x001fe200000000ff */
[----:B------:R-:W2:Y:S10]  /*195cf0*/  LDL.LU.64 R2, [R1+0x40c0] ;  /* 0x0040c00001027983 */ /* 0x000eb40000300a00 */
[----:B------:R0:W-:Y:S01]  /*195d00*/  @P5 STG.E.U8 desc[UR4][R8.64], R24 ;  /* 0x0000001808005986 */ /* 0x0001e2000c101104 */
[----:B------:R-:W-:-:S03]  /*195d10*/  LOP3.LUT P5, RZ, R23, 0x20, RZ, 0xc0, !PT ;  /* 0x0000002017ff7812 */ /* 0x000fc600078ac0ff */
[----:B------:R-:W2:Y:S01]  /*195d20*/  LDL.LU R5, [R1+0xc78] ;  /* 0x000c780001057983 */ /* 0x000ea20000300800 */
[----:B0-----:R-:W-:-:S03]  /*195d30*/  PRMT R24, R0, 0x7772, RZ ;  /* 0x0000777200187816 */ /* 0x001fc600000000ff */
[----:B------:R-:W2:Y:S06]  /*195d40*/  LDL.LU.64 R8, [R1+0x5f38] ;  /* 0x005f380001087983 */ /* 0x000eac0000300a00 */
[----:B---3--:R0:W-:Y:S04]  /*195d50*/  @P5 STG.E.U8 desc[UR4][R26.64], R24 ;  /* 0x000000181a005986 */ /* 0x0081e8000c101104 */
[----:B0-----:R-:W3:Y:S01]  /*195d60*/  LDL.LU.64 R26, [R1+0x5f30] ;  /* 0x005f3000011a7983 */ /* 0x001ee20000300a00 */
        /* <DEDUP_REMOVED lines=18> */
[----:B------:R-:W3:Y:S04]  /*195e90*/  LDL.LU R4, [R1+0x388] ;  /* 0x0003880001047983 */ /* 0x000ee80000300800 */
[----:B------:R0:W-:Y:S02]  /*195ea0*/  @P4 STG.E.U8 desc[UR4][R14.64], R24 ;  /* 0x000000180e004986 */ /* 0x0001e4000c101104 */
[----:B0-----:R-:W-:-:S05]  /*195eb0*/  PRMT R24, R6, 0x7770, RZ ;  /* 0x0000777006187816 */ /* 0x001fca00000000ff */
[----:B------:R0:W-:Y:S02]  /*195ec0*/  @P3 STG.E.U8 desc[UR4][R16.64], R24 ;  /* 0x0000001810003986 */ /* 0x0001e4000c101104 */
[----:B0-----:R-:W-:-:S05]  /*195ed0*/  PRMT R24, R6, 0x7771, RZ ;  /* 0x0000777106187816 */ /* 0x001fca00000000ff */
[----:B----4-:R0:W-:Y:S02]  /*195ee0*/  @P2 STG.E.U8 desc[UR4][R18.64], R24 ;  /* 0x0000001812002986 */ /* 0x0101e4000c101104 */
[----:B0-----:R-:W-:-:S05]  /*195ef0*/  PRMT R24, R6, 0x7772, RZ ;  /* 0x0000777206187816 */ /* 0x001fca00000000ff */
[----:B------:R0:W-:Y:S01]  /*195f00*/  @P1 STG.E.U8 desc[UR4][R20.64], R24 ;  /* 0x0000001814001986 */ /* 0x0001e2000c101104 */
[----:B------:R-:W-:Y:S02]  /*195f10*/  LOP3.LUT P3, RZ, R7, 0x10000000, RZ, 0xc0, !PT ;  /* 0x1000000007ff7812 */ /* 0x000fe4000786c0ff */
[----:B0-----:R-:W-:-:S05]  /*195f20*/  PRMT R24, R6, 0x7773, RZ ;  /* 0x0000777306187816 */ /* 0x001fca00000000ff */
[----:B--2---:R0:W-:Y:S01]  /*195f30*/  @P0 STG.E.U8 desc[UR4][R2.64], R24 ;  /* 0x0000001802000986 */ /* 0x0041e2000c101104 */
[C---:B------:R-:W-:Y:S02]  /*195f40*/  LOP3.LUT P2, RZ, R7.reuse, 0x20000000, RZ, 0xc0, !PT ;  /* 0x2000000007ff7812 */ /* 0x040fe4000784c0ff */
[C---:B------:R-:W-:Y:S02]  /*195f50*/  LOP3.LUT P1, RZ, R7.reuse, 0x40000000, RZ, 0xc0, !PT ;  /* 0x4000000007ff7812 */ /* 0x040fe4000782c0ff */
[----:B------:R-:W-:Y:S01]  /*195f60*/  LOP3.LUT P0, RZ, R7, 0x80000000, RZ, 0xc0, !PT ;  /* 0x8000000007ff7812 */ /* 0x000fe2000780c0ff */
[----:B0-----:R-:W2:Y:S04]  /*195f70*/  LDL.LU.64 R2, [R1+0x4a50] ;  /* 0x004a500001027983 */ /* 0x001ea80000300a00 */
[----:B------:R-:W4:Y:S04]  /*195f80*/  LDL.LU.64 R6, [R1+0x4a58] ;  /* 0x004a580001067983 */ /* 0x000f280000300a00 */
[----:B------:R-:W4:Y:S04]  /*195f90*/  LDL.LU.64 R14, [R1+0x4a70] ;  /* 0x004a7000010e7983 */ /* 0x000f280000300a00 */
[----:B------:R-:W4:Y:S04]  /*195fa0*/  LDL.LU.64 R16, [R1+0x4180] ;  /* 0x0041800001107983 */ /* 0x000f280000300a00 */
[----:B------:R-:W4:Y:S04]  /*195fb0*/  LDL.LU.64 R20, [R1+0x4a90] ;  /* 0x004a900001147983 */ /* 0x000f280000300a00 */
[----:B------:R-:W4:Y:S01]  /*195fc0*/  LDL.LU R18, [R1+0x378] ;  /* 0x0003780001127983 */ /* 0x000f220000300800 */
[----:B---3--:R-:W-:-:S05]  /*195fd0*/  PRMT R24, R4, 0x7770, RZ ;  /* 0x0000777004187816 */ /* 0x008fca00000000ff */
[----:B--2---:R0:W-:Y:S02]  /*195fe0*/  @P3 STG.E.U8 desc[UR4][R2.64], R24 ;  /* 0x0000001802003986 */ /* 0x0041e4000c101104 */
        /* <DEDUP_REMOVED lines=29> */
[----:B------:R-:W-:-:S11]  /*1961c0*/  LOP3.LUT R23, R23, 0xfffffffe, RZ, 0xc0, !PT ;  /* 0xfffffffe17177812 */ /* 0x000fd600078ec0ff */
[----:B------:R-:W-:Y:S02]  /*1961d0*/  @P5 LOP3.LUT R23, R23, 0x1, RZ, 0xfc, !PT ;  /* 0x0000000117175812 */ /* 0x000fe400078efcff */
[----:B------:R-:W-:Y:S02]  /*1961e0*/  LOP3.LUT P5, RZ, R5, 0x2, RZ, 0xc0, !PT ;  /* 0x0000000205ff7812 */ /* 0x000fe400078ac0ff */
[----:B------:R-:W-:Y:S02]  /*1961f0*/  LOP3.LUT R23, R23, 0xfffffffd, RZ, 0xc0, !PT ;  /* 0xfffffffd17177812 */ /* 0x000fe400078ec0ff */
[----:B------:R-:W-:-:S05]  /*196200*/  PRMT R24, R4, 0x7772, RZ ;  /* 0x0000777204187816 */ /* 0x000fca00000000ff */
[----:B------:R0:W-:Y:S04]  /*196210*/  @P1 STG.E.U8 desc[UR4][R14.64], R24 ;  /* 0x000000180e001986 */ /* 0x0001e8000c101104 */
[----:B------:R-:W-:Y:S02]  /*196220*/  @P5 LOP3.LUT R23, R23, 0x2, RZ, 0xfc, !PT ;  /* 0x0000000217175812 */ /* 0x000fe400078efcff */
[----:B------:R-:W-:Y:S02]  /*196230*/  LOP3.LUT P5, RZ, R5, 0x1, RZ, 0xc0, !PT ;  /* 0x0000000105ff7812 */ /* 0x000fe400078ac0ff */
[----:B0-----:R-:W-:Y:S02]  /*196240*/  PRMT R24, R4, 0x7773, RZ ;  /* 0x0000777304187816 */ /* 0x001fe400000000ff */
[----:B------:R-:W4:Y:S04]  /*196250*/  LDL.LU R4, [R1+0x37c] ;  /* 0x00037c0001047983 */ /* 0x000f280000300800 */
[----:B------:R0:W-:Y:S04]  /*196260*/  @P0 STG.E.U8 desc[UR4][R16.64], R24 ;  /* 0x0000001810000986 */ /* 0x0001e8000c101104 */
[----:B------:R-:W4:Y:S04]  /*196270*/  LDL.LU.64 R12, [R1+0x42d8] ;  /* 0x0042d800010c7983 */ /* 0x000f280000300a00 */
[----:B------:R-:W4:Y:S01]  /*196280*/  LDL.LU.64 R10, [R1+0x4ae8] ;  /* 0x004ae800010a7983 */ /* 0x000f220000300a00 */
[----:B0-----:R-:W-:-:S03]  /*196290*/  PRMT R24, R18, 0x7770, RZ ;  /* 0x0000777012187816 */ /* 0x001fc600000000ff */
[----:B------:R-:W4:Y:S04]  /*1962a0*/  LDL.LU.64 R28, [R1+0x4af0] ;  /* 0x004af000011c7983 */ /* 0x000f280000300a00 */
[----:B------:R0:W-:Y:S01]  /*1962b0*/  @P5 STG.E.U8 desc[UR4][R20.64], R24 ;  /* 0x0000001814005986 */ /* 0x0001e2000c101104 */
[----:B------:R-:W-:-:S03]  /*1962c0*/  LOP3.LUT P5, RZ, R23, 0x2, RZ, 0xc0, !PT ;  /* 0x0000000217ff7812 */ /* 0x000fc600078ac0ff */
[----:B------:R-:W4:Y:S01]  /*1962d0*/  LDL.LU R19, [R1+0x360] ;  /* 0x0003600001137983 */ /* 0x000f220000300800 */
[----:B0-----:R-:W-:-:S09]  /*1962e0*/  PRMT R24, R18, 0x7771, RZ ;  /* 0x0000777112187816 */ /* 0x001fd200000000ff */
[----:B------:R0:W-:Y:S01]  /*1962f0*/  @P5 STG.E.U8 desc[UR4][R2.64], R24 ;  /* 0x0000001802005986 */ /* 0x0001e2000c101104 */
[----:B------:R-:W-:Y:S02]  /*196300*/  LOP3.LUT P5, RZ, R23, 0x1, RZ, 0xc0, !PT ;  /* 0x0000000117ff7812 */ /* 0x000fe400078ac0ff */
[----:B------:R-:W-:Y:S01]  /*196310*/  PRMT R23, R18, 0x7772, RZ ;  /* 0x0000777212177816 */ /* 0x000fe200000000ff */
[----:B0-----:R-:W4:Y:S10]  /*196320*/  LDL.LU.64 R24, [R1+0x4ac8] ;  /* 0x004ac80001187983 */ /* 0x001f340000300a00 */
        /* <DEDUP_REMOVED lines=23> */
[----:B------:R-:W-:Y:S01]  /*1964a0*/  LOP3.LUT P1, RZ, R5, 0x2000, RZ, 0xc0, !PT ;  /* 0x0000200005ff7812 */ /* 0x000fe2000782c0ff */
        /* <DEDUP_REMOVED lines=15> */
[----:B0-----:R-:W-:Y:S02]  /*1965a0*/  PRMT R23, R19, 0x7771, RZ ;  /* 0x0000777113177816 */ /* 0x001fe400000000ff */
[----:B------:R-:W2:Y:S04]  /*1965b0*/  LDL.LU.64 R20, [R1+0x43b0] ;  /* 0x0043b00001147983 */ /* 0x000ea80000300a00 */
[----:B------:R0:W-:Y:S04]  /*1965c0*/  @P1 STG.E.U8 desc[UR4][R2.64], R23 ;  /* 0x0000001702001986 */ /* 0x0001e8000c101104 */
[----:B0-----:R-:W3:Y:S04]  /*1965d0*/  LDL.LU.64 R2, [R1+0x4b50] ;  /* 0x004b500001027983 */ /* 0x001ee80000300a00 */
[----:B------:R-:W4:Y:S04]  /*1965e0*/  LDL.LU.64 R14, [R1+0x4b60] ;  /* 0x004b6000010e7983 */ /* 0x000f280000300a00 */
[----:B------:R-:W4:Y:S04]  /*1965f0*/  LDL.LU.64 R16, [R1+0x4b78] ;  /* 0x004b780001107983 */ /* 0x000f280000300a00 */
[----:B------:R-:W3:Y:S01]  /*196600*/  LDL.LU R18, [R1+0x340] ;  /* 0x0003400001127983 */ /* 0x000ee20000300800 */
        /* <DEDUP_REMOVED lines=20> */
[----:B------:R-:W-:Y:S02]  /*196750*/  LOP3.LUT P3, RZ, R5, 0x8000, RZ, 0xc0, !PT ;  /* 0x0000800005ff7812 */ /* 0x000fe4000786c0ff */
[----:B------:R-:W-:Y:S02]  /*196760*/  LOP3.LUT R22, R22, 0xfeffffff, RZ, 0xc0, !PT ;  /* 0xfeffffff16167812 */ /* 0x000fe400078ec0ff */
[----:B------:R-:W-:Y:S02]  /*196770*/  PRMT R23, R19, 0x7772, RZ ;  /* 0x0000777213177816 */ /* 0x000fe400000000ff */
[----:B------:R-:W-:-:S03]  /*196780*/  LOP3.LUT P2, RZ, R5, 0x10000, RZ, 0xc0, !PT ;  /* 0x0001000005ff7812 */ /* 0x000fc6000784c0ff */
[----:B------:R0:W-:Y:S02]  /*196790*/  @P0 STG.E.U8 desc[UR4][R6.64], R23 ;  /* 0x0000001706000986 */ /* 0x0001e4000c101104 */
[----:B------:R-:W-:Y:S02]  /*1967a0*/  @P5 LOP3.LUT R22, R22, 0x1000000, RZ, 0xfc, !PT ;  /* 0x0100000016165812 */ /* 0x000fe400078efcff */
[----:B------:R-:W-:Y:S02]  /*1967b0*/  LOP3.LUT P5, RZ, R5, 0x100000, RZ, 0xc0, !PT ;  /* 0x0010000005ff7812 */ /* 0x000fe400078ac0ff */
[----:B0-----:R-:W-:Y:S01]  /*1967c0*/  PRMT R23, R19, 0x7773, RZ ;  /* 0x0000777313177816 */ /* 0x001fe200000000ff */
[----:B------:R-:W4:Y:S01]  /*1967d0*/  LDL.LU.64 R6, [R1+0x43f8] ;  /* 0x0043f80001067983 */ /* 0x000f220000300a00 */
[----:B------:R-:W-:-:S03]  /*1967e0*/  LOP3.LUT R22, R22, 0xfdffffff, RZ, 0xc0, !PT ;  /* 0xfdffffff16167812 */ /* 0x000fc600078ec0ff */
[----:B------:R-:W4:Y:S06]  /*1967f0*/  LDL.LU R0, [R1+0x364] ;  /* 0x0003640001007983 */ /* 0x000f2c0000300800 */
[----:B------:R-:W-:Y:S01]  /*196800*/  @P5 LOP3.LUT R22, R22, 0x2000000, RZ, 0xfc, !PT ;  /* 0x0200000016165812 */ /* 0x000fe200078efcff */
[----:B------:R-:W4:Y:S01]  /*196810*/  LDL.LU R4, [R1+0xc7c] ;  /* 0x000c7c0001047983 */ /* 0x000f220000300800 */
[C---:B------:R-:W-:Y:S02]  /*196820*/  LOP3.LUT P1, RZ, R5.reuse, 0x20000, RZ, 0xc0, !PT ;  /* 0x0002000005ff7812 */ /* 0x040fe4000782c0ff */
[----:B------:R-:W-:-:S02]  /*196830*/  LOP3.LUT P0, RZ, R5, 0x40000, RZ, 0xc0, !PT ;  /* 0x0004000005ff7812 */ /* 0x000fc4000780c0ff */
[C---:B------:R-:W-:Y:S02]  /*196840*/  LOP3.LUT P5, RZ, R5.reuse, 0x80000, RZ, 0xc0, !PT ;  /* 0x0008000005ff7812 */ /* 0x040fe400078ac0ff */
[C---:B------:R-:W-:Y:S02]  /*196850*/  LOP3.LUT P6, RZ, R5.reuse, 0x10000000, RZ, 0xc0, !PT ;  /* 0x1000000005ff7812 */ /* 0x040fe400078cc0ff */
[C---:B------:R-:W-:Y:S01]  /*196860*/  LOP3.LUT P4, RZ, R5.reuse, 0x20000000, RZ, 0xc0, !PT ;  /* 0x2000000005ff7812 */ /* 0x040fe2000788c0ff */
[----:B--2---:R0:W-:Y:S01]  /*196870*/  @P3 STG.E.U8 desc[UR4][R20.64], R23 ;  /* 0x0000001714003986 */ /* 0x0041e2000c101104 */
[----:B------:R-:W-:-:S03]  /*196880*/  LOP3.LUT P3, RZ, R5, 0x40000000, RZ, 0xc0, !PT ;  /* 0x4000000005ff7812 */ /* 0x000fc6000786c0ff */
[----:B0-----:R-:W2:Y:S01]  /*196890*/  LDL.LU.64 R20, [R1+0x4b80] ;  /* 0x004b800001147983 */ /* 0x001ea20000300a00 */
[----:B---3--:R-:W-:-:S05]  /*1968a0*/  PRMT R23, R18, 0x7770, RZ ;  /* 0x0000777012177816 */ /* 0x008fca00000000ff */
[----:B------:R0:W-:Y:S01]  /*1968b0*/  @P2 STG.E.U8 desc[UR4][R2.64], R23 ;  /* 0x0000001702002986 */ /* 0x0001e2000c101104 */
[----:B------:R-:W-:-:S03]  /*1968c0*/  LOP3.LUT P2, RZ, R5, 0x80000000, RZ, 0xc0, !PT ;  /* 0x8000000005ff7812 */ /* 0x000fc6000784c0ff */
[----:B0-----:R-:W3:Y:S04]  /*1968d0*/  LDL.LU.64 R2, [R1+0x4b88] ;  /* 0x004b880001027983 */ /* 0x001ee80000300a00 */
[----:B------:R-:W3:Y:S04]  /*1968e0*/  LDL.LU R5, [R1+0x344] ;  /* 0x0003440001057983 */ /* 0x000ee80000300800 */
[----:B------:R-:W4:Y:S04]  /*1968f0*/  LDL.LU.64 R24, [R1+0x4bc0] ;  /* 0x004bc00001187983 */ /* 0x000f280000300a00 */
[----:B----4-:R0:W-:Y:S04]  /*196900*/  STL.64 [R1+0x5f10], R24 ;  /* 0x005f101801007387 */ /* 0x0101e80000100a00 */
[----:B0-----:R-:W4:Y:S01]  /*196910*/  LDL.LU.64 R24, [R1+0x4448] ;  /* 0x0044480001187983 */ /* 0x001f220000300a00 */
[----:B------:R-:W-:-:S05]  /*196920*/  PRMT R23, R18, 0x7771, RZ ;  /* 0x0000777112177816 */ /* 0x000fca00000000ff */
[----:B------:R0:W-:Y:S02]  /*196930*/  @P1 STG.E.U8 desc[UR4][R14.64], R23 ;  /* 0x000000170e001986 */ /* 0x0001e4000c101104 */
[----:B0-----:R-:W-:-:S05]  /*196940*/  PRMT R23, R18, 0x7772, RZ ;  /* 0x0000777212177816 */ /* 0x001fca00000000ff */
[----:B------:R0:W-:Y:S02]  /*196950*/  @P0 STG.E.U8 desc[UR4][R16.64], R23 ;  /* 0x0000001710000986 */ /* 0x0001e4000c101104 */
[----:B0-----:R-:W-:-:S05]  /*196960*/  PRMT R23, R18, 0x7773, RZ ;  /* 0x0000777312177816 */ /* 0x001fca00000000ff */
[----:B------:R-:W-:Y:S04]  /*196970*/  @P5 STG.E.U8 desc[UR4][R6.64], R23 ;  /* 0x0000001706005986 */ /* 0x000fe8000c101104 */
[----:B----4-:R0:W-:Y:S04]  /*196980*/  STL.64 [R1+0x5f18], R24 ;  /* 0x005f181801007387 */ /* 0x0101e80000100a00 */
[----:B0-----:R-:W4:Y:S01]  /*196990*/  LDL.LU.64 R24, [R1+0x4ba0] ;  /* 0x004ba00001187983 */ /* 0x001f220000300a00 */
[----:B------:R-:W-:Y:S02]  /*1969a0*/  LOP3.LUT P5, RZ, R22, 0x2000000, RZ, 0xc0, !PT ;  /* 0x0200000016ff7812 */ /* 0x000fe400078ac0ff */
[----:B------:R-:W-:Y:S01]  /*1969b0*/  PRMT R23, R0, 0x7770, RZ ;  /* 0x0000777000177816 */ /* 0x000fe200000000ff */
[----:B------:R-:W4:Y:S04]  /*1969c0*/  LDL.LU.64 R26, [R1+0x4bc8] ;  /* 0x004bc800011a7983 */ /* 0x000f280000300a00 */
[----:B------:R-:W4:Y:S04]  /*1969d0*/  LDL.LU.64 R12, [R1+0x4bd0] ;  /* 0x004bd000010c7983 */ /* 0x000f280000300a00 */
[----:B------:R-:W4:Y:S04]  /*1969e0*/  LDL.LU.64 R10, [R1+0x4490] ;  /* 0x00449000010a7983 */ /* 0x000f280000300a00 */
[----:B------:R-:W4:Y:S04]  /*1969f0*/  LDL.LU.64 R28, [R1+0x4be8] ;  /* 0x004be800011c7983 */ /* 0x000f280000300a00 */
[----:B------:R-:W4:Y:S04]  /*196a00*/  LDL.LU R7, [R1+0x368] ;  /* 0x0003680001077983 */ /* 0x000f280000300800 */
[----:B------:R-:W4:Y:S04]  /*196a10*/  LDL.LU R6, [R1+0x348] ;  /* 0x0003480001067983 */ /* 0x000f280000300800 */
[----:B------:R-:W4:Y:S04]  /*196a20*/  LDL.LU.64 R14, [R1+0x4bf8] ;  /* 0x004bf800010e7983 */ /* 0x000f280000300a00 */
[----:B------:R-:W4:Y:S04]  /*196a30*/  LDL.LU.64 R16, [R1+0x4c10] ;  /* 0x004c100001107983 */ /* 0x000f280000300a00 */
[----:B------:R-:W4:Y:S04]  /*196a40*/  LDL.LU.64 R18, [R1+0x44e0] ;  /* 0x0044e00001127983 */ /* 0x000f280000300a00 */
[----:B--2---:R0:W-:Y:S01]  /*196a50*/  @P5 STG.E.U8 desc[UR4][R20.64], R23 ;  /* 0x0000001714005986 */ /* 0x0041e2000c101104 */
[----:B------:R-:W-:-:S02]  /*196a60*/  LOP3.LUT P5, RZ, R22, 0x1000000, RZ, 0xc0, !PT ;  /* 0x0100000016ff7812 */ /* 0x000fc400078ac0ff */
[----:B0-----:R-:W-:Y:S01]  /*196a70*/  PRMT R23, R0, 0x7771, RZ ;  /* 0x0000777100177816 */ /* 0x001fe200000000ff */
[----:B------:R-:W2:Y:S10]  /*196a80*/  LDL.LU.64 R20, [R1+0x4c18] ;  /* 0x004c180001147983 */ /* 0x000eb40000300a00 */
[----:B---3--:R0:W-:Y:S01]  /*196a90*/  @P5 STG.E.U8 desc[UR4][R2.64], R23 ;  /* 0x0000001702005986 */ /* 0x0081e2000c101104 */
[----:B------:R-:W-:-:S02]  /*196aa0*/  LOP3.LUT P5, RZ, R22, 0x800000, RZ, 0xc0, !PT ;  /* 0x0080000016ff7812 */ /* 0x000fc400078ac0ff */
        /* <DEDUP_REMOVED lines=11> */
[----:B------:R-:W-:-:S07]  /*196b60*/  LOP3.LUT P0, RZ, R4, 0x2, RZ, 0xc0, !PT ;  /* 0x0000000204ff7812 */ /* 0x000fce000780c0ff */
[----:B----4-:R0:W-:Y:S01]  /*196b70*/  @P5 STG.E.U8 desc[UR4][R24.64], R23 ;  /* 0x0000001718005986 */ /* 0x0101e2000c101104 */
        /* <DEDUP_REMOVED lines=12> */
[----:B------:R-:W4:Y:S04]  /*196c40*/  LDL.LU.64 R28, [R1+0x4c38] ;  /* 0x004c3800011c7983 */ /* 0x000f280000300a00 */
[----:B------:R0:W-:Y:S02]  /*196c50*/  @P4 STG.E.U8 desc[UR4][R14.64], R23 ;  /* 0x000000170e004986 */ /* 0x0001e4000c101104 */
[----:B0-----:R-:W-:-:S05]  /*196c60*/  PRMT R23, R7, 0x7772, RZ ;  /* 0x0000777207177816 */ /* 0x001fca00000000ff */
[----:B------:R0:W-:Y:S02]  /*196c70*/  @P3 STG.E.U8 desc[UR4][R16.64], R23 ;  /* 0x0000001710003986 */ /* 0x0001e4000c101104 */
[----:B0-----:R-:W-:-:S05]  /*196c80*/  PRMT R23, R7, 0x7773, RZ ;  /* 0x0000777307177816 */ /* 0x001fca00000000ff */
[----:B------:R0:W-:Y:S02]  /*196c90*/  @P2 STG.E.U8 desc[UR4][R18.64], R23 ;  /* 0x0000001712002986 */ /* 0x0001e4000c101104 */
[----:B0-----:R-:W-:-:S05]  /*196ca0*/  PRMT R23, R6, 0x7770, RZ ;  /* 0x0000777006177816 */ /* 0x001fca00000000ff */
[----:B--2---:R0:W-:Y:S01]  /*196cb0*/  @P1 STG.E.U8 desc[UR4][R20.64], R23 ;  /* 0x0000001714001986 */ /* 0x0041e2000c101104 */
[----:B------:R-:W-:Y:S01]  /*196cc0*/  IMAD.MOV.U32 R7, RZ, RZ, R8 ;  /* 0x000000ffff077224 */ /* 0x000fe200078e0008 */
[----:B0-----:R-:W-:Y:S02]  /*196cd0*/  PRMT R23, R6, 0x7771, RZ ;  /* 0x0000777106177816 */ /* 0x001fe400000000ff */
[----:B------:R-:W2:Y:S04]  /*196ce0*/  LDL.LU.64 R20, [R1+0x4528] ;  /* 0x0045280001147983 */ /* 0x000ea80000300a00 */
[----:B---3--:R0:W-:Y:S04]  /*196cf0*/  @P0 STG.E.U8 desc[UR4][R2.64], R23 ;  /* 0x0000001702000986 */ /* 0x0081e8000c101104 */
[----:B0-----:R-:W3:Y:S04]  /*196d00*/  LDL.LU.64 R2, [R1+0x4c58] ;  /* 0x004c580001027983 */ /* 0x001ee80000300a00 */
[----:B------:R-:W3:Y:S04]  /*196d10*/  LDL.LU.64 R14, [R1+0x4c60] ;  /* 0x004c6000010e7983 */ /* 0x000ee80000300a00 */
[----:B------:R-:W3:Y:S04]  /*196d20*/  LDL.LU.64 R16, [R1+0x4c68] ;  /* 0x004c680001107983 */ /* 0x000ee80000300a00 */
[----:B------:R-:W3:Y:S01]  /*196d30*/  LDL.LU R8, [R1+0x36c] ;  /* 0x00036c0001087983 */ /* 0x000ee20000300800 */
[----:B------:R-:W-:-:S02]  /*196d40*/  LOP3.LUT P3, RZ, R4, 0x4, RZ, 0xc0, !PT ;  /* 0x0000000404ff7812 */ /* 0x000fc4000786c0ff */
[----:B------:R-:W-:Y:S02]  /*196d50*/  LOP3.LUT P2, RZ, R4, 0x8, RZ, 0xc0, !PT ;  /* 0x0000000804ff7812 */ /* 0x000fe4000784c0ff */
[----:B------:R-:W-:Y:S02]  /*196d60*/  PRMT R23, R6, 0x7772, RZ ;  /* 0x0000777206177816 */ /* 0x000fe400000000ff */
[C---:B------:R-:W-:Y:S01]  /*196d70*/  LOP3.LUT P1, RZ, R4.reuse, 0x10, RZ, 0xc0, !PT ;  /* 0x0000001004ff7812 */ /* 0x040fe2000782c0ff */
[----:B------:R-:W3:Y:S01]  /*196d80*/  LDL.LU.64 R18, [R1+0x4578] ;  /* 0x0045780001127983 */ /* 0x000ee20000300a00 */
[----:B------:R-:W-:-:S05]  /*196d90*/  LOP3.LUT P5, RZ, R4, 0x4000, RZ, 0xc0, !PT ;  /* 0x0000400004ff7812 */ /* 0x000fca00078ac0ff */
[----:B----4-:R0:W-:Y:S02]  /*196da0*/  @P3 STG.E.U8 desc[UR4][R28.64], R23 ;  /* 0x000000171c003986 */ /* 0x0101e4000c101104 */
[----:B0-----:R-:W-:-:S05]  /*196db0*/  PRMT R23, R6, 0x7773, RZ ;  /* 0x0000777306177816 */ /* 0x001fca00000000ff */
[----:B--2---:R0:W-:Y:S04]  /*196dc0*/  @P2 STG.E.U8 desc[UR4][R20.64], R23 ;  /* 0x0000001714002986 */ /* 0x0041e8000c101104 */
[----:B0-----:R-:W2:Y:S01]  /*196dd0*/  LDL.LU.64 R20, [R1+0x4c80] ;  /* 0x004c800001147983 */ /* 0x001ea20000300a00 */
[----:B---3--:R-:W-:-:S05]  /*196de0*/  PRMT R23, R8, 0x7770, RZ ;  /* 0x0000777008177816 */ /* 0x008fca00000000ff */
[----:B------:R0:W-:Y:S04]  /*196df0*/  @P1 STG.E.U8 desc[UR4][R2.64], R23 ;  /* 0x0000001702001986 */ /* 0x0001e8000c101104 */
[----:B0-----:R-:W3:Y:S04]  /*196e00*/  LDL.LU.64 R2, [R1+0x4c90] ;  /* 0x004c900001027983 */ /* 0x001ee80000300a00 */
[----:B------:R-:W4:Y:S01]  /*196e10*/  LDL.LU.64 R24, [R1+0x45c0] ;  /* 0x0045c00001187983 */ /* 0x000f220000300a00 */
        /* <DEDUP_REMOVED lines=24> */
[C---:B------:R-:W-:Y:S02]  /*196fa0*/  LOP3.LUT P6, RZ, R4.reuse, 0x8000, RZ, 0xc0, !PT ;  /* 0x0000800004ff7812 */ /* 0x040fe400078cc0ff */
[C---:B------:R-:W-:Y:S01]  /*196fb0*/  LOP3.LUT P4, RZ, R4.reuse, 0x10000, RZ, 0xc0, !PT ;  /* 0x0001000004ff7812 */ /* 0x040fe2000788c0ff */
[----:B------:R-:W-:Y:S01]  /*196fc0*/  @P0 STG.E.U8 desc[UR4][R14.64], R23 ;  /* 0x000000170e000986 */ /* 0x000fe2000c101104 */
[----:B------:R-:W-:-:S02]  /*196fd0*/  LOP3.LUT P3, RZ, R4, 0x20000, RZ, 0xc0, !PT ;  /* 0x0002000004ff7812 */ /* 0x000fc4000786c0ff */
[C---:B------:R-:W-:Y:S02]  /*196fe0*/  LOP3.LUT P2, RZ, R4.reuse, 0x40000, RZ, 0xc0, !PT ;  /* 0x0004000004ff7812 */ /* 0x040fe4000784c0ff */
[C---:B------:R-:W-:Y:S02]  /*196ff0*/  LOP3.LUT P1, RZ, R4.reuse, 0x80000, RZ, 0xc0, !PT ;  /* 0x0008000004ff7812 */ /* 0x040fe4000782c0ff */
[----:B------:R-:W-:Y:S02]  /*197000*/  LOP3.LUT P0, RZ, R4, 0x100000, RZ, 0xc0, !PT ;  /* 0x0010000004ff7812 */ /* 0x000fe4000780c0ff */
[----:B------:R-:W-:Y:S02]  /*197010*/  @P5 LOP3.LUT R22, R22, 0x20000, RZ, 0xfc, !PT ;  /* 0x0002000016165812 */ /* 0x000fe400078efcff */
[----:B------:R-:W-:Y:S01]  /*197020*/  LOP3.LUT P5, RZ, R4, 0x40, RZ, 0xc0, !PT ;  /* 0x0000004004ff7812 */ /* 0x000fe200078ac0ff */
[----:B----4-:R0:W-:Y:S04]  /*197030*/  STL.64 [R1+0x5f08], R24 ;  /* 0x005f081801007387 */ /* 0x0101e80000100a00 */
[----:B0-----:R-:W4:Y:S04]  /*197040*/  LDL.LU.64 R24, [R1+0x4ca8] ;  /* 0x004ca80001187983 */ /* 0x001f280000300a00 */
[----:B------:R-:W4:Y:S04]  /*197050*/  LDL.LU R5, [R1+0x350] ;  /* 0x0003500001057983 */ /* 0x000f280000300800 */
[----:B------:R0:W-:Y:S04]  /*197060*/  STL [R1+0x5f00], R4 ;  /* 0x005f000401007387 */ /* 0x0001e80000100800 */
[----:B0-----:R-:W2:Y:S01]  /*197070*/  LDL.LU R4, [R1+0x34c] ;  /* 0x00034c0001047983 */ /* 0x001ea20000300800 */
[----:B------:R-:W-:-:S03]  /*197080*/  PRMT R23, R8, 0x7772, RZ ;  /* 0x0000777208177816 */ /* 0x000fc600000000ff */
[----:B------:R-:W4:Y:S04]  /*197090*/  LDL.LU.64 R26, [R1+0x4cb0] ;  /* 0x004cb000011a7983 */ /* 0x000f280000300a00 */
[----:B------:R-:W4:Y:S04]  /*1970a0*/  LDL.LU.64 R12, [R1+0x4cb8] ;  /* 0x004cb800010c7983 */ /* 0x000f280000300a00 */
[----:B------:R-:W4:Y:S04]  /*1970b0*/  LDL.LU R6, [R1+0x3d0] ;  /* 0x0003d00001067983 */ /* 0x000f280000300800 */
[----:B------:R0:W-:Y:S01]  /*1970c0*/  @P5 STG.E.U8 desc[UR4][R16.64], R23 ;  /* 0x0000001710005986 */ /* 0x0001e2000c101104 */
[----:B------:R-:W-:-:S03]  /*1970d0*/  LOP3.LUT P5, RZ, R22, 0x20000, RZ, 0xc0, !PT ;  /* 0x0002000016ff7812 */ /* 0x000fc600078ac0ff */
[----:B------:R-:W4:Y:S04]  /*1970e0*/  LDL.LU.64 R10, [R1+0x4cd0] ;  /* 0x004cd000010a7983 */ /* 0x000f280000300a00 */
[----:B------:R-:W4:Y:S04]  /*1970f0*/  LDL.LU.64 R28, [R1+0x4610] ;  /* 0x00461000011c7983 */ /* 0x000f280000300a00 */
[----:B------:R-:W4:Y:S01]  /*197100*/  LDL.LU.64 R14, [R1+0x4cf0] ;  /* 0x004cf000010e7983 */ /* 0x000f220000300a00 */
[----:B0-----:R-:W-:-:S03]  /*197110*/  PRMT R23, R8, 0x7773, RZ ;  /* 0x0000777308177816 */ /* 0x001fc600000000ff */
[----:B------:R-:W4:Y:S04]  /*197120*/  LDL.LU.64 R16, [R1+0x4cf8] ;  /* 0x004cf80001107983 */ /* 0x000f280000300a00 */
[----:B------:R0:W-:Y:S01]  /*197130*/  @P5 STG.E.U8 desc[UR4][R18.64], R23 ;  /* 0x0000001712005986 */ /* 0x0001e2000c101104 */
[----:B------:R-:W-:-:S03]  /*197140*/  LOP3.LUT P5, RZ, R22, 0x10000, RZ, 0xc0, !PT ;  /* 0x0001000016ff7812 */ /* 0x000fc600078ac0ff */
[----:B0-----:R-:W4:Y:S01]  /*197150*/  LDL.LU.64 R18, [R1+0x4d00] ;  /* 0x004d000001127983 */ /* 0x001f220000300a00 */
[----:B--2---:R-:W-:-:S09]  /*197160*/  PRMT R23, R4, 0x7770, RZ ;  /* 0x0000777004177816 */ /* 0x004fd200000000ff */
[----:B------:R0:W-:Y:S01]  /*197170*/  @P5 STG.E.U8 desc[UR4][R20.64], R23 ;  /* 0x0000001714005986 */ /* 0x0001e2000c101104 */
[----:B------:R-:W-:Y:S02]  /*197180*/  LOP3.LUT P5, RZ, R22, 0x8000, RZ, 0xc0, !PT ;  /* 0x0000800016ff7812 */ /* 0x000fe400078ac0ff */
[----:B0-----:R-:W-:Y:S01]  /*197190*/  PRMT R23, R4, 0x7771, RZ ;  /* 0x0000777104177816 */ /* 0x001fe200000000ff */
[----:B------:R-:W2:Y:S04]  /*1971a0*/  LDL.LU.64 R20, [R1+0x4658] ;  /* 0x0046580001147983 */ /* 0x000ea80000300a00 */
[----:B------:R-:W2:Y:S06]  /*1971b0*/  LDL.LU R8, [R1+0x354] ;  /* 0x0003540001087983 */ /* 0x000eac0000300800 */
[----:B---3--:R0:W-:Y:S01]  /*1971c0*/  @P5 STG.E.U8 desc[UR4][R2.64], R23 ;  /* 0x0000001702005986 */ /* 0x0081e2000c101104 */
[----:B------:R-:W-:-:S02]  /*1971d0*/  LOP3.LUT P5, RZ, R22, 0x4000, RZ, 0xc0, !PT ;  /* 0x0000400016ff7812 */ /* 0x000fc400078ac0ff */
[----:B0-----:R-:W-:Y:S01]  /*1971e0*/  PRMT R23, R4, 0x7772, RZ ;  /* 0x0000777204177816 */ /* 0x001fe200000000ff */
[----:B------:R-:W3:Y:S04]  /*1971f0*/  LDL.LU.64 R2, [R1+0x4d18] ;  /* 0x004d180001027983 */ /* 0x000ee80000300a00 */
[----:B------:R-:W3:Y:S06]  /*197200*/  LDL.LU R0, [R1+0xca0] ;  /* 0x000ca00001007983 */ /* 0x000eec0000300800 */
[----:B----4-:R0:W-:Y:S04]  /*197210*/  @P5 STG.E.U8 desc[UR4][R24.64], R23 ;  /* 0x0000001718005986 */ /* 0x0101e8000c101104 */
[----:B0-----:R-:W4:Y:S01]  /*197220*/  LDL.LU.64 R24, [R1+0x5f08] ;  /* 0x005f080001187983 */ /* 0x001f220000300a00 */
[----:B------:R-:W-:-:S02]  /*197230*/  LOP3.LUT P5, RZ, R22, 0x2000, RZ, 0xc0, !PT ;  /* 0x0000200016ff7812 */ /* 0x000fc400078ac0ff */
[----:B------:R-:W-:Y:S02]  /*197240*/  PRMT R23, R4, 0x7773, RZ ;  /* 0x0000777304177816 */ /* 0x000fe400000000ff */
[----:B------:R-:W3:Y:S09]  /*197250*/  LDL.LU R4, [R1+0x5f00] ;  /* 0x005f000001047983 */ /* 0x000ef20000300800 */
[----:B----4-:R0:W-:Y:S01]  /*197260*/  @P5 STG.E.U8 desc[UR4][R24.64], R23 ;  /* 0x0000001718005986 */ /* 0x0101e2000c101104 */
[----:B------:R-:W-:-:S02]  /*197270*/  LOP3.LUT P5, RZ, R22, 0x1000, RZ, 0xc0, !PT ;  /* 0x0000100016ff7812 */ /* 0x000fc400078ac0ff */
        /* <DEDUP_REMOVED lines=19> */
[----:B0-----:R-:W-:-:S05]  /*1973b0*/  PRMT R23, R8, 0x7770, RZ ;  /* 0x0000777008177816 */ /* 0x001fca00000000ff */
[----:B---3--:R0:W-:Y:S04]  /*1973c0*/  @P0 STG.E.U8 desc[UR4][R2.64], R23 ;  /* 0x0000001702000986 */ /* 0x0081e8000c101104 */
[----:B0-----:R-:W2:Y:S04]  /*1973d0*/  LDL.LU.64 R2, [R1+0x4d28] ;  /* 0x004d280001027983 */ /* 0x001ea80000300a00 */
[----:B------:R-:W3:Y:S04]  /*1973e0*/  LDL.LU.64 R6, [R1+0x4d40] ;  /* 0x004d400001067983 */ /* 0x000ee80000300a00 */
[----:B------:R-:W4:Y:S01]  /*1973f0*/  LDL.LU.64 R20, [R1+0x46a0] ;  /* 0x0046a00001147983 */ /* 0x000f220000300a00 */
[----:B------:R-:W-:-:S02]  /*197400*/  LOP3.LUT P3, RZ, R4, 0x200000, RZ, 0xc0, !PT ;  /* 0x0020000004ff7812 */ /* 0x000fc4000786c0ff */
[----:B------:R-:W-:Y:S02]  /*197410*/  LOP3.LUT P2, RZ, R4, 0x400000, RZ, 0xc0, !PT ;  /* 0x0040000004ff7812 */ /* 0x000fe4000784c0ff */
[----:B------:R-:W-:Y:S02]  /*197420*/  PRMT R23, R8, 0x7771, RZ ;  /* 0x0000777108177816 */ /* 0x000fe400000000ff */
[----:B------:R-:W-:Y:S01]  /*197430*/  LOP3.LUT P1, RZ, R4, 0x800000, RZ, 0xc0, !PT ;  /* 0x0080000004ff7812 */ /* 0x000fe2000782c0ff */
[----:B------:R-:W4:Y:S04]  /*197440*/  LDL.LU.64 R16, [R1+0x4d48] ;  /* 0x004d480001107983 */ /* 0x000f280000300a00 */
[----:B------:R-:W4:Y:S04]  /*197450*/  LDL.LU.64 R18, [R1+0x4d50] ;  /* 0x004d500001127983 */ /* 0x000f280000300a00 */
[----:B--2---:R0:W-:Y:S02]  /*197460*/  @P3 STG.E.U8 desc[UR4][R2.64], R23 ;  /* 0x0000001702003986 */ /* 0x0041e4000c101104 */
[----:B0-----:R-:W-:-:S02]  /*197470*/  PRMT R23, R8, 0x7772, RZ ;  /* 0x0000777208177816 */ /* 0x001fc400000000ff */
[----:B------:R-:W2:Y:S04]  /*197480*/  LDL.LU.64 R2, [R1+0x4d68] ;  /* 0x004d680001027983 */ /* 0x000ea80000300a00 */
[----:B------:R-:W2:Y:S04]  /*197490*/  LDL.LU R14, [R1+0x358] ;  /* 0x00035800010e7983 */ /* 0x000ea80000300800 */
[----:B---3--:R0:W-:Y:S02]  /*1974a0*/  @P2 STG.E.U8 desc[UR4][R6.64], R23 ;  /* 0x0000001706002986 */ /* 0x0081e4000c101104 */
[----:B0-----:R-:W-:-:S02]  /*1974b0*/  PRMT R23, R8, 0x7773, RZ ;  /* 0x0000777308177816 */ /* 0x001fc400000000ff */
[----:B------:R-:W3:Y:S04]  /*1974c0*/  LDL.LU.64 R6, [R1+0x46e8] ;  /* 0x0046e80001067983 */ /* 0x000ee80000300a00 */
[----:B----4-:R0:W-:Y:S04]  /*1974d0*/  @P1 STG.E.U8 desc[UR4][R20.64], R23 ;  /* 0x0000001714001986 */ /* 0x0101e8000c101104 */
[----:B0-----:R-:W4:Y:S01]  /*1974e0*/  LDL.LU.64 R20, [R1+0x4d90] ;  /* 0x004d900001147983 */ /* 0x001f220000300a00 */
        /* <DEDUP_REMOVED lines=21> */
[----:B------:R-:W-:Y:S02]  /*197640*/  LOP3.LUT P0, RZ, R4, 0x1000000, RZ, 0xc0, !PT ;  /* 0x0100000004ff7812 */ /* 0x000fe4000780c0ff */
[----:B------:R-:W-:Y:S02]  /*197650*/  PRMT R23, R5, 0x7770, RZ ;  /* 0x0000777005177816 */ /* 0x000fe400000000ff */
[----:B------:R-:W-:Y:S01]  /*197660*/  LOP3.LUT R22, R22, 0xfffffeff, RZ, 0xc0, !PT ;  /* 0xfffffeff16167812 */ /* 0x000fe200078ec0ff */
[----:B------:R-:W4:Y:S04]  /*197670*/  LDL.LU.64 R24, [R1+0x4d98] ;  /* 0x004d980001187983 */ /* 0x000f280000300a00 */
[----:B------:R-:W4:Y:S04]  /*197680*/  LDL.LU R15, [R1+0x3d8] ;  /* 0x0003d800010f7983 */ /* 0x000f280000300800 */
[----:B------:R-:W4:Y:S04]  /*197690*/  LDL.LU.64 R26, [R1+0x4738] ;  /* 0x00473800011a7983 */ /* 0x000f280000300a00 */
[----:B------:R-:W4:Y:S04]  /*1976a0*/  LDL.LU.64 R12, [R1+0x4db0] ;  /* 0x004db000010c7983 */ /* 0x000f280000300a00 */
[----:B------:R-:W4:Y:S04]  /*1976b0*/  LDL.LU.64 R10, [R1+0x4dc0] ;  /* 0x004dc000010a7983 */ /* 0x000f280000300a00 */
[----:B------:R-:W4:Y:S01]  /*1976c0*/  LDL.LU.64 R28, [R1+0x4dd0] ;  /* 0x004dd000011c7983 */ /* 0x000f220000300a00 */
[----:B------:R-:W-:-:S02]  /*1976d0*/  @P5 LOP3.LUT R22, R22, 0x100, RZ, 0xfc, !PT ;  /* 0x0000010016165812 */ /* 0x000fc400078efcff */
[----:B------:R-:W-:Y:S02]  /*1976e0*/  LOP3.LUT P5, RZ, R4, 0x4000000, RZ, 0xc0, !PT ;  /* 0x0400000004ff7812 */ /* 0x000fe400078ac0ff */
[----:B------:R-:W-:Y:S01]  /*1976f0*/  LOP3.LUT R22, R22, 0xfffffdff, RZ, 0xc0, !PT ;  /* 0xfffffdff16167812 */ /* 0x000fe200078ec0ff */
[----:B------:R0:W-:Y:S10]  /*197700*/  @P0 STG.E.U8 desc[UR4][R16.64], R23 ;  /* 0x0000001710000986 */ /* 0x0001f4000c101104 */
[----:B------:R-:W-:-:S02]  /*197710*/  @P5 LOP3.LUT R22, R22, 0x200, RZ, 0xfc, !PT ;  /* 0x0000020016165812 */ /* 0x000fc400078efcff */
[----:B------:R-:W-:Y:S02]  /*197720*/  LOP3.LUT P5, RZ, R4, 0x2000000, RZ, 0xc0, !PT ;  /* 0x0200000004ff7812 */ /* 0x000fe400078ac0ff */
[----:B0-----:R-:W-:Y:S01]  /*197730*/  PRMT R23, R5, 0x7771, RZ ;  /* 0x0000777105177816 */ /* 0x001fe200000000ff */
[----:B------:R-:W4:Y:S04]  /*197740*/  LDL.LU.64 R16, [R1+0x4780] ;  /* 0x0047800001107983 */ /* 0x000f280000300a00 */
[----:B------:R-:W4:Y:S06]  /*197750*/  LDL.LU R8, [R1+0x35c] ;  /* 0x00035c0001087983 */ /* 0x000f2c0000300800 */
[----:B------:R0:W-:Y:S01]  /*197760*/  @P5 STG.E.U8 desc[UR4][R18.64], R23 ;  /* 0x0000001712005986 */ /* 0x0001e2000c101104 */
[----:B------:R-:W-:-:S02]  /*197770*/  LOP3.LUT P5, RZ, R22, 0x200, RZ, 0xc0, !PT ;  /* 0x0000020016ff7812 */ /* 0x000fc400078ac0ff */
[----:B0-----:R-:W-:Y:S01]  /*197780*/  PRMT R23, R5, 0x7772, RZ ;  /* 0x0000777205177816 */ /* 0x001fe200000000ff */
[----:B------:R-:W4:Y:S10]  /*197790*/  LDL.LU.64 R18, [R1+0x4de0] ;  /* 0x004de00001127983 */ /* 0x000f340000300a00 */
[----:B--2---:R0:W-:Y:S01]  /*1977a0*/  @P5 STG.E.U8 desc[UR4][R2.64], R23 ;  /* 0x0000001702005986 */ /* 0x0041e2000c101104 */
[----:B------:R-:W-:Y:S01]  /*1977b0*/  LOP3.LUT P5, RZ, R22, 0x100, RZ, 0xc0, !PT ;  /* 0x0000010016ff7812 */ /* 0x000fe200078ac0ff */
[----:B0-----:R-:W-:-:S02]  /*1977c0*/  IMAD.MOV.U32 R23, RZ, RZ, R5 ;  /* 0x000000ffff177224 */ /* 0x001fc400078e0005 */
[----:B------:R-:W2:Y:S04]  /*1977d0*/  LDL.LU.64 R2, [R1+0x4de8] ;  /* 0x004de80001027983 */ /* 0x000ea80000300a00 */
[----:B------:R-:W2:Y:S01]  /*1977e0*/  LDL.LU.64 R4, [R1+0x4e00] ;  /* 0x004e000001047983 */ /* 0x000ea20000300a00 */
[----:B------:R-:W-:-:S05]  /*1977f0*/  PRMT R23, R23, 0x7773, RZ ;  /* 0x0000777317177816 */ /* 0x000fca00000000ff */
        /* <DEDUP_REMOVED lines=14> */
[----:B----4-:R0:W-:Y:S01]  /*1978e0*/  @P5 STG.E.U8 desc[UR4][R20.64], R23 ;  /* 0x0000001714005986 */ /* 0x0101e2000c101104 */
[----:B------:R-:W-:Y:S02]  /*1978f0*/  LOP3.LUT P5, RZ, R22, 0x20, RZ, 0xc0, !PT ;  /* 0x0000002016ff7812 */ /* 0x000fe400078ac0ff */
[----:B0-----:R-:W-:Y:S01]  /*197900*/  PRMT R23, R14, 0x7772, RZ ;  /* 0x000077720e177816 */ /* 0x001fe200000000ff */
[----:B------:R-:W4:Y:S10]  /*197910*/  LDL.LU.64 R20, [R1+0x5ef0] ;  /* 0x005ef00001147983 */ /* 0x000f340000300a00 */
[----:B------:R0:W-:Y:S01]  /*197920*/  @P5 STG.E.U8 desc[UR4][R24.64], R23 ;  /* 0x0000001718005986 */ /* 0x0001e2000c101104 */
        /* <DEDUP_REMOVED lines=21> */
[----:B---3--:R0:W-:Y:S04]  /*197a80*/  @P0 STG.E.U8 desc[UR4][R6.64], R23 ;  /* 0x0000001706000986 */ /* 0x0081e8000c101104 */
[----:B0-----:R-:W3:Y:S04]  /*197a90*/  LDL.LU.64 R6, [R1+0x4e28] ;  /* 0x004e280001067983 */ /* 0x001ee80000300a00 */
[----:B------:R-:W4:Y:S04]  /*197aa0*/  LDL.LU.64 R14, [R1+0x4e30] ;  /* 0x004e3000010e7983 */ /* 0x000f280000300a00 */
[----:B------:R-:W2:Y:S01]  /*197ab0*/  LDL.LU R8, [R1+0x3dc] ;  /* 0x0003dc0001087983 */ /* 0x000ea20000300800 */
[----:B------:R-:W-:-:S02]  /*197ac0*/  LOP3.LUT P3, RZ, R0, 0x100, RZ, 0xc0, !PT ;  /* 0x0000010000ff7812 */ /* 0x000fc4000786c0ff */
[----:B------:R-:W-:Y:S01]  /*197ad0*/  LOP3.LUT P2, RZ, R0, 0x200, RZ, 0xc0, !PT ;  /* 0x0000020000ff7812 */ /* 0x000fe2000784c0ff */
[----:B------:R-:W4:Y:S04]  /*197ae0*/  LDL.LU.64 R16, [R1+0x4828] ;  /* 0x0048280001107983 */ /* 0x000f280000300a00 */
[----:B------:R-:W4:Y:S04]  /*197af0*/  LDL.LU.64 R18, [R1+0x4e50] ;  /* 0x004e500001127983 */ /* 0x000f280000300a00 */
[----:B------:R-:W4:Y:S01]  /*197b00*/  LDL.LU R3, [R1+0x3c0] ;  /* 0x0003c00001037983 */ /* 0x000f220000300800 */
[----:B--2---:R-:W-:-:S05]  /*197b10*/  PRMT R23, R8, 0x7770, RZ ;  /* 0x0000777008177816 */ /* 0x004fca00000000ff */
[----:B------:R0:W-:Y:S02]  /*197b20*/  @P3 STG.E.U8 desc[UR4][R4.64], R23 ;  /* 0x0000001704003986 */ /* 0x0001e4000c101104 */
[----:B0-----:R-:W-:Y:S02]  /*197b30*/  PRMT R23, R8, 0x7771, RZ ;  /* 0x0000777108177816 */ /* 0x001fe400000000ff */
[----:B------:R-:W2:Y:S04]  /*197b40*/  LDL.LU.64 R4, [R1+0x4e60] ;  /* 0x004e600001047983 */ /* 0x000ea80000300a00 */
[----:B---3--:R0:W-:Y:S04]  /*197b50*/  @P2 STG.E.U8 desc[UR4][R6.64], R23 ;  /* 0x0000001706002986 */ /* 0x0081e8000c101104 */
[----:B0-----:R-:W3:Y:S04]  /*197b60*/  LDL.LU.64 R6, [R1+0x4e70] ;  /* 0x004e700001067983 */ /* 0x001ee80000300a00 */
[----:B------:R-:W4:Y:S04]  /*197b70*/  LDL.LU R27, [R1+0x3a0] ;  /* 0x0003a000011b7983 */ /* 0x000f280000300800 */
[----:B----4-:R0:W-:Y:S04]  /*197b80*/  STL [R1+0x5ee8], R27 ;  /* 0x005ee81b01007387 */ /* 0x0101e80000100800 */
[----:B0-----:R-:W4:Y:S04]  /*197b90*/  LDL.LU.64 R26, [R1+0x4878] ;  /* 0x00487800011a7983 */ /* 0x001f280000300a00 */
[----:B------:R-:W2:Y:S01]  /*197ba0*/  LDL.LU.64 R24, [R1+0x4ea0] ;  /* 0x004ea00001187983 */ /* 0x000ea20000300a00 */
        /* <DEDUP_REMOVED lines=22> */
[C---:B------:R-:W-:Y:S02]  /*197d10*/  LOP3.LUT P1, RZ, R0.reuse, 0x400, RZ, 0xc0, !PT ;  /* 0x0000040000ff7812 */ /* 0x040fe4000782c0ff */
[----:B------:R-:W-:-:S07]  /*197d20*/  LOP3.LUT P0, RZ, R0, 0x800, RZ, 0xc0, !PT ;  /* 0x0000080000ff7812 */ /* 0x000fce000780c0ff */
[----:B------:R-:W-:Y:S02]  /*197d30*/  @P5 LOP3.LUT R22, R22, 0x1, RZ, 0xfc, !PT ;  /* 0x0000000116165812 */ /* 0x000fe400078efcff */
[----:B------:R-:W-:Y:S02]  /*197d40*/  LOP3.LUT P5, RZ, R0, 0x2000, RZ, 0xc0, !PT ;  /* 0x0000200000ff7812 */ /* 0x000fe400078ac0ff */
[----:B------:R-:W-:Y:S02]  /*197d50*/  PRMT R23, R8, 0x7772, RZ ;  /* 0x0000777208177816 */ /* 0x000fe400000000ff */
[----:B------:R-:W-:-:S03]  /*197d60*/  LOP3.LUT R22, R22, 0xfffffffd, RZ, 0xc0, !PT ;  /* 0xfffffffd16167812 */ /* 0x000fc600078ec0ff */
[----:B------:R0:W-:Y:S06]  /*197d70*/  @P1 STG.E.U8 desc[UR4][R14.64], R23 ;  /* 0x000000170e001986 */ /* 0x0001ec000c101104 */
[----:B------:R-:W-:Y:S02]  /*197d80*/  @P5 LOP3.LUT R22, R22, 0x2, RZ, 0xfc, !PT ;  /* 0x0000000216165812 */ /* 0x000fe400078efcff */
[----:B------:R-:W-:Y:S02]  /*197d90*/  LOP3.LUT P5, RZ, R0, 0x1000, RZ, 0xc0, !PT ;  /* 0x0000100000ff7812 */ /* 0x000fe400078ac0ff */
[----:B0-----:R-:W-:-:S05]  /*197da0*/  PRMT R23, R8, 0x7773, RZ ;  /* 0x0000777308177816 */ /* 0x001fca00000000ff */
[----:B------:R0:W-:Y:S02]  /*197db0*/  @P0 STG.E.U8 desc[UR4][R16.64], R23 ;  /* 0x0000001710000986 */ /* 0x0001e4000c101104 */
[----:B0-----:R-:W-:-:S05]  /*197dc0*/  PRMT R23, R3, 0x7770, RZ ;  /* 0x0000777003177816 */ /* 0x001fca00000000ff */
[----:B------:R0:W-:Y:S01]  /*197dd0*/  @P5 STG.E.U8 desc[UR4][R18.64], R23 ;  /* 0x0000001712005986 */ /* 0x0001e2000c101104 */
[----:B------:R-:W-:Y:S02]  /*197de0*/  LOP3.LUT P5, RZ, R22, 0x2, RZ, 0xc0, !PT ;  /* 0x0000000216ff7812 */ /* 0x000fe400078ac0ff */
[----:B0-----:R-:W-:-:S11]  /*197df0*/  PRMT R23, R3, 0x7771, RZ ;  /* 0x0000777103177816 */ /* 0x001fd600000000ff */
[----:B------:R-:W-:Y:S01]  /*197e00*/  @P5 STG.E.U8 desc[UR4][R4.64], R23 ;  /* 0x0000001704005986 */ /* 0x000fe2000c101104 */
[----:B------:R-:W-:Y:S02]  /*197e10*/  LOP3.LUT P5, RZ, R22, 0x1, RZ, 0xc0, !PT ;  /* 0x0000000116ff7812 */ /* 0x000fe400078ac0ff */
[----:B------:R-:W-:-:S11]  /*197e20*/  PRMT R22, R3, 0x7772, RZ ;  /* 0x0000777203167816 */ /* 0x000fd600000000ff */
[----:B---3--:R0:W-:Y:S01]  /*197e30*/  @P5 STG.E.U8 desc[UR4][R6.64], R22 ;  /* 0x0000001606005986 */ /* 0x0081e2000c101104 */
[----:B------:R-:W-:Y:S02]  /*197e40*/  LOP3.LUT P5, RZ, R21, 0x80000000, RZ, 0xc0, !PT ;  /* 0x8000000015ff7812 */ /* 0x000fe400078ac0ff */
[----:B0-----:R-:W-:-:S11]  /*197e50*/  PRMT R22, R3, 0x7773, RZ ;  /* 0x0000777303167816 */ /* 0x001fd600000000ff */
[----:B----4-:R-:W-:Y:S04]  /*197e60*/  @P5 STG.E.U8 desc[UR4][R26.64], R22 ;  /* 0x000000161a005986 */ /* 0x010fe8000c101104 */
        /* <DEDUP_REMOVED lines=13> */
[----:B------:R-:W-:-:S03]  /*197f40*/  LOP3.LUT P5, RZ, R21, 0x40000000, RZ, 0xc0, !PT ;  /* 0x4000000015ff7812 */ /* 0x000fc600078ac0ff */
[----:B------:R-:W3:Y:S01]  /*197f50*/  LDL.LU R3, [R1+0xca4] ;  /* 0x000ca40001037983 */ /* 0x000ee20000300800 */
[----:B--2---:R-:W-:-:S09]  /*197f60*/  PRMT R22, R27, 0x7770, RZ ;  /* 0x000077701b167816 */ /* 0x004fd200000000ff */
        /* <DEDUP_REMOVED lines=39> */
[----:B------:R-:W-:Y:S02]  /*1981e0*/  LOP3.LUT R21, R21, 0xfffbffff, RZ, 0xc0, !PT ;  /* 0xfffbffff15157812 */ /* 0x000fe400078ec0ff */
[C---:B------:R-:W-:Y:S02]  /*1981f0*/  LOP3.LUT P3, RZ, R0.reuse, 0x8000000, RZ, 0xc0, !PT ;  /* 0x0800000000ff7812 */ /* 0x040fe4000786c0ff */
[----:B------:R-:W-:Y:S02]  /*198200*/  LOP3.LUT P2, RZ, R0, 0x10000000, RZ, 0xc0, !PT ;  /* 0x1000000000ff7812 */ /* 0x000fe4000784c0ff */
[----:B------:R-:W-:Y:S01]  /*198210*/  PRMT R22, R8, 0x7773, RZ ;  /* 0x0000777308167816 */ /* 0x000fe200000000ff */
[----:B------:R-:W4:Y:S04]  /*198220*/  LDL.LU.64 R18, [R1+0x49b0] ;  /* 0x0049b00001127983 */ /* 0x000f280000300a00 */
[----:B------:R-:W4:Y:S01]  /*198230*/  LDL.LU R23, [R1+0x3a8] ;  /* 0x0003a80001177983 */ /* 0x000f220000300800 */
        /* <DEDUP_REMOVED lines=24> */
[----:B------:R-:W-:Y:S01]  /*1983c0*/  LOP3.LUT P5, RZ, R0, 0x80000000, RZ, 0xc0, !PT ;  /* 0x8000000000ff7812 */ /* 0x000fe200078ac0ff */
[----:B--2---:R0:W-:Y:S04]  /*1983d0*/  @P3 STG.E.U8 desc[UR4][R4.64], R22 ;  /* 0x0000001604003986 */ /* 0x0041e8000c101104 */
[----:B0-----:R-:W2:Y:S01]  /*1983e0*/  LDL.LU.64 R4, [R1+0x4f50] ;  /* 0x004f500001047983 */ /* 0x001ea20000300a00 */
[----:B---3--:R-:W-:-:S05]  /*1983f0*/  PRMT R22, R2, 0x7770, RZ ;  /* 0x0000777002167816 */ /* 0x008fca00000000ff */
[----:B------:R0:W-:Y:S04]  /*198400*/  @P2 STG.E.U8 desc[UR4][R6.64], R22 ;  /* 0x0000001606002986 */ /* 0x0001e8000c101104 */
        /* <DEDUP_REMOVED lines=66> */
[----:B0-----:R-:W-:Y:S02]  /*198830*/  PRMT R22, R2, 0x7771, RZ ;  /* 0x0000777102167816 */ /* 0x001fe400000000ff */
[----:B------:R-:W2:Y:S04]  /*198840*/  LDL.LU.64 R4, [R1+0x5008] ;  /* 0x0050080001047983 */ /* 0x000ea80000300a00 */
[----:B---3--:R0:W-:Y:S04]  /*198850*/  @P0 STG.E.U8 desc[UR4][R6.64], R22 ;  /* 0x0000001606000986 */ /* 0x0081e8000c101104 */
[----:B0-----:R-:W3:Y:S01]  /*198860*/  LDL.LU.64 R6, [R1+0x4ad8] ;  /* 0x004ad80001067983 */ /* 0x001ee20000300a00 */
[----:B------:R-:W-:-:S02]  /*198870*/  LOP3.LUT P3, RZ, R3, 0x4000, RZ, 0xc0, !PT ;  /* 0x0000400003ff7812 */ /* 0x000fc4000786c0ff */
[----:B------:R-:W-:Y:S02]  /*198880*/  LOP3.LUT P2, RZ, R3, 0x8000, RZ, 0xc0, !PT ;  /* 0x0000800003ff7812 */ /* 0x000fe4000784c0ff */
[C---:B------:R-:W-:Y:S01]  /*198890*/  PRMT R22, R2.reuse, 0x7772, RZ ;  /* 0x0000777202167816 */ /* 0x040fe200000000ff */
[----:B------:R-:W4:Y:S04]  /*1988a0*/  LDL.LU.64 R14, [R1+0x5020] ;  /* 0x00502000010e7983 */ /* 0x000f280000300a00 */
[----:B------:R-:W4:Y:S04]  /*1988b0*/  LDL.LU.64 R16, [R1+0x5028] ;  /* 0x0050280001107983 */ /* 0x000f280000300a00 */
[----:B------:R-:W4:Y:S04]  /*1988c0*/  LDL.LU.64 R18, [R1+0x5038] ;  /* 0x0050380001127983 */ /* 0x000f280000300a00 */
[----:B------:R-:W4:Y:S04]  /*1988d0*/  LDL.LU R8, [R1+0x390] ;  /* 0x0003900001087983 */ /* 0x000f280000300800 */
[----:B------:R-:W4:Y:S04]  /*1988e0*/  LDL.LU R0, [R1+0xca8] ;  /* 0x000ca80001007983 */ /* 0x000f280000300800 */
[----:B--2---:R0:W-:Y:S02]  /*1988f0*/  @P3 STG.E.U8 desc[UR4][R4.64], R22 ;  /* 0x0000001604003986 */ /* 0x0041e4000c101104 */
[----:B0-----:R-:W-:-:S02]  /*198900*/  PRMT R22, R2, 0x7773, RZ ;  /* 0x0000777302167816 */ /* 0x001fc400000000ff */
[----:B------:R-:W2:Y:S04]  /*198910*/  LDL.LU.64 R4, [R1+0x4b20] ;  /* 0x004b200001047983 */ /* 0x000ea80000300a00 */
[----:B------:R-:W2:Y:S04]  /*198920*/  LDL.LU R23, [R1+0x3b4] ;  /* 0x0003b40001177983 */ /* 0x000ea80000300800 */
[----:B---3--:R0:W-:Y:S04]  /*198930*/  @P2 STG.E.U8 desc[UR4][R6.64], R22 ;  /* 0x0000001606002986 */ /* 0x0081e8000c101104 */
[----:B0-----:R-:W3:Y:S04]  /*198940*/  LDL.LU.64 R6, [R1+0x5050] ;  /* 0x0050500001067983 */ /* 0x001ee80000300a00 */
[----:B------:R-:W4:Y:S04]  /*198950*/  LDL.LU.64 R24, [R1+0x4b70] ;  /* 0x004b700001187983 */ /* 0x000f280000300a00 */
        /* <DEDUP_REMOVED lines=23> */
[C---:B------:R-:W-:Y:S02]  /*198ad0*/  LOP3.LUT P1, RZ, R3.reuse, 0x10000, RZ, 0xc0, !PT ;  /* 0x0001000003ff7812 */ /* 0x040fe4000782c0ff */
[----:B------:R-:W-:Y:S02]  /*198ae0*/  LOP3.LUT P0, RZ, R3, 0x20000, RZ, 0xc0, !PT ;  /* 0x0002000003ff7812 */ /* 0x000fe4000780c0ff */
[----:B------:R-:W-:Y:S02]  /*198af0*/  LOP3.LUT R21, R21, 0xfffeffff, RZ, 0xc0, !PT ;  /* 0xfffeffff15157812 */ /* 0x000fe400078ec0ff */
[----:B------:R-:W-:Y:S01]  /*198b00*/  PRMT R22, R8, 0x7770, RZ ;  /* 0x0000777008167816 */ /* 0x000fe200000000ff */
[----:B------:R-:W4:Y:S04]  /*198b10*/  LDL.LU R2, [R1+0x394] ;  /* 0x0003940001027983 */ /* 0x000f280000300800 */
[----:B------:R-:W4:Y:S04]  /*198b20*/  LDL.LU.64 R26, [R1+0x5080] ;  /* 0x00508000011a7983 */ /* 0x000f280000300a00 */
[----:B------:R-:W4:Y:S04]  /*198b30*/  LDL.LU.64 R12, [R1+0x5088] ;  /* 0x00508800010c7983 */ /* 0x000f280000300a00 */
[----:B------:R-:W4:Y:S01]  /*198b40*/  LDL.LU.64 R10, [R1+0x50a0] ;  /* 0x0050a000010a7983 */ /* 0x000f220000300a00 */
[----:B------:R-:W-:-:S02]  /*198b50*/  LOP3.LUT P6, RZ, R3, 0x8000000, RZ, 0xc0, !PT ;  /* 0x0800000003ff7812 */ /* 0x000fc400078cc0ff */
[C---:B------:R-:W-:Y:S02]  /*198b60*/  LOP3.LUT P4, RZ, R3.reuse, 0x10000000, RZ, 0xc0, !PT ;  /* 0x1000000003ff7812 */ /* 0x040fe4000788c0ff */
[C---:B------:R-:W-:Y:S02]  /*198b70*/  LOP3.LUT P3, RZ, R3.reuse, 0x20000000, RZ, 0xc0, !PT ;  /* 0x2000000003ff7812 */ /* 0x040fe4000786c0ff */
[----:B------:R-:W-:Y:S02]  /*198b80*/  LOP3.LUT P2, RZ, R3, 0x40000000, RZ, 0xc0, !PT ;  /* 0x4000000003ff7812 */ /* 0x000fe4000784c0ff */
[----:B------:R-:W-:Y:S02]  /*198b90*/  @P5 LOP3.LUT R21, R21, 0x10000, RZ, 0xfc, !PT ;  /* 0x0001000015155812 */ /* 0x000fe400078efcff */
[----:B------:R-:W-:Y:S01]  /*198ba0*/  LOP3.LUT P5, RZ, R3, 0x80000, RZ, 0xc0, !PT ;  /* 0x0008000003ff7812 */ /* 0x000fe200078ac0ff */
[----:B------:R0:W-:Y:S04]  /*198bb0*/  @P1 STG.E.U8 desc[UR4][R14.64], R22 ;  /* 0x000000160e001986 */ /* 0x0001e8000c101104 */
[----:B------:R-:W4:Y:S01]  /*198bc0*/  LDL.LU.64 R28, [R1+0x4bb8] ;  /* 0x004bb800011c7983 */ /* 0x000f220000300a00 */
[----:B------:R-:W-:-:S07]  /*198bd0*/  LOP3.LUT R21, R21, 0xfffdffff, RZ, 0xc0, !PT ;  /* 0xfffdffff15157812 */ /* 0x000fce00078ec0ff */
        /* <DEDUP_REMOVED lines=13> */
[----:B------:R-:W-:Y:S02]  /*198cb0*/  LOP3.LUT P1, RZ, R3, 0x80000000, RZ, 0xc0, !PT ;  /* 0x8000000003ff7812 */ /* 0x000fe4000782c0ff */
[----:B------:R-:W2:Y:S04]  /*198cc0*/  LDL.LU R3, [R1+0x3b8] ;  /* 0x0003b80001037983 */ /* 0x000ea80000300800 */
[----:B------:R-:W3:Y:S04]  /*198cd0*/  LDL.LU.64 R14, [R1+0x50b8] ;  /* 0x0050b800010e7983 */ /* 0x000ee80000300a00 */
[----:B------:R-:W3:Y:S04]  /*198ce0*/  LDL.LU.64 R16, [R1+0x50c0] ;  /* 0x0050c00001107983 */ /* 0x000ee80000300a00 */
[----:B------:R-:W3:Y:S04]  /*198cf0*/  LDL.LU.64 R18, [R1+0x50d0] ;  /* 0x0050d00001127983 */ /* 0x000ee80000300a00 */
[----:B------:R-:W3:Y:S04]  /*198d00*/  LDL.LU.64 R4, [R1+0x4c08] ;  /* 0x004c080001047983 */ /* 0x000ee80000300a00 */
[----:B------:R-:W3:Y:S01]  /*198d10*/  LDL.LU R8, [R1+0x398] ;  /* 0x0003980001087983 */ /* 0x000ee20000300800 */
[----:B0-----:R-:W-:-:S03]  /*198d20*/  PRMT R22, R23, 0x7771, RZ ;  /* 0x0000777117167816 */ /* 0x001fc600000000ff */
[----:B------:R-:W3:Y:S04]  /*198d30*/  LDL.LU.64 R6, [R1+0x50e8] ;  /* 0x0050e80001067983 */ /* 0x000ee80000300a00 */
[----:B----4-:R0:W-:Y:S04]  /*198d40*/  @P5 STG.E.U8 desc[UR4][R24.64], R22 ;  /* 0x0000001618005986 */ /* 0x0101e8000c101104 */
[----:B0-----:R-:W4:Y:S01]  /*198d50*/  LDL.LU.64 R24, [R1+0x5ec0] ;  /* 0x005ec00001187983 */ /* 0x001f220000300a00 */
[----:B------:R-:W-:Y:S02]  /*198d60*/  LOP3.LUT P5, RZ, R21, 0x4000, RZ, 0xc0, !PT ;  /* 0x0000400015ff7812 */ /* 0x000fe400078ac0ff */
[----:B------:R-:W-:-:S11]  /*198d70*/  PRMT R22, R23, 0x7772, RZ ;  /* 0x0000777217167816 */ /* 0x000fd600000000ff */
[----:B----4-:R0:W-:Y:S04]  /*198d80*/  @P5 STG.E.U8 desc[UR4][R24.64], R22 ;  /* 0x0000001618005986 */ /* 0x0101e8000c101104 */
[----:B0-----:R-:W4:Y:S01]  /*198d90*/  LDL.LU.64 R24, [R1+0x5eb8] ;  /* 0x005eb80001187983 */ /* 0x001f220000300a00 */
[----:B------:R-:W-:Y:S02]  /*198da0*/  LOP3.LUT P5, RZ, R21, 0x2000, RZ, 0xc0, !PT ;  /* 0x0000200015ff7812 */ /* 0x000fe400078ac0ff */
[----:B------:R-:W-:Y:S02]  /*198db0*/  PRMT R22, R23, 0x7773, RZ ;  /* 0x0000777317167816 */ /* 0x000fe400000000ff */
[----:B------:R-:W-:-:S09]  /*198dc0*/  LOP3.LUT P0, RZ, R0, 0x1, RZ, 0xc0, !PT ;  /* 0x0000000100ff7812 */ /* 0x000fd2000780c0ff */
        /* <DEDUP_REMOVED lines=12> */
[----:B--2---:R-:W-:-:S05]  /*198e90*/  PRMT R22, R3, 0x7770, RZ ;  /* 0x0000777003167816 */ /* 0x004fca00000000ff */
[----:B---3--:R0:W-:Y:S02]  /*198ea0*/  @P4 STG.E.U8 desc[UR4][R14.64], R22 ;  /* 0x000000160e004986 */ /* 0x0081e4000c101104 */
[----:B0-----:R-:W-:-:S05]  /*198eb0*/  PRMT R22, R3, 0x7771, RZ ;  /* 0x0000777103167816 */ /* 0x001fca00000000ff */
[----:B------:R0:W-:Y:S02]  /*198ec0*/  @P3 STG.E.U8 desc[UR4][R16.64], R22 ;  /* 0x0000001610003986 */ /* 0x0001e4000c101104 */
[----:B0-----:R-:W-:-:S05]  /*198ed0*/  PRMT R22, R3, 0x7772, RZ ;  /* 0x0000777203167816 */ /* 0x001fca00000000ff */
[----:B------:R0:W-:Y:S02]  /*198ee0*/  @P2 STG.E.U8 desc[UR4][R18.64], R22 ;  /* 0x0000001612002986 */ /* 0x0001e4000c101104 */
[----:B0-----:R-:W-:Y:S02]  /*198ef0*/  PRMT R22, R3, 0x7773, RZ ;  /* 0x0000777303167816 */ /* 0x001fe400000000ff */
[----:B------:R-:W2:Y:S04]  /*198f00*/  LDL.LU.64 R2, [R1+0x50f8] ;  /* 0x0050f80001027983 */ /* 0x000ea80000300a00 */
[----:B------:R0:W-:Y:S02]  /*198f10*/  @P1 STG.E.U8 desc[UR4][R4.64], R22 ;  /* 0x0000001604001986 */ /* 0x0001e4000c101104 */
[----:B0-----:R-:W-:-:S05]  /*198f20*/  PRMT R22, R8, 0x7770, RZ ;  /* 0x0000777008167816 */ /* 0x001fca00000000ff */
[----:B------:R0:W-:Y:S04]  /*198f30*/  @P0 STG.E.U8 desc[UR4][R6.64], R22 ;  /* 0x0000001606000986 */ /* 0x0001e8000c101104 */
[----:B0-----:R-:W3:Y:S01]  /*198f40*/  LDL.LU.64 R6, [R1+0x5108] ;  /* 0x0051080001067983 */ /* 0x001ee20000300a00 */
[C---:B------:R-:W-:Y:S02]  /*198f50*/  LOP3.LUT P3, RZ, R0.reuse, 0x2, RZ, 0xc0, !PT ;  /* 0x0000000200ff7812 */ /* 0x040fe4000786c0ff */
[----:B------:R-:W-:Y:S02]  /*198f60*/  LOP3.LUT P2, RZ, R0, 0x4, RZ, 0xc0, !PT ;  /* 0x0000000400ff7812 */ /* 0x000fe4000784c0ff */
[C---:B------:R-:W-:Y:S01]  /*198f70*/  PRMT R22, R8.reuse, 0x7771, RZ ;  /* 0x0000777108167816 */ /* 0x040fe200000000ff */
[----:B------:R-:W4:Y:S04]  /*198f80*/  LDL.LU.64 R14, [R1+0x4c50] ;  /* 0x004c5000010e7983 */ /* 0x000f280000300a00 */
        /* <DEDUP_REMOVED lines=38> */
[C---:B------:R-:W-:Y:S02]  /*1991f0*/  LOP3.LUT P5, RZ, R0.reuse, 0x40, RZ, 0xc0, !PT ;  /* 0x0000004000ff7812 */ /* 0x040fe400078ac0ff */
[----:B------:R-:W-:Y:S02]  /*199200*/  LOP3.LUT P0, RZ, R0, 0x10, RZ, 0xc0, !PT ;  /* 0x0000001000ff7812 */ /* 0x000fe4000780c0ff */
[----:B------:R-:W-:Y:S02]  /*199210*/  PRMT R22, R8, 0x7773, RZ ;  /* 0x0000777308167816 */ /* 0x000fe400000000ff */
[----:B------:R-:W-:-:S03]  /*199220*/  LOP3.LUT R21, R21, 0xfffffdff, RZ, 0xc0, !PT ;  /* 0xfffffdff15157812 */ /* 0x000fc600078ec0ff */
[----:B------:R0:W-:Y:S04]  /*199230*/  @P1 STG.E.U8 desc[UR4][R14.64], R22 ;  /* 0x000000160e001986 */ /* 0x0001e8000c101104 */
[----:B------:R-:W-:Y:S02]  /*199240*/  @P5 LOP3.LUT R21, R21, 0x200, RZ, 0xfc, !PT ;  /* 0x0000020015155812 */ /* 0x000fe400078efcff */
[----:B------:R-:W-:Y:S02]  /*199250*/  LOP3.LUT P5, RZ, R0, 0x20, RZ, 0xc0, !PT ;  /* 0x0000002000ff7812 */ /* 0x000fe400078ac0ff */
[----:B0-----:R-:W-:-:S05]  /*199260*/  PRMT R22, R5, 0x7770, RZ ;  /* 0x0000777005167816 */ /* 0x001fca00000000ff */
[----:B------:R0:W-:Y:S02]  /*199270*/  @P0 STG.E.U8 desc[UR4][R18.64], R22 ;  /* 0x0000001612000986 */ /* 0x0001e4000c101104 */
[----:B0-----:R-:W-:Y:S02]  /*199280*/  PRMT R22, R5, 0x7771, RZ ;  /* 0x0000777105167816 */ /* 0x001fe400000000ff */
[----:B------:R-:W4:Y:S04]  /*199290*/  LDL.LU R19, [R1+0x410] ;  /* 0x0004100001137983 */ /* 0x000f280000300800 */
[----:B------:R-:W4:Y:S04]  /*1992a0*/  LDL.LU.64 R12, [R1+0x5180] ;  /* 0x00518000010c7983 */ /* 0x000f280000300a00 */
[----:B------:R-:W4:Y:S04]  /*1992b0*/  LDL.LU.64 R10, [R1+0x5190] ;  /* 0x00519000010a7983 */ /* 0x000f280000300a00 */
[----:B------:R-:W4:Y:S04]  /*1992c0*/  LDL.LU.64 R28, [R1+0x51a0] ;  /* 0x0051a000011c7983 */ /* 0x000f280000300a00 */
[----:B------:R0:W-:Y:S01]  /*1992d0*/  @P5 STG.E.U8 desc[UR4][R16.64], R22 ;  /* 0x0000001610005986 */ /* 0x0001e2000c101104 */
[----:B------:R-:W-:-:S03]  /*1992e0*/  LOP3.LUT P5, RZ, R21, 0x200, RZ, 0xc0, !PT ;  /* 0x0000020015ff7812 */ /* 0x000fc600078ac0ff */
[----:B------:R-:W4:Y:S04]  /*1992f0*/  LDL.LU R8, [R1+0x3f0] ;  /* 0x0003f00001087983 */ /* 0x000f280000300800 */
[----:B------:R-:W4:Y:S01]  /*199300*/  LDL.LU.64 R14, [R1+0x4d38] ;  /* 0x004d3800010e7983 */ /* 0x000f220000300a00 */
[----:B0-----:R-:W-:-:S03]  /*199310*/  PRMT R22, R5, 0x7772, RZ ;  /* 0x0000777205167816 */ /* 0x001fc600000000ff */
[----:B------:R-:W4:Y:S04]  /*199320*/  LDL.LU.64 R16, [R1+0x51b0] ;  /* 0x0051b00001107983 */ /* 0x000f280000300a00 */
[----:B--2---:R0:W-:Y:S01]  /*199330*/  @P5 STG.E.U8 desc[UR4][R2.64], R22 ;  /* 0x0000001602005986 */ /* 0x0041e2000c101104 */
[----:B------:R-:W-:Y:S02]  /*199340*/  LOP3.LUT P5, RZ, R21, 0x100, RZ, 0xc0, !PT ;  /* 0x0000010015ff7812 */ /* 0x000fe400078ac0ff */
[----:B0-----:R-:W-:Y:S01]  /*199350*/  PRMT R22, R5, 0x7773, RZ ;  /* 0x0000777305167816 */ /* 0x001fe200000000ff */
[----:B------:R-:W2:Y:S04]  /*199360*/  LDL.LU.64 R2, [R1+0x51b8] ;  /* 0x0051b80001027983 */ /* 0x000ea80000300a00 */
[----:B------:R-:W2:Y:S06]  /*199370*/  LDL.LU.64 R4, [R1+0x51c0] ;  /* 0x0051c00001047983 */ /* 0x000eac0000300a00 */
[----:B---3--:R0:W-:Y:S01]  /*199380*/  @P5 STG.E.U8 desc[UR4][R6.64], R22 ;  /* 0x0000001606005986 */ /* 0x0081e2000c101104 */
[----:B------:R-:W-:-:S02]  /*199390*/  LOP3.LUT P5, RZ, R21, 0x80, RZ, 0xc0, !PT ;  /* 0x0000008015ff7812 */ /* 0x000fc400078ac0ff */
[----:B0-----:R-:W-:Y:S01]  /*1993a0*/  PRMT R22, R25, 0x7770, RZ ;  /* 0x0000777019167816 */ /* 0x001fe200000000ff */
[----:B------:R-:W3:Y:S10]  /*1993b0*/  LDL.LU.64 R6, [R1+0x4d80] ;  /* 0x004d800001067983 */ /* 0x000ef40000300a00 */
[----:B----4-:R0:W-:Y:S04]  /*1993c0*/  @P5 STG.E.U8 desc[UR4][R26.64], R22 ;  /* 0x000000161a005986 */ /* 0x0101e8000c101104 */
[----:B0-----:R-:W4:Y:S01]  /*1993d0*/  LDL.LU.64 R26, [R1+0x5eb0] ;  /* 0x005eb000011a7983 */ /* 0x001f220000300a00 */
[----:B------:R-:W-:-:S02]  /*1993e0*/  LOP3.LUT P5, RZ, R21, 0x40, RZ, 0xc0, !PT ;  /* 0x0000004015ff7812 */ /* 0x000fc400078ac0ff */
[----:B------:R-:W-:Y:S01]  /*1993f0*/  PRMT R22, R25, 0x7771, RZ ;  /* 0x0000777119167816 */ /* 0x000fe200000000ff */
[----:B------:R-:W3:Y:S10]  /*199400*/  LDL.LU R18, [R1+0xcac] ;  /* 0x000cac0001127983 */ /* 0x000ef40000300800 */
        /* <DEDUP_REMOVED lines=40> */
[----:B------:R-:W4:Y:S01]  /*199690*/  LDL.LU.64 R2, [R1+0x51e8] ;  /* 0x0051e80001027983 */ /* 0x000f220000300a00 */
[----:B--2---:R-:W-:-:S05]  /*1996a0*/  PRMT R22, R8, 0x7770, RZ ;  /* 0x0000777008167816 */ /* 0x004fca00000000ff */
[----:B------:R0:W-:Y:S02]  /*1996b0*/  @P3 STG.E.U8 desc[UR4][R4.64], R22 ;  /* 0x0000001604003986 */ /* 0x0001e4000c101104 */
[----:B0-----:R-:W-:Y:S02]  /*1996c0*/  PRMT R22, R8, 0x7771, RZ ;  /* 0x0000777108167816 */ /* 0x001fe400000000ff */
[----:B------:R-:W2:Y:S04]  /*1996d0*/  LDL.LU.64 R4, [R1+0x51f0] ;  /* 0x0051f00001047983 */ /* 0x000ea80000300a00 */
[----:B---3--:R0:W-:Y:S04]  /*1996e0*/  @P2 STG.E.U8 desc[UR4][R6.64], R22 ;  /* 0x0000001606002986 */ /* 0x0081e8000c101104 */
[----:B0-----:R-:W3:Y:S04]  /*1996f0*/  LDL.LU.64 R6, [R1+0x51f8] ;  /* 0x0051f80001067983 */ /* 0x001ee80000300a00 */
[----:B------:R-:W3:Y:S04]  /*199700*/  LDL.LU R19, [R1+0x418] ;  /* 0x0004180001137983 */ /* 0x000ee80000300800 */
[----:B------:R-:W4:Y:S04]  /*199710*/  LDL.LU.64 R24, [R1+0x5210] ;  /* 0x0052100001187983 */ /* 0x000f280000300a00 */
[----:B----4-:R0:W-:Y:S04]  /*199720*/  STL.64 [R1+0x5e90], R24 ;  /* 0x005e901801007387 */ /* 0x0101e80000100a00 */
        /* <DEDUP_REMOVED lines=15> */
[----:B--2---:R0:W-:Y:S04]  /*199820*/  STL [R1+0x5e98], R27 ;  /* 0x005e981b01007387 */ /* 0x0041e80000100800 */
[----:B0-----:R-:W2:Y:S01]  /*199830*/  LDL.LU R27, [R1+0x3f4] ;  /* 0x0003f400011b7983 */ /* 0x001ea20000300800 */
[----:B------:R-:W-:Y:S02]  /*199840*/  LOP3.LUT R20, R20, 0xbfffffff, RZ, 0xc0, !PT ;  /* 0xbfffffff14147812 */ /* 0x000fe400078ec0ff */
[----:B------:R-:W-:-:S02]  /*199850*/  LOP3.LUT R21, R21, 0xfffffffe, RZ, 0xc0, !PT ;  /* 0xfffffffe15157812 */ /* 0x000fc400078ec0ff */
[C---:B------:R-:W-:Y:S02]  /*199860*/  LOP3.LUT P1, RZ, R0.reuse, 0x400000, RZ, 0xc0, !PT ;  /* 0x0040000000ff7812 */ /* 0x040fe4000782c0ff */
[----:B------:R-:W-:Y:S02]  /*199870*/  LOP3.LUT P0, RZ, R0, 0x800000, RZ, 0xc0, !PT ;  /* 0x0080000000ff7812 */ /* 0x000fe4000780c0ff */
[----:B------:R-:W-:Y:S02]  /*199880*/  @P5 LOP3.LUT R20, R20, 0x40000000, RZ, 0xfc, !PT ;  /* 0x4000000014145812 */ /* 0x000fe400078efcff */
[----:B------:R-:W-:Y:S02]  /*199890*/  LOP3.LUT P5, RZ, R0, 0x8000000, RZ, 0xc0, !PT ;  /* 0x0800000000ff7812 */ /* 0x000fe400078ac0ff */
[----:B------:R-:W-:Y:S01]  /*1998a0*/  PRMT R22, R8, 0x7772, RZ ;  /* 0x0000777208167816 */ /* 0x000fe200000000ff */
[----:B------:R-:W4:Y:S01]  /*1998b0*/  LDL.LU.64 R12, [R1+0x4e68] ;  /* 0x004e6800010c7983 */ /* 0x000f220000300a00 */
[----:B------:R-:W-:-:S09]  /*1998c0*/  LOP3.LUT R20, R20, 0x7fffffff, RZ, 0xc0, !PT ;  /* 0x7fffffff14147812 */ /* 0x000fd200078ec0ff */
[----:B------:R-:W-:Y:S02]  /*1998d0*/  @P5 LOP3.LUT R20, R20, 0x80000000, RZ, 0xfc, !PT ;  /* 0x8000000014145812 */ /* 0x000fe400078efcff */
[----:B------:R-:W-:-:S13]  /*1998e0*/  LOP3.LUT P5, RZ, R0, 0x4000000, RZ, 0xc0, !PT ;  /* 0x0400000000ff7812 */ /* 0x000fda00078ac0ff */
[----:B------:R-:W-:Y:S02]  /*1998f0*/  @P5 LOP3.LUT R21, R21, 0x1, RZ, 0xfc, !PT ;  /* 0x0000000115155812 */ /* 0x000fe400078efcff */
[----:B------:R-:W-:Y:S02]  /*199900*/  LOP3.LUT P5, RZ, R0, 0x2000000, RZ, 0xc0, !PT ;  /* 0x0200000000ff7812 */ /* 0x000fe400078ac0ff */
[----:B------:R-:W-:Y:S01]  /*199910*/  LOP3.LUT R21, R21, 0xfffffffd, RZ, 0xc0, !PT ;  /* 0xfffffffd15157812 */ /* 0x000fe200078ec0ff */
[----:B------:R0:W-:Y:S10]  /*199920*/  @P1 STG.E.U8 desc[UR4][R14.64], R22 ;  /* 0x000000160e001986 */ /* 0x0001f4000c101104 */
[----:B------:R-:W-:-:S02]  /*199930*/  @P5 LOP3.LUT R21, R21, 0x2, RZ, 0xfc, !PT ;  /* 0x0000000215155812 */ /* 0x000fc400078efcff */
[----:B------:R-:W-:Y:S02]  /*199940*/  LOP3.LUT P5, RZ, R0, 0x1000000, RZ, 0xc0, !PT ;  /* 0x0100000000ff7812 */ /* 0x000fe400078ac0ff */
[----:B0-----:R-:W-:Y:S02]  /*199950*/  PRMT R22, R8, 0x7773, RZ ;  /* 0x0000777308167816 */ /* 0x001fe400000000ff */
[----:B------:R-:W4:Y:S04]  /*199960*/  LDL.LU R8, [R1+0x3f8] ;  /* 0x0003f80001087983 */ /* 0x000f280000300800 */
[----:B------:R2:W-:Y:S04]  /*199970*/  @P0 STG.E.U8 desc[UR4][R16.64], R22 ;  /* 0x0000001610000986 */ /* 0x0005e8000c101104 */
[----:B------:R-:W4:Y:S04]  /*199980*/  LDL.LU.64 R10, [R1+0x5220] ;  /* 0x00522000010a7983 */ /* 0x000f280000300a00 */
[----:B------:R-:W4:Y:S04]  /*199990*/  LDL.LU.64 R28, [R1+0x5230] ;  /* 0x00523000011c7983 */ /* 0x000f280000300a00 */
[----:B------:R-:W4:Y:S04]  /*1999a0*/  LDL.LU.64 R14, [R1+0x5238] ;  /* 0x00523800010e7983 */ /* 0x000f280000300a00 */
[----:B------:R-:W4:Y:S01]  /*1999b0*/  LDL.LU R0, [R1+0x41c] ;  /* 0x00041c0001007983 */ /* 0x000f220000300800 */
[----:B--2---:R-:W-:-:S05]  /*1999c0*/  PRMT R22, R27, 0x7770, RZ ;  /* 0x000077701b167816 */ /* 0x004fca00000000ff */
[----:B------:R0:W-:Y:S01]  /*1999d0*/  @P5 STG.E.U8 desc[UR4][R2.64], R22 ;  /* 0x0000001602005986 */ /* 0x0001e2000c101104 */
[----:B------:R-:W-:Y:S02]  /*1999e0*/  LOP3.LUT P5, RZ, R21, 0x2, RZ, 0xc0, !PT ;  /* 0x0000000215ff7812 */ /* 0x000fe400078ac0ff */
[----:B0-----:R-:W-:-:S11]  /*1999f0*/  PRMT R22, R27, 0x7771, RZ ;  /* 0x000077711b167816 */ /* 0x001fd600000000ff */
[----:B------:R0:W-:Y:S01]  /*199a00*/  @P5 STG.E.U8 desc[UR4][R4.64], R22 ;  /* 0x0000001604005986 */ /* 0x0001e2000c101104 */
[----:B------:R-:W-:Y:S02]  /*199a10*/  LOP3.LUT P5, RZ, R21, 0x1, RZ, 0xc0, !PT ;  /* 0x0000000115ff7812 */ /* 0x000fe400078ac0ff */
[----:B------:R-:W-:Y:S01]  /*199a20*/  PRMT R21, R27, 0x7772, RZ ;  /* 0x000077721b157816 */ /* 0x000fe200000000ff */
[----:B0-----:R-:W2:Y:S10]  /*199a30*/  LDL.LU.64 R22, [R1+0x5208] ;  /* 0x0052080001167983 */ /* 0x001eb40000300a00 */
[----:B---3--:R0:W-:Y:S01]  /*199a40*/  @P5 STG.E.U8 desc[UR4][R6.64], R21 ;  /* 0x0000001506005986 */ /* 0x0081e2000c101104 */
[----:B------:R-:W-:-:S03]  /*199a50*/  LOP3.LUT P5, RZ, R20, 0x80000000, RZ, 0xc0, !PT ;  /* 0x8000000014ff7812 */ /* 0x000fc600078ac0ff */
[----:B------:R-:W3:Y:S04]  /*199a60*/  LDL.LU.64 R16, [R1+0x4eb0] ;  /* 0x004eb00001107983 */ /* 0x000ee80000300a00 */
[----:B------:R-:W3:Y:S04]  /*199a70*/  LDL.LU.64 R2, [R1+0x5240] ;  /* 0x0052400001027983 */ /* 0x000ee80000300a00 */
[----:B------:R-:W3:Y:S01]  /*199a80*/  LDL.LU.64 R4, [R1+0x5248] ;  /* 0x0052480001047983 */ /* 0x000ee20000300a00 */
[----:B0-----:R-:W-:-:S03]  /*199a90*/  PRMT R21, R27, 0x7773, RZ ;  /* 0x000077731b157816 */ /* 0x001fc600000000ff */
[----:B------:R-:W3:Y:S04]  /*199aa0*/  LDL.LU.64 R6, [R1+0x5250] ;  /* 0x0052500001067983 */ /* 0x000ee80000300a00 */
[----:B------:R-:W3:Y:S04]  /*199ab0*/  LDL.LU R27, [R1+0x5e98] ;  /* 0x005e9800011b7983 */ /* 0x000ee80000300800 */
        /* <DEDUP_REMOVED lines=13> */
[----:B----4-:R0:W-:Y:S01]  /*199b90*/  @P5 STG.E.U8 desc[UR4][R24.64], R21 ;  /* 0x0000001518005986 */ /* 0x0101e2000c101104 */
[----:B------:R-:W-:Y:S02]  /*199ba0*/  LOP3.LUT P5, RZ, R20, 0x10000000, RZ, 0xc0, !PT ;  /* 0x1000000014ff7812 */ /* 0x000fe400078ac0ff */
[----:B0-----:R-:W-:-:S11]  /*199bb0*/  PRMT R21, R19, 0x7772, RZ ;  /* 0x0000777213157816 */ /* 0x001fd600000000ff */
        /* <DEDUP_REMOVED lines=23> */
[----:B------:R-:W3:Y:S01]  /*199d30*/  LDL.LU R8, [R1+0x3fc] ;  /* 0x0003fc0001087983 */ /* 0x000ee20000300800 */
[----:B------:R-:W-:-:S02]  /*199d40*/  LOP3.LUT P3, RZ, R18, 0x80, RZ, 0xc0, !PT ;  /* 0x0000008012ff7812 */ /* 0x000fc4000786c0ff */
[----:B------:R-:W-:Y:S02]  /*199d50*/  LOP3.LUT P2, RZ, R18, 0x100, RZ, 0xc0, !PT ;  /* 0x0000010012ff7812 */ /* 0x000fe4000784c0ff */
[----:B------:R-:W-:Y:S01]  /*199d60*/  PRMT R21, R0, 0x7773, RZ ;  /* 0x0000777300157816 */ /* 0x000fe200000000ff */
[----:B------:R-:W4:Y:S04]  /*199d70*/  LDL.LU.64 R2, [R1+0x4f48] ;  /* 0x004f480001027983 */ /* 0x000f280000300a00 */
[----:B------:R-:W4:Y:S04]  /*199d80*/  LDL.LU.64 R4, [R1+0x5278] ;  /* 0x0052780001047983 */ /* 0x000f280000300a00 */
[----:B------:R-:W4:Y:S04]  /*199d90*/  LDL.LU R19, [R1+0x400] ;  /* 0x0004000001137983 */ /* 0x000f280000300800 */
[----:B--2---:R3:W-:Y:S02]  /*199da0*/  @P3 STG.E.U8 desc[UR4][R28.64], R21 ;  /* 0x000000151c003986 */ /* 0x0047e4000c101104 */
[----:B---3--:R-:W-:-:S05]  /*199db0*/  PRMT R21, R8, 0x7770, RZ ;  /* 0x0000777008157816 */ /* 0x008fca00000000ff */
[----:B------:R0:W-:Y:S04]  /*199dc0*/  @P2 STG.E.U8 desc[UR4][R6.64], R21 ;  /* 0x0000001506002986 */ /* 0x0001e8000c101104 */
[----:B0-----:R-:W2:Y:S04]  /*199dd0*/  LDL.LU.64 R6, [R1+0x5288] ;  /* 0x0052880001067983 */ /* 0x001ea80000300a00 */
[----:B------:R-:W3:Y:S04]  /*199de0*/  LDL.LU R29, [R1+0x3e0] ;  /* 0x0003e000011d7983 */ /* 0x000ee80000300800 */
        /* <DEDUP_REMOVED lines=28> */
[----:B------:R-:W3:Y:S04]  /*199fb0*/  LDL.LU.64 R24, [R1+0x52a0] ;  /* 0x0052a00001187983 */ /* 0x000ee80000300a00 */
[----:B------:R-:W3:Y:S04]  /*199fc0*/  LDL.LU.64 R26, [R1+0x52a8] ;  /* 0x0052a800011a7983 */ /* 0x000ee80000300a00 */
[----:B------:R-:W3:Y:S04]  /*199fd0*/  LDL.LU.64 R12, [R1+0x4fe0] ;  /* 0x004fe000010c7983 */ /* 0x000ee80000300a00 */
[----:B------:R-:W3:Y:S04]  /*199fe0*/  LDL.LU R0, [R1+0x404] ;  /* 0x0004040001007983 */ /* 0x000ee80000300800 */
[----:B------:R-:W3:Y:S01]  /*199ff0*/  LDL.LU.64 R10, [R1+0x52b8] ;  /* 0x0052b800010a7983 */ /* 0x000ee20000300a00 */
[----:B------:R-:W-:-:S02]  /*19a000*/  @P5 LOP3.LUT R20, R20, 0x1000000, RZ, 0xfc, !PT ;  /* 0x0100000014145812 */ /* 0x000fc400078efcff */
[----:B------:R-:W-:Y:S02]  /*19a010*/  LOP3.LUT P5, RZ, R18, 0x1000, RZ, 0xc0, !PT ;  /* 0x0000100012ff7812 */ /* 0x000fe400078ac0ff */
[----:B------:R-:W-:Y:S01]  /*19a020*/  LOP3.LUT R20, R20, 0xfdffffff, RZ, 0xc0, !PT ;  /* 0xfdffffff14147812 */ /* 0x000fe200078ec0ff */
[----:B------:R0:W-:Y:S10]  /*19a030*/  @P1 STG.E.U8 desc[UR4][R14.64], R21 ;  /* 0x000000150e001986 */ /* 0x0001f4000c101104 */
[----:B------:R-:W-:-:S02]  /*19a040*/  @P5 LOP3.LUT R20, R20, 0x2000000, RZ, 0xfc, !PT ;  /* 0x0200000014145812 */ /* 0x000fc400078efcff */
[----:B------:R-:W-:Y:S02]  /*19a050*/  LOP3.LUT P5, RZ, R18, 0x800, RZ, 0xc0, !PT ;  /* 0x0000080012ff7812 */ /* 0x000fe400078ac0ff */
[C---:B0-----:R-:W-:Y:S01]  /*19a060*/  PRMT R21, R8.reuse, 0x7772, RZ ;  /* 0x0000777208157816 */ /* 0x041fe200000000ff */
[----:B------:R-:W3:Y:S04]  /*19a070*/  LDL.LU.64 R14, [R1+0x52c0] ;  /* 0x0052c000010e7983 */ /* 0x000ee80000300a00 */
[----:B------:R0:W-:Y:S02]  /*19a080*/  @P0 STG.E.U8 desc[UR4][R16.64], R21 ;  /* 0x0000001510000986 */ /* 0x0001e4000c101104 */
[----:B0-----:R-:W-:Y:S02]  /*19a090*/  PRMT R21, R8, 0x7773, RZ ;  /* 0x0000777308157816 */ /* 0x001fe400000000ff */
[----:B------:R-:W3:Y:S04]  /*19a0a0*/  LDL.LU.64 R16, [R1+0x52c8] ;  /* 0x0052c80001107983 */ /* 0x000ee80000300a00 */
[----:B------:R0:W-:Y:S01]  /*19a0b0*/  @P5 STG.E.U8 desc[UR4][R2.64], R21 ;  /* 0x0000001502005986 */ /* 0x0001e2000c101104 */
[----:B------:R-:W-:-:S02]  /*19a0c0*/  LOP3.LUT P5, RZ, R20, 0x2000000, RZ, 0xc0, !PT ;  /* 0x0200000014ff7812 */ /* 0x000fc400078ac0ff */
[----:B0-----:R-:W-:Y:S01]  /*19a0d0*/  PRMT R21, R19, 0x7770, RZ ;  /* 0x0000777013157816 */ /* 0x001fe200000000ff */
[----:B------:R-:W3:Y:S04]  /*19a0e0*/  LDL.LU.64 R2, [R1+0x5030] ;  /* 0x0050300001027983 */ /* 0x000ee80000300a00 */
[----:B------:R-:W3:Y:S06]  /*19a0f0*/  LDL.LU R28, [R1+0x3e4] ;  /* 0x0003e400011c7983 */ /* 0x000eec0000300800 */
[----:B------:R0:W-:Y:S01]  /*19a100*/  @P5 STG.E.U8 desc[UR4][R4.64], R21 ;  /* 0x0000001504005986 */ /* 0x0001e2000c101104 */
[----:B------:R-:W-:-:S02]  /*19a110*/  LOP3.LUT P5, RZ, R20, 0x1000000, RZ, 0xc0, !PT ;  /* 0x0100000014ff7812 */ /* 0x000fc400078ac0ff */
[----:B0-----:R-:W-:Y:S01]  /*19a120*/  PRMT R21, R19, 0x7771, RZ ;  /* 0x0000777113157816 */ /* 0x001fe200000000ff */
[----:B------:R-:W3:Y:S10]  /*19a130*/  LDL.LU.64 R4, [R1+0x52d0] ;  /* 0x0052d00001047983 */ /* 0x000ef40000300a00 */
[----:B--2---:R0:W-:Y:S01]  /*19a140*/  @P5 STG.E.U8 desc[UR4][R6.64], R21 ;  /* 0x0000001506005986 */ /* 0x0041e2000c101104 */
[----:B------:R-:W-:-:S02]  /*19a150*/  LOP3.LUT P5, RZ, R20, 0x800000, RZ, 0xc0, !PT ;  /* 0x0080000014ff7812 */ /* 0x000fc400078ac0ff */
[----:B0-----:R-:W-:Y:S01]  /*19a160*/  PRMT R21, R19, 0x7772, RZ ;  /* 0x0000777213157816 */ /* 0x001fe200000000ff */
[----:B------:R-:W2:Y:S10]  /*19a170*/  LDL.LU.64 R6, [R1+0x52d8] ;  /* 0x0052d80001067983 */ /* 0x000eb40000300a00 */
[----:B----4-:R0:W-:Y:S04]  /*19a180*/  @P5 STG.E.U8 desc[UR4][R22.64], R21 ;  /* 0x0000001516005986 */ /* 0x0101e8000c101104 */
[----:B0-----:R-:W4:Y:S01]  /*19a190*/  LDL.LU.64 R22, [R1+0x5e88] ;  /* 0x005e880001167983 */ /* 0x001f220000300a00 */
[----:B------:R-:W-:-:S02]  /*19a1a0*/  LOP3.LUT P5, RZ, R20, 0x400000, RZ, 0xc0, !PT ;  /* 0x0040000014ff7812 */ /* 0x000fc400078ac0ff */
[----:B------:R-:W-:Y:S01]  /*19a1b0*/  PRMT R21, R19, 0x7773, RZ ;  /* 0x0000777313157816 */ /* 0x000fe200000000ff */
[----:B------:R-:W2:Y:S04]  /*19a1c0*/  LDL.LU R8, [R1+0xd00] ;  /* 0x000d000001087983 */ /* 0x000ea80000300800 */
[----:B------:R-:W2:Y:S06]  /*19a1d0*/  LDL.LU R19, [R1+0x5e80] ;  /* 0x005e800001137983 */ /* 0x000eac0000300800 */
[----:B----4-:R0:W-:Y:S04]  /*19a1e0*/  @P5 STG.E.U8 desc[UR4][R22.64], R21 ;  /* 0x0000001516005986 */ /* 0x0101e8000c101104 */
[----:B0-----:R-:W4:Y:S01]  /*19a1f0*/  LDL.LU.64 R22, [R1+0x5e78] ;  /* 0x005e780001167983 */ /* 0x001f220000300a00 */
[----:B------:R-:W-:-:S02]  /*19a200*/  LOP3.LUT P5, RZ, R20, 0x200000, RZ, 0xc0, !PT ;  /* 0x0020000014ff7812 */ /* 0x000fc400078ac0ff */
[----:B---3--:R-:W-:Y:S02]  /*19a210*/  PRMT R21, R29, 0x7770, RZ ;  /* 0x000077701d157816 */ /* 0x008fe400000000ff */
        /* <DEDUP_REMOVED lines=28> */
[----:B--2---:R0:W-:Y:S04]  /*19a3e0*/  @P0 STG.E.U8 desc[UR4][R6.64], R21 ;  /* 0x0000001506000986 */ /* 0x0041e8000c101104 */
[----:B0-----:R-:W2:Y:S01]  /*19a3f0*/  LDL.LU.64 R6, [R1+0x5078] ;  /* 0x0050780001067983 */ /* 0x001ea20000300a00 */
[----:B------:R-:W-:-:S02]  /*19a400*/  LOP3.LUT P5, RZ, R8, 0x40, RZ, 0xc0, !PT ;  /* 0x0000004008ff7812 */ /* 0x000fc400078ac0ff */
[----:B------:R-:W-:Y:S02]  /*19a410*/  LOP3.LUT R20, R20, 0xfffffbff, RZ, 0xc0, !PT ;  /* 0xfffffbff14147812 */ /* 0x000fe400078ec0ff */
[C---:B------:R-:W-:Y:S02]  /*19a420*/  LOP3.LUT P3, RZ, R18.reuse, 0x4000000, RZ, 0xc0, !PT ;  /* 0x0400000012ff7812 */ /* 0x040fe4000786c0ff */
[----:B------:R-:W-:Y:S02]  /*19a430*/  LOP3.LUT P2, RZ, R18, 0x8000000, RZ, 0xc0, !PT ;  /* 0x0800000012ff7812 */ /* 0x000fe4000784c0ff */
[----:B------:R-:W-:Y:S01]  /*19a440*/  PRMT R21, R28, 0x7772, RZ ;  /* 0x000077721c157816 */ /* 0x000fe200000000ff */
[----:B------:R-:W4:Y:S04]  /*19a450*/  LDL.LU.64 R2, [R1+0x52f0] ;  /* 0x0052f00001027983 */ /* 0x000f280000300a00 */
[----:B------:R-:W4:Y:S04]  /*19a460*/  LDL.LU.64 R14, [R1+0x52f8] ;  /* 0x0052f800010e7983 */ /* 0x000f280000300a00 */
        /* <DEDUP_REMOVED lines=29> */
[----:B------:R-:W3:Y:S04]  /*19a640*/  LDL.LU.64 R4, [R1+0x50c8] ;  /* 0x0050c80001047983 */ /* 0x000ee80000300a00 */
[----:B------:R-:W3:Y:S04]  /*19a650*/  LDL.LU R18, [R1+0x3e8] ;  /* 0x0003e80001127983 */ /* 0x000ee80000300800 */
[----:B--2---:R0:W-:Y:S04]  /*19a660*/  @P2 STG.E.U8 desc[UR4][R6.64], R21 ;  /* 0x0000001506002986 */ /* 0x0041e8000c101104 */
[----:B0-----:R-:W2:Y:S04]  /*19a670*/  LDL.LU.64 R6, [R1+0x5310] ;  /* 0x0053100001067983 */ /* 0x001ea80000300a00 */
        /* <DEDUP_REMOVED lines=22> */
[----:B---3--:R0:W-:Y:S01]  /*19a7e0*/  @P5 STG.E.U8 desc[UR4][R4.64], R21 ;  /* 0x0000001504005986 */ /* 0x0081e2000c101104 */
[----:B------:R-:W-:-:S02]  /*19a7f0*/  LOP3.LUT P5, RZ, R20, 0x10000, RZ, 0xc0, !PT ;  /* 0x0001000014ff7812 */ /* 0x000fc400078ac0ff */
[----:B0-----:R-:W-:Y:S01]  /*19a800*/  PRMT R21, R18, 0x7770, RZ ;  /* 0x0000777012157816 */ /* 0x001fe200000000ff */
[----:B------:R-:W3:Y:S04]  /*19a810*/  LDL.LU.64 R4, [R1+0x51a8] ;  /* 0x0051a80001047983 */ /* 0x000ee80000300a00 */
[----:B------:R-:W3:Y:S06]  /*19a820*/  LDL.LU R0, [R1+0x470] ;  /* 0x0004700001007983 */ /* 0x000eec0000300800 */
[----:B--2---:R0:W-:Y:S01]  /*19a830*/  @P5 STG.E.U8 desc[UR4][R6.64], R21 ;  /* 0x0000001506005986 */ /* 0x0041e2000c101104 */
[----:B------:R-:W-:-:S02]  /*19a840*/  LOP3.LUT P5, RZ, R20, 0x8000, RZ, 0xc0, !PT ;  /* 0x0000800014ff7812 */ /* 0x000fc400078ac0ff */
[----:B0-----:R-:W-:Y:S01]  /*19a850*/  PRMT R21, R18, 0x7771, RZ ;  /* 0x0000777112157816 */ /* 0x001fe200000000ff */
[----:B------:R-:W2:Y:S10]  /*19a860*/  LDL.LU.64 R6, [R1+0x5368] ;  /* 0x0053680001067983 */ /* 0x000eb40000300a00 */
        /* <DEDUP_REMOVED lines=33> */
[----:B---3--:R0:W-:Y:S02]  /*19aa80*/  @P1 STG.E.U8 desc[UR4][R4.64], R21 ;  /* 0x0000001504001986 */ /* 0x0081e4000c101104 */
[----:B0-----:R-:W-:Y:S02]  /*19aa90*/  PRMT R21, R0, 0x7770, RZ ;  /* 0x0000777000157816 */ /* 0x001fe400000000ff */
[----:B------:R-:W3:Y:S04]  /*19aaa0*/  LDL.LU.64 R4, [R1+0x5370] ;  /* 0x0053700001047983 */ /* 0x000ee80000300a00 */
[----:B--2---:R0:W-:Y:S04]  /*19aab0*/  @P0 STG.E.U8 desc[UR4][R6.64], R21 ;  /* 0x0000001506000986 */ /* 0x0041e8000c101104 */
[----:B0-----:R-:W2:Y:S01]  /*19aac0*/  LDL.LU.64 R6, [R1+0x5378] ;  /* 0x0053780001067983 */ /* 0x001ea20000300a00 */
[----:B------:R-:W-:-:S02]  /*19aad0*/  LOP3.LUT P3, RZ, R8, 0x2000, RZ, 0xc0, !PT ;  /* 0x0000200008ff7812 */ /* 0x000fc4000786c0ff */
[----:B------:R-:W-:Y:S02]  /*19aae0*/  LOP3.LUT P2, RZ, R8, 0x4000, RZ, 0xc0, !PT ;  /* 0x0000400008ff7812 */ /* 0x000fe4000784c0ff */
[C---:B------:R-:W-:Y:S01]  /*19aaf0*/  PRMT R21, R0.reuse, 0x7771, RZ ;  /* 0x0000777100157816 */ /* 0x040fe200000000ff */
[----:B------:R-:W4:Y:S04]  /*19ab00*/  LDL.LU.64 R28, [R1+0x51d0] ;  /* 0x0051d000011c7983 */ /* 0x000f280000300a00 */
[----:B------:R-:W4:Y:S04]  /*19ab10*/  LDL.LU.64 R14, [R1+0x5380] ;  /* 0x00538000010e7983 */ /* 0x000f280000300a00 */
[----:B------:R-:W4:Y:S04]  /*19ab20*/  LDL.LU.64 R2, [R1+0x5388] ;  /* 0x0053880001027983 */ /* 0x000f280000300a00 */
[----:B------:R-:W4:Y:S04]  /*19ab30*/  LDL.LU R16, [R1+0x450] ;  /* 0x0004500001107983 */ /* 0x000f280000300800 */
[----:B---3--:R0:W-:Y:S02]  /*19ab40*/  @P3 STG.E.U8 desc[UR4][R4.64], R21 ;  /* 0x0000001504003986 */ /* 0x0081e4000c101104 */
[----:B0-----:R-:W-:-:S02]  /*19ab50*/  PRMT R21, R0, 0x7772, RZ ;  /* 0x0000777200157816 */ /* 0x001fc400000000ff */
[----:B------:R-:W3:Y:S04]  /*19ab60*/  LDL.LU.64 R4, [R1+0x5398] ;  /* 0x0053980001047983 */ /* 0x000ee80000300a00 */
[----:B--2---:R0:W-:Y:S04]  /*19ab70*/  @P2 STG.E.U8 desc[UR4][R6.64], R21 ;  /* 0x0000001506002986 */ /* 0x0041e8000c101104 */
[----:B0-----:R-:W2:Y:S04]  /*19ab80*/  LDL.LU.64 R6, [R1+0x5200] ;  /* 0x0052000001067983 */ /* 0x001ea80000300a00 */
[----:B------:R-:W2:Y:S04]  /*19ab90*/  LDL.LU R18, [R1+0x474] ;  /* 0x0004740001127983 */ /* 0x000ea80000300800 */
        /* <DEDUP_REMOVED lines=23> */
[----:B------:R-:W-:Y:S02]  /*19ad10*/  LOP3.LUT P5, RZ, R8, 0x80000, RZ, 0xc0, !PT ;  /* 0x0008000008ff7812 */ /* 0x000fe400078ac0ff */
[----:B------:R-:W-:Y:S02]  /*19ad20*/  LOP3.LUT R20, R20, 0xfffffeff, RZ, 0xc0, !PT ;  /* 0xfffffeff14147812 */ /* 0x000fe400078ec0ff */
[----:B------:R-:W-:-:S09]  /*19ad30*/  LOP3.LUT P1, RZ, R8, 0x8000, RZ, 0xc0, !PT ;  /* 0x0000800008ff7812 */ /* 0x000fd2000782c0ff */
[----:B------:R-:W-:Y:S02]  /*19ad40*/  @P5 LOP3.LUT R20, R20, 0x100, RZ, 0xfc, !PT ;  /* 0x0000010014145812 */ /* 0x000fe400078efcff */
[C---:B------:R-:W-:Y:S02]  /*19ad50*/  LOP3.LUT P5, RZ, R8.reuse, 0x40000, RZ, 0xc0, !PT ;  /* 0x0004000008ff7812 */ /* 0x040fe400078ac0ff */
[----:B------:R-:W-:Y:S02]  /*19ad60*/  LOP3.LUT P0, RZ, R8, 0x10000, RZ, 0xc0, !PT ;  /* 0x0001000008ff7812 */ /* 0x000fe4000780c0ff */
[----:B------:R-:W-:Y:S02]  /*19ad70*/  PRMT R21, R0, 0x7773, RZ ;  /* 0x0000777300157816 */ /* 0x000fe400000000ff */
[----:B------:R-:W-:Y:S01]  /*19ad80*/  LOP3.LUT R20, R20, 0xfffffdff, RZ, 0xc0, !PT ;  /* 0xfffffdff14147812 */ /* 0x000fe200078ec0ff */
[----:B------:R-:W4:Y:S04]  /*19ad90*/  LDL.LU R0, [R1+0x454] ;  /* 0x0004540001007983 */ /* 0x000f280000300800 */
[----:B------:R0:W-:Y:S04]  /*19ada0*/  @P1 STG.E.U8 desc[UR4][R28.64], R21 ;  /* 0x000000151c001986 */ /* 0x0001e8000c101104 */
[----:B------:R-:W4:Y:S04]  /*19adb0*/  LDL.LU.64 R24, [R1+0x5228] ;  /* 0x0052280001187983 */ /* 0x000f280000300a00 */
[----:B------:R-:W4:Y:S04]  /*19adc0*/  LDL.LU.64 R26, [R1+0x53c0] ;  /* 0x0053c000011a7983 */ /* 0x000f280000300a00 */
[----:B------:R-:W4:Y:S01]  /*19add0*/  LDL.LU.64 R12, [R1+0x53c8] ;  /* 0x0053c800010c7983 */ /* 0x000f220000300a00 */
[----:B------:R-:W-:-:S02]  /*19ade0*/  @P5 LOP3.LUT R20, R20, 0x200, RZ, 0xfc, !PT ;  /* 0x0000020014145812 */ /* 0x000fc400078efcff */
[----:B------:R-:W-:Y:S02]  /*19adf0*/  LOP3.LUT P5, RZ, R8, 0x20000, RZ, 0xc0, !PT ;  /* 0x0002000008ff7812 */ /* 0x000fe400078ac0ff */
[----:B0-----:R-:W-:Y:S02]  /*19ae00*/  PRMT R21, R16, 0x7770, RZ ;  /* 0x0000777010157816 */ /* 0x001fe400000000ff */
[C---:B------:R-:W-:Y:S02]  /*19ae10*/  LOP3.LUT P6, RZ, R8.reuse, 0x4000000, RZ, 0xc0, !PT ;  /* 0x0400000008ff7812 */ /* 0x040fe400078cc0ff */
[C---:B------:R-:W-:Y:S02]  /*19ae20*/  LOP3.LUT P4, RZ, R8.reuse, 0x8000000, RZ, 0xc0, !PT ;  /* 0x0800000008ff7812 */ /* 0x040fe4000788c0ff */
[C---:B------:R-:W-:Y:S02]  /*19ae30*/  LOP3.LUT P3, RZ, R8.reuse, 0x10000000, RZ, 0xc0, !PT ;  /* 0x1000000008ff7812 */ /* 0x040fe4000786c0ff */
[C---:B------:R-:W-:Y:S01]  /*19ae40*/  LOP3.LUT P2, RZ, R8.reuse, 0x20000000, RZ, 0xc0, !PT ;  /* 0x2000000008ff7812 */ /* 0x040fe2000784c0ff */
[----:B------:R0:W-:Y:S01]  /*19ae50*/  @P0 STG.E.U8 desc[UR4][R14.64], R21 ;  /* 0x000000150e000986 */ /* 0x0001e2000c101104 */
[----:B------:R-:W-:-:S03]  /*19ae60*/  LOP3.LUT P1, RZ, R8, 0x40000000, RZ, 0xc0, !PT ;  /* 0x4000000008ff7812 */ /* 0x000fc6000782c0ff */
[----:B------:R-:W4:Y:S01]  /*19ae70*/  LDL.LU.64 R10, [R1+0x53d0] ;  /* 0x0053d000010a7983 */ /* 0x000f220000300a00 */
[----:B0-----:R-:W-:-:S05]  /*19ae80*/  PRMT R21, R16, 0x7771, RZ ;  /* 0x0000777110157816 */ /* 0x001fca00000000ff */
[----:B------:R0:W-:Y:S01]  /*19ae90*/  @P5 STG.E.U8 desc[UR4][R2.64], R21 ;  /* 0x0000001502005986 */ /* 0x0001e2000c101104 */
[----:B------:R-:W-:Y:S02]  /*19aea0*/  LOP3.LUT P5, RZ, R20, 0x200, RZ, 0xc0, !PT ;  /* 0x0000020014ff7812 */ /* 0x000fe400078ac0ff */
[----:B0-----:R-:W-:-:S11]  /*19aeb0*/  PRMT R21, R16, 0x7772, RZ ;  /* 0x0000777210157816 */ /* 0x001fd600000000ff */
[----:B---3--:R0:W-:Y:S01]  /*19aec0*/  @P5 STG.E.U8 desc[UR4][R4.64], R21 ;  /* 0x0000001504005986 */ /* 0x0081e2000c101104 */
[----:B------:R-:W-:Y:S02]  /*19aed0*/  LOP3.LUT P5, RZ, R20, 0x100, RZ, 0xc0, !PT ;  /* 0x0000010014ff7812 */ /* 0x000fe400078ac0ff */
[----:B0-----:R-:W-:-:S11]  /*19aee0*/  PRMT R21, R16, 0x7773, RZ ;  /* 0x0000777310157816 */ /* 0x001fd600000000ff */
[----:B--2---:R0:W-:Y:S01]  /*19aef0*/  @P5 STG.E.U8 desc[UR4][R6.64], R21 ;  /* 0x0000001506005986 */ /* 0x0041e2000c101104 */
[----:B------:R-:W-:Y:S02]  /*19af00*/  LOP3.LUT P5, RZ, R20, 0x80, RZ, 0xc0, !PT ;  /* 0x0000008014ff7812 */ /* 0x000fe400078ac0ff */
[----:B------:R-:W-:Y:S02]  /*19af10*/  LOP3.LUT P0, RZ, R8, 0x80000000, RZ, 0xc0, !PT ;  /* 0x8000000008ff7812 */ /* 0x000fe4000780c0ff */
[----:B------:R-:W2:Y:S04]  /*19af20*/  LDL.LU R8, [R1+0x478] ;  /* 0x0004780001087983 */ /* 0x000ea80000300800 */
[----:B------:R-:W3:Y:S04]  /*19af30*/  LDL.LU.64 R28, [R1+0x5258] ;  /* 0x00525800011c7983 */ /* 0x000ee80000300a00 */
[----:B------:R-:W2:Y:S04]  /*19af40*/  LDL.LU.64 R14, [R1+0x53d8] ;  /* 0x0053d800010e7983 */ /* 0x000ea80000300a00 */
[----:B------:R-:W2:Y:S04]  /*19af50*/  LDL.LU.64 R2, [R1+0x53e0] ;  /* 0x0053e00001027983 */ /* 0x000ea80000300a00 */
[----:B------:R-:W2:Y:S04]  /*19af60*/  LDL.LU.64 R4, [R1+0x53f0] ;  /* 0x0053f00001047983 */ /* 0x000ea80000300a00 */
[----:B------:R-:W2:Y:S01]  /*19af70*/  LDL.LU R17, [R1+0xd04] ;  /* 0x000d040001117983 */ /* 0x000ea20000300800 */
[----:B0-----:R-:W-:-:S03]  /*19af80*/  PRMT R21, R18, 0x7770, RZ ;  /* 0x0000777012157816 */ /* 0x001fc600000000ff */
[----:B------:R-:W2:Y:S04]  /*19af90*/  LDL.LU.64 R6, [R1+0x5280] ;  /* 0x0052800001067983 */ /* 0x000ea80000300a00 */
[----:B----4-:R0:W-:Y:S04]  /*19afa0*/  @P5 STG.E.U8 desc[UR4][R22.64], R21 ;  /* 0x0000001516005986 */ /* 0x0101e8000c101104 */
[----:B0-----:R-:W4:Y:S01]  /*19afb0*/  LDL.LU.64 R22, [R1+0x5e60] ;  /* 0x005e600001167983 */ /* 0x001f220000300a00 */
[----:B------:R-:W-:Y:S02]  /*19afc0*/  LOP3.LUT P5, RZ, R20, 0x40, RZ, 0xc0, !PT ;  /* 0x0000004014ff7812 */ /* 0x000fe400078ac0ff */
[----:B------:R-:W-:-:S11]  /*19afd0*/  PRMT R21, R18, 0x7771, RZ ;  /* 0x0000777112157816 */ /* 0x000fd600000000ff */
[----:B----4-:R0:W-:Y:S04]  /*19afe0*/  @P5 STG.E.U8 desc[UR4][R22.64], R21 ;  /* 0x0000001516005986 */ /* 0x0101e8000c101104 */
[----:B0-----:R-:W4:Y:S01]  /*19aff0*/  LDL.LU.64 R22, [R1+0x5e58] ;  /* 0x005e580001167983 */ /* 0x001f220000300a00 */
[----:B------:R-:W-:Y:S02]  /*19b000*/  LOP3.LUT P5, RZ, R20, 0x20, RZ, 0xc0, !PT ;  /* 0x0000002014ff7812 */ /* 0x000fe400078ac0ff */
[----:B------:R-:W-:-:S11]  /*19b010*/  PRMT R21, R18, 0x7772, RZ ;  /* 0x0000777212157816 */ /* 0x000fd600000000ff */
        /* <DEDUP_REMOVED lines=14> */
[----:B--2---:R-:W-:-:S05]  /*19b100*/  PRMT R21, R8, 0x7770, RZ ;  /* 0x0000777008157816 */ /* 0x004fca00000000ff */
        /* <DEDUP_REMOVED lines=48> */
[C---:B------:R-:W-:Y:S02]  /*19b410*/  LOP3.LUT P1, RZ, R17.reuse, 0x4, RZ, 0xc0, !PT ;  /* 0x0000000411ff7812 */ /* 0x040fe4000782c0ff */
[----:B------:R-:W-:Y:S02]  /*19b420*/  LOP3.LUT P0, RZ, R17, 0x8, RZ, 0xc0, !PT ;  /* 0x0000000811ff7812 */ /* 0x000fe4000780c0ff */
[----:B------:R-:W-:Y:S01]  /*19b430*/  PRMT R21, R8, 0x7772, RZ ;  /* 0x0000777208157816 */ /* 0x000fe200000000ff */
[----:B------:R-:W4:Y:S04]  /*19b440*/  LDL.LU.64 R24, [R1+0x5448] ;  /* 0x0054480001187983 */ /* 0x000f280000300a00 */
[----:B------:R-:W4:Y:S04]  /*19b450*/  LDL.LU.64 R26, [R1+0x5308] ;  /* 0x00530800011a7983 */ /* 0x000f280000300a00 */
[----:B------:R-:W4:Y:S04]  /*19b460*/  LDL.LU R0, [R1+0x460] ;  /* 0x0004600001007983 */ /* 0x000f280000300800 */
        /* <DEDUP_REMOVED lines=10> */
[----:B------:R-:W4:Y:S04]  /*19b510*/  LDL.LU R8, [R1+0x440] ;  /* 0x0004400001087983 */ /* 0x000f280000300800 */
[----:B------:R0:W-:Y:S02]  /*19b520*/  @P0 STG.E.U8 desc[UR4][R14.64], R21 ;  /* 0x000000150e000986 */ /* 0x0001e4000c101104 */
[----:B0-----:R-:W-:-:S02]  /*19b530*/  PRMT R21, R18, 0x7770, RZ ;  /* 0x0000777012157816 */ /* 0x001fc400000000ff */
[----:B------:R-:W4:Y:S04]  /*19b540*/  LDL.LU.64 R14, [R1+0x5338] ;  /* 0x00533800010e7983 */ /* 0x000f280000300a00 */
[----:B------:R0:W-:Y:S01]  /*19b550*/  @P5 STG.E.U8 desc[UR4][R2.64], R21 ;  /* 0x0000001502005986 */ /* 0x0001e2000c101104 */
[----:B------:R-:W-:Y:S02]  /*19b560*/  LOP3.LUT P5, RZ, R20, 0x2, RZ, 0xc0, !PT ;  /* 0x0000000214ff7812 */ /* 0x000fe400078ac0ff */
[----:B0-----:R-:W-:Y:S01]  /*19b570*/  PRMT R21, R18, 0x7771, RZ ;  /* 0x0000777112157816 */ /* 0x001fe200000000ff */
[----:B------:R-:W4:Y:S10]  /*19b580*/  LDL.LU.64 R2, [R1+0x5470] ;  /* 0x0054700001027983 */ /* 0x000f340000300a00 */
[----:B--2---:R0:W-:Y:S01]  /*19b590*/  @P5 STG.E.U8 desc[UR4][R4.64], R21 ;  /* 0x0000001504005986 */ /* 0x0041e2000c101104 */
[----:B------:R-:W-:-:S02]  /*19b5a0*/  LOP3.LUT P5, RZ, R20, 0x1, RZ, 0xc0, !PT ;  /* 0x0000000114ff7812 */ /* 0x000fc400078ac0ff */
[----:B------:R-:W-:Y:S01]  /*19b5b0*/  PRMT R20, R18, 0x7772, RZ ;  /* 0x0000777212147816 */ /* 0x000fe200000000ff */
[----:B0-----:R-:W2:Y:S10]  /*19b5c0*/  LDL.LU.64 R4, [R1+0x5478] ;  /* 0x0054780001047983 */ /* 0x001eb40000300a00 */
        /* <DEDUP_REMOVED lines=50> */
[----:B------:R-:W4:Y:S04]  /*19b8f0*/  LDL.LU R21, [R1+0x444] ;  /* 0x0004440001157983 */ /* 0x000f280000300800 */
[----:B------:R-:W4:Y:S04]  /*19b900*/  LDL.LU R0, [R1+0xd08] ;  /* 0x000d080001007983 */ /* 0x000f280000300800 */
        /* <DEDUP_REMOVED lines=44> */
[C---:B0-----:R-:W-:Y:S01]  /*19bbd0*/  PRMT R20, R16.reuse, 0x7772, RZ ;  /* 0x0000777210147816 */ /* 0x041fe200000000ff */
[----:B------:R-:W4:Y:S04]  /*19bbe0*/  LDL.LU.64 R10, [R1+0x54e0] ;  /* 0x0054e000010a7983 */ /* 0x000f280000300a00 */
[----:B------:R0:W-:Y:S02]  /*19bbf0*/  @P0 STG.E.U8 desc[UR4][R14.64], R20 ;  /* 0x000000140e000986 */ /* 0x0001e4000c101104 */
[----:B0-----:R-:W-:Y:S02]  /*19bc00*/  PRMT R20, R16, 0x7773, RZ ;  /* 0x0000777310147816 */ /* 0x001fe400000000ff */
[----:B------:R-:W4:Y:S04]  /*19bc10*/  LDL.LU.64 R14, [R1+0x54f0] ;  /* 0x0054f000010e7983 */ /* 0x000f280000300a00 */
[----:B------:R-:W4:Y:S04]  /*19bc20*/  LDL.LU R28, [R1+0x46c] ;  /* 0x00046c00011c7983 */ /* 0x000f280000300800 */
[----:B------:R-:W4:Y:S04]  /*19bc30*/  LDL.LU.64 R16, [R1+0x54f8] ;  /* 0x0054f80001107983 */ /* 0x000f280000300a00 */
        /* <DEDUP_REMOVED lines=48> */
[----:B---3--:R0:W-:Y:S04]  /*19bf40*/  @P0 STG.E.U8 desc[UR4][R6.64], R20 ;  /* 0x0000001406000986 */ /* 0x0081e8000c101104 */
[----:B0-----:R-:W2:Y:S04]  /*19bf50*/  LDL.LU.64 R6, [R1+0x5438] ;  /* 0x0054380001067983 */ /* 0x001ea80000300a00 */
[----:B------:R-:W3:Y:S04]  /*19bf60*/  LDL.LU.64 R2, [R1+0x5520] ;  /* 0x0055200001027983 */ /* 0x000ee80000300a00 */
[----:B------:R-:W3:Y:S04]  /*19bf70*/  LDL.LU.64 R14, [R1+0x5528] ;  /* 0x00552800010e7983 */ /* 0x000ee80000300a00 */
[----:B------:R-:W3:Y:S04]  /*19bf80*/  LDL.LU.64 R16, [R1+0x5530] ;  /* 0x0055300001107983 */ /* 0x000ee80000300a00 */
[----:B------:R-:W3:Y:S01]  /*19bf90*/  LDL.LU R8, [R1+0x44c] ;  /* 0x00044c0001087983 */ /* 0x000ee20000300800 */
[----:B------:R-:W-:-:S02]  /*19bfa0*/  LOP3.LUT P3, RZ, R0, 0x40, RZ, 0xc0, !PT ;  /* 0x0000004000ff7812 */ /* 0x000fc4000786c0ff */
[----:B------:R-:W-:Y:S02]  /*19bfb0*/  LOP3.LUT P2, RZ, R0, 0x80, RZ, 0xc0, !PT ;  /* 0x0000008000ff7812 */ /* 0x000fe4000784c0ff */
[----:B------:R-:W-:Y:S02]  /*19bfc0*/  PRMT R20, R28, 0x7772, RZ ;  /* 0x000077721c147816 */ /* 0x000fe400000000ff */
[----:B------:R-:W-:Y:S01]  /*19bfd0*/  LOP3.LUT P1, RZ, R0, 0x100, RZ, 0xc0, !PT ;  /* 0x0000010000ff7812 */ /* 0x000fe2000782c0ff */
[----:B------:R-:W3:Y:S04]  /*19bfe0*/  LDL.LU.64 R4, [R1+0x5468] ;  /* 0x0054680001047983 */ /* 0x000ee80000300a00 */
[----:B------:R-:W3:Y:S04]  /*19bff0*/  LDL.LU R29, [R1+0x430] ;  /* 0x00043000011d7983 */ /* 0x000ee80000300800 */
[----:B----4-:R0:W-:Y:S02]  /*19c000*/  @P3 STG.E.U8 desc[UR4][R10.64], R20 ;  /* 0x000000140a003986 */ /* 0x0101e4000c101104 */
[----:B0-----:R-:W-:-:S05]  /*19c010*/  PRMT R20, R28, 0x7773, RZ ;  /* 0x000077731c147816 */ /* 0x001fca00000000ff */
[----:B--2---:R3:W-:Y:S02]  /*19c020*/  @P2 STG.E.U8 desc[UR4][R6.64], R20 ;  /* 0x0000001406002986 */ /* 0x0047e4000c101104 */
[----:B---3--:R-:W-:Y:S02]  /*19c030*/  PRMT R20, R8, 0x7770, RZ ;  /* 0x0000777008147816 */ /* 0x008fe400000000ff */
[----:B------:R-:W2:Y:S04]  /*19c040*/  LDL.LU.64 R6, [R1+0x5538] ;  /* 0x0055380001067983 */ /* 0x000ea80000300a00 */
[----:B------:R0:W-:Y:S04]  /*19c050*/  @P1 STG.E.U8 desc[UR4][R2.64], R20 ;  /* 0x0000001402001986 */ /* 0x0001e8000c101104 */
[----:B0-----:R-:W3:Y:S04]  /*19c060*/  LDL.LU R2, [R1+0x420] ;  /* 0x0004200001027983 */ /* 0x001ee80000300800 */
        /* <DEDUP_REMOVED lines=29> */
[----:B------:R-:W3:Y:S04]  /*19c240*/  LDL.LU.64 R24, [R1+0x5560] ;  /* 0x0055600001187983 */ /* 0x000ee80000300a00 */
[----:B------:R-:W3:Y:S04]  /*19c250*/  LDL.LU R3, [R1+0x434] ;  /* 0x0004340001037983 */ /* 0x000ee80000300800 */
[----:B------:R-:W3:Y:S04]  /*19c260*/  LDL.LU.64 R26, [R1+0x5568] ;  /* 0x00556800011a7983 */ /* 0x000ee80000300a00 */
[----:B------:R-:W3:Y:S04]  /*19c270*/  LDL.LU.64 R12, [R1+0x54c0] ;  /* 0x0054c000010c7983 */ /* 0x000ee80000300a00 */
[----:B------:R-:W3:Y:S01]  /*19c280*/  LDL.LU.64 R10, [R1+0x5578] ;  /* 0x00557800010a7983 */ /* 0x000ee20000300a00 */
[----:B------:R-:W-:-:S02]  /*19c290*/  @P5 LOP3.LUT R19, R19, 0x10000, RZ, 0xfc, !PT ;  /* 0x0001000013135812 */ /* 0x000fc400078efcff */
[----:B------:R-:W-:Y:S02]  /*19c2a0*/  LOP3.LUT P5, RZ, R0, 0x800, RZ, 0xc0, !PT ;  /* 0x0000080000ff7812 */ /* 0x000fe400078ac0ff */
[----:B------:R-:W-:Y:S01]  /*19c2b0*/  LOP3.LUT R19, R19, 0xfffdffff, RZ, 0xc0, !PT ;  /* 0xfffdffff13137812 */ /* 0x000fe200078ec0ff */
[----:B------:R0:W-:Y:S10]  /*19c2c0*/  @P0 STG.E.U8 desc[UR4][R14.64], R20 ;  /* 0x000000140e000986 */ /* 0x0001f4000c101104 */
[----:B------:R-:W-:-:S02]  /*19c2d0*/  @P5 LOP3.LUT R19, R19, 0x20000, RZ, 0xfc, !PT ;  /* 0x0002000013135812 */ /* 0x000fc400078efcff */
[----:B------:R-:W-:Y:S02]  /*19c2e0*/  LOP3.LUT P5, RZ, R0, 0x400, RZ, 0xc0, !PT ;  /* 0x0000040000ff7812 */ /* 0x000fe400078ac0ff */
[----:B0-----:R-:W-:Y:S01]  /*19c2f0*/  PRMT R20, R8, 0x7772, RZ ;  /* 0x0000777208147816 */ /* 0x001fe200000000ff */
[----:B------:R-:W3:Y:S10]  /*19c300*/  LDL.LU.64 R14, [R1+0x5580] ;  /* 0x00558000010e7983 */ /* 0x000ef40000300a00 */
[----:B------:R0:W-:Y:S01]  /*19c310*/  @P5 STG.E.U8 desc[UR4][R16.64], R20 ;  /* 0x0000001410005986 */ /* 0x0001e2000c101104 */
[----:B------:R-:W-:-:S02]  /*19c320*/  LOP3.LUT P5, RZ, R19, 0x20000, RZ, 0xc0, !PT ;  /* 0x0002000013ff7812 */ /* 0x000fc400078ac0ff */
[----:B0-----:R-:W-:Y:S01]  /*19c330*/  PRMT R20, R8, 0x7773, RZ ;  /* 0x0000777308147816 */ /* 0x001fe200000000ff */
[----:B------:R-:W3:Y:S10]  /*19c340*/  LDL.LU.64 R16, [R1+0x5588] ;  /* 0x0055880001107983 */ /* 0x000ef40000300a00 */
[----:B------:R0:W-:Y:S01]  /*19c350*/  @P5 STG.E.U8 desc[UR4][R4.64], R20 ;  /* 0x0000001404005986 */ /* 0x0001e2000c101104 */
[----:B------:R-:W-:-:S02]  /*19c360*/  LOP3.LUT P5, RZ, R19, 0x10000, RZ, 0xc0, !PT ;  /* 0x0001000013ff7812 */ /* 0x000fc400078ac0ff */
[----:B0-----:R-:W-:Y:S01]  /*19c370*/  PRMT R20, R29, 0x7770, RZ ;  /* 0x000077701d147816 */ /* 0x001fe200000000ff */
[----:B------:R-:W3:Y:S10]  /*19c380*/  LDL.LU.64 R4, [R1+0x54e8] ;  /* 0x0054e80001047983 */ /* 0x000ef40000300a00 */
[----:B--2---:R0:W-:Y:S01]  /*19c390*/  @P5 STG.E.U8 desc[UR4][R6.64], R20 ;  /* 0x0000001406005986 */ /* 0x0041e2000c101104 */
[----:B------:R-:W-:-:S02]  /*19c3a0*/  LOP3.LUT P5, RZ, R19, 0x8000, RZ, 0xc0, !PT ;  /* 0x0000800013ff7812 */ /* 0x000fc400078ac0ff */
[----:B0-----:R-:W-:Y:S01]  /*19c3b0*/  PRMT R20, R29, 0x7771, RZ ;  /* 0x000077711d147816 */ /* 0x001fe200000000ff */
[----:B------:R-:W2:Y:S04]  /*19c3c0*/  LDL.LU.64 R6, [R1+0x5590] ;  /* 0x0055900001067983 */ /* 0x000ea80000300a00 */
[----:B------:R-:W2:Y:S06]  /*19c3d0*/  LDL.LU R28, [R1+0x424] ;  /* 0x00042400011c7983 */ /* 0x000eac0000300800 */
[----:B----4-:R0:W-:Y:S04]  /*19c3e0*/  @P5 STG.E.U8 desc[UR4][R22.64], R20 ;  /* 0x0000001416005986 */ /* 0x0101e8000c101104 */
[----:B0-----:R-:W4:Y:S01]  /*19c3f0*/  LDL.LU.64 R22, [R1+0x5e28] ;  /* 0x005e280001167983 */ /* 0x001f220000300a00 */
[----:B------:R-:W-:-:S02]  /*19c400*/  LOP3.LUT P5, RZ, R19, 0x4000, RZ, 0xc0, !PT ;  /* 0x0000400013ff7812 */ /* 0x000fc400078ac0ff */
[----:B------:R-:W-:Y:S01]  /*19c410*/  PRMT R20, R29, 0x7772, RZ ;  /* 0x000077721d147816 */ /* 0x000fe200000000ff */
[----:B------:R-:W-:Y:S02]  /*19c420*/  IMAD.MOV.U32 R8, RZ, RZ, R9 ;  /* 0x000000ffff087224 */ /* 0x000fe400078e0009 */
[----:B------:R-:W2:Y:S08]  /*19c430*/  LDL.LU R9, [R1+0xd0c] ;  /* 0x000d0c0001097983 */ /* 0x000eb00000300800 */
[----:B----4-:R0:W-:Y:S04]  /*19c440*/  @P5 STG.E.U8 desc[UR4][R22.64], R20 ;  /* 0x0000001416005986 */ /* 0x0101e8000c101104 */
[----:B0-----:R-:W4:Y:S01]  /*19c450*/  LDL.LU.64 R22, [R1+0x5e20] ;  /* 0x005e200001167983 */ /* 0x001f220000300a00 */
[----:B------:R-:W-:-:S02]  /*19c460*/  LOP3.LUT P5, RZ, R19, 0x2000, RZ, 0xc0, !PT ;  /* 0x0000200013ff7812 */ /* 0x000fc400078ac0ff */
[----:B------:R-:W-:-:S11]  /*19c470*/  PRMT R20, R29, 0x7773, RZ ;  /* 0x000077731d147816 */ /* 0x000fd600000000ff */
[----:B----4-:R0:W-:Y:S04]  /*19c480*/  @P5 STG.E.U8 desc[UR4][R22.64], R20 ;  /* 0x0000001416005986 */ /* 0x0101e8000c101104 */
[----:B0-----:R-:W4:Y:S01]  /*19c490*/  LDL.LU.64 R22, [R1+0x5e18] ;  /* 0x005e180001167983 */ /* 0x001f220000300a00 */
[----:B------:R-:W-:Y:S02]  /*19c4a0*/  LOP3.LUT P5, RZ, R19, 0x1000, RZ, 0xc0, !PT ;  /* 0x0000100013ff7812 */ /* 0x000fe400078ac0ff */
[----:B---3--:R-:W-:Y:S02]  /*19c4b0*/  PRMT R20, R2, 0x7770, RZ ;  /* 0x0000777002147816 */ /* 0x008fe400000000ff */
        /* <DEDUP_REMOVED lines=23> */
[----:B------:R2:W-:Y:S02]  /*19c630*/  @P1 STG.E.U8 desc[UR4][R4.64], R20 ;  /* 0x0000001404001986 */ /* 0x0005e4000c101104 */
[----:B--2---:R-:W-:-:S05]  /*19c640*/  PRMT R20, R28, 0x7770, RZ ;  /* 0x000077701c147816 */ /* 0x004fca00000000ff */
[----:B------:R0:W-:Y:S04]  /*19c650*/  @P0 STG.E.U8 desc[UR4][R6.64], R20 ;  /* 0x0000001406000986 */ /* 0x0001e8000c101104 */
[----:B0-----:R-:W2:Y:S01]  /*19c660*/  LDL.LU.64 R6, [R1+0x55a8] ;  /* 0x0055a80001067983 */ /* 0x001ea20000300a00 */
[----:B------:R-:W-:Y:S02]  /*19c670*/  LOP3.LUT P5, RZ, R9, 0x20, RZ, 0xc0, !PT ;  /* 0x0000002009ff7812 */ /* 0x000fe400078ac0ff */
[----:B------:R-:W-:Y:S02]  /*19c680*/  LOP3.LUT R19, R19, 0xfffffffb, RZ, 0xc0, !PT ;  /* 0xfffffffb13137812 */ /* 0x000fe400078ec0ff */
[C---:B------:R-:W-:Y:S02]  /*19c690*/  LOP3.LUT P3, RZ, R0.reuse, 0x2000000, RZ, 0xc0, !PT ;  /* 0x0200000000ff7812 */ /* 0x040fe4000786c0ff */
[----:B------:R-:W-:-:S02]  /*19c6a0*/  LOP3.LUT P2, RZ, R0, 0x4000000, RZ, 0xc0, !PT ;  /* 0x0400000000ff7812 */ /* 0x000fc4000784c0ff */
        /* <DEDUP_REMOVED lines=31> */
[C---:B0-----:R-:W-:Y:S02]  /*19c8a0*/  PRMT R20, R28.reuse, 0x7772, RZ ;  /* 0x000077721c147816 */ /* 0x041fe400000000ff */
        /* <DEDUP_REMOVED lines=22> */
[----:B------:R-:W4:Y:S04]  /*19ca10*/  LDL.LU.64 R28, [R1+0x5598] ;  /* 0x00559800011c7983 */ /* 0x000f280000300a00 */
[----:B------:R-:W4:Y:S04]  /*19ca20*/  LDL.LU R5, [R1+0x42c] ;  /* 0x00042c0001057983 */ /* 0x000f280000300800 */
[----:B------:R-:W4:Y:S04]  /*19ca30*/  LDL.LU.64 R14, [R1+0x5608] ;  /* 0x00560800010e7983 */ /* 0x000f280000300a00 */
[----:B------:R-:W4:Y:S04]  /*19ca40*/  LDL.LU.64 R16, [R1+0x5610] ;  /* 0x0056100001107983 */ /* 0x000f280000300a00 */
[----:B---3--:R0:W-:Y:S01]  /*19ca50*/  @P5 STG.E.U8 desc[UR4][R2.64], R20 ;  /* 0x0000001402005986 */ /* 0x0081e2000c101104 */
        /* <DEDUP_REMOVED lines=34> */
[----:B------:R-:W4:Y:S04]  /*19cc80*/  LDL.LU.64 R10, [R1+0x5628] ;  /* 0x00562800010a7983 */ /* 0x000f280000300a00 */
[----:B------:R0:W-:Y:S02]  /*19cc90*/  @P4 STG.E.U8 desc[UR4][R28.64], R20 ;  /* 0x000000141c004986 */ /* 0x0001e4000c101104 */
[----:B0-----:R-:W-:-:S05]  /*19cca0*/  PRMT R20, R5, 0x7770, RZ ;  /* 0x0000777005147816 */ /* 0x001fca00000000ff */
[----:B------:R0:W-:Y:S02]  /*19ccb0*/  @P3 STG.E.U8 desc[UR4][R14.64], R20 ;  /* 0x000000140e003986 */ /* 0x0001e4000c101104 */
[----:B0-----:R-:W-:-:S05]  /*19ccc0*/  PRMT R20, R5, 0x7771, RZ ;  /* 0x0000777105147816 */ /* 0x001fca00000000ff */
[----:B------:R0:W-:Y:S02]  /*19ccd0*/  @P2 STG.E.U8 desc[UR4][R16.64], R20 ;  /* 0x0000001410002986 */ /* 0x0001e4000c101104 */
[C---:B0-----:R-:W-:Y:S02]  /*19cce0*/  PRMT R20, R5.reuse, 0x7772, RZ ;  /* 0x0000777205147816 */ /* 0x041fe400000000ff */
[----:B------:R-:W4:Y:S04]  /*19ccf0*/  LDL.LU.64 R16, [R1+0x5630] ;  /* 0x0056300001107983 */ /* 0x000f280000300a00 */
[----:B------:R-:W4:Y:S04]  /*19cd00*/  LDL.LU.64 R28, [R1+0x5638] ;  /* 0x00563800011c7983 */ /* 0x000f280000300a00 */
[----:B---3--:R0:W-:Y:S02]  /*19cd10*/  @P1 STG.E.U8 desc[UR4][R2.64], R20 ;  /* 0x0000001402001986 */ /* 0x0081e4000c101104 */
[----:B0-----:R-:W-:-:S05]  /*19cd20*/  PRMT R20, R5, 0x7773, RZ ;  /* 0x0000777305147816 */ /* 0x001fca00000000ff */
[----:B--2---:R0:W-:Y:S02]  /*19cd30*/  @P0 STG.E.U8 desc[UR4][R6.64], R20 ;  /* 0x0000001406000986 */ /* 0x0041e4000c101104 */
[----:B0-----:R-:W-:Y:S02]  /*19cd40*/  IMAD.MOV.U32 R7, RZ, RZ, R8 ;  /* 0x000000ffff077224 */ /* 0x001fe400078e0008 */
[----:B------:R-:W2:Y:S01]  /*19cd50*/  LDL.LU R8, [R1+0x4b0] ;  /* 0x0004b00001087983 */ /* 0x000ea20000300800 */
[C---:B------:R-:W-:Y:S02]  /*19cd60*/  LOP3.LUT P3, RZ, R9.reuse, 0x1000, RZ, 0xc0, !PT ;  /* 0x0000100009ff7812 */ /* 0x040fe4000786c0ff */
[----:B------:R-:W-:Y:S01]  /*19cd70*/  LOP3.LUT P2, RZ, R9, 0x2000, RZ, 0xc0, !PT ;  /* 0x0000200009ff7812 */ /* 0x000fe2000784c0ff */
[----:B------:R-:W3:Y:S04]  /*19cd80*/  LDL.LU.64 R14, [R1+0x55f8] ;  /* 0x0055f800010e7983 */ /* 0x000ee80000300a00 */
[----:B------:R-:W3:Y:S04]  /*19cd90*/  LDL.LU.64 R2, [R1+0x5640] ;  /* 0x0056400001027983 */ /* 0x000ee80000300a00 */
[----:B------:R-:W3:Y:S01]  /*19cda0*/  LDL.LU.64 R4, [R1+0x5650] ;  /* 0x0056500001047983 */ /* 0x000ee20000300a00 */
[----:B--2---:R-:W-:-:S05]  /*19cdb0*/  PRMT R20, R8, 0x7770, RZ ;  /* 0x0000777008147816 */ /* 0x004fca00000000ff */
[----:B----4-:R0:W-:Y:S02]  /*19cdc0*/  @P3 STG.E.U8 desc[UR4][R10.64], R20 ;  /* 0x000000140a003986 */ /* 0x0101e4000c101104 */
[----:B0-----:R-:W-:-:S05]  /*19cdd0*/  PRMT R20, R8, 0x7771, RZ ;  /* 0x0000777108147816 */ /* 0x001fca00000000ff */
[----:B------:R0:W-:Y:S04]  /*19cde0*/  @P2 STG.E.U8 desc[UR4][R16.64], R20 ;  /* 0x0000001410002986 */ /* 0x0001e8000c101104 */
[----:B0-----:R-:W2:Y:S04]  /*19cdf0*/  LDL.LU R17, [R1+0x4b4] ;  /* 0x0004b40001117983 */ /* 0x001ea80000300800 */
[----:B--2---:R0:W-:Y:S04]  /*19ce00*/  STL [R1+0x5e00], R17 ;  /* 0x005e001101007387 */ /* 0x0041e80000100800 */
[----:B0-----:R-:W2:Y:S04]  /*19ce10*/  LDL.LU.64 R16, [R1+0x5658] ;  /* 0x0056580001107983 */ /* 0x001ea80000300a00 */
        /* <DEDUP_REMOVED lines=23> */
[----:B------:R-:W-:-:S02]  /*19cf90*/  LOP3.LUT P1, RZ, R9, 0x4000, RZ, 0xc0, !PT ;  /* 0x0000400009ff7812 */ /* 0x000fc4000782c0ff */
[----:B------:R-:W-:Y:S02]  /*19cfa0*/  LOP3.LUT P0, RZ, R9, 0x8000, RZ, 0xc0, !PT ;  /* 0x0000800009ff7812 */ /* 0x000fe4000780c0ff */
[----:B------:R-:W-:Y:S02]  /*19cfb0*/  PRMT R20, R8, 0x7772, RZ ;  /* 0x0000777208147816 */ /* 0x000fe400000000ff */
[----:B------:R-:W-:Y:S02]  /*19cfc0*/  @P5 LOP3.LUT R19, R19, 0x1, RZ, 0xfc, !PT ;  /* 0x0000000113135812 */ /* 0x000fe400078efcff */
[----:B------:R-:W-:Y:S01]  /*19cfd0*/  LOP3.LUT P5, RZ, R9, 0x20000, RZ, 0xc0, !PT ;  /* 0x0002000009ff7812 */ /* 0x000fe200078ac0ff */
[----:B------:R-:W4:Y:S04]  /*19cfe0*/  LDL.LU.64 R24, [R1+0x5670] ;  /* 0x0056700001187983 */ /* 0x000f280000300a00 */
[----:B------:R-:W4:Y:S01]  /*19cff0*/  LDL.LU.64 R26, [R1+0x5648] ;  /* 0x00564800011a7983 */ /* 0x000f220000300a00 */
[----:B------:R-:W-:-:S03]  /*19d000*/  LOP3.LUT R19, R19, 0xfffffffd, RZ, 0xc0, !PT ;  /* 0xfffffffd13137812 */ /* 0x000fc600078ec0ff */
[----:B------:R-:W4:Y:S04]  /*19d010*/  LDL.LU R0, [R1+0x4a4] ;  /* 0x0004a40001007983 */ /* 0x000f280000300800 */
[----:B------:R-:W4:Y:S04]  /*19d020*/  LDL.LU.64 R12, [R1+0x5680] ;  /* 0x00568000010c7983 */ /* 0x000f280000300a00 */
[----:B------:R-:W4:Y:S04]  /*19d030*/  LDL.LU.64 R10, [R1+0x5688] ;  /* 0x00568800010a7983 */ /* 0x000f280000300a00 */
[----:B------:R0:W-:Y:S01]  /*19d040*/  @P1 STG.E.U8 desc[UR4][R28.64], R20 ;  /* 0x000000141c001986 */ /* 0x0001e2000c101104 */
[----:B------:R-:W-:-:S02]  /*19d050*/  @P5 LOP3.LUT R19, R19, 0x2, RZ, 0xfc, !PT ;  /* 0x0000000213135812 */ /* 0x000fc400078efcff */
[----:B------:R-:W-:Y:S02]  /*19d060*/  LOP3.LUT P5, RZ, R9, 0x10000, RZ, 0xc0, !PT ;  /* 0x0001000009ff7812 */ /* 0x000fe400078ac0ff */
[----:B0-----:R-:W-:Y:S01]  /*19d070*/  PRMT R20, R8, 0x7773, RZ ;  /* 0x0000777308147816 */ /* 0x001fe200000000ff */
[----:B------:R-:W4:Y:S04]  /*19d080*/  LDL.LU.64 R28, [R1+0x5690] ;  /* 0x00569000011c7983 */ /* 0x000f280000300a00 */
[----:B------:R-:W4:Y:S04]  /*19d090*/  LDL.LU R8, [R1+0x4b8] ;  /* 0x0004b80001087983 */ /* 0x000f280000300800 */
[----:B---3--:R0:W-:Y:S02]  /*19d0a0*/  @P0 STG.E.U8 desc[UR4][R14.64], R20 ;  /* 0x000000140e000986 */ /* 0x0081e4000c101104 */
[----:B0-----:R-:W-:-:S05]  /*19d0b0*/  PRMT R20, R7, 0x7770, RZ ;  /* 0x0000777007147816 */ /* 0x001fca00000000ff */
[----:B------:R0:W-:Y:S01]  /*19d0c0*/  @P5 STG.E.U8 desc[UR4][R2.64], R20 ;  /* 0x0000001402005986 */ /* 0x0001e2000c101104 */
[----:B------:R-:W-:Y:S02]  /*19d0d0*/  LOP3.LUT P5, RZ, R19, 0x2, RZ, 0xc0, !PT ;  /* 0x0000000213ff7812 */ /* 0x000fe400078ac0ff */
[----:B0-----:R-:W-:-:S11]  /*19d0e0*/  PRMT R20, R7, 0x7771, RZ ;  /* 0x0000777107147816 */ /* 0x001fd600000000ff */
[----:B------:R0:W-:Y:S01]  /*19d0f0*/  @P5 STG.E.U8 desc[UR4][R4.64], R20 ;  /* 0x0000001404005986 */ /* 0x0001e2000c101104 */
[----:B------:R-:W-:Y:S02]  /*19d100*/  LOP3.LUT P5, RZ, R19, 0x1, RZ, 0xc0, !PT ;  /* 0x0000000113ff7812 */ /* 0x000fe400078ac0ff */
[----:B------:R-:W-:Y:S01]  /*19d110*/  PRMT R19, R7, 0x7772, RZ ;  /* 0x0000777207137816 */ /* 0x000fe200000000ff */
[----:B0-----:R-:W3:Y:S04]  /*19d120*/  LDL.LU.64 R20, [R1+0x5660] ;  /* 0x0056600001147983 */ /* 0x001ee80000300a00 */
[----:B------:R-:W3:Y:S04]  /*19d130*/  LDL.LU.64 R14, [R1+0x5678] ;  /* 0x00567800010e7983 */ /* 0x000ee80000300a00 */
[----:B------:R-:W3:Y:S04]  /*19d140*/  LDL.LU.64 R2, [R1+0x5698] ;  /* 0x0056980001027983 */ /* 0x000ee80000300a00 */
[----:B------:R-:W3:Y:S04]  /*19d150*/  LDL.LU.64 R4, [R1+0x56a8] ;  /* 0x0056a80001047983 */ /* 0x000ee80000300a00 */
[----:B--2---:R0:W-:Y:S01]  /*19d160*/  @P5 STG.E.U8 desc[UR4][R16.64], R19 ;  /* 0x0000001310005986 */ /* 0x0041e2000c101104 */
[----:B------:R-:W-:-:S03]  /*19d170*/  LOP3.LUT P5, RZ, R18, 0x80000000, RZ, 0xc0, !PT ;  /* 0x8000000012ff7812 */ /* 0x000fc600078ac0ff */
[----:B0-----:R-:W2:Y:S01]  /*19d180*/  LDL.LU R17, [R1+0x5e00] ;  /* 0x005e000001117983 */ /* 0x001ea20000300800 */
[----:B------:R-:W-:-:S03]  /*19d190*/  IMAD.MOV.U32 R19, RZ, RZ, R7 ;  /* 0x000000ffff137224 */ /* 0x000fc600078e0007 */
[----:B------:R-:W3:Y:S04]  /*19d1a0*/  LDL.LU.64 R6, [R1+0x56b0] ;  /* 0x0056b00001067983 */ /* 0x000ee80000300a00 */
[----:B------:R-:W3:Y:S01]  /*19d1b0*/  LDL.LU R16, [R1+0xd40] ;  /* 0x000d400001107983 */ /* 0x000ee20000300800 */
[----:B------:R-:W-:-:S05]  /*19d1c0*/  PRMT R19, R19, 0x7773, RZ ;  /* 0x0000777313137816 */ /* 0x000fca00000000ff */
[----:B----4-:R0:W-:Y:S04]  /*19d1d0*/  @P5 STG.E.U8 desc[UR4][R22.64], R19 ;  /* 0x0000001316005986 */ /* 0x0101e8000c101104 */
[----:B0-----:R-:W4:Y:S01]  /*19d1e0*/  LDL.LU.64 R22, [R1+0x5df8] ;  /* 0x005df80001167983 */ /* 0x001f220000300a00 */
[----:B------:R-:W-:Y:S02]  /*19d1f0*/  LOP3.LUT P5, RZ, R18, 0x40000000, RZ, 0xc0, !PT ;  /* 0x4000000012ff7812 */ /* 0x000fe400078ac0ff */
[C---:B------:R-:W-:Y:S02]  /*19d200*/  LOP3.LUT P6, RZ, R9.reuse, 0x2000000, RZ, 0xc0, !PT ;  /* 0x0200000009ff7812 */ /* 0x040fe400078cc0ff */
[C---:B------:R-:W-:Y:S02]  /*19d210*/  LOP3.LUT P4, RZ, R9.reuse, 0x4000000, RZ, 0xc0, !PT ;  /* 0x0400000009ff7812 */ /* 0x040fe4000788c0ff */
[----:B------:R-:W-:-:S02]  /*19d220*/  LOP3.LUT P3, RZ, R9, 0x8000000, RZ, 0xc0, !PT ;  /* 0x0800000009ff7812 */ /* 0x000fc4000786c0ff */
[----:B------:R-:W-:Y:S02]  /*19d230*/  LOP3.LUT P2, RZ, R9, 0x10000000, RZ, 0xc0, !PT ;  /* 0x1000000009ff7812 */ /* 0x000fe4000784c0ff */
[----:B--2---:R-:W-:-:S05]  /*19d240*/  PRMT R19, R17, 0x7770, RZ ;  /* 0x0000777011137816 */ /* 0x004fca00000000ff */
[----:B---3--:R0:W-:Y:S01]  /*19d250*/  @P5 STG.E.U8 desc[UR4][R20.64], R19 ;  /* 0x0000001314005986 */ /* 0x0081e2000c101104 */
[----:B------:R-:W-:Y:S02]  /*19d260*/  LOP3.LUT P5, RZ, R18, 0x20000000, RZ, 0xc0, !PT ;  /* 0x2000000012ff7812 */ /* 0x000fe400078ac0ff */
[----:B0-----:R-:W-:Y:S02]  /*19d270*/  PRMT R19, R17, 0x7771, RZ ;  /* 0x0000777111137816 */ /* 0x001fe400000000ff */
        /* <DEDUP_REMOVED lines=21> */
[----:B------:R0:W-:Y:S01]  /*19d3d0*/  @P1 STG.E.U8 desc[UR4][R4.64], R19 ;  /* 0x0000001304001986 */ /* 0x0001e2000c101104 */
[----:B------:R-:W-:Y:S02]  /*19d3e0*/  LOP3.LUT P3, RZ, R9, 0x80000000, RZ, 0xc0, !PT ;  /* 0x8000000009ff7812 */ /* 0x000fe4000786c0ff */
[----:B0-----:R-:W-:Y:S01]  /*19d3f0*/  PRMT R19, R8, 0x7772, RZ ;  /* 0x0000777208137816 */ /* 0x001fe200000000ff */
[----:B------:R-:W2:Y:S04]  /*19d400*/  LDL.LU.64 R4, [R1+0x56a0] ;  /* 0x0056a00001047983 */ /* 0x000ea80000300a00 */
[----:B------:R0:W-:Y:S04]  /*19d410*/  @P0 STG.E.U8 desc[UR4][R6.64], R19 ;  /* 0x0000001306000986 */ /* 0x0001e8000c101104 */
[----:B0-----:R-:W3:Y:S04]  /*19d420*/  LDL.LU.64 R6, [R1+0x56b8] ;  /* 0x0056b80001067983 */ /* 0x001ee80000300a00 */
[----:B------:R-:W4:Y:S04]  /*19d430*/  LDL.LU.64 R28, [R1+0x56c0] ;  /* 0x0056c000011c7983 */ /* 0x000f280000300a00 */
[----:B------:R-:W4:Y:S04]  /*19d440*/  LDL.LU.64 R14, [R1+0x56c8] ;  /* 0x0056c800010e7983 */ /* 0x000f280000300a00 */
[----:B------:R-:W3:Y:S01]  /*19d450*/  LDL.LU R9, [R1+0x4a8] ;  /* 0x0004a80001097983 */ /* 0x000ee20000300800 */
[----:B------:R-:W-:-:S02]  /*19d460*/  LOP3.LUT P2, RZ, R16, 0x1, RZ, 0xc0, !PT ;  /* 0x0000000110ff7812 */ /* 0x000fc4000784c0ff */
[----:B------:R-:W-:Y:S01]  /*19d470*/  PRMT R19, R8, 0x7773, RZ ;  /* 0x0000777308137816 */ /* 0x000fe200000000ff */
[----:B------:R-:W4:Y:S04]  /*19d480*/  LDL.LU.64 R2, [R1+0x56d0] ;  /* 0x0056d00001027983 */ /* 0x000f280000300a00 */
[----:B------:R-:W4:Y:S04]  /*19d490*/  LDL.LU R17, [R1+0x4bc] ;  /* 0x0004bc0001117983 */ /* 0x000f280000300800 */
[----:B--2---:R0:W-:Y:S04]  /*19d4a0*/  @P3 STG.E.U8 desc[UR4][R4.64], R19 ;  /* 0x0000001304003986 */ /* 0x0041e8000c101104 */
[----:B0-----:R-:W2:Y:S01]  /*19d4b0*/  LDL.LU.64 R4, [R1+0x3718] ;  /* 0x0037180001047983 */ /* 0x001ea20000300a00 */
[----:B---3--:R-:W-:-:S05]  /*19d4c0*/  PRMT R19, R9, 0x7770, RZ ;  /* 0x0000777009137816 */ /* 0x008fca00000000ff */
[----:B------:R0:W-:Y:S04]  /*19d4d0*/  @P2 STG.E.U8 desc[UR4][R6.64], R19 ;  /* 0x0000001306002986 */ /* 0x0001e8000c101104 */
[----:B0-----:R-:W3:Y:S04]  /*19d4e0*/  LDL.LU.64 R6, [R1+0x3730] ;  /* 0x0037300001067983 */ /* 0x001ee80000300a00 */
[----:B------:R-:W4:Y:S01]  /*19d4f0*/  LDL.LU.64 R20, [R1+0x3758] ;  /* 0x0037580001147983 */ /* 0x000f220000300a00 */
        /* <DEDUP_REMOVED lines=66> */
[----:B------:R-:W3:Y:S04]  /*19d920*/  LDL.LU R17, [R1+0x5de8] ;  /* 0x005de80001117983 */ /* 0x000ee80000300800 */
        /* <DEDUP_REMOVED lines=83> */
[----:B------:R-:W-:Y:S02]  /*19de60*/  LOP3.LUT P6, RZ, R16, 0x80000000, RZ, 0xc0, !PT ;  /* 0x8000000010ff7812 */ /* 0x000fe400078cc0ff */
[----:B------:R-:W2:Y:S04]  /*19de70*/  LDL.LU R16, [R1+0x498] ;  /* 0x0004980001107983 */ /* 0x000ea80000300800 */
[----:B------:R-:W2:Y:S04]  /*19de80*/  LDL.LU.64 R24, [R1+0x3858] ;  /* 0x0038580001187983 */ /* 0x000ea80000300a00 */
[----:B------:R-:W2:Y:S04]  /*19de90*/  LDL.LU.64 R26, [R1+0x3878] ;  /* 0x00387800011a7983 */ /* 0x000ea80000300a00 */
[----:B------:R-:W2:Y:S04]  /*19dea0*/  LDL.LU R9, [R1+0x488] ;  /* 0x0004880001097983 */ /* 0x000ea80000300800 */
[----:B------:R-:W2:Y:S04]  /*19deb0*/  LDL.LU.64 R12, [R1+0x3898] ;  /* 0x00389800010c7983 */ /* 0x000ea80000300a00 */
[----:B------:R-:W2:Y:S04]  /*19dec0*/  LDL.LU.64 R10, [R1+0x38a8] ;  /* 0x0038a800010a7983 */ /* 0x000ea80000300a00 */
[----:B------:R-:W2:Y:S04]  /*19ded0*/  LDL.LU.64 R28, [R1+0x3890] ;  /* 0x00389000011c7983 */ /* 0x000ea80000300a00 */
[----:B------:R-:W2:Y:S01]  /*19dee0*/  LDL.LU.64 R14, [R1+0x38a0] ;  /* 0x0038a000010e7983 */ /* 0x000ea20000300a00 */
[----:B0-----:R-:W-:-:S03]  /*19def0*/  PRMT R19, R21, 0x7770, RZ ;  /* 0x0000777015137816 */ /* 0x001fc600000000ff */
[----:B------:R-:W2:Y:S04]  /*19df00*/  LDL.LU.64 R2, [R1+0x38d0] ;  /* 0x0038d00001027983 */ /* 0x000ea80000300a00 */
[----:B------:R-:W2:Y:S04]  /*19df10*/  LDL.LU.64 R4, [R1+0x38f0] ;  /* 0x0038f00001047983 */ /* 0x000ea80000300a00 */
[----:B------:R-:W2:Y:S04]  /*19df20*/  LDL.LU R8, [R1+0x49c] ;  /* 0x00049c0001087983 */ /* 0x000ea80000300800 */
        /* <DEDUP_REMOVED lines=16> */
[----:B------:R-:W-:Y:S01]  /*19e030*/  LOP3.LUT P0, RZ, R0, 0x10, RZ, 0xc0, !PT ;  /* 0x0000001000ff7812 */ /* 0x000fe2000780c0ff */
[----:B----4-:R2:W-:Y:S01]  /*19e040*/  @P5 STG.E.U8 desc[UR4][R22.64], R19 ;  /* 0x0000001316005986 */ /* 0x0105e2000c101104 */
[----:B------:R-:W-:Y:S02]  /*19e050*/  LOP3.LUT P5, RZ, R18, 0x1000, RZ, 0xc0, !PT ;  /* 0x0000100012ff7812 */ /* 0x000fe400078ac0ff */
[----:B--2---:R-:W-:-:S11]  /*19e060*/  PRMT R19, R16, 0x7770, RZ ;  /* 0x0000777010137816 */ /* 0x004fd600000000ff */
        /* <DEDUP_REMOVED lines=75> */
[----:B------:R-:W4:Y:S04]  /*19e520*/  LDL.LU R8, [R1+0x4f4] ;  /* 0x0004f40001087983 */ /* 0x000f280000300800 */
[----:B------:R0:W-:Y:S02]  /*19e530*/  @P0 STG.E.U8 desc[UR4][R14.64], R19 ;  /* 0x000000130e000986 */ /* 0x0001e4000c101104 */
[----:B0-----:R-:W-:-:S02]  /*19e540*/  PRMT R19, R9, 0x7771, RZ ;  /* 0x0000777109137816 */ /* 0x001fc400000000ff */
[----:B------:R-:W4:Y:S04]  /*19e550*/  LDL.LU.64 R14, [R1+0x39b0] ;  /* 0x0039b000010e7983 */ /* 0x000f280000300a00 */
[----:B------:R0:W-:Y:S01]  /*19e560*/  @P5 STG.E.U8 desc[UR4][R2.64], R19 ;  /* 0x0000001302005986 */ /* 0x0001e2000c101104 */
[C---:B------:R-:W-:Y:S02]  /*19e570*/  LOP3.LUT P5, RZ, R18.reuse, 0x200, RZ, 0xc0, !PT ;  /* 0x0000020012ff7812 */ /* 0x040fe400078ac0ff */
        /* <DEDUP_REMOVED lines=79> */
[----:B----4-:R0:W-:Y:S04]  /*19ea70*/  STL [R1+0x5dc0], R25 ;  /* 0x005dc01901007387 */ /* 0x0101e80000100800 */
[----:B0-----:R-:W4:Y:S04]  /*19ea80*/  LDL.LU.64 R24, [R1+0x3a88] ;  /* 0x003a880001187983 */ /* 0x001f280000300a00 */
[----:B------:R-:W4:Y:S01]  /*19ea90*/  LDL.LU.64 R20, [R1+0x3a80] ;  /* 0x003a800001147983 */ /* 0x000f220000300a00 */
[----:B------:R-:W-:-:S04]  /*19eaa0*/  LOP3.LUT R17, R17, 0x7fffffff, RZ, 0xc0, !PT ;  /* 0x7fffffff11117812 */ /* 0x000fc800078ec0ff */
[----:B------:R-:W-:Y:S02]  /*19eab0*/  @P5 LOP3.LUT R17, R17, 0x80000000, RZ, 0xfc, !PT ;  /* 0x8000000011115812 */ /* 0x000fe400078efcff */
        /* <DEDUP_REMOVED lines=17> */
[----:B--2---:R-:W-:Y:S01]  /*19ebd0*/  @P5 STG.E.U8 desc[UR4][R4.64], R19 ;  /* 0x0000001304005986 */ /* 0x004fe2000c101104 */
[----:B------:R-:W-:Y:S02]  /*19ebe0*/  LOP3.LUT P5, RZ, R18, 0x1, RZ, 0xc0, !PT ;  /* 0x0000000112ff7812 */ /* 0x000fe400078ac0ff */
[----:B------:R-:W-:-:S11]  /*19ebf0*/  PRMT R18, R16, 0x7772, RZ ;  /* 0x0000777210127816 */ /* 0x000fd600000000ff */
[----:B---3--:R0:W-:Y:S01]  /*19ec00*/  @P5 STG.E.U8 desc[UR4][R6.64], R18 ;  /* 0x0000001206005986 */ /* 0x0081e2000c101104 */
[C---:B------:R-:W-:Y:S02]  /*19ec10*/  LOP3.LUT P5, RZ, R17.reuse, 0x80000000, RZ, 0xc0, !PT ;  /* 0x8000000011ff7812 */ /* 0x040fe400078ac0ff */
[----:B0-----:R-:W-:Y:S01]  /*19ec20*/  PRMT R18, R16, 0x7773, RZ ;  /* 0x0000777310127816 */ /* 0x001fe200000000ff */
[----:B----4-:R0:W-:Y:S04]  /*19ec30*/  STL.64 [R1+0x5db8], R20 ;  /* 0x005db81401007387 */ /* 0x0101e80000100a00 */
[----:B0-----:R-:W2:Y:S04]  /*19ec40*/  LDL.LU.64 R20, [R1+0x3a68] ;  /* 0x003a680001147983 */ /* 0x001ea80000300a00 */
[----:B------:R-:W3:Y:S04]  /*19ec50*/  LDL.LU.64 R22, [R1+0x3aa0] ;  /* 0x003aa00001167983 */ /* 0x000ee80000300a00 */
        /* <DEDUP_REMOVED lines=12> */
[----:B0-----:R-:W2:Y:S01]  /*19ed20*/  LDL.LU R25, [R1+0x5dc0] ;  /* 0x005dc00001197983 */ /* 0x001ea20000300800 */
[----:B------:R-:W-:-:S02]  /*19ed30*/  LOP3.LUT P5, RZ, R17, 0x40000000, RZ, 0xc0, !PT ;  /* 0x4000000011ff7812 */ /* 0x000fc400078ac0ff */
[----:B--2---:R-:W-:-:S11]  /*19ed40*/  PRMT R18, R25, 0x7770, RZ ;  /* 0x0000777019127816 */ /* 0x004fd600000000ff */
[----:B------:R0:W-:Y:S04]  /*19ed50*/  @P5 STG.E.U8 desc[UR4][R20.64], R18 ;  /* 0x0000001214005986 */ /* 0x0001e8000c101104 */
        /* <DEDUP_REMOVED lines=12> */
[----:B---3--:R0:W-:Y:S01]  /*19ee20*/  @P5 STG.E.U8 desc[UR4][R22.64], R18 ;  /* 0x0000001216005986 */ /* 0x0081e2000c101104 */
[----:B------:R-:W-:Y:S02]  /*19ee30*/  LOP3.LUT P5, RZ, R17, 0x8000000, RZ, 0xc0, !PT ;  /* 0x0800000011ff7812 */ /* 0x000fe400078ac0ff */
[----:B0-----:R-:W-:-:S11]  /*19ee40*/  PRMT R18, R25, 0x7773, RZ ;  /* 0x0000777319127816 */ /* 0x001fd600000000ff */
[----:B----4-:R0:W-:Y:S01]  /*19ee50*/  @P5 STG.E.U8 desc[UR4][R26.64], R18 ;  /* 0x000000121a005986 */ /* 0x0101e2000c101104 */
        /* <DEDUP_REMOVED lines=12> */
[----:B------:R-:W2:Y:S04]  /*19ef20*/  LDL.LU.64 R2, [R1+0x3b38] ;  /* 0x003b380001027983 */ /* 0x000ea80000300a00 */
        /* <DEDUP_REMOVED lines=65> */
[----:B------:R-:W3:Y:S10]  /*19f340*/  LDL.LU.64 R14, [R1+0x3c20] ;  /* 0x003c2000010e7983 */ /* 0x000ef40000300a00 */
[----:B------:R0:W-:Y:S01]  /*19f350*/  @P5 STG.E.U8 desc[UR4][R4.64], R18 ;  /* 0x0000001204005986 */ /* 0x0001e2000c101104 */
[----:B------:R-:W-:-:S02]  /*19f360*/  LOP3.LUT P5, RZ, R17, 0x1000000, RZ, 0xc0, !PT ;  /* 0x0100000011ff7812 */ /* 0x000fc400078ac0ff */
[----:B0-----:R-:W-:Y:S01]  /*19f370*/  PRMT R18, R19, 0x7771, RZ ;  /* 0x0000777113127816 */ /* 0x001fe200000000ff */
[----:B------:R-:W3:Y:S04]  /*19f380*/  LDL.LU.64 R4, [R1+0x3bf0] ;  /* 0x003bf00001047983 */ /* 0x000ee80000300a00 */
[----:B------:R-:W3:Y:S06]  /*19f390*/  LDL.LU R2, [R1+0x4d8] ;  /* 0x0004d80001027983 */ /* 0x000eec0000300800 */
        /* <DEDUP_REMOVED lines=40> */
[----:B0-----:R-:W-:-:S05]  /*19f620*/  PRMT R18, R2, 0x7771, RZ ;  /* 0x0000777102127816 */ /* 0x001fca00000000ff */
[----:B--2---:R0:W-:Y:S01]  /*19f630*/  @P0 STG.E.U8 desc[UR4][R6.64], R18 ;  /* 0x0000001206000986 */ /* 0x0041e2000c101104 */
[----:B------:R-:W-:-:S03]  /*19f640*/  LOP3.LUT P2, RZ, R9, 0x80000000, RZ, 0xc0, !PT ;  /* 0x8000000009ff7812 */ /* 0x000fc6000784c0ff */
[----:B0-----:R-:W2:Y:S04]  /*19f650*/  LDL.LU.64 R6, [R1+0x3c38] ;  /* 0x003c380001067983 */ /* 0x001ea80000300a00 */
[----:B------:R-:W3:Y:S01]  /*19f660*/  LDL.LU.64 R8, [R1+0x3c50] ;  /* 0x003c500001087983 */ /* 0x000ee20000300a00 */
[----:B------:R-:W-:-:S03]  /*19f670*/  PRMT R18, R2, 0x7772, RZ ;  /* 0x0000777202127816 */ /* 0x000fc600000000ff */
        /* <DEDUP_REMOVED lines=44> */
[C---:B0-----:R-:W-:Y:S01]  /*19f940*/  PRMT R18, R3.reuse, 0x7771, RZ ;  /* 0x0000777103127816 */ /* 0x041fe200000000ff */
[----:B------:R-:W4:Y:S04]  /*19f950*/  LDL.LU R4, [R1+0x4cc] ;  /* 0x0004cc0001047983 */ /* 0x000f280000300800 */
[----:B------:R-:W4:Y:S04]  /*19f960*/  LDL.LU.64 R22, [R1+0x3c98] ;  /* 0x003c980001167983 */ /* 0x000f280000300a00 */
[----:B------:R-:W4:Y:S04]  /*19f970*/  LDL.LU.64 R24, [R1+0x3cb8] ;  /* 0x003cb80001187983 */ /* 0x000f280000300a00 */
[----:B------:R-:W4:Y:S04]  /*19f980*/  LDL.LU R5, [R1+0x550] ;  /* 0x0005500001057983 */ /* 0x000f280000300800 */
[----:B------:R0:W-:Y:S04]  /*19f990*/  @P0 STG.E.U8 desc[UR4][R10.64], R18 ;  /* 0x000000120a000986 */ /* 0x0001e8000c101104 */
[----:B------:R-:W4:Y:S04]  /*19f9a0*/  LDL.LU.64 R26, [R1+0x3cd8] ;  /* 0x003cd800011a7983 */ /* 0x000f280000300a00 */
[----:B------:R-:W4:Y:S01]  /*19f9b0*/  LDL.LU.64 R12, [R1+0x3cf8] ;  /* 0x003cf800010c7983 */ /* 0x000f220000300a00 */
[----:B0-----:R-:W-:-:S03]  /*19f9c0*/  PRMT R18, R3, 0x7772, RZ ;  /* 0x0000777203127816 */ /* 0x001fc600000000ff */
[----:B------:R-:W4:Y:S04]  /*19f9d0*/  LDL.LU.64 R10, [R1+0x3cd0] ;  /* 0x003cd000010a7983 */ /* 0x000f280000300a00 */
[----:B------:R0:W-:Y:S01]  /*19f9e0*/  @P5 STG.E.U8 desc[UR4][R14.64], R18 ;  /* 0x000000120e005986 */ /* 0x0001e2000c101104 */
[----:B------:R-:W-:Y:S02]  /*19f9f0*/  LOP3.LUT P5, RZ, R17, 0x20000, RZ, 0xc0, !PT ;  /* 0x0002000011ff7812 */ /* 0x000fe400078ac0ff */
[----:B0-----:R-:W-:Y:S01]  /*19fa00*/  PRMT R18, R3, 0x7773, RZ ;  /* 0x0000777303127816 */ /* 0x001fe200000000ff */
[----:B------:R-:W4:Y:S04]  /*19fa10*/  LDL.LU.64 R14, [R1+0x3cf0] ;  /* 0x003cf000010e7983 */ /* 0x000f280000300a00 */
[----:B------:R-:W4:Y:S06]  /*19fa20*/  LDL.LU.64 R2, [R1+0x3d18] ;  /* 0x003d180001027983 */ /* 0x000f2c0000300a00 */
[----:B--2---:R0:W-:Y:S01]  /*19fa30*/  @P5 STG.E.U8 desc[UR4][R6.64], R18 ;  /* 0x0000001206005986 */ /* 0x0041e2000c101104 */
[----:B------:R-:W-:-:S02]  /*19fa40*/  LOP3.LUT P5, RZ, R17, 0x10000, RZ, 0xc0, !PT ;  /* 0x0001000011ff7812 */ /* 0x000fc400078ac0ff */
[----:B0-----:R-:W-:Y:S01]  /*19fa50*/  PRMT R18, R29, 0x7770, RZ ;  /* 0x000077701d127816 */ /* 0x001fe200000000ff */
[----:B------:R-:W2:Y:S04]  /*19fa60*/  LDL.LU.64 R6, [R1+0x3d48] ;  /* 0x003d480001067983 */ /* 0x000ea80000300a00 */
[----:B------:R-:W2:Y:S06]  /*19fa70*/  LDL.LU R28, [R1+0x540] ;  /* 0x00054000011c7983 */ /* 0x000eac0000300800 */
        /* <DEDUP_REMOVED lines=38> */
[----:B--2---:R0:W-:Y:S02]  /*19fce0*/  @P1 STG.E.U8 desc[UR4][R6.64], R18 ;  /* 0x0000001206001986 */ /* 0x0041e4000c101104 */
[----:B0-----:R-:W-:-:S05]  /*19fcf0*/  PRMT R18, R28, 0x7770, RZ ;  /* 0x000077701c127816 */ /* 0x001fca00000000ff */
[----:B---3--:R0:W-:Y:S04]  /*19fd00*/  @P0 STG.E.U8 desc[UR4][R8.64], R18 ;  /* 0x0000001208000986 */ /* 0x0081e8000c101104 */
[----:B0-----:R-:W2:Y:S01]  /*19fd10*/  LDL.LU.64 R8, [R1+0x3d78] ;  /* 0x003d780001087983 */ /* 0x001ea20000300a00 */
[C---:B------:R-:W-:Y:S02]  /*19fd20*/  LOP3.LUT P5, RZ, R0.reuse, 0x20000000, RZ, 0xc0, !PT ;  /* 0x2000000000ff7812 */ /* 0x040fe400078ac0ff */
[----:B------:R-:W-:Y:S02]  /*19fd30*/  LOP3.LUT R17, R17, 0xfffffffb, RZ, 0xc0, !PT ;  /* 0xfffffffb11117812 */ /* 0x000fe400078ec0ff */
[C---:B------:R-:W-:Y:S02]  /*19fd40*/  LOP3.LUT P3, RZ, R0.reuse, 0x20000, RZ, 0xc0, !PT ;  /* 0x0002000000ff7812 */ /* 0x040fe4000786c0ff */
[----:B------:R-:W-:-:S02]  /*19fd50*/  LOP3.LUT P2, RZ, R0, 0x40000, RZ, 0xc0, !PT ;  /* 0x0004000000ff7812 */ /* 0x000fc4000784c0ff */
[----:B------:R-:W-:Y:S01]  /*19fd60*/  PRMT R18, R28, 0x7771, RZ ;  /* 0x000077711c127816 */ /* 0x000fe200000000ff */
[----:B------:R-:W3:Y:S04]  /*19fd70*/  LDL.LU.64 R6, [R1+0x3db8] ;  /* 0x003db80001067983 */ /* 0x000ee80000300a00 */
[----:B------:R-:W3:Y:S04]  /*19fd80*/  LDL.LU.64 R14, [R1+0x3d70] ;  /* 0x003d7000010e7983 */ /* 0x000ee80000300a00 */
[----:B------:R-:W3:Y:S04]  /*19fd90*/  LDL.LU.64 R2, [R1+0x3db0] ;  /* 0x003db00001027983 */ /* 0x000ee80000300a00 */
[----:B------:R-:W3:Y:S04]  /*19fda0*/  LDL.LU R10, [R1+0x554] ;  /* 0x00055400010a7983 */ /* 0x000ee80000300800 */
[----:B------:R-:W3:Y:S01]  /*19fdb0*/  LDL.LU R11, [R1+0xd90] ;  /* 0x000d9000010b7983 */ /* 0x000ee20000300800 */
        /* <DEDUP_REMOVED lines=24> */
[----:B------:R-:W-:-:S03]  /*19ff40*/  LOP3.LUT P4, RZ, R0, 0x80000000, RZ, 0xc0, !PT ;  /* 0x8000000000ff7812 */ /* 0x000fc6000788c0ff */
[----:B------:R-:W-:Y:S02]  /*19ff50*/  @P5 LOP3.LUT R17, R17, 0x200, RZ, 0xfc, !PT ;  /* 0x0000020011115812 */ /* 0x000fe400078efcff */
[----:B------:R-:W-:Y:S01]  /*19ff60*/  LOP3.LUT P5, RZ, R0, 0x200000, RZ, 0xc0, !PT ;  /* 0x0020000000ff7812 */ /* 0x000fe200078ac0ff */
[----:B----4-:R0:W-:Y:S02]  /*19ff70*/  @P3 STG.E.U8 desc[UR4][R4.64], R18 ;  /* 0x0000001204003986 */ /* 0x0101e4000c101104 */
[C---:B0-----:R-:W-:Y:S02]  /*19ff80*/  PRMT R18, R28.reuse, 0x7772, RZ ;  /* 0x000077721c127816 */ /* 0x041fe400000000ff */
[----:B------:R-:W4:Y:S04]  /*19ff90*/  LDL.LU.64 R4, [R1+0x3de8] ;  /* 0x003de80001047983 */ /* 0x000f280000300a00 */
[----:B------:R-:W4:Y:S04]  /*19ffa0*/  LDL.LU R0, [R1+0x544] ;  /* 0x0005440001007983 */ /* 0x000f280000300800 */
[----:B--2---:R0:W-:Y:S04]  /*19ffb0*/  @P2 STG.E.U8 desc[UR4][R8.64], R18 ;  /* 0x0000001208002986 */ /* 0x0041e8000c101104 */
[----:B0-----:R-:W2:Y:S04]  /*19ffc0*/  LDL.LU.64 R8, [R1+0x3e18] ;  /* 0x003e180001087983 */ /* 0x001ea80000300a00 */
[----:B------:R-:W3:Y:S04]  /*19ffd0*/  LDL.LU.64 R20, [R1+0x3e38] ;  /* 0x003e380001147983 */ /* 0x000ee80000300a00 */
[----:B---3--:R0:W-:Y:S04]  /*19ffe0*/  STL.64 [R1+0x5d88], R20 ;  /* 0x005d881401007387 */ /* 0x0081e80000100a00 */
[----:B0-----:R-:W3:Y:S01]  /*19fff0*/  LDL.LU.64 R20, [R1+0x3e10] ;  /* 0x003e100001147983 */ /* 0x001ee20000300a00 */
[----:B------:R-:W-:-:S05]  /*1a0000*/  PRMT R18, R28, 0x7773, RZ ;  /* 0x000077731c127816 */ /* 0x000fca00000000ff */
[----:B------:R0:W-:Y:S02]  /*1a0010*/  @P1 STG.E.U8 desc[UR4][R6.64], R18 ;  /* 0x0000001206001986 */ /* 0x0001e4000c101104 */
[----:B0-----:R-:W-:-:S05]  /*1a0020*/  PRMT R18, R10, 0x7770, RZ ;  /* 0x000077700a127816 */ /* 0x001fca00000000ff */
[----:B------:R0:W-:Y:S02]  /*1a0030*/  @P0 STG.E.U8 desc[UR4][R14.64], R18 ;  /* 0x000000120e000986 */ /* 0x0001e4000c101104 */
[----:B0-----:R-:W-:-:S05]  /*1a0040*/  PRMT R18, R10, 0x7771, RZ ;  /* 0x000077710a127816 */ /* 0x001fca00000000ff */
[----:B------:R-:W-:Y:S04]  /*1a0050*/  @P5 STG.E.U8 desc[UR4][R2.64], R18 ;  /* 0x0000001202005986 */ /* 0x000fe8000c101104 */
[----:B---3--:R0:W-:Y:S04]  /*1a0060*/  STL.64 [R1+0x5d90], R20 ;  /* 0x005d901401007387 */ /* 0x0081e80000100a00 */
[----:B0-----:R-:W3:Y:S01]  /*1a0070*/  LDL.LU.64 R20, [R1+0x3de0] ;  /* 0x003de00001147983 */ /* 0x001ee20000300a00 */
[C---:B------:R-:W-:Y:S02]  /*1a0080*/  LOP3.LUT P5, RZ, R17.reuse, 0x200, RZ, 0xc0, !PT ;  /* 0x0000020011ff7812 */ /* 0x040fe400078ac0ff */
[----:B------:R-:W-:Y:S01]  /*1a0090*/  PRMT R18, R10, 0x7772, RZ ;  /* 0x000077720a127816 */ /* 0x000fe200000000ff */
[----:B------:R-:W3:Y:S04]  /*1a00a0*/  LDL.LU.64 R22, [R1+0x3e70] ;  /* 0x003e700001167983 */ /* 0x000ee80000300a00 */
[----:B------:R-:W3:Y:S04]  /*1a00b0*/  LDL.LU R6, [R1+0x558] ;  /* 0x0005580001067983 */ /* 0x000ee80000300800 */
[----:B------:R-:W3:Y:S04]  /*1a00c0*/  LDL.LU.64 R24, [R1+0x3e30] ;  /* 0x003e300001187983 */ /* 0x000ee80000300a00 */
[----:B------:R-:W3:Y:S04]  /*1a00d0*/  LDL.LU.64 R26, [R1+0x3e68] ;  /* 0x003e6800011a7983 */ /* 0x000ee80000300a00 */
[----:B------:R-:W3:Y:S04]  /*1a00e0*/  LDL.LU R7, [R1+0x548] ;  /* 0x0005480001077983 */ /* 0x000ee80000300800 */
[----:B------:R-:W3:Y:S04]  /*1a00f0*/  LDL.LU.64 R12, [R1+0x3ea8] ;  /* 0x003ea800010c7983 */ /* 0x000ee80000300a00 */
[----:B------:R-:W3:Y:S04]  /*1a0100*/  LDL.LU.64 R28, [R1+0x3ee8] ;  /* 0x003ee800011c7983 */ /* 0x000ee80000300a00 */
[----:B------:R-:W3:Y:S04]  /*1a0110*/  LDL.LU.64 R14, [R1+0x3ea0] ;  /* 0x003ea000010e7983 */ /* 0x000ee80000300a00 */
[----:B------:R-:W3:Y:S04]  /*1a0120*/  LDL.LU.64 R2, [R1+0x3ee0] ;  /* 0x003ee00001027983 */ /* 0x000ee80000300a00 */
        /* <DEDUP_REMOVED lines=19> */
[----:B------:R-:W-:-:S03]  /*1a0260*/  LOP3.LUT P0, RZ, R11, 0x8, RZ, 0xc0, !PT ;  /* 0x000000080bff7812 */ /* 0x000fc6000780c0ff */
[----:B---3--:R0:W-:Y:S01]  /*1a0270*/  @P5 STG.E.U8 desc[UR4][R20.64], R18 ;  /* 0x0000001214005986 */ /* 0x0081e2000c101104 */
        /* <DEDUP_REMOVED lines=12> */
[----:B------:R-:W3:Y:S04]  /*1a0340*/  LDL.LU.64 R12, [R1+0x3f30] ;  /* 0x003f3000010c7983 */ /* 0x000ee80000300a00 */
[----:B------:R0:W-:Y:S02]  /*1a0350*/  @P4 STG.E.U8 desc[UR4][R28.64], R18 ;  /* 0x000000121c004986 */ /* 0x0001e4000c101104 */
[----:B0-----:R-:W-:-:S05]  /*1a0360*/  PRMT R18, R7, 0x7770, RZ ;  /* 0x0000777007127816 */ /* 0x001fca00000000ff */
[----:B------:R0:W-:Y:S02]  /*1a0370*/  @P3 STG.E.U8 desc[UR4][R14.64], R18 ;  /* 0x000000120e003986 */ /* 0x0001e4000c101104 */
[----:B0-----:R-:W-:-:S05]  /*1a0380*/  PRMT R18, R7, 0x7771, RZ ;  /* 0x0000777107127816 */ /* 0x001fca00000000ff */
[----:B------:R0:W-:Y:S02]  /*1a0390*/  @P2 STG.E.U8 desc[UR4][R2.64], R18 ;  /* 0x0000001202002986 */ /* 0x0001e4000c101104 */
[----:B0-----:R-:W-:-:S05]  /*1a03a0*/  PRMT R18, R7, 0x7772, RZ ;  /* 0x0000777207127816 */ /* 0x001fca00000000ff */
[----:B----4-:R0:W-:Y:S02]  /*1a03b0*/  @P1 STG.E.U8 desc[UR4][R4.64], R18 ;  /* 0x0000001204001986 */ /* 0x0101e4000c101104 */
[----:B0-----:R-:W-:Y:S02]  /*1a03c0*/  PRMT R18, R7, 0x7773, RZ ;  /* 0x0000777307127816 */ /* 0x001fe400000000ff */
[----:B------:R-:W4:Y:S04]  /*1a03d0*/  LDL.LU.64 R6, [R1+0x3f58] ;  /* 0x003f580001067983 */ /* 0x000f280000300a00 */
[----:B--2---:R0:W-:Y:S04]  /*1a03e0*/  @P0 STG.E.U8 desc[UR4][R8.64], R18 ;  /* 0x0000001208000986 */ /* 0x0041e8000c101104 */
[----:B------:R-:W2:Y:S04]  /*1a03f0*/  LDL.LU.64 R28, [R1+0x3f90] ;  /* 0x003f9000011c7983 */ /* 0x000ea80000300a00 */
[----:B0-----:R-:W3:Y:S01]  /*1a0400*/  LDL.LU R8, [R1+0x55c] ;  /* 0x00055c0001087983 */ /* 0x001ee20000300800 */
[----:B------:R-:W-:-:S02]  /*1a0410*/  LOP3.LUT P3, RZ, R11, 0x10, RZ, 0xc0, !PT ;  /* 0x000000100bff7812 */ /* 0x000fc4000786c0ff */
[----:B------:R-:W-:Y:S01]  /*1a0420*/  LOP3.LUT P2, RZ, R11, 0x20, RZ, 0xc0, !PT ;  /* 0x000000200bff7812 */ /* 0x000fe2000784c0ff */
[----:B------:R-:W2:Y:S04]  /*1a0430*/  LDL.LU.64 R14, [R1+0x3fc0] ;  /* 0x003fc000010e7983 */ /* 0x000ea80000300a00 */
[----:B------:R-:W2:Y:S04]  /*1a0440*/  LDL.LU.64 R2, [R1+0x3f88] ;  /* 0x003f880001027983 */ /* 0x000ea80000300a00 */
[----:B------:R-:W2:Y:S04]  /*1a0450*/  LDL.LU.64 R4, [R1+0x3fb8] ;  /* 0x003fb80001047983 */ /* 0x000ea80000300a00 */
[----:B------:R-:W2:Y:S01]  /*1a0460*/  LDL.LU R9, [R1+0x54c] ;  /* 0x00054c0001097983 */ /* 0x000ea20000300800 */
[----:B---3--:R-:W-:-:S05]  /*1a0470*/  PRMT R18, R8, 0x7770, RZ ;  /* 0x0000777008127816 */ /* 0x008fca00000000ff */
[----:B------:R0:W-:Y:S02]  /*1a0480*/  @P3 STG.E.U8 desc[UR4][R12.64], R18 ;  /* 0x000000120c003986 */ /* 0x0001e4000c101104 */
[----:B0-----:R-:W-:-:S05]  /*1a0490*/  PRMT R18, R8, 0x7771, RZ ;  /* 0x0000777108127816 */ /* 0x001fca00000000ff */
[----:B----4-:R0:W-:Y:S04]  /*1a04a0*/  @P2 STG.E.U8 desc[UR4][R6.64], R18 ;  /* 0x0000001206002986 */ /* 0x0101e8000c101104 */
[----:B0-----:R-:W3:Y:S04]  /*1a04b0*/  LDL.LU.64 R6, [R1+0x4000] ;  /* 0x0040000001067983 */ /* 0x001ee80000300a00 */
[----:B------:R-:W4:Y:S04]  /*1a04c0*/  LDL.LU R10, [R1+0x530] ;  /* 0x00053000010a7983 */ /* 0x000f280000300800 */
        /* <DEDUP_REMOVED lines=24> */
[----:B------:R-:W-:Y:S02]  /*1a0650*/  LOP3.LUT P0, RZ, R11, 0x80, RZ, 0xc0, !PT ;  /* 0x000000800bff7812 */ /* 0x000fe4000780c0ff */
[----:B------:R-:W-:Y:S01]  /*1a0660*/  PRMT R18, R8, 0x7772, RZ ;  /* 0x0000777208127816 */ /* 0x000fe200000000ff */
        /* <DEDUP_REMOVED lines=15> */
[----:B0-----:R-:W-:-:S05]  /*1a0760*/  PRMT R18, R9, 0x7770, RZ ;  /* 0x0000777009127816 */ /* 0x001fca00000000ff */
[----:B------:R0:W-:Y:S01]  /*1a0770*/  @P5 STG.E.U8 desc[UR4][R2.64], R18 ;  /* 0x0000001202005986 */ /* 0x0001e2000c101104 */
[----:B------:R-:W-:Y:S02]  /*1a0780*/  LOP3.LUT P5, RZ, R17, 0x2, RZ, 0xc0, !PT ;  /* 0x0000000211ff7812 */ /* 0x000fe400078ac0ff */
[----:B0-----:R-:W-:-:S11]  /*1a0790*/  PRMT R18, R9, 0x7771, RZ ;  /* 0x0000777109127816 */ /* 0x001fd600000000ff */
[----:B------:R0:W-:Y:S01]  /*1a07a0*/  @P5 STG.E.U8 desc[UR4][R4.64], R18 ;  /* 0x0000001204005986 */ /* 0x0001e2000c101104 */
[----:B------:R-:W-:Y:S02]  /*1a07b0*/  LOP3.LUT P5, RZ, R17, 0x1, RZ, 0xc0, !PT ;  /* 0x0000000111ff7812 */ /* 0x000fe400078ac0ff */
[----:B------:R-:W-:Y:S01]  /*1a07c0*/  PRMT R17, R9, 0x7772, RZ ;  /* 0x0000777209117816 */ /* 0x000fe200000000ff */
[----:B0-----:R-:W4:Y:S10]  /*1a07d0*/  LDL.LU.64 R18, [R1+0x3ff8] ;  /* 0x003ff80001127983 */ /* 0x001f340000300a00 */
[----:B---3--:R0:W-:Y:S01]  /*1a07e0*/  @P5 STG.E.U8 desc[UR4][R6.64], R17 ;  /* 0x0000001106005986 */ /* 0x0081e2000c101104 */
[----:B------:R-:W-:-:S03]  /*1a07f0*/  LOP3.LUT P5, RZ, R16, 0x80000000, RZ, 0xc0, !PT ;  /* 0x8000000010ff7812 */ /* 0x000fc600078ac0ff */
[----:B------:R-:W3:Y:S04]  /*1a0800*/  LDL.LU.64 R14, [R1+0x40e8] ;  /* 0x0040e800010e7983 */ /* 0x000ee80000300a00 */
[----:B------:R-:W3:Y:S04]  /*1a0810*/  LDL.LU.64 R2, [R1+0x40b0] ;  /* 0x0040b00001027983 */ /* 0x000ee80000300a00 */
[----:B------:R-:W3:Y:S01]  /*1a0820*/  LDL.LU.64 R4, [R1+0x40e0] ;  /* 0x0040e00001047983 */ /* 0x000ee20000300a00 */
[----:B0-----:R-:W-:-:S03]  /*1a0830*/  PRMT R17, R9, 0x7773, RZ ;  /* 0x0000777309117816 */ /* 0x001fc600000000ff */
[----:B------:R-:W3:Y:S04]  /*1a0840*/  LDL.LU.64 R6, [R1+0x40a8] ;  /* 0x0040a80001067983 */ /* 0x000ee80000300a00 */
[----:B--2---:R0:W-:Y:S04]  /*1a0850*/  @P5 STG.E.U8 desc[UR4][R20.64], R17 ;  /* 0x0000001114005986 */ /* 0x0041e8000c101104 */
[----:B0-----:R-:W2:Y:S01]  /*1a0860*/  LDL.LU.64 R20, [R1+0x5d80] ;  /* 0x005d800001147983 */ /* 0x001ea20000300a00 */
[----:B------:R-:W-:Y:S02]  /*1a0870*/  LOP3.LUT P5, RZ, R16, 0x40000000, RZ, 0xc0, !PT ;  /* 0x4000000010ff7812 */ /* 0x000fe400078ac0ff */
[----:B----4-:R-:W-:-:S02]  /*1a0880*/  PRMT R17, R10, 0x7770, RZ ;  /* 0x000077700a117816 */ /* 0x010fc400000000ff */
[C---:B------:R-:W-:Y:S02]  /*1a0890*/  LOP3.LUT P6, RZ, R11.reuse, 0x20000, RZ, 0xc0, !PT ;  /* 0x000200000bff7812 */ /* 0x040fe400078cc0ff */
[C---:B------:R-:W-:Y:S02]  /*1a08a0*/  LOP3.LUT P4, RZ, R11.reuse, 0x40000, RZ, 0xc0, !PT ;  /* 0x000400000bff7812 */ /* 0x040fe4000788c0ff */
[C---:B------:R-:W-:Y:S02]  /*1a08b0*/  LOP3.LUT P3, RZ, R11.reuse, 0x80000, RZ, 0xc0, !PT ;  /* 0x000800000bff7812 */ /* 0x040fe4000786c0ff */
[C---:B------:R-:W-:Y:S02]  /*1a08c0*/  LOP3.LUT P2, RZ, R11.reuse, 0x100000, RZ, 0xc0, !PT ;  /* 0x001000000bff7812 */ /* 0x040fe4000784c0ff */
[C---:B------:R-:W-:Y:S02]  /*1a08d0*/  LOP3.LUT P1, RZ, R11.reuse, 0x200000, RZ, 0xc0, !PT ;  /* 0x002000000bff7812 */ /* 0x040fe4000782c0ff */
[----:B------:R-:W-:Y:S01]  /*1a08e0*/  LOP3.LUT P0, RZ, R11, 0x400000, RZ, 0xc0, !PT ;  /* 0x004000000bff7812 */ /* 0x000fe2000780c0ff */
[----:B------:R-:W4:Y:S04]  /*1a08f0*/  LDL.LU R9, [R1+0xd94] ;  /* 0x000d940001097983 */ /* 0x000f280000300800 */
[----:B------:R0:W-:Y:S01]  /*1a0900*/  @P5 STG.E.U8 desc[UR4][R18.64], R17 ;  /* 0x0000001112005986 */ /* 0x0001e2000c101104 */
[----:B------:R-:W-:-:S02]  /*1a0910*/  LOP3.LUT P5, RZ, R16, 0x20000000, RZ, 0xc0, !PT ;  /* 0x2000000010ff7812 */ /* 0x000fc400078ac0ff */
[----:B0-----:R-:W-:-:S11]  /*1a0920*/  PRMT R17, R10, 0x7771, RZ ;  /* 0x000077710a117816 */ /* 0x001fd600000000ff */
        /* <DEDUP_REMOVED lines=37> */
[----:B------:R-:W2:Y:S01]  /*1a0b80*/  LDL.LU.64 R18, [R1+0x3e58] ;  /* 0x003e580001127983 */ /* 0x000ea20000300a00 */
[----:B----4-:R-:W-:Y:S02]  /*1a0b90*/  LOP3.LUT P5, RZ, R9, 0x8, RZ, 0xc0, !PT ;  /* 0x0000000809ff7812 */ /* 0x010fe400078ac0ff */
        /* <DEDUP_REMOVED lines=38> */
[----:B------:R-:W4:Y:S04]  /*1a0e00*/  LDL.LU.64 R28, [R1+0x3d28] ;  /* 0x003d2800011c7983 */ /* 0x000f280000300a00 */
[----:B------:R0:W-:Y:S02]  /*1a0e10*/  @P0 STG.E.U8 desc[UR4][R14.64], R17 ;  /* 0x000000110e000986 */ /* 0x0001e4000c101104 */
[----:B0-----:R-:W-:-:S02]  /*1a0e20*/  PRMT R17, R8, 0x7773, RZ ;  /* 0x0000777308117816 */ /* 0x001fc400000000ff */
[----:B------:R-:W4:Y:S04]  /*1a0e30*/  LDL.LU.64 R14, [R1+0x3d60] ;  /* 0x003d6000010e7983 */ /* 0x000f280000300a00 */
[----:B------:R-:W4:Y:S04]  /*1a0e40*/  LDL.LU R8, [R1+0x51c] ;  /* 0x00051c0001087983 */ /* 0x000f280000300800 */
[----:B------:R0:W-:Y:S01]  /*1a0e50*/  @P5 STG.E.U8 desc[UR4][R2.64], R17 ;  /* 0x0000001102005986 */ /* 0x0001e2000c101104 */
[----:B------:R-:W-:Y:S02]  /*1a0e60*/  LOP3.LUT P5, RZ, R16, 0x2000000, RZ, 0xc0, !PT ;  /* 0x0200000010ff7812 */ /* 0x000fe400078ac0ff */
[----:B0-----:R-:W-:Y:S01]  /*1a0e70*/  PRMT R17, R26, 0x7770, RZ ;  /* 0x000077701a117816 */ /* 0x001fe200000000ff */
[----:B------:R-:W4:Y:S10]  /*1a0e80*/  LDL.LU.64 R2, [R1+0x3da0] ;  /* 0x003da00001027983 */ /* 0x000f340000300a00 */
[----:B------:R0:W-:Y:S01]  /*1a0e90*/  @P5 STG.E.U8 desc[UR4][R4.64], R17 ;  /* 0x0000001104005986 */ /* 0x0001e2000c101104 */
[----:B------:R-:W-:-:S02]  /*1a0ea0*/  LOP3.LUT P5, RZ, R16, 0x1000000, RZ, 0xc0, !PT ;  /* 0x0100000010ff7812 */ /* 0x000fc400078ac0ff */
[----:B0-----:R-:W-:Y:S01]  /*1a0eb0*/  PRMT R17, R26, 0x7771, RZ ;  /* 0x000077711a117816 */ /* 0x001fe200000000ff */
[----:B------:R-:W4:Y:S10]  /*1a0ec0*/  LDL.LU.64 R4, [R1+0x3d58] ;  /* 0x003d580001047983 */ /* 0x000f340000300a00 */
[----:B---3--:R0:W-:Y:S01]  /*1a0ed0*/  @P5 STG.E.U8 desc[UR4][R6.64], R17 ;  /* 0x0000001106005986 */ /* 0x0081e2000c101104 */
[----:B------:R-:W-:-:S02]  /*1a0ee0*/  LOP3.LUT P5, RZ, R16, 0x800000, RZ, 0xc0, !PT ;  /* 0x0080000010ff7812 */ /* 0x000fc400078ac0ff */
[----:B0-----:R-:W-:Y:S01]  /*1a0ef0*/  PRMT R17, R26, 0x7772, RZ ;  /* 0x000077721a117816 */ /* 0x001fe200000000ff */
[----:B------:R-:W3:Y:S10]  /*1a0f00*/  LDL.LU.64 R6, [R1+0x3d98] ;  /* 0x003d980001067983 */ /* 0x000ef40000300a00 */
[----:B--2---:R0:W-:Y:S04]  /*1a0f10*/  @P5 STG.E.U8 desc[UR4][R18.64], R17 ;  /* 0x0000001112005986 */ /* 0x0041e8000c101104 */
[----:B0-----:R-:W2:Y:S01]  /*1a0f20*/  LDL.LU.64 R18, [R1+0x5d78] ;  /* 0x005d780001127983 */ /* 0x001ea20000300a00 */
        /* <DEDUP_REMOVED lines=32> */
[----:B---3--:R0:W-:Y:S04]  /*1a1130*/  @P0 STG.E.U8 desc[UR4][R6.64], R17 ;  /* 0x0000001106000986 */ /* 0x0081e8000c101104 */
[----:B0-----:R-:W2:Y:S04]  /*1a1140*/  LDL.LU.64 R6, [R1+0x3dd8] ;  /* 0x003dd80001067983 */ /* 0x001ea80000300a00 */
[----:B------:R-:W3:Y:S01]  /*1a1150*/  LDL.LU.64 R28, [R1+0x3e08] ;  /* 0x003e0800011c7983 */ /* 0x000ee20000300a00 */
[C---:B------:R-:W-:Y:S02]  /*1a1160*/  LOP3.LUT P3, RZ, R9.reuse, 0x400, RZ, 0xc0, !PT ;  /* 0x0000040009ff7812 */ /* 0x040fe4000786c0ff */
[----:B------:R-:W-:-:S02]  /*1a1170*/  LOP3.LUT P2, RZ, R9, 0x800, RZ, 0xc0, !PT ;  /* 0x0000080009ff7812 */ /* 0x000fc4000784c0ff */
[C---:B------:R-:W-:Y:S01]  /*1a1180*/  PRMT R17, R8.reuse, 0x7772, RZ ;  /* 0x0000777208117816 */ /* 0x040fe200000000ff */
[----:B------:R-:W4:Y:S04]  /*1a1190*/  LDL.LU.64 R26, [R1+0x3dd0] ;  /* 0x003dd000011a7983 */ /* 0x000f280000300a00 */
[----:B------:R-:W4:Y:S04]  /*1a11a0*/  LDL.LU.64 R12, [R1+0x3e00] ;  /* 0x003e0000010c7983 */ /* 0x000f280000300a00 */
[----:B------:R-:W4:Y:S04]  /*1a11b0*/  LDL.LU.64 R10, [R1+0x3e28] ;  /* 0x003e2800010a7983 */ /* 0x000f280000300a00 */
[----:B------:R-:W4:Y:S04]  /*1a11c0*/  LDL.LU R3, [R1+0x520] ;  /* 0x0005200001037983 */ /* 0x000f280000300800 */
[----:B------:R-:W4:Y:S04]  /*1a11d0*/  LDL.LU.64 R4, [R1+0x3e50] ;  /* 0x003e500001047983 */ /* 0x000f280000300a00 */
[----:B------:R-:W4:Y:S04]  /*1a11e0*/  LDL.LU R14, [R1+0x500] ;  /* 0x00050000010e7983 */ /* 0x000f280000300800 */
[----:B--2---:R0:W-:Y:S02]  /*1a11f0*/  @P3 STG.E.U8 desc[UR4][R6.64], R17 ;  /* 0x0000001106003986 */ /* 0x0041e4000c101104 */
[----:B0-----:R-:W-:-:S02]  /*1a1200*/  PRMT R17, R8, 0x7773, RZ ;  /* 0x0000777308117816 */ /* 0x001fc400000000ff */
[----:B------:R-:W2:Y:S04]  /*1a1210*/  LDL.LU.64 R6, [R1+0x3e20] ;  /* 0x003e200001067983 */ /* 0x000ea80000300a00 */
[----:B---3--:R0:W-:Y:S04]  /*1a1220*/  @P2 STG.E.U8 desc[UR4][R28.64], R17 ;  /* 0x000000111c002986 */ /* 0x0081e8000c101104 */
        /* <DEDUP_REMOVED lines=29> */
[----:B------:R-:W4:Y:S04]  /*1a1400*/  LDL.LU R0, [R1+0x524] ;  /* 0x0005240001007983 */ /* 0x000f280000300800 */
[----:B------:R-:W4:Y:S01]  /*1a1410*/  LDL.LU.64 R20, [R1+0x3e88] ;  /* 0x003e880001147983 */ /* 0x000f220000300a00 */
[----:B------:R-:W-:-:S03]  /*1a1420*/  LOP3.LUT R16, R16, 0xfffdffff, RZ, 0xc0, !PT ;  /* 0xfffdffff10107812 */ /* 0x000fc600078ec0ff */
[----:B------:R-:W4:Y:S04]  /*1a1430*/  LDL.LU.64 R22, [R1+0x3ec8] ;  /* 0x003ec80001167983 */ /* 0x000f280000300a00 */
[----:B------:R-:W4:Y:S04]  /*1a1440*/  LDL.LU.64 R24, [R1+0x3f00] ;  /* 0x003f000001187983 */ /* 0x000f280000300a00 */
[----:B------:R0:W-:Y:S01]  /*1a1450*/  @P1 STG.E.U8 desc[UR4][R26.64], R17 ;  /* 0x000000111a001986 */ /* 0x0001e2000c101104 */
[----:B------:R-:W-:Y:S02]  /*1a1460*/  @P5 LOP3.LUT R16, R16, 0x20000, RZ, 0xfc, !PT ;  /* 0x0002000010105812 */ /* 0x000fe400078efcff */
[----:B------:R-:W-:-:S02]  /*1a1470*/  LOP3.LUT P5, RZ, R9, 0x4000, RZ, 0xc0, !PT ;  /* 0x0000400009ff7812 */ /* 0x000fc400078ac0ff */
        /* <DEDUP_REMOVED lines=9> */
[----:B------:R-:W4:Y:S04]  /*1a1510*/  LDL.LU.64 R10, [R1+0x3f20] ;  /* 0x003f2000010a7983 */ /* 0x000f280000300a00 */
[----:B------:R-:W4:Y:S06]  /*1a1520*/  LDL.LU.64 R2, [R1+0x3f50] ;  /* 0x003f500001027983 */ /* 0x000f2c0000300a00 */
[----:B------:R0:W-:Y:S01]  /*1a1530*/  @P5 STG.E.U8 desc[UR4][R4.64], R17 ;  /* 0x0000001104005986 */ /* 0x0001e2000c101104 */
[----:B------:R-:W-:-:S02]  /*1a1540*/  LOP3.LUT P5, RZ, R16, 0x10000, RZ, 0xc0, !PT ;  /* 0x0001000010ff7812 */ /* 0x000fc400078ac0ff */
[----:B0-----:R-:W-:Y:S01]  /*1a1550*/  PRMT R17, R14, 0x7770, RZ ;  /* 0x000077700e117816 */ /* 0x001fe200000000ff */
[----:B------:R-:W4:Y:S10]  /*1a1560*/  LDL.LU.64 R4, [R1+0x3f70] ;  /* 0x003f700001047983 */ /* 0x000f340000300a00 */
        /* <DEDUP_REMOVED lines=39> */
[----:B0-----:R-:W-:-:S05]  /*1a17e0*/  PRMT R17, R8, 0x7773, RZ ;  /* 0x0000777308117816 */ /* 0x001fca00000000ff */
[----:B------:R2:W-:Y:S01]  /*1a17f0*/  @P1 STG.E.U8 desc[UR4][R4.64], R17 ;  /* 0x0000001104001986 */ /* 0x0005e2000c101104 */
[----:B------:R-:W-:-:S03]  /*1a1800*/  LOP3.LUT P1, RZ, R9, 0x80000000, RZ, 0xc0, !PT ;  /* 0x8000000009ff7812 */ /* 0x000fc6000782c0ff */
[----:B------:R-:W4:Y:S04]  /*1a1810*/  LDL.LU.64 R8, [R1+0x3f68] ;  /* 0x003f680001087983 */ /* 0x000f280000300a00 */
[----:B------:R-:W3:Y:S01]  /*1a1820*/  LDL.LU.64 R12, [R1+0x3fa8] ;  /* 0x003fa800010c7983 */ /* 0x000ee20000300a00 */
[----:B--2---:R-:W-:-:S05]  /*1a1830*/  PRMT R17, R15, 0x7770, RZ ;  /* 0x000077700f117816 */ /* 0x004fca00000000ff */
[----:B------:R0:W-:Y:S02]  /*1a1840*/  @P0 STG.E.U8 desc[UR4][R6.64], R17 ;  /* 0x0000001106000986 */ /* 0x0001e4000c101104 */
[C---:B0-----:R-:W-:Y:S02]  /*1a1850*/  PRMT R17, R15.reuse, 0x7771, RZ ;  /* 0x000077710f117816 */ /* 0x041fe400000000ff */
[----:B------:R-:W2:Y:S04]  /*1a1860*/  LDL.LU.64 R6, [R1+0x3fe8] ;  /* 0x003fe80001067983 */ /* 0x000ea80000300a00 */
[----:B------:R-:W2:Y:S04]  /*1a1870*/  LDL.LU.64 R10, [R1+0x3fa0] ;  /* 0x003fa000010a7983 */ /* 0x000ea80000300a00 */
[----:B------:R-:W2:Y:S04]  /*1a1880*/  LDL.LU.64 R2, [R1+0x3fe0] ;  /* 0x003fe00001027983 */ /* 0x000ea80000300a00 */
[----:B------:R-:W2:Y:S04]  /*1a1890*/  LDL.LU R28, [R1+0x508] ;  /* 0x00050800011c7983 */ /* 0x000ea80000300800 */
[----:B------:R-:W2:Y:S04]  /*1a18a0*/  LDL.LU.64 R4, [R1+0x4020] ;  /* 0x0040200001047983 */ /* 0x000ea80000300a00 */
[----:B----4-:R0:W-:Y:S02]  /*1a18b0*/  @P3 STG.E.U8 desc[UR4][R8.64], R17 ;  /* 0x0000001108003986 */ /* 0x0101e4000c101104 */
[----:B0-----:R-:W-:-:S02]  /*1a18c0*/  PRMT R17, R15, 0x7772, RZ ;  /* 0x000077720f117816 */ /* 0x001fc400000000ff */
[----:B------:R-:W4:Y:S04]  /*1a18d0*/  LDL.LU.64 R8, [R1+0x4050] ;  /* 0x0040500001087983 */ /* 0x000f280000300a00 */
[----:B------:R-:W4:Y:S04]  /*1a18e0*/  LDL.LU R0, [R1+0x52c] ;  /* 0x00052c0001007983 */ /* 0x000f280000300800 */
[----:B---3--:R0:W-:Y:S02]  /*1a18f0*/  @P2 STG.E.U8 desc[UR4][R12.64], R17 ;  /* 0x000000110c002986 */ /* 0x0081e4000c101104 */
[----:B0-----:R-:W-:-:S02]  /*1a1900*/  PRMT R17, R15, 0x7773, RZ ;  /* 0x000077730f117816 */ /* 0x001fc400000000ff */
[----:B------:R-:W3:Y:S01]  /*1a1910*/  LDL.LU.64 R14, [R1+0x4048] ;  /* 0x00404800010e7983 */ /* 0x000ee20000300a00 */
        /* <DEDUP_REMOVED lines=20> */
[C---:B------:R-:W-:Y:S02]  /*1a1a60*/  LOP3.LUT P5, RZ, R29.reuse, 0x8, RZ, 0xc0, !PT ;  /* 0x000000081dff7812 */ /* 0x040fe400078ac0ff */
[----:B------:R-:W-:Y:S01]  /*1a1a70*/  LOP3.LUT P0, RZ, R29, 0x1, RZ, 0xc0, !PT ;  /* 0x000000011dff7812 */ /* 0x000fe2000780c0ff */
[----:B--2---:R0:W-:Y:S01]  /*1a1a80*/  @P1 STG.E.U8 desc[UR4][R6.64], R17 ;  /* 0x0000001106001986 */ /* 0x0041e2000c101104 */
[----:B------:R-:W-:-:S03]  /*1a1a90*/  LOP3.LUT R16, R16, 0xfffffeff, RZ, 0xc0, !PT ;  /* 0xfffffeff10107812 */ /* 0x000fc600078ec0ff */
[----:B------:R-:W2:Y:S04]  /*1a1aa0*/  LDL.LU.64 R18, [R1+0x4070] ;  /* 0x0040700001127983 */ /* 0x000ea80000300a00 */
[----:B------:R-:W2:Y:S02]  /*1a1ab0*/  LDL.LU.64 R20, [R1+0x4098] ;  /* 0x0040980001147983 */ /* 0x000ea40000300a00 */
[----:B------:R-:W-:Y:S02]  /*1a1ac0*/  @P5 LOP3.LUT R16, R16, 0x100, RZ, 0xfc, !PT ;  /* 0x0000010010105812 */ /* 0x000fe400078efcff */
[----:B------:R-:W-:Y:S02]  /*1a1ad0*/  LOP3.LUT P5, RZ, R29, 0x4, RZ, 0xc0, !PT ;  /* 0x000000041dff7812 */ /* 0x000fe400078ac0ff */
[----:B0-----:R-:W-:Y:S01]  /*1a1ae0*/  PRMT R17, R28, 0x7770, RZ ;  /* 0x000077701c117816 */ /* 0x001fe200000000ff */
[----:B------:R-:W2:Y:S01]  /*1a1af0*/  LDL.LU R6, [R1+0x50c] ;  /* 0x00050c0001067983 */ /* 0x000ea20000300800 */
[----:B------:R-:W-:-:S03]  /*1a1b00*/  LOP3.LUT R16, R16, 0xfffffdff, RZ, 0xc0, !PT ;  /* 0xfffffdff10107812 */ /* 0x000fc600078ec0ff */
[----:B------:R-:W2:Y:S04]  /*1a1b10*/  LDL.LU.64 R22, [R1+0x4068] ;  /* 0x0040680001167983 */ /* 0x000ea80000300a00 */
[----:B------:R-:W2:Y:S04]  /*1a1b20*/  LDL.LU.64 R24, [R1+0x4090] ;  /* 0x0040900001187983 */ /* 0x000ea80000300a00 */
[----:B------:R0:W-:Y:S04]  /*1a1b30*/  @P0 STG.E.U8 desc[UR4][R10.64], R17 ;  /* 0x000000110a000986 */ /* 0x0001e8000c101104 */
[----:B------:R-:W2:Y:S04]  /*1a1b40*/  LDL.LU R7, [R1+0x590] ;  /* 0x0005900001077983 */ /* 0x000ea80000300800 */
[----:B------:R-:W2:Y:S04]  /*1a1b50*/  LDL.LU.64 R26, [R1+0x40d8] ;  /* 0x0040d800011a7983 */ /* 0x000ea80000300a00 */
[----:B------:R-:W2:Y:S01]  /*1a1b60*/  LDL.LU.64 R12, [R1+0x4110] ;  /* 0x00411000010c7983 */ /* 0x000ea20000300a00 */
[----:B------:R-:W-:-:S02]  /*1a1b70*/  @P5 LOP3.LUT R16, R16, 0x200, RZ, 0xfc, !PT ;  /* 0x0000020010105812 */ /* 0x000fc400078efcff */
[----:B------:R-:W-:Y:S02]  /*1a1b80*/  LOP3.LUT P5, RZ, R29, 0x2, RZ, 0xc0, !PT ;  /* 0x000000021dff7812 */ /* 0x000fe400078ac0ff */
[----:B0-----:R-:W-:Y:S01]  /*1a1b90*/  PRMT R17, R28, 0x7771, RZ ;  /* 0x000077711c117816 */ /* 0x001fe200000000ff */
[----:B------:R-:W2:Y:S10]  /*1a1ba0*/  LDL.LU.64 R10, [R1+0x40d0] ;  /* 0x0040d000010a7983 */ /* 0x000eb40000300a00 */
[----:B------:R0:W-:Y:S01]  /*1a1bb0*/  @P5 STG.E.U8 desc[UR4][R2.64], R17 ;  /* 0x0000001102005986 */ /* 0x0001e2000c101104 */
[----:B------:R-:W-:-:S02]  /*1a1bc0*/  LOP3.LUT P5, RZ, R16, 0x200, RZ, 0xc0, !PT ;  /* 0x0000020010ff7812 */ /* 0x000fc400078ac0ff */
[----:B0-----:R-:W-:Y:S01]  /*1a1bd0*/  PRMT R17, R28, 0x7772, RZ ;  /* 0x000077721c117816 */ /* 0x001fe200000000ff */
[----:B------:R-:W2:Y:S10]  /*1a1be0*/  LDL.LU.64 R2, [R1+0x4108] ;  /* 0x0041080001027983 */ /* 0x000eb40000300a00 */
[----:B------:R0:W-:Y:S01]  /*1a1bf0*/  @P5 STG.E.U8 desc[UR4][R4.64], R17 ;  /* 0x0000001104005986 */ /* 0x0001e2000c101104 */
[----:B------:R-:W-:-:S02]  /*1a1c00*/  LOP3.LUT P5, RZ, R16, 0x100, RZ, 0xc0, !PT ;  /* 0x0000010010ff7812 */ /* 0x000fc400078ac0ff */
[----:B0-----:R-:W-:Y:S01]  /*1a1c10*/  PRMT R17, R28, 0x7773, RZ ;  /* 0x000077731c117816 */ /* 0x001fe200000000ff */
[----:B------:R-:W2:Y:S10]  /*1a1c20*/  LDL.LU.64 R4, [R1+0x4120] ;  /* 0x0041200001047983 */ /* 0x000eb40000300a00 */
[----:B----4-:R0:W-:Y:S01]  /*1a1c30*/  @P5 STG.E.U8 desc[UR4][R8.64], R17 ;  /* 0x0000001108005986 */ /* 0x0101e2000c101104 */
[----:B------:R-:W-:-:S02]  /*1a1c40*/  LOP3.LUT P5, RZ, R16, 0x80, RZ, 0xc0, !PT ;  /* 0x0000008010ff7812 */ /* 0x000fc400078ac0ff */
[----:B0-----:R-:W-:Y:S01]  /*1a1c50*/  PRMT R17, R0, 0x7770, RZ ;  /* 0x0000777000117816 */ /* 0x001fe200000000ff */
[----:B------:R-:W4:Y:S10]  /*1a1c60*/  LDL.LU.64 R8, [R1+0x4140] ;  /* 0x0041400001087983 */ /* 0x000f340000300a00 */
        /* <DEDUP_REMOVED lines=8> */
[----:B------:R-:W-:Y:S01]  /*1a1cf0*/  LOP3.LUT P1, RZ, R29, 0x4000, RZ, 0xc0, !PT ;  /* 0x000040001dff7812 */ /* 0x000fe2000782c0ff */
[----:B---3--:R0:W-:Y:S01]  /*1a1d00*/  @P5 STG.E.U8 desc[UR4][R14.64], R17 ;  /* 0x000000110e005986 */ /* 0x0081e2000c101104 */
[----:B------:R-:W-:-:S02]  /*1a1d10*/  LOP3.LUT P5, RZ, R16, 0x20, RZ, 0xc0, !PT ;  /* 0x0000002010ff7812 */ /* 0x000fc400078ac0ff */
[----:B0-----:R-:W-:Y:S01]  /*1a1d20*/  PRMT R17, R0, 0x7772, RZ ;  /* 0x0000777200117816 */ /* 0x001fe200000000ff */
[----:B------:R-:W3:Y:S10]  /*1a1d30*/  LDL.LU.64 R14, [R1+0x5d60] ;  /* 0x005d6000010e7983 */ /* 0x000ef40000300a00 */
[----:B--2---:R0:W-:Y:S01]  /*1a1d40*/  @P5 STG.E.U8 desc[UR4][R18.64], R17 ;  /* 0x0000001112005986 */ /* 0x0041e2000c101104 */
        /* <DEDUP_REMOVED lines=21> */
[----:B------:R-:W3:Y:S04]  /*1a1ea0*/  LDL.LU.64 R6, [R1+0x4150] ;  /* 0x0041500001067983 */ /* 0x000ee80000300a00 */
[----:B------:R-:W3:Y:S04]  /*1a1eb0*/  LDL.LU.64 R10, [R1+0x4168] ;  /* 0x00416800010a7983 */ /* 0x000ee80000300a00 */
[----:B------:R-:W2:Y:S01]  /*1a1ec0*/  LDL.LU R28, [R1+0x570] ;  /* 0x00057000011c7983 */ /* 0x000ea20000300800 */
[----:B------:R-:W-:-:S02]  /*1a1ed0*/  LOP3.LUT P0, RZ, R29, 0x8000, RZ, 0xc0, !PT ;  /* 0x000080001dff7812 */ /* 0x000fc4000780c0ff */
[C---:B------:R-:W-:Y:S02]  /*1a1ee0*/  LOP3.LUT P3, RZ, R29.reuse, 0x10000, RZ, 0xc0, !PT ;  /* 0x000100001dff7812 */ /* 0x040fe4000786c0ff */
[----:B------:R-:W-:-:S09]  /*1a1ef0*/  LOP3.LUT P2, RZ, R29, 0x20000, RZ, 0xc0, !PT ;  /* 0x000200001dff7812 */ /* 0x000fd2000784c0ff */
[----:B----4-:R0:W-:Y:S04]  /*1a1f00*/  @P0 STG.E.U8 desc[UR4][R8.64], R17 ;  /* 0x0000001108000986 */ /* 0x0101e8000c101104 */
[----:B0-----:R-:W4:Y:S04]  /*1a1f10*/  LDL.LU.64 R8, [R1+0x4178] ;  /* 0x0041780001087983 */ /* 0x001f280000300a00 */
[----:B------:R-:W4:Y:S04]  /*1a1f20*/  LDL.LU.64 R2, [R1+0x4160] ;  /* 0x0041600001027983 */ /* 0x000f280000300a00 */
[----:B------:R-:W4:Y:S04]  /*1a1f30*/  LDL.LU R12, [R1+0x594] ;  /* 0x00059400010c7983 */ /* 0x000f280000300800 */
        /* <DEDUP_REMOVED lines=44> */
[----:B0-----:R-:W-:-:S05]  /*1a2200*/  PRMT R17, R28, 0x7773, RZ ;  /* 0x000077731c117816 */ /* 0x001fca00000000ff */
[----:B------:R0:W-:Y:S02]  /*1a2210*/  @P0 STG.E.U8 desc[UR4][R8.64], R17 ;  /* 0x0000001108000986 */ /* 0x0001e4000c101104 */
[----:B0-----:R-:W-:Y:S02]  /*1a2220*/  PRMT R17, R12, 0x7770, RZ ;  /* 0x000077700c117816 */ /* 0x001fe400000000ff */
[----:B------:R-:W4:Y:S04]  /*1a2230*/  LDL.LU R9, [R1+0x598] ;  /* 0x0005980001097983 */ /* 0x000f280000300800 */
[----:B------:R-:W4:Y:S04]  /*1a2240*/  LDL.LU.64 R24, [R1+0x41e0] ;  /* 0x0041e00001187983 */ /* 0x000f280000300a00 */
[----:B------:R-:W4:Y:S01]  /*1a2250*/  LDL.LU.64 R26, [R1+0x41f0] ;  /* 0x0041f000011a7983 */ /* 0x000f220000300a00 */
[----:B------:R-:W-:-:S03]  /*1a2260*/  LOP3.LUT P6, RZ, R29, 0x20000000, RZ, 0xc0, !PT ;  /* 0x200000001dff7812 */ /* 0x000fc600078cc0ff */
[----:B------:R0:W-:Y:S01]  /*1a2270*/  @P5 STG.E.U8 desc[UR4][R2.64], R17 ;  /* 0x0000001102005986 */ /* 0x0001e2000c101104 */
[----:B------:R-:W-:Y:S02]  /*1a2280*/  LOP3.LUT P5, RZ, R16, 0x2, RZ, 0xc0, !PT ;  /* 0x0000000210ff7812 */ /* 0x000fe400078ac0ff */
[C---:B------:R-:W-:Y:S02]  /*1a2290*/  LOP3.LUT P4, RZ, R29.reuse, 0x40000000, RZ, 0xc0, !PT ;  /* 0x400000001dff7812 */ /* 0x040fe4000788c0ff */
[----:B------:R-:W-:Y:S01]  /*1a22a0*/  LOP3.LUT P3, RZ, R29, 0x80000000, RZ, 0xc0, !PT ;  /* 0x800000001dff7812 */ /* 0x000fe2000786c0ff */
[----:B------:R-:W4:Y:S04]  /*1a22b0*/  LDL.LU.64 R10, [R1+0x4208] ;  /* 0x00420800010a7983 */ /* 0x000f280000300a00 */
[----:B------:R-:W4:Y:S04]  /*1a22c0*/  LDL.LU.64 R28, [R1+0x4220] ;  /* 0x00422000011c7983 */ /* 0x000f280000300a00 */
[----:B------:R-:W4:Y:S01]  /*1a22d0*/  LDL.LU R8, [R1+0x578] ;  /* 0x0005780001087983 */ /* 0x000f220000300800 */
[----:B0-----:R-:W-:-:S03]  /*1a22e0*/  PRMT R17, R12, 0x7771, RZ ;  /* 0x000077710c117816 */ /* 0x001fc600000000ff */
[----:B------:R-:W4:Y:S04]  /*1a22f0*/  LDL.LU.64 R2, [R1+0x4200] ;  /* 0x0042000001027983 */ /* 0x000f280000300a00 */
[----:B--2---:R0:W-:Y:S01]  /*1a2300*/  @P5 STG.E.U8 desc[UR4][R4.64], R17 ;  /* 0x0000001104005986 */ /* 0x0041e2000c101104 */
[----:B------:R-:W-:Y:S02]  /*1a2310*/  LOP3.LUT P5, RZ, R16, 0x1, RZ, 0xc0, !PT ;  /* 0x0000000110ff7812 */ /* 0x000fe400078ac0ff */
[----:B------:R-:W-:Y:S01]  /*1a2320*/  PRMT R16, R12, 0x7772, RZ ;  /* 0x000077720c107816 */ /* 0x000fe200000000ff */
[----:B0-----:R-:W2:Y:S10]  /*1a2330*/  LDL.LU.64 R4, [R1+0x4218] ;  /* 0x0042180001047983 */ /* 0x001eb40000300a00 */
        /* <DEDUP_REMOVED lines=14> */
[----:B------:R-:W-:-:S05]  /*1a2420*/  LOP3.LUT P0, RZ, R13, 0x4, RZ, 0xc0, !PT ;  /* 0x000000040dff7812 */ /* 0x000fca000780c0ff */
        /* <DEDUP_REMOVED lines=26> */
[----:B------:R-:W2:Y:S01]  /*1a25d0*/  LDL.LU R9, [R1+0x59c] ;  /* 0x00059c0001097983 */ /* 0x000ea20000300800 */
[----:B------:R-:W-:-:S02]  /*1a25e0*/  LOP3.LUT P3, RZ, R13, 0x8, RZ, 0xc0, !PT ;  /* 0x000000080dff7812 */ /* 0x000fc4000786c0ff */
[----:B------:R-:W-:Y:S02]  /*1a25f0*/  LOP3.LUT P2, RZ, R13, 0x10, RZ, 0xc0, !PT ;  /* 0x000000100dff7812 */ /* 0x000fe4000784c0ff */
[----:B------:R-:W-:Y:S01]  /*1a2600*/  PRMT R16, R8, 0x7773, RZ ;  /* 0x0000777308107816 */ /* 0x000fe200000000ff */
[----:B------:R-:W3:Y:S04]  /*1a2610*/  LDL.LU.64 R2, [R1+0x42a0] ;  /* 0x0042a00001027983 */ /* 0x000ee80000300a00 */
[----:B------:R-:W3:Y:S04]  /*1a2620*/  LDL.LU.64 R4, [R1+0x4280] ;  /* 0x0042800001047983 */ /* 0x000ee80000300a00 */
[----:B------:R-:W3:Y:S04]  /*1a2630*/  LDL.LU R17, [R1+0x57c] ;  /* 0x00057c0001117983 */ /* 0x000ee80000300800 */
[----:B----4-:R2:W-:Y:S02]  /*1a2640*/  @P3 STG.E.U8 desc[UR4][R26.64], R16 ;  /* 0x000000101a003986 */ /* 0x0105e4000c101104 */
[----:B--2---:R-:W-:-:S05]  /*1a2650*/  PRMT R16, R9, 0x7770, RZ ;  /* 0x0000777009107816 */ /* 0x004fca00000000ff */
[----:B------:R0:W-:Y:S04]  /*1a2660*/  @P2 STG.E.U8 desc[UR4][R6.64], R16 ;  /* 0x0000001006002986 */ /* 0x0001e8000c101104 */
[----:B0-----:R-:W2:Y:S04]  /*1a2670*/  LDL.LU.64 R6, [R1+0x4298] ;  /* 0x0042980001067983 */ /* 0x001ea80000300a00 */
[----:B------:R-:W4:Y:S04]  /*1a2680*/  LDL.LU R12, [R1+0x580] ;  /* 0x00058000010c7983 */ /* 0x000f280000300800 */
        /* <DEDUP_REMOVED lines=24> */
[C---:B------:R-:W-:Y:S02]  /*1a2810*/  LOP3.LUT P1, RZ, R13.reuse, 0x20, RZ, 0xc0, !PT ;  /* 0x000000200dff7812 */ /* 0x040fe4000782c0ff */
[----:B------:R-:W-:Y:S02]  /*1a2820*/  LOP3.LUT P0, RZ, R13, 0x40, RZ, 0xc0, !PT ;  /* 0x000000400dff7812 */ /* 0x000fe4000780c0ff */
[----:B------:R-:W-:Y:S02]  /*1a2830*/  LOP3.LUT R15, R15, 0xfeffffff, RZ, 0xc0, !PT ;  /* 0xfeffffff0f0f7812 */ /* 0x000fe400078ec0ff */
        /* <DEDUP_REMOVED lines=17> */
[----:B------:R0:W-:Y:S01]  /*1a2950*/  @P5 STG.E.U8 desc[UR4][R2.64], R16 ;  /* 0x0000001002005986 */ /* 0x0001e2000c101104 */
[----:B------:R-:W-:-:S02]  /*1a2960*/  LOP3.LUT P5, RZ, R15, 0x2000000, RZ, 0xc0, !PT ;  /* 0x020000000fff7812 */ /* 0x000fc400078ac0ff */
[----:B0-----:R-:W-:Y:S01]  /*1a2970*/  PRMT R16, R17, 0x7770, RZ ;  /* 0x0000777011107816 */ /* 0x001fe200000000ff */
[----:B------:R-:W4:Y:S10]  /*1a2980*/  LDL.LU.64 R2, [R1+0x4340] ;  /* 0x0043400001027983 */ /* 0x000f340000300a00 */
[----:B------:R0:W-:Y:S01]  /*1a2990*/  @P5 STG.E.U8 desc[UR4][R4.64], R16 ;  /* 0x0000001004005986 */ /* 0x0001e2000c101104 */
[----:B------:R-:W-:-:S02]  /*1a29a0*/  LOP3.LUT P5, RZ, R15, 0x1000000, RZ, 0xc0, !PT ;  /* 0x010000000fff7812 */ /* 0x000fc400078ac0ff */
[----:B0-----:R-:W-:Y:S01]  /*1a29b0*/  PRMT R16, R17, 0x7771, RZ ;  /* 0x0000777111107816 */ /* 0x001fe200000000ff */
[----:B------:R-:W4:Y:S04]  /*1a29c0*/  LDL.LU.64 R4, [R1+0x5198] ;  /* 0x0051980001047983 */ /* 0x000f280000300a00 */
[----:B------:R-:W4:Y:S06]  /*1a29d0*/  LDL.LU R0, [R1+0x584] ;  /* 0x0005840001007983 */ /* 0x000f2c0000300800 */
[----:B--2---:R0:W-:Y:S01]  /*1a29e0*/  @P5 STG.E.U8 desc[UR4][R6.64], R16 ;  /* 0x0000001006005986 */ /* 0x0041e2000c101104 */
[----:B------:R-:W-:-:S02]  /*1a29f0*/  LOP3.LUT P5, RZ, R15, 0x800000, RZ, 0xc0, !PT ;  /* 0x008000000fff7812 */ /* 0x000fc400078ac0ff */
[----:B0-----:R-:W-:Y:S01]  /*1a2a00*/  PRMT R16, R17, 0x7772, RZ ;  /* 0x0000777211107816 */ /* 0x001fe200000000ff */
[----:B------:R-:W2:Y:S10]  /*1a2a10*/  LDL.LU.64 R6, [R1+0x5188] ;  /* 0x0051880001067983 */ /* 0x000eb40000300a00 */
[----:B---3--:R0:W-:Y:S04]  /*1a2a20*/  @P5 STG.E.U8 desc[UR4][R18.64], R16 ;  /* 0x0000001012005986 */ /* 0x0081e8000c101104 */
[----:B0-----:R-:W3:Y:S01]  /*1a2a30*/  LDL.LU.64 R18, [R1+0x5d48] ;  /* 0x005d480001127983 */ /* 0x001ee20000300a00 */
[----:B------:R-:W-:-:S02]  /*1a2a40*/  LOP3.LUT P5, RZ, R15, 0x400000, RZ, 0xc0, !PT ;  /* 0x004000000fff7812 */ /* 0x000fc400078ac0ff */
[----:B------:R-:W-:Y:S01]  /*1a2a50*/  PRMT R16, R17, 0x7773, RZ ;  /* 0x0000777311107816 */ /* 0x000fe200000000ff */
[----:B------:R-:W2:Y:S10]  /*1a2a60*/  LDL.LU R9, [R1+0xe88] ;  /* 0x000e880001097983 */ /* 0x000eb40000300800 */
[----:B---3--:R0:W-:Y:S04]  /*1a2a70*/  @P5 STG.E.U8 desc[UR4][R18.64], R16 ;  /* 0x0000001012005986 */ /* 0x0081e8000c101104 */
[----:B0-----:R-:W3:Y:S01]  /*1a2a80*/  LDL.LU.64 R18, [R1+0x5d40] ;  /* 0x005d400001127983 */ /* 0x001ee20000300a00 */
[----:B------:R-:W-:-:S02]  /*1a2a90*/  LOP3.LUT P5, RZ, R15, 0x200000, RZ, 0xc0, !PT ;  /* 0x002000000fff7812 */ /* 0x000fc400078ac0ff */
[----:B----4-:R-:W-:Y:S02]  /*1a2aa0*/  PRMT R16, R12, 0x7770, RZ ;  /* 0x000077700c107816 */ /* 0x010fe400000000ff */
        /* <DEDUP_REMOVED lines=40> */
[----:B------:R-:W3:Y:S04]  /*1a2d30*/  LDL.LU R26, [R1+0x588] ;  /* 0x00058800011a7983 */ /* 0x000ee80000300800 */
[----:B--2---:R0:W-:Y:S04]  /*1a2d40*/  @P2 STG.E.U8 desc[UR4][R6.64], R16 ;  /* 0x0000001006002986 */ /* 0x0041e8000c101104 */
[----:B0-----:R-:W2:Y:S04]  /*1a2d50*/  LDL.LU.64 R6, [R1+0x5100] ;  /* 0x0051000001067983 */ /* 0x001ea80000300a00 */
        /* <DEDUP_REMOVED lines=45> */
[----:B------:R0:W-:Y:S01]  /*1a3030*/  @P5 STG.E.U8 desc[UR4][R2.64], R16 ;  /* 0x0000001002005986 */ /* 0x0001e2000c101104 */
[C---:B------:R-:W-:Y:S02]  /*1a3040*/  LOP3.LUT P5, RZ, R15.reuse, 0x20000, RZ, 0xc0, !PT ;  /* 0x000200000fff7812 */ /* 0x040fe400078ac0ff */
[----:B0-----:R-:W-:Y:S01]  /*1a3050*/  PRMT R16, R8, 0x7773, RZ ;  /* 0x0000777308107816 */ /* 0x001fe200000000ff */
[----:B------:R-:W4:Y:S10]  /*1a3060*/  LDL.LU.64 R2, [R1+0x5048] ;  /* 0x0050480001027983 */ /* 0x000f340000300a00 */
        /* <DEDUP_REMOVED lines=60> */
[----:B------:R-:W2:Y:S04]  /*1a3430*/  LDL.LU.64 R28, [R1+0x4f80] ;  /* 0x004f8000011c7983 */ /* 0x000ea80000300a00 */
        /* <DEDUP_REMOVED lines=34> */
[----:B------:R-:W4:Y:S04]  /*1a3660*/  LDL.LU.64 R26, [R1+0x4f18] ;  /* 0x004f1800011a7983 */ /* 0x000f280000300a00 */
[----:B------:R0:W-:Y:S01]  /*1a3670*/  @P1 STG.E.U8 desc[UR4][R12.64], R16 ;  /* 0x000000100c001986 */ /* 0x0001e2000c101104 */
[----:B------:R-:W-:Y:S02]  /*1a3680*/  @P5 LOP3.LUT R15, R15, 0x200, RZ, 0xfc, !PT ;  /* 0x000002000f0f5812 */ /* 0x000fe400078efcff */
        /* <DEDUP_REMOVED lines=19> */
[----:B------:R0:W-:Y:S01]  /*1a37c0*/  @P5 STG.E.U8 desc[UR4][R28.64], R16 ;  /* 0x000000101c005986 */ /* 0x0001e2000c101104 */
[----:B------:R-:W-:-:S02]  /*1a37d0*/  LOP3.LUT P5, RZ, R15, 0x40, RZ, 0xc0, !PT ;  /* 0x000000400fff7812 */ /* 0x000fc400078ac0ff */
[----:B0-----:R-:W-:Y:S01]  /*1a37e0*/  PRMT R16, R19, 0x7771, RZ ;  /* 0x0000777113107816 */ /* 0x001fe200000000ff */
[----:B------:R-:W2:Y:S04]  /*1a37f0*/  LDL.LU R29, [R1+0x5d28] ;  /* 0x005d2800011d7983 */ /* 0x000ea80000300800 */
        /* <DEDUP_REMOVED lines=35> */
[----:B0-----:R-:W2:Y:S04]  /*1a3a30*/  LDL.LU.64 R6, [R1+0x4e98] ;  /* 0x004e980001067983 */ /* 0x001ea80000300a00 */
[----:B------:R-:W4:Y:S04]  /*1a3a40*/  LDL.LU.64 R12, [R1+0x4e88] ;  /* 0x004e8800010c7983 */ /* 0x000f280000300a00 */
[----:B------:R-:W3:Y:S01]  /*1a3a50*/  LDL.LU R8, [R1+0x5e8] ;  /* 0x0005e80001087983 */ /* 0x000ee20000300800 */
[----:B------:R-:W-:-:S02]  /*1a3a60*/  LOP3.LUT P3, RZ, R9, 0x10000000, RZ, 0xc0, !PT ;  /* 0x1000000009ff7812 */ /* 0x000fc4000786c0ff */
[C---:B------:R-:W-:Y:S01]  /*1a3a70*/  LOP3.LUT P2, RZ, R9.reuse, 0x20000000, RZ, 0xc0, !PT ;  /* 0x2000000009ff7812 */ /* 0x040fe2000784c0ff */
[----:B------:R-:W4:Y:S04]  /*1a3a80*/  LDL.LU.64 R10, [R1+0x4e80] ;  /* 0x004e8000010a7983 */ /* 0x000f280000300a00 */
[----:B------:R-:W4:Y:S01]  /*1a3a90*/  LDL.LU.64 R2, [R1+0x4e58] ;  /* 0x004e580001027983 */ /* 0x000f220000300a00 */
[----:B------:R-:W-:-:S03]  /*1a3aa0*/  LOP3.LUT P1, RZ, R9, 0x40000000, RZ, 0xc0, !PT ;  /* 0x4000000009ff7812 */ /* 0x000fc6000782c0ff */
[----:B------:R0:W-:Y:S04]  /*1a3ab0*/  STL [R1+0x5ca0], R9 ;  /* 0x005ca00901007387 */ /* 0x0001e80000100800 */
[----:B0-----:R-:W4:Y:S01]  /*1a3ac0*/  LDL.LU R9, [R1+0x5c8] ;  /* 0x0005c80001097983 */ /* 0x001f220000300800 */
[----:B---3--:R-:W-:-:S05]  /*1a3ad0*/  PRMT R16, R8, 0x7770, RZ ;  /* 0x0000777008107816 */ /* 0x008fca00000000ff */
[----:B------:R0:W-:Y:S02]  /*1a3ae0*/  @P3 STG.E.U8 desc[UR4][R4.64], R16 ;  /* 0x0000001004003986 */ /* 0x0001e4000c101104 */
[----:B0-----:R-:W-:Y:S02]  /*1a3af0*/  PRMT R16, R8, 0x7771, RZ ;  /* 0x0000777108107816 */ /* 0x001fe400000000ff */
[----:B------:R-:W3:Y:S04]  /*1a3b00*/  LDL.LU.64 R4, [R1+0x4e48] ;  /* 0x004e480001047983 */ /* 0x000ee80000300a00 */
[----:B--2---:R0:W-:Y:S04]  /*1a3b10*/  @P2 STG.E.U8 desc[UR4][R6.64], R16 ;  /* 0x0000001006002986 */ /* 0x0041e8000c101104 */
[----:B0-----:R-:W2:Y:S04]  /*1a3b20*/  LDL.LU.64 R6, [R1+0x4e40] ;  /* 0x004e400001067983 */ /* 0x001ea80000300a00 */
        /* <DEDUP_REMOVED lines=19> */
[----:B0-----:R-:W4:Y:S04]  /*1a3c60*/  LDL.LU.64 R20, [R1+0x4e38] ;  /* 0x004e380001147983 */ /* 0x001f280000300a00 */
[----:B------:R-:W4:Y:S02]  /*1a3c70*/  LDL.LU.64 R18, [R1+0x4df8] ;  /* 0x004df80001127983 */ /* 0x000f240000300a00 */
[----:B------:R-:W-:-:S02]  /*1a3c80*/  @P5 LOP3.LUT R14, R14, 0x80000000, RZ, 0xfc, !PT ;  /* 0x800000000e0e5812 */ /* 0x000fc400078efcff */
[C---:B------:R-:W-:Y:S02]  /*1a3c90*/  LOP3.LUT P5, RZ, R28.reuse, 0x10, RZ, 0xc0, !PT ;  /* 0x000000101cff7812 */ /* 0x040fe400078ac0ff */
[----:B------:R-:W-:Y:S02]  /*1a3ca0*/  LOP3.LUT R15, R15, 0xfffffffe, RZ, 0xc0, !PT ;  /* 0xfffffffe0f0f7812 */ /* 0x000fe400078ec0ff */
[----:B------:R-:W-:-:S09]  /*1a3cb0*/  LOP3.LUT P0, RZ, R28, 0x2, RZ, 0xc0, !PT ;  /* 0x000000021cff7812 */ /* 0x000fd2000780c0ff */
        /* <DEDUP_REMOVED lines=13> */
[----:B---3--:R-:W-:Y:S01]  /*1a3d90*/  @P5 STG.E.U8 desc[UR4][R4.64], R16 ;  /* 0x0000001004005986 */ /* 0x008fe2000c101104 */
[----:B------:R-:W-:Y:S02]  /*1a3da0*/  LOP3.LUT P5, RZ, R15, 0x1, RZ, 0xc0, !PT ;  /* 0x000000010fff7812 */ /* 0x000fe400078ac0ff */
[----:B------:R-:W-:-:S11]  /*1a3db0*/  PRMT R15, R9, 0x7772, RZ ;  /* 0x00007772090f7816 */ /* 0x000fd600000000ff */
[----:B--2---:R0:W-:Y:S01]  /*1a3dc0*/  @P5 STG.E.U8 desc[UR4][R6.64], R15 ;  /* 0x0000000f06005986 */ /* 0x0041e2000c101104 */
[C---:B------:R-:W-:Y:S02]  /*1a3dd0*/  LOP3.LUT P5, RZ, R14.reuse, 0x80000000, RZ, 0xc0, !PT ;  /* 0x800000000eff7812 */ /* 0x040fe400078ac0ff */
[----:B0-----:R-:W-:Y:S01]  /*1a3de0*/  PRMT R15, R9, 0x7773, RZ ;  /* 0x00007773090f7816 */ /* 0x001fe200000000ff */
[----:B----4-:R0:W-:Y:S10]  /*1a3df0*/  STL.64 [R1+0x5d08], R18 ;  /* 0x005d081201007387 */ /* 0x0101f40000100a00 */
[----:B------:R1:W-:Y:S04]  /*1a3e00*/  @P5 STG.E.U8 desc[UR4][R20.64], R15 ;  /* 0x0000000f14005986 */ /* 0x0003e8000c101104 */
        /* <DEDUP_REMOVED lines=8> */
[----:B------:R-:W3:Y:S04]  /*1a3e90*/  LDL.LU.64 R16, [R1+0x4e08] ;  /* 0x004e080001107983 */ /* 0x000ee80000300a00 */
[----:B------:R-:W4:Y:S04]  /*1a3ea0*/  LDL.LU.64 R2, [R1+0x4d78] ;  /* 0x004d780001027983 */ /* 0x000f280000300a00 */
[----:B------:R-:W4:Y:S04]  /*1a3eb0*/  LDL.LU.64 R4, [R1+0x4d70] ;  /* 0x004d700001047983 */ /* 0x000f280000300a00 */
[----:B------:R-:W4:Y:S04]  /*1a3ec0*/  LDL.LU.64 R6, [R1+0x4d60] ;  /* 0x004d600001067983 */ /* 0x000f280000300a00 */
[----:B-1----:R-:W2:Y:S01]  /*1a3ed0*/  LDL.LU R21, [R1+0x5d10] ;  /* 0x005d100001157983 */ /* 0x002ea20000300800 */
[----:B------:R-:W-:-:S02]  /*1a3ee0*/  LOP3.LUT P5, RZ, R14, 0x40000000, RZ, 0xc0, !PT ;  /* 0x400000000eff7812 */ /* 0x000fc400078ac0ff */
[----:B--2---:R-:W-:-:S11]  /*1a3ef0*/  PRMT R15, R21, 0x7770, RZ ;  /* 0x00007770150f7816 */ /* 0x004fd600000000ff */
[----:B------:R0:W-:Y:S04]  /*1a3f00*/  @P5 STG.E.U8 desc[UR4][R18.64], R15 ;  /* 0x0000000f12005986 */ /* 0x0001e8000c101104 */
[----:B0-----:R-:W2:Y:S01]  /*1a3f10*/  LDL.LU.64 R18, [R1+0x5d08] ;  /* 0x005d080001127983 */ /* 0x001ea20000300a00 */
[----:B------:R-:W-:Y:S02]  /*1a3f20*/  LOP3.LUT P5, RZ, R14, 0x20000000, RZ, 0xc0, !PT ;  /* 0x200000000eff7812 */ /* 0x000fe400078ac0ff */
[----:B------:R-:W-:-:S11]  /*1a3f30*/  PRMT R15, R21, 0x7771, RZ ;  /* 0x00007771150f7816 */ /* 0x000fd600000000ff */
[----:B---3--:R0:W-:Y:S01]  /*1a3f40*/  @P5 STG.E.U8 desc[UR4][R16.64], R15 ;  /* 0x0000000f10005986 */ /* 0x0081e2000c101104 */
        /* <DEDUP_REMOVED lines=11> */
[----:B------:R4:W-:Y:S01]  /*1a4000*/  @P5 STG.E.U8 desc[UR4][R22.64], R15 ;  /* 0x0000000f16005986 */ /* 0x0009e2000c101104 */
        /* <DEDUP_REMOVED lines=14> */
[----:B0-----:R-:W-:-:S02]  /*1a40f0*/  PRMT R15, R8, 0x7772, RZ ;  /* 0x00007772080f7816 */ /* 0x001fc400000000ff */
[----:B------:R-:W3:Y:S04]  /*1a4100*/  LDL.LU.64 R4, [R1+0x4d30] ;  /* 0x004d300001047983 */ /* 0x000ee80000300a00 */
[----:B------:R-:W4:Y:S04]  /*1a4110*/  LDL.LU.64 R26, [R1+0x4d20] ;  /* 0x004d2000011a7983 */ /* 0x000f280000300a00 */
[----:B------:R-:W4:Y:S04]  /*1a4120*/  LDL.LU.64 R12, [R1+0x4d10] ;  /* 0x004d1000010c7983 */ /* 0x000f280000300a00 */
[----:B------:R0:W-:Y:S04]  /*1a4130*/  @P0 STG.E.U8 desc[UR4][R6.64], R15 ;  /* 0x0000000f06000986 */ /* 0x0001e8000c101104 */
[----:B0-----:R-:W3:Y:S01]  /*1a4140*/  LDL.LU R6, [R1+0x5b0] ;  /* 0x0005b00001067983 */ /* 0x001ee20000300800 */
[----:B------:R-:W-:-:S02]  /*1a4150*/  LOP3.LUT P5, RZ, R28, 0x20000000, RZ, 0xc0, !PT ;  /* 0x200000001cff7812 */ /* 0x000fc400078ac0ff */
[----:B------:R-:W-:Y:S02]  /*1a4160*/  LOP3.LUT R14, R14, 0xfffbffff, RZ, 0xc0, !PT ;  /* 0xfffbffff0e0e7812 */ /* 0x000fe400078ec0ff */
[C---:B------:R-:W-:Y:S02]  /*1a4170*/  LOP3.LUT P3, RZ, R28.reuse, 0x20000, RZ, 0xc0, !PT ;  /* 0x000200001cff7812 */ /* 0x040fe4000786c0ff */
[----:B------:R-:W-:Y:S02]  /*1a4180*/  LOP3.LUT P2, RZ, R28, 0x40000, RZ, 0xc0, !PT ;  /* 0x000400001cff7812 */ /* 0x000fe4000784c0ff */
[----:B------:R-:W-:Y:S01]  /*1a4190*/  PRMT R15, R8, 0x7773, RZ ;  /* 0x00007773080f7816 */ /* 0x000fe200000000ff */
[----:B------:R-:W4:Y:S04]  /*1a41a0*/  LDL.LU.64 R10, [R1+0x4d08] ;  /* 0x004d0800010a7983 */ /* 0x000f280000300a00 */
[----:B------:R-:W4:Y:S04]  /*1a41b0*/  LDL.LU R9, [R1+0x5d4] ;  /* 0x0005d40001097983 */ /* 0x000f280000300800 */
        /* <DEDUP_REMOVED lines=23> */
[C---:B------:R-:W-:Y:S02]  /*1a4330*/  LOP3.LUT P0, RZ, R28.reuse, 0x100000, RZ, 0xc0, !PT ;  /* 0x001000001cff7812 */ /* 0x040fe4000780c0ff */
[----:B------:R-:W-:-:S02]  /*1a4340*/  LOP3.LUT P6, RZ, R28, 0x40000000, RZ, 0xc0, !PT ;  /* 0x400000001cff7812 */ /* 0x000fc400078cc0ff */
[----:B------:R-:W-:-:S03]  /*1a4350*/  LOP3.LUT P4, RZ, R28, 0x80000000, RZ, 0xc0, !PT ;  /* 0x800000001cff7812 */ /* 0x000fc6000788c0ff */
[----:B------:R-:W-:Y:S02]  /*1a4360*/  @P5 LOP3.LUT R14, R14, 0x2000000, RZ, 0xfc, !PT ;  /* 0x020000000e0e5812 */ /* 0x000fe400078efcff */
[----:B------:R-:W-:Y:S01]  /*1a4370*/  LOP3.LUT P5, RZ, R28, 0x200000, RZ, 0xc0, !PT ;  /* 0x002000001cff7812 */ /* 0x000fe200078ac0ff */
[----:B--2---:R0:W-:Y:S04]  /*1a4380*/  @P3 STG.E.U8 desc[UR4][R2.64], R15 ;  /* 0x0000000f02003986 */ /* 0x0041e8000c101104 */
[----:B0-----:R-:W2:Y:S04]  /*1a4390*/  LDL.LU.64 R2, [R1+0x4ce0] ;  /* 0x004ce00001027983 */ /* 0x001ea80000300a00 */
[----:B------:R-:W-:Y:S01]  /*1a43a0*/  STL.64 [R1+0x5be8], R28 ;  /* 0x005be81c01007387 */ /* 0x000fe20000100a00 */
[----:B---3--:R-:W-:-:S05]  /*1a43b0*/  PRMT R15, R6, 0x7770, RZ ;  /* 0x00007770060f7816 */ /* 0x008fca00000000ff */
[----:B------:R0:W-:Y:S04]  /*1a43c0*/  @P2 STG.E.U8 desc[UR4][R4.64], R15 ;  /* 0x0000000f04002986 */ /* 0x0001e8000c101104 */
[----:B0-----:R-:W3:Y:S04]  /*1a43d0*/  LDL.LU.64 R4, [R1+0x4cd8] ;  /* 0x004cd80001047983 */ /* 0x001ee80000300a00 */
[----:B------:R-:W2:Y:S01]  /*1a43e0*/  LDL.LU.64 R28, [R1+0x4cc0] ;  /* 0x004cc000011c7983 */ /* 0x000ea20000300a00 */
[----:B------:R-:W-:-:S05]  /*1a43f0*/  PRMT R15, R6, 0x7771, RZ ;  /* 0x00007771060f7816 */ /* 0x000fca00000000ff */
[----:B----4-:R0:W-:Y:S02]  /*1a4400*/  @P1 STG.E.U8 desc[UR4][R26.64], R15 ;  /* 0x0000000f1a001986 */ /* 0x0101e4000c101104 */
[----:B0-----:R-:W-:-:S05]  /*1a4410*/  PRMT R15, R6, 0x7772, RZ ;  /* 0x00007772060f7816 */ /* 0x001fca00000000ff */
[----:B------:R0:W-:Y:S02]  /*1a4420*/  @P0 STG.E.U8 desc[UR4][R12.64], R15 ;  /* 0x0000000f0c000986 */ /* 0x0001e4000c101104 */
[----:B0-----:R-:W-:-:S05]  /*1a4430*/  PRMT R15, R6, 0x7773, RZ ;  /* 0x00007773060f7816 */ /* 0x001fca00000000ff */
[----:B------:R-:W-:Y:S04]  /*1a4440*/  @P5 STG.E.U8 desc[UR4][R10.64], R15 ;  /* 0x0000000f0a005986 */ /* 0x000fe8000c101104 */
[----:B--2---:R0:W-:Y:S04]  /*1a4450*/  STL.64 [R1+0x5d00], R28 ;  /* 0x005d001c01007387 */ /* 0x0041e80000100a00 */
[----:B0-----:R-:W2:Y:S01]  /*1a4460*/  LDL.LU.64 R28, [R1+0x4cc8] ;  /* 0x004cc800011c7983 */ /* 0x001ea20000300a00 */
[C---:B------:R-:W-:Y:S02]  /*1a4470*/  LOP3.LUT P5, RZ, R14.reuse, 0x2000000, RZ, 0xc0, !PT ;  /* 0x020000000eff7812 */ /* 0x040fe400078ac0ff */
[----:B------:R-:W-:Y:S01]  /*1a4480*/  PRMT R15, R9, 0x7770, RZ ;  /* 0x00007770090f7816 */ /* 0x000fe200000000ff */
[----:B------:R-:W4:Y:S04]  /*1a4490*/  LDL.LU R0, [R1+0x5b4] ;  /* 0x0005b40001007983 */ /* 0x000f280000300800 */
[----:B------:R-:W4:Y:S04]  /*1a44a0*/  LDL.LU.64 R16, [R1+0x4c98] ;  /* 0x004c980001107983 */ /* 0x000f280000300a00 */
[----:B------:R-:W4:Y:S04]  /*1a44b0*/  LDL.LU.64 R18, [R1+0x4c88] ;  /* 0x004c880001127983 */ /* 0x000f280000300a00 */
[----:B------:R-:W4:Y:S04]  /*1a44c0*/  LDL.LU.64 R20, [R1+0x4c78] ;  /* 0x004c780001147983 */ /* 0x000f280000300a00 */
[----:B------:R-:W4:Y:S04]  /*1a44d0*/  LDL.LU R8, [R1+0x5d8] ;  /* 0x0005d80001087983 */ /* 0x000f280000300800 */
[----:B------:R-:W4:Y:S04]  /*1a44e0*/  LDL.LU.64 R22, [R1+0x4c70] ;  /* 0x004c700001167983 */ /* 0x000f280000300a00 */
[----:B------:R-:W4:Y:S04]  /*1a44f0*/  LDL.LU.64 R24, [R1+0x4c48] ;  /* 0x004c480001187983 */ /* 0x000f280000300a00 */
[----:B------:R-:W4:Y:S04]  /*1a4500*/  LDL.LU.64 R26, [R1+0x4c40] ;  /* 0x004c4000011a7983 */ /* 0x000f280000300a00 */
[----:B------:R-:W4:Y:S04]  /*1a4510*/  LDL.LU.64 R12, [R1+0x4c30] ;  /* 0x004c3000010c7983 */ /* 0x000f280000300a00 */
[----:B------:R-:W4:Y:S04]  /*1a4520*/  LDL.LU R6, [R1+0x5b8] ;  /* 0x0005b80001067983 */ /* 0x000f280000300800 */
[----:B------:R0:W-:Y:S01]  /*1a4530*/  @P5 STG.E.U8 desc[UR4][R2.64], R15 ;  /* 0x0000000f02005986 */ /* 0x0001e2000c101104 */
[----:B------:R-:W-:-:S03]  /*1a4540*/  LOP3.LUT P5, RZ, R14, 0x1000000, RZ, 0xc0, !PT ;  /* 0x010000000eff7812 */ /* 0x000fc600078ac0ff */
[----:B------:R-:W4:Y:S01]  /*1a4550*/  LDL.LU.64 R10, [R1+0x4c28] ;  /* 0x004c2800010a7983 */ /* 0x000f220000300a00 */
[----:B0-----:R-:W-:-:S03]  /*1a4560*/  PRMT R15, R9, 0x7771, RZ ;  /* 0x00007771090f7816 */ /* 0x001fc600000000ff */
[----:B------:R-:W4:Y:S06]  /*1a4570*/  LDL.LU.64 R2, [R1+0x4c00] ;  /* 0x004c000001027983 */ /* 0x000f2c0000300a00 */
[----:B---3--:R0:W-:Y:S01]  /*1a4580*/  @P5 STG.E.U8 desc[UR4][R4.64], R15 ;  /* 0x0000000f04005986 */ /* 0x0081e2000c101104 */
[C---:B------:R-:W-:Y:S02]  /*1a4590*/  LOP3.LUT P5, RZ, R14.reuse, 0x800000, RZ, 0xc0, !PT ;  /* 0x008000000eff7812 */ /* 0x040fe400078ac0ff */
        /* <DEDUP_REMOVED lines=9> */
[----:B------:R-:W-:-:S03]  /*1a4630*/  LOP3.LUT P0, RZ, R7, 0x8, RZ, 0xc0, !PT ;  /* 0x0000000807ff7812 */ /* 0x000fc6000780c0ff */
        /* <DEDUP_REMOVED lines=25> */
[----:B0-----:R-:W2:Y:S01]  /*1a47d0*/  LDL.LU.64 R4, [R1+0x4be0] ;  /* 0x004be00001047983 */ /* 0x001ea20000300a00 */
[----:B------:R-:W-:-:S03]  /*1a47e0*/  LOP3.LUT P3, RZ, R7, 0x10, RZ, 0xc0, !PT ;  /* 0x0000001007ff7812 */ /* 0x000fc6000786c0ff */
[----:B------:R-:W3:Y:S04]  /*1a47f0*/  LDL.LU.64 R24, [R1+0x4bd8] ;  /* 0x004bd80001187983 */ /* 0x000ee80000300a00 */
[----:B------:R-:W4:Y:S01]  /*1a4800*/  LDL.LU.64 R26, [R1+0x4bb0] ;  /* 0x004bb000011a7983 */ /* 0x000f220000300a00 */
[----:B------:R-:W-:-:S03]  /*1a4810*/  PRMT R15, R6, 0x7772, RZ ;  /* 0x00007772060f7816 */ /* 0x000fc600000000ff */
[----:B------:R-:W4:Y:S04]  /*1a4820*/  LDL.LU.64 R12, [R1+0x4ba8] ;  /* 0x004ba800010c7983 */ /* 0x000f280000300a00 */
[----:B------:R-:W4:Y:S04]  /*1a4830*/  LDL.LU.64 R10, [R1+0x4b98] ;  /* 0x004b9800010a7983 */ /* 0x000f280000300a00 */
[----:B------:R-:W4:Y:S04]  /*1a4840*/  LDL.LU R8, [R1+0x5dc] ;  /* 0x0005dc0001087983 */ /* 0x000f280000300800 */
        /* <DEDUP_REMOVED lines=29> */
[C---:B------:R-:W-:Y:S02]  /*1a4a20*/  LOP3.LUT P1, RZ, R7.reuse, 0x40, RZ, 0xc0, !PT ;  /* 0x0000004007ff7812 */ /* 0x040fe4000782c0ff */
[----:B------:R-:W-:Y:S02]  /*1a4a30*/  LOP3.LUT R14, R14, 0xfffeffff, RZ, 0xc0, !PT ;  /* 0xfffeffff0e0e7812 */ /* 0x000fe400078ec0ff */
[----:B------:R-:W-:Y:S02]  /*1a4a40*/  PRMT R15, R6, 0x7773, RZ ;  /* 0x00007773060f7816 */ /* 0x000fe400000000ff */
[----:B------:R-:W-:Y:S01]  /*1a4a50*/  LOP3.LUT P0, RZ, R7, 0x80, RZ, 0xc0, !PT ;  /* 0x0000008007ff7812 */ /* 0x000fe2000780c0ff */
[----:B------:R-:W3:Y:S04]  /*1a4a60*/  LDL.LU R23, [R1+0x5a0] ;  /* 0x0005a00001177983 */ /* 0x000ee80000300800 */
[----:B------:R-:W3:Y:S04]  /*1a4a70*/  LDL.LU.64 R16, [R1+0x4b18] ;  /* 0x004b180001107983 */ /* 0x000ee80000300a00 */
[----:B------:R-:W3:Y:S04]  /*1a4a80*/  LDL.LU.64 R18, [R1+0x4b10] ;  /* 0x004b100001127983 */ /* 0x000ee80000300a00 */
[----:B------:R-:W3:Y:S04]  /*1a4a90*/  LDL.LU.64 R20, [R1+0x4b00] ;  /* 0x004b000001147983 */ /* 0x000ee80000300a00 */
[----:B------:R-:W3:Y:S01]  /*1a4aa0*/  LDL.LU R0, [R1+0x600] ;  /* 0x0006000001007983 */ /* 0x000ee20000300800 */
[----:B------:R-:W-:-:S02]  /*1a4ab0*/  @P5 LOP3.LUT R14, R14, 0x10000, RZ, 0xfc, !PT ;  /* 0x000100000e0e5812 */ /* 0x000fc400078efcff */
[----:B------:R-:W-:Y:S01]  /*1a4ac0*/  LOP3.LUT P5, RZ, R7, 0x200, RZ, 0xc0, !PT ;  /* 0x0000020007ff7812 */ /* 0x000fe200078ac0ff */
[----:B------:R4:W-:Y:S01]  /*1a4ad0*/  @P2 STG.E.U8 desc[UR4][R24.64], R15 ;  /* 0x0000000f18002986 */ /* 0x0009e2000c101104 */
[----:B------:R-:W-:Y:S02]  /*1a4ae0*/  LOP3.LUT R14, R14, 0xfffdffff, RZ, 0xc0, !PT ;  /* 0xfffdffff0e0e7812 */ /* 0x000fe400078ec0ff */
[----:B----4-:R-:W-:-:S09]  /*1a4af0*/  PRMT R15, R8, 0x7770, RZ ;  /* 0x00007770080f7816 */ /* 0x010fd200000000ff */
[----:B------:R-:W-:Y:S02]  /*1a4b00*/  @P5 LOP3.LUT R14, R14, 0x20000, RZ, 0xfc, !PT ;  /* 0x000200000e0e5812 */ /* 0x000fe400078efcff */
[----:B------:R-:W-:Y:S01]  /*1a4b10*/  LOP3.LUT P5, RZ, R7, 0x100, RZ, 0xc0, !PT ;  /* 0x0000010007ff7812 */ /* 0x000fe200078ac0ff */
[----:B------:R-:W4:Y:S04]  /*1a4b20*/  LDL.LU.64 R24, [R1+0x4af8] ;  /* 0x004af80001187983 */ /* 0x000f280000300a00 */
[----:B------:R0:W-:Y:S02]  /*1a4b30*/  @P1 STG.E.U8 desc[UR4][R26.64], R15 ;  /* 0x0000000f1a001986 */ /* 0x0001e4000c101104 */
[C---:B0-----:R-:W-:Y:S02]  /*1a4b40*/  PRMT R15, R8.reuse, 0x7771, RZ ;  /* 0x00007771080f7816 */ /* 0x041fe400000000ff */
[----:B------:R-:W4:Y:S04]  /*1a4b50*/  LDL.LU.64 R26, [R1+0x4ad0] ;  /* 0x004ad000011a7983 */ /* 0x000f280000300a00 */
[----:B------:R0:W-:Y:S02]  /*1a4b60*/  @P0 STG.E.U8 desc[UR4][R12.64], R15 ;  /* 0x0000000f0c000986 */ /* 0x0001e4000c101104 */
[----:B0-----:R-:W-:-:S02]  /*1a4b70*/  PRMT R15, R8, 0x7772, RZ ;  /* 0x00007772080f7816 */ /* 0x001fc400000000ff */
[----:B------:R-:W4:Y:S04]  /*1a4b80*/  LDL.LU.64 R12, [R1+0x4ac0] ;  /* 0x004ac000010c7983 */ /* 0x000f280000300a00 */
        /* <DEDUP_REMOVED lines=48> */
[----:B--2---:R-:W-:-:S05]  /*1a4e90*/  PRMT R15, R8, 0x7770, RZ ;  /* 0x00007770080f7816 */ /* 0x004fca00000000ff */
[----:B------:R0:W-:Y:S04]  /*1a4ea0*/  @P0 STG.E.U8 desc[UR4][R4.64], R15 ;  /* 0x0000000f04000986 */ /* 0x0001e8000c101104 */
        /* <DEDUP_REMOVED lines=10> */
[----:B--2---:R0:W-:Y:S02]  /*1a4f50*/  @P3 STG.E.U8 desc[UR4][R4.64], R15 ;  /* 0x0000000f04003986 */ /* 0x0041e4000c101104 */
[----:B0-----:R-:W-:-:S02]  /*1a4f60*/  PRMT R15, R8, 0x7772, RZ ;  /* 0x00007772080f7816 */ /* 0x001fc400000000ff */
[----:B------:R-:W2:Y:S04]  /*1a4f70*/  LDL.LU.64 R4, [R1+0x4a18] ;  /* 0x004a180001047983 */ /* 0x000ea80000300a00 */
[----:B------:R-:W2:Y:S04]  /*1a4f80*/  LDL.LU R0, [R1+0x5a8] ;  /* 0x0005a80001007983 */ /* 0x000ea80000300800 */
[----:B---3--:R0:W-:Y:S04]  /*1a4f90*/  @P2 STG.E.U8 desc[UR4][R12.64], R15 ;  /* 0x0000000f0c002986 */ /* 0x0081e8000c101104 */
        /* <DEDUP_REMOVED lines=26> */
[----:B------:R-:W3:Y:S04]  /*1a5140*/  LDL.LU.64 R28, [R1+0x49d8] ;  /* 0x0049d800011c7983 */ /* 0x000ee80000300a00 */
[----:B------:R-:W3:Y:S01]  /*1a5150*/  LDL.LU.64 R16, [R1+0x49d0] ;  /* 0x0049d00001107983 */ /* 0x000ee20000300a00 */
[----:B------:R-:W-:-:S02]  /*1a5160*/  @P5 LOP3.LUT R14, R14, 0x100, RZ, 0xfc, !PT ;  /* 0x000001000e0e5812 */ /* 0x000fc400078efcff */
[----:B------:R-:W-:Y:S02]  /*1a5170*/  LOP3.LUT P5, RZ, R7, 0x10000000, RZ, 0xc0, !PT ;  /* 0x1000000007ff7812 */ /* 0x000fe400078ac0ff */
[----:B------:R-:W-:Y:S01]  /*1a5180*/  LOP3.LUT R14, R14, 0xfffffdff, RZ, 0xc0, !PT ;  /* 0xfffffdff0e0e7812 */ /* 0x000fe200078ec0ff */
[----:B----4-:R0:W-:Y:S10]  /*1a5190*/  @P1 STG.E.U8 desc[UR4][R24.64], R15 ;  /* 0x0000000f18001986 */ /* 0x0101f4000c101104 */
[----:B------:R-:W-:-:S02]  /*1a51a0*/  @P5 LOP3.LUT R14, R14, 0x200, RZ, 0xfc, !PT ;  /* 0x000002000e0e5812 */ /* 0x000fc400078efcff */
        /* <DEDUP_REMOVED lines=12> */
[C---:B------:R-:W-:Y:S02]  /*1a5270*/  LOP3.LUT P5, RZ, R14.reuse, 0x200, RZ, 0xc0, !PT ;  /* 0x000002000eff7812 */ /* 0x040fe400078ac0ff */
        /* <DEDUP_REMOVED lines=22> */
[----:B0-----:R-:W-:Y:S01]  /*1a53e0*/  PRMT R15, R0, 0x7772, RZ ;  /* 0x00007772000f7816 */ /* 0x001fe200000000ff */
[----:B------:R-:W3:Y:S10]  /*1a53f0*/  LDL.LU.64 R12, [R1+0x5ce0] ;  /* 0x005ce000010c7983 */ /* 0x000ef40000300a00 */
[----:B------:R0:W-:Y:S01]  /*1a5400*/  @P5 STG.E.U8 desc[UR4][R28.64], R15 ;  /* 0x0000000f1c005986 */ /* 0x0001e2000c101104 */
[----:B------:R-:W-:-:S02]  /*1a5410*/  LOP3.LUT P5, RZ, R14, 0x10, RZ, 0xc0, !PT ;  /* 0x000000100eff7812 */ /* 0x000fc400078ac0ff */
[----:B0-----:R-:W-:-:S11]  /*1a5420*/  PRMT R15, R0, 0x7773, RZ ;  /* 0x00007773000f7816 */ /* 0x001fd600000000ff */
[----:B------:R4:W-:Y:S01]  /*1a5430*/  @P5 STG.E.U8 desc[UR4][R16.64], R15 ;  /* 0x0000000f10005986 */ /* 0x0009e2000c101104 */
[----:B------:R-:W-:Y:S02]  /*1a5440*/  LOP3.LUT P5, RZ, R14, 0x8, RZ, 0xc0, !PT ;  /* 0x000000080eff7812 */ /* 0x000fe400078ac0ff */
[----:B----4-:R-:W-:-:S11]  /*1a5450*/  PRMT R15, R7, 0x7770, RZ ;  /* 0x00007770070f7816 */ /* 0x010fd600000000ff */
        /* <DEDUP_REMOVED lines=16> */
[----:B--2---:R0:W-:Y:S04]  /*1a5560*/  @P0 STG.E.U8 desc[UR4][R4.64], R15 ;  /* 0x0000000f04000986 */ /* 0x0041e8000c101104 */
[----:B0-----:R-:W2:Y:S04]  /*1a5570*/  LDL.LU.64 R4, [R1+0x4908] ;  /* 0x0049080001047983 */ /* 0x001ea80000300a00 */
[----:B------:R-:W3:Y:S04]  /*1a5580*/  LDL.LU.64 R24, [R1+0x48f8] ;  /* 0x0048f80001187983 */ /* 0x000ee80000300a00 */
[----:B------:R-:W4:Y:S01]  /*1a5590*/  LDL.LU R8, [R1+0x60c] ;  /* 0x00060c0001087983 */ /* 0x000f220000300800 */
[----:B------:R-:W-:-:S02]  /*1a55a0*/  LOP3.LUT P3, RZ, R6, 0x400, RZ, 0xc0, !PT ;  /* 0x0000040006ff7812 */ /* 0x000fc4000786c0ff */
[----:B------:R-:W-:Y:S01]  /*1a55b0*/  LOP3.LUT P2, RZ, R6, 0x800, RZ, 0xc0, !PT ;  /* 0x0000080006ff7812 */ /* 0x000fe2000784c0ff */
[----:B------:R-:W3:Y:S04]  /*1a55c0*/  LDL.LU.64 R26, [R1+0x48f0] ;  /* 0x0048f000011a7983 */ /* 0x000ee80000300a00 */
[----:B------:R-:W3:Y:S04]  /*1a55d0*/  LDL.LU.64 R10, [R1+0x48d0] ;  /* 0x0048d000010a7983 */ /* 0x000ee80000300a00 */
[----:B------:R-:W3:Y:S01]  /*1a55e0*/  LDL.LU R7, [R1+0x610] ;  /* 0x0006100001077983 */ /* 0x000ee20000300800 */
        /* <DEDUP_REMOVED lines=50> */
[----:B--2---:R0:W-:Y:S01]  /*1a5910*/  @P5 STG.E.U8 desc[UR4][R4.64], R14 ;  /* 0x0000000e04005986 */ /* 0x0041e2000c101104 */
[----:B------:R-:W-:Y:S02]  /*1a5920*/  LOP3.LUT P5, RZ, R13, 0x80000000, RZ, 0xc0, !PT ;  /* 0x800000000dff7812 */ /* 0x000fe400078ac0ff */
[----:B0-----:R-:W-:-:S11]  /*1a5930*/  PRMT R14, R7, 0x7773, RZ ;  /* 0x00007773070e7816 */ /* 0x001fd600000000ff */
[----:B---3--:R-:W-:Y:S04]  /*1a5940*/  @P5 STG.E.U8 desc[UR4][R16.64], R14 ;  /* 0x0000000e10005986 */ /* 0x008fe8000c101104 */
[----:B----4-:R0:W-:Y:S04]  /*1a5950*/  STL.64 [R1+0x5cd0], R28 ;  /* 0x005cd01c01007387 */ /* 0x0101e80000100a00 */
[----:B0-----:R-:W2:Y:S04]  /*1a5960*/  LDL.LU.64 R28, [R1+0x4880] ;  /* 0x00488000011c7983 */ /* 0x001ea80000300a00 */
[----:B------:R-:W3:Y:S04]  /*1a5970*/  LDL.LU.64 R18, [R1+0x4858] ;  /* 0x0048580001127983 */ /* 0x000ee80000300a00 */
        /* <DEDUP_REMOVED lines=9> */
[----:B------:R-:W2:Y:S01]  /*1a5a10*/  LDL.LU R17, [R1+0x5cd8] ;  /* 0x005cd80001117983 */ /* 0x000ea20000300800 */
[----:B------:R-:W-:-:S03]  /*1a5a20*/  LOP3.LUT P5, RZ, R13, 0x40000000, RZ, 0xc0, !PT ;  /* 0x400000000dff7812 */ /* 0x000fc600078ac0ff */
[----:B------:R-:W4:Y:S01]  /*1a5a30*/  LDL.LU R7, [R1+0xe18] ;  /* 0x000e180001077983 */ /* 0x000f220000300800 */
        /* <DEDUP_REMOVED lines=33> */
[C---:B------:R-:W-:Y:S02]  /*1a5c50*/  LOP3.LUT P2, RZ, R6.reuse, 0x40000000, RZ, 0xc0, !PT ;  /* 0x4000000006ff7812 */ /* 0x040fe4000784c0ff */
[----:B------:R-:W-:Y:S02]  /*1a5c60*/  LOP3.LUT P1, RZ, R6, 0x80000000, RZ, 0xc0, !PT ;  /* 0x8000000006ff7812 */ /* 0x000fe4000782c0ff */
[C---:B0-----:R-:W-:Y:S01]  /*1a5c70*/  PRMT R14, R8.reuse, 0x7772, RZ ;  /* 0x00007772080e7816 */ /* 0x041fe200000000ff */
[----:B------:R-:W2:Y:S04]  /*1a5c80*/  LDL.LU.64 R2, [R1+0x47c0] ;  /* 0x0047c00001027983 */ /* 0x000ea80000300a00 */
[----:B------:R0:W-:Y:S04]  /*1a5c90*/  @P0 STG.E.U8 desc[UR4][R4.64], R14 ;  /* 0x0000000e04000986 */ /* 0x0001e8000c101104 */
[----:B0-----:R-:W3:Y:S04]  /*1a5ca0*/  LDL.LU.64 R4, [R1+0x47a0] ;  /* 0x0047a00001047983 */ /* 0x001ee80000300a00 */
[----:B------:R-:W4:Y:S04]  /*1a5cb0*/  LDL.LU.64 R24, [R1+0x4790] ;  /* 0x0047900001187983 */ /* 0x000f280000300a00 */
[----:B------:R-:W4:Y:S04]  /*1a5cc0*/  LDL.LU.64 R26, [R1+0x4778] ;  /* 0x00477800011a7983 */ /* 0x000f280000300a00 */
[----:B------:R-:W3:Y:S01]  /*1a5cd0*/  LDL.LU R6, [R1+0x618] ;  /* 0x0006180001067983 */ /* 0x000ee20000300800 */
[----:B------:R-:W-:-:S03]  /*1a5ce0*/  PRMT R14, R8, 0x7773, RZ ;  /* 0x00007773080e7816 */ /* 0x000fc600000000ff */
[----:B------:R-:W4:Y:S04]  /*1a5cf0*/  LDL.LU.64 R10, [R1+0x4770] ;  /* 0x00477000010a7983 */ /* 0x000f280000300a00 */
        /* <DEDUP_REMOVED lines=35> */
[----:B------:R0:W-:Y:S04]  /*1a5f30*/  @P1 STG.E.U8 desc[UR4][R24.64], R14 ;  /* 0x0000000e18001986 */ /* 0x0001e8000c101104 */
[----:B------:R-:W4:Y:S04]  /*1a5f40*/  LDL.LU.64 R18, [R1+0x46e0] ;  /* 0x0046e00001127983 */ /* 0x000f280000300a00 */
[----:B------:R-:W4:Y:S04]  /*1a5f50*/  LDL.LU R8, [R1+0x5fc] ;  /* 0x0005fc0001087983 */ /* 0x000f280000300800 */
[----:B------:R-:W4:Y:S04]  /*1a5f60*/  LDL.LU.64 R20, [R1+0x46d8] ;  /* 0x0046d80001147983 */ /* 0x000f280000300a00 */
[----:B------:R-:W4:Y:S01]  /*1a5f70*/  LDL.LU.64 R22, [R1+0x46b8] ;  /* 0x0046b80001167983 */ /* 0x000f220000300a00 */
[----:B------:R-:W-:-:S02]  /*1a5f80*/  @P5 LOP3.LUT R13, R13, 0x1000000, RZ, 0xfc, !PT ;  /* 0x010000000d0d5812 */ /* 0x000fc400078efcff */
[----:B------:R-:W-:Y:S02]  /*1a5f90*/  LOP3.LUT P5, RZ, R7, 0x4, RZ, 0xc0, !PT ;  /* 0x0000000407ff7812 */ /* 0x000fe400078ac0ff */
[----:B------:R-:W-:Y:S02]  /*1a5fa0*/  LOP3.LUT R13, R13, 0xfdffffff, RZ, 0xc0, !PT ;  /* 0xfdffffff0d0d7812 */ /* 0x000fe400078ec0ff */
[----:B0-----:R-:W-:Y:S01]  /*1a5fb0*/  PRMT R14, R6, 0x7772, RZ ;  /* 0x00007772060e7816 */ /* 0x001fe200000000ff */
[----:B------:R-:W4:Y:S08]  /*1a5fc0*/  LDL.LU.64 R24, [R1+0x46b0] ;  /* 0x0046b00001187983 */ /* 0x000f300000300a00 */
[----:B------:R-:W-:-:S02]  /*1a5fd0*/  @P5 LOP3.LUT R13, R13, 0x2000000, RZ, 0xfc, !PT ;  /* 0x020000000d0d5812 */ /* 0x000fc400078efcff */
[----:B------:R-:W-:Y:S01]  /*1a5fe0*/  LOP3.LUT P5, RZ, R7, 0x2, RZ, 0xc0, !PT ;  /* 0x0000000207ff7812 */ /* 0x000fe200078ac0ff */
        /* <DEDUP_REMOVED lines=52> */
[----:B0-----:R-:W2:Y:S01]  /*1a6330*/  LDL.LU.64 R4, [R1+0x4650] ;  /* 0x0046500001047983 */ /* 0x001ea20000300a00 */
[----:B------:R-:W-:Y:S02]  /*1a6340*/  LOP3.LUT P5, RZ, R7, 0x10000000, RZ, 0xc0, !PT ;  /* 0x1000000007ff7812 */ /* 0x000fe400078ac0ff */
[----:B------:R-:W-:Y:S02]  /*1a6350*/  LOP3.LUT R13, R13, 0xfffffbff, RZ, 0xc0, !PT ;  /* 0xfffffbff0d0d7812 */ /* 0x000fe400078ec0ff */
[----:B------:R-:W-:Y:S01]  /*1a6360*/  LOP3.LUT P3, RZ, R7, 0x10000, RZ, 0xc0, !PT ;  /* 0x0001000007ff7812 */ /* 0x000fe2000786c0ff */
[----:B------:R-:W3:Y:S01]  /*1a6370*/  LDL.LU.64 R22, [R1+0x4648] ;  /* 0x0046480001167983 */ /* 0x000ee20000300a00 */
[----:B------:R-:W-:-:S03]  /*1a6380*/  PRMT R14, R6, 0x7772, RZ ;  /* 0x00007772060e7816 */ /* 0x000fc600000000ff */
[----:B------:R-:W4:Y:S04]  /*1a6390*/  LDL.LU.64 R24, [R1+0x4628] ;  /* 0x0046280001187983 */ /* 0x000f280000300a00 */
[----:B------:R-:W4:Y:S04]  /*1a63a0*/  LDL.LU.64 R10, [R1+0x4618] ;  /* 0x00461800010a7983 */ /* 0x000f280000300a00 */
        /* <DEDUP_REMOVED lines=27> */
[C---:B------:R-:W-:Y:S02]  /*1a6560*/  LOP3.LUT P6, RZ, R7.reuse, 0x20000000, RZ, 0xc0, !PT ;  /* 0x2000000007ff7812 */ /* 0x040fe400078cc0ff */
[----:B------:R-:W-:Y:S02]  /*1a6570*/  LOP3.LUT P4, RZ, R7, 0x40000000, RZ, 0xc0, !PT ;  /* 0x4000000007ff7812 */ /* 0x000fe4000788c0ff */
[----:B------:R-:W-:Y:S02]  /*1a6580*/  @P5 LOP3.LUT R13, R13, 0x20000, RZ, 0xfc, !PT ;  /* 0x000200000d0d5812 */ /* 0x000fe400078efcff */
[C---:B------:R-:W-:Y:S01]  /*1a6590*/  LOP3.LUT P5, RZ, R7.reuse, 0x100000, RZ, 0xc0, !PT ;  /* 0x0010000007ff7812 */ /* 0x040fe200078ac0ff */
[----:B--2---:R0:W-:Y:S01]  /*1a65a0*/  @P3 STG.E.U8 desc[UR4][R4.64], R14 ;  /* 0x0000000e04003986 */ /* 0x0041e2000c101104 */
[----:B------:R-:W-:-:S03]  /*1a65b0*/  LOP3.LUT P3, RZ, R7, 0x80000000, RZ, 0xc0, !PT ;  /* 0x8000000007ff7812 */ /* 0x000fc6000786c0ff */
[----:B0-----:R-:W2:Y:S04]  /*1a65c0*/  LDL.LU.64 R4, [R1+0x4600] ;  /* 0x0046000001047983 */ /* 0x001ea80000300a00 */
[----:B------:R-:W2:Y:S01]  /*1a65d0*/  LDL.LU R9, [R1+0x744] ;  /* 0x0007440001097983 */ /* 0x000ea20000300800 */
[----:B------:R-:W-:-:S03]  /*1a65e0*/  PRMT R14, R6, 0x7773, RZ ;  /* 0x00007773060e7816 */ /* 0x000fc600000000ff */
[----:B------:R-:W2:Y:S04]  /*1a65f0*/  LDL.LU.64 R6, [R1+0x45e0] ;  /* 0x0045e00001067983 */ /* 0x000ea80000300a00 */
[----:B------:R-:W3:Y:S04]  /*1a6600*/  LDL.LU.64 R28, [R1+0x45b0] ;  /* 0x0045b000011c7983 */ /* 0x000ee80000300a00 */
[----:B---3--:R0:W-:Y:S04]  /*1a6610*/  STL.64 [R1+0x5ca8], R28 ;  /* 0x005ca81c01007387 */ /* 0x0081e80000100a00 */
[----:B0-----:R-:W3:Y:S04]  /*1a6620*/  LDL.LU.64 R28, [R1+0x45b8] ;  /* 0x0045b800011c7983 */ /* 0x001ee80000300a00 */
[----:B------:R4:W-:Y:S02]  /*1a6630*/  @P2 STG.E.U8 desc[UR4][R22.64], R14 ;  /* 0x0000000e16002986 */ /* 0x0009e4000c101104 */
[----:B----4-:R-:W-:-:S05]  /*1a6640*/  PRMT R14, R8, 0x7770, RZ ;  /* 0x00007770080e7816 */ /* 0x010fca00000000ff */
[----:B------:R0:W-:Y:S02]  /*1a6650*/  @P1 STG.E.U8 desc[UR4][R24.64], R14 ;  /* 0x0000000e18001986 */ /* 0x0001e4000c101104 */
[----:B0-----:R-:W-:-:S05]  /*1a6660*/  PRMT R14, R8, 0x7771, RZ ;  /* 0x00007771080e7816 */ /* 0x001fca00000000ff */
[----:B------:R-:W-:Y:S04]  /*1a6670*/  @P0 STG.E.U8 desc[UR4][R10.64], R14 ;  /* 0x0000000e0a000986 */ /* 0x000fe8000c101104 */
[----:B---3--:R0:W-:Y:S04]  /*1a6680*/  STL.64 [R1+0x5cb0], R28 ;  /* 0x005cb01c01007387 */ /* 0x0081e80000100a00 */
[----:B0-----:R-:W3:Y:S01]  /*1a6690*/  LDL.LU.64 R28, [R1+0x45d0] ;  /* 0x0045d000011c7983 */ /* 0x001ee20000300a00 */
[----:B------:R-:W-:-:S03]  /*1a66a0*/  PRMT R14, R8, 0x7772, RZ ;  /* 0x00007772080e7816 */ /* 0x000fc600000000ff */
[----:B------:R-:W4:Y:S04]  /*1a66b0*/  LDL.LU R27, [R1+0x724] ;  /* 0x00072400011b7983 */ /* 0x000f280000300800 */
[----:B------:R-:W4:Y:S04]  /*1a66c0*/  LDL.LU.64 R16, [R1+0x4590] ;  /* 0x0045900001107983 */ /* 0x000f280000300a00 */
[----:B------:R-:W4:Y:S04]  /*1a66d0*/  LDL.LU.64 R18, [R1+0x4580] ;  /* 0x0045800001127983 */ /* 0x000f280000300a00 */
[----:B------:R0:W-:Y:S01]  /*1a66e0*/  @P5 STG.E.U8 desc[UR4][R2.64], R14 ;  /* 0x0000000e02005986 */ /* 0x0001e2000c101104 */
[----:B------:R-:W-:-:S03]  /*1a66f0*/  LOP3.LUT P5, RZ, R13, 0x20000, RZ, 0xc0, !PT ;  /* 0x000200000dff7812 */ /* 0x000fc600078ac0ff */
[----:B------:R-:W4:Y:S04]  /*1a6700*/  LDL.LU R0, [R1+0x748] ;  /* 0x0007480001007983 */ /* 0x000f280000300800 */
[----:B------:R-:W4:Y:S04]  /*1a6710*/  LDL.LU.64 R20, [R1+0x4570] ;  /* 0x0045700001147983 */ /* 0x000f280000300a00 */
[----:B------:R-:W4:Y:S04]  /*1a6720*/  LDL.LU.64 R22, [R1+0x4568] ;  /* 0x0045680001167983 */ /* 0x000f280000300a00 */
[----:B------:R-:W4:Y:S04]  /*1a6730*/  LDL.LU.64 R24, [R1+0x4548] ;  /* 0x0045480001187983 */ /* 0x000f280000300a00 */
[----:B------:R-:W4:Y:S01]  /*1a6740*/  LDL.LU.64 R10, [R1+0x4538] ;  /* 0x00453800010a7983 */ /* 0x000f220000300a00 */
[----:B0-----:R-:W-:-:S03]  /*1a6750*/  PRMT R14, R8, 0x7773, RZ ;  /* 0x00007773080e7816 */ /* 0x001fc600000000ff */
[----:B------:R-:W4:Y:S04]  /*1a6760*/  LDL.LU.64 R2, [R1+0x4520] ;  /* 0x0045200001027983 */ /* 0x000f280000300a00 */
[----:B--2---:R0:W-:Y:S01]  /*1a6770*/  @P5 STG.E.U8 desc[UR4][R4.64], R14 ;  /* 0x0000000e04005986 */ /* 0x0041e2000c101104 */
[----:B------:R-:W-:Y:S02]  /*1a6780*/  LOP3.LUT P5, RZ, R13, 0x10000, RZ, 0xc0, !PT ;  /* 0x000100000dff7812 */ /* 0x000fe400078ac0ff */
[----:B0-----:R-:W-:Y:S01]  /*1a6790*/  PRMT R14, R9, 0x7770, RZ ;  /* 0x00007770090e7816 */ /* 0x001fe200000000ff */
[----:B------:R-:W2:Y:S04]  /*1a67a0*/  LDL.LU.64 R4, [R1+0x4518] ;  /* 0x0045180001047983 */ /* 0x000ea80000300a00 */
[----:B------:R-:W2:Y:S06]  /*1a67b0*/  LDL.LU R8, [R1+0x728] ;  /* 0x0007280001087983 */ /* 0x000eac0000300800 */
[----:B------:R0:W-:Y:S01]  /*1a67c0*/  @P5 STG.E.U8 desc[UR4][R6.64], R14 ;  /* 0x0000000e06005986 */ /* 0x0001e2000c101104 */
        /* <DEDUP_REMOVED lines=13> */
[----:B------:R-:W-:-:S05]  /*1a68a0*/  LOP3.LUT P0, RZ, R26, 0x4, RZ, 0xc0, !PT ;  /* 0x000000041aff7812 */ /* 0x000fca000780c0ff */
[----:B---3--:R4:W-:Y:S01]  /*1a68b0*/  @P5 STG.E.U8 desc[UR4][R28.64], R14 ;  /* 0x0000000e1c005986 */ /* 0x0089e2000c101104 */
        /* <DEDUP_REMOVED lines=19> */
[----:B--2---:R0:W-:Y:S02]  /*1a69f0*/  @P1 STG.E.U8 desc[UR4][R4.64], R14 ;  /* 0x0000000e04001986 */ /* 0x0041e4000c101104 */
[----:B0-----:R-:W-:-:S05]  /*1a6a00*/  PRMT R14, R8, 0x7770, RZ ;  /* 0x00007770080e7816 */ /* 0x001fca00000000ff */
[----:B------:R0:W-:Y:S04]  /*1a6a10*/  @P0 STG.E.U8 desc[UR4][R6.64], R14 ;  /* 0x0000000e06000986 */ /* 0x0001e8000c101104 */
[----:B0-----:R-:W2:Y:S04]  /*1a6a20*/  LDL.LU.64 R6, [R1+0x44d8] ;  /* 0x0044d80001067983 */ /* 0x001ea80000300a00 */
[----:B------:R-:W4:Y:S01]  /*1a6a30*/  LDL.LU.64 R4, [R1+0x44d0] ;  /* 0x0044d00001047983 */ /* 0x000f220000300a00 */
[C---:B------:R-:W-:Y:S02]  /*1a6a40*/  LOP3.LUT P3, RZ, R26.reuse, 0x8, RZ, 0xc0, !PT ;  /* 0x000000081aff7812 */ /* 0x040fe4000786c0ff */
[----:B------:R-:W-:-:S02]  /*1a6a50*/  LOP3.LUT P2, RZ, R26, 0x10, RZ, 0xc0, !PT ;  /* 0x000000101aff7812 */ /* 0x000fc4000784c0ff */
[----:B------:R-:W-:Y:S02]  /*1a6a60*/  PRMT R14, R8, 0x7771, RZ ;  /* 0x00007771080e7816 */ /* 0x000fe400000000ff */
[----:B------:R-:W-:Y:S01]  /*1a6a70*/  LOP3.LUT P1, RZ, R26, 0x20, RZ, 0xc0, !PT ;  /* 0x000000201aff7812 */ /* 0x000fe2000782c0ff */
[----:B------:R-:W4:Y:S04]  /*1a6a80*/  LDL.LU.64 R22, [R1+0x44b0] ;  /* 0x0044b00001167983 */ /* 0x000f280000300a00 */
[----:B------:R-:W4:Y:S04]  /*1a6a90*/  LDL.LU.64 R24, [R1+0x44a0] ;  /* 0x0044a00001187983 */ /* 0x000f280000300a00 */
[----:B------:R-:W4:Y:S04]  /*1a6aa0*/  LDL.LU R3, [R1+0x74c] ;  /* 0x00074c0001037983 */ /* 0x000f280000300800 */
[----:B---3--:R0:W-:Y:S02]  /*1a6ab0*/  @P3 STG.E.U8 desc[UR4][R10.64], R14 ;  /* 0x0000000e0a003986 */ /* 0x0081e4000c101104 */
[----:B0-----:R-:W-:-:S02]  /*1a6ac0*/  PRMT R14, R8, 0x7772, RZ ;  /* 0x00007772080e7816 */ /* 0x001fc400000000ff */
[----:B------:R-:W3:Y:S04]  /*1a6ad0*/  LDL.LU.64 R10, [R1+0x4488] ;  /* 0x00448800010a7983 */ /* 0x000ee80000300a00 */
[----:B------:R-:W3:Y:S04]  /*1a6ae0*/  LDL.LU R0, [R1+0x72c] ;  /* 0x00072c0001007983 */ /* 0x000ee80000300800 */
[----:B--2---:R0:W-:Y:S02]  /*1a6af0*/  @P2 STG.E.U8 desc[UR4][R6.64], R14 ;  /* 0x0000000e06002986 */ /* 0x0041e4000c101104 */
[----:B0-----:R-:W-:-:S02]  /*1a6b00*/  PRMT R14, R8, 0x7773, RZ ;  /* 0x00007773080e7816 */ /* 0x001fc400000000ff */
[----:B------:R-:W2:Y:S04]  /*1a6b10*/  LDL.LU.64 R6, [R1+0x4480] ;  /* 0x0044800001067983 */ /* 0x000ea80000300a00 */
[----:B------:R-:W2:Y:S04]  /*1a6b20*/  LDL.LU.64 R8, [R1+0x4460] ;  /* 0x0044600001087983 */ /* 0x000ea80000300a00 */
[----:B----4-:R0:W-:Y:S04]  /*1a6b30*/  @P1 STG.E.U8 desc[UR4][R4.64], R14 ;  /* 0x0000000e04001986 */ /* 0x0101e8000c101104 */
[----:B0-----:R-:W4:Y:S04]  /*1a6b40*/  LDL.LU R4, [R1+0x730] ;  /* 0x0007300001047983 */ /* 0x001f280000300800 */
        /* <DEDUP_REMOVED lines=22> */
[----:B---3--:R0:W-:Y:S04]  /*1a6cb0*/  STL.64 [R1+0x5c98], R28 ;  /* 0x005c981c01007387 */ /* 0x0081e80000100a00 */
[----:B0-----:R-:W3:Y:S01]  /*1a6cc0*/  LDL.LU.64 R28, [R1+0x4450] ;  /* 0x00445000011c7983 */ /* 0x001ee20000300a00 */
[----:B------:R-:W-:Y:S02]  /*1a6cd0*/  LOP3.LUT R13, R13, 0xfffffeff, RZ, 0xc0, !PT ;  /* 0xfffffeff0d0d7812 */ /* 0x000fe400078ec0ff */
[----:B------:R-:W-:-:S02]  /*1a6ce0*/  LOP3.LUT P0, RZ, R26, 0x40, RZ, 0xc0, !PT ;  /* 0x000000401aff7812 */ /* 0x000fc4000780c0ff */
[----:B------:R-:W-:Y:S01]  /*1a6cf0*/  PRMT R14, R3, 0x7770, RZ ;  /* 0x00007770030e7816 */ /* 0x000fe200000000ff */
[----:B------:R-:W4:Y:S02]  /*1a6d00*/  LDL.LU.64 R16, [R1+0x4418] ;  /* 0x0044180001107983 */ /* 0x000f240000300a00 */
[----:B------:R-:W-:Y:S02]  /*1a6d10*/  @P5 LOP3.LUT R13, R13, 0x100, RZ, 0xfc, !PT ;  /* 0x000001000d0d5812 */ /* 0x000fe400078efcff */
[----:B------:R-:W-:Y:S01]  /*1a6d20*/  LOP3.LUT P5, RZ, R26, 0x100, RZ, 0xc0, !PT ;  /* 0x000001001aff7812 */ /* 0x000fe200078ac0ff */
[----:B------:R-:W4:Y:S04]  /*1a6d30*/  LDL.LU.64 R18, [R1+0x4408] ;  /* 0x0044080001127983 */ /* 0x000f280000300a00 */
[----:B------:R-:W4:Y:S01]  /*1a6d40*/  LDL.LU.64 R20, [R1+0x43f0] ;  /* 0x0043f00001147983 */ /* 0x000f220000300a00 */
[----:B------:R-:W-:-:S07]  /*1a6d50*/  LOP3.LUT R13, R13, 0xfffffdff, RZ, 0xc0, !PT ;  /* 0xfffffdff0d0d7812 */ /* 0x000fce00078ec0ff */
[----:B------:R-:W-:Y:S02]  /*1a6d60*/  @P5 LOP3.LUT R13, R13, 0x200, RZ, 0xfc, !PT ;  /* 0x000002000d0d5812 */ /* 0x000fe400078efcff */
        /* <DEDUP_REMOVED lines=13> */
[----:B------:R-:W4:Y:S06]  /*1a6e40*/  LDL.LU.64 R2, [R1+0x43a8] ;  /* 0x0043a80001027983 */ /* 0x000f2c0000300a00 */
        /* <DEDUP_REMOVED lines=43> */
[----:B0-----:R-:W2:Y:S04]  /*1a7100*/  LDL.LU.64 R6, [R1+0x4378] ;  /* 0x0043780001067983 */ /* 0x001ea80000300a00 */
[----:B------:R-:W4:Y:S04]  /*1a7110*/  LDL.LU.64 R24, [R1+0x4368] ;  /* 0x0043680001187983 */ /* 0x000f280000300a00 */
[----:B------:R-:W3:Y:S01]  /*1a7120*/  LDL.LU R27, [R1+0x734] ;  /* 0x00073400011b7983 */ /* 0x000ee20000300800 */
[----:B------:R-:W-:-:S02]  /*1a7130*/  LOP3.LUT P3, RZ, R26, 0x400000, RZ, 0xc0, !PT ;  /* 0x004000001aff7812 */ /* 0x000fc4000786c0ff */
[----:B------:R-:W-:Y:S01]  /*1a7140*/  LOP3.LUT P2, RZ, R26, 0x800000, RZ, 0xc0, !PT ;  /* 0x008000001aff7812 */ /* 0x000fe2000784c0ff */
[----:B------:R-:W4:Y:S04]  /*1a7150*/  LDL.LU.64 R4, [R1+0x4360] ;  /* 0x0043600001047983 */ /* 0x000f280000300a00 */
[----:B------:R-:W4:Y:S04]  /*1a7160*/  LDL.LU.64 R10, [R1+0x4328] ;  /* 0x00432800010a7983 */ /* 0x000f280000300a00 */
[----:B------:R-:W4:Y:S01]  /*1a7170*/  LDL.LU R0, [R1+0x714] ;  /* 0x0007140001007983 */ /* 0x000f220000300800 */
        /* <DEDUP_REMOVED lines=28> */
[C---:B------:R-:W-:Y:S02]  /*1a7340*/  LOP3.LUT P5, RZ, R26.reuse, 0x10000000, RZ, 0xc0, !PT ;  /* 0x100000001aff7812 */ /* 0x040fe400078ac0ff */
        /* <DEDUP_REMOVED lines=82> */
[----:B------:R-:W4:Y:S04]  /*1a7870*/  LDL.LU.64 R4, [R1+0x3f18] ;  /* 0x003f180001047983 */ /* 0x000f280000300a00 */
[----:B--2---:R3:W-:Y:S02]  /*1a7880*/  @P3 STG.E.U8 desc[UR4][R20.64], R13 ;  /* 0x0000000d14003986 */ /* 0x0047e4000c101104 */
[----:B---3--:R-:W-:-:S05]  /*1a7890*/  PRMT R13, R11, 0x7770, RZ ;  /* 0x000077700b0d7816 */ /* 0x008fca00000000ff */
[----:B------:R0:W-:Y:S04]  /*1a78a0*/  @P2 STG.E.U8 desc[UR4][R6.64], R13 ;  /* 0x0000000d06002986 */ /* 0x0001e8000c101104 */
[----:B0-----:R-:W2:Y:S04]  /*1a78b0*/  LDL.LU.64 R6, [R1+0x3ef0] ;  /* 0x003ef00001067983 */ /* 0x001ea80000300a00 */
[----:B------:R-:W3:Y:S04]  /*1a78c0*/  LDL.LU R10, [R1+0x6e0] ;  /* 0x0006e000010a7983 */ /* 0x000ee80000300800 */
        /* <DEDUP_REMOVED lines=40> */
[----:B------:R-:W3:Y:S04]  /*1a7b50*/  LDL.LU R11, [R1+0x704] ;  /* 0x00070400010b7983 */ /* 0x000ee80000300800 */
[----:B------:R0:W-:Y:S01]  /*1a7b60*/  @P5 STG.E.U8 desc[UR4][R2.64], R13 ;  /* 0x0000000d02005986 */ /* 0x0001e2000c101104 */
[----:B------:R-:W-:-:S03]  /*1a7b70*/  LOP3.LUT P5, RZ, R12, 0x2000000, RZ, 0xc0, !PT ;  /* 0x020000000cff7812 */ /* 0x000fc600078ac0ff */
[----:B------:R-:W3:Y:S04]  /*1a7b80*/  LDL.LU.64 R16, [R1+0x3d88] ;  /* 0x003d880001107983 */ /* 0x000ee80000300a00 */
[----:B------:R-:W3:Y:S04]  /*1a7b90*/  LDL.LU.64 R18, [R1+0x3ce8] ;  /* 0x003ce80001127983 */ /* 0x000ee80000300a00 */
[----:B------:R-:W3:Y:S04]  /*1a7ba0*/  LDL.LU.64 R20, [R1+0x3cc8] ;  /* 0x003cc80001147983 */ /* 0x000ee80000300a00 */
[----:B------:R-:W3:Y:S01]  /*1a7bb0*/  LDL.LU.64 R24, [R1+0x3cb0] ;  /* 0x003cb00001187983 */ /* 0x000ee20000300a00 */
[----:B0-----:R-:W-:-:S03]  /*1a7bc0*/  PRMT R13, R26, 0x7770, RZ ;  /* 0x000077701a0d7816 */ /* 0x001fc600000000ff */
[----:B------:R-:W3:Y:S04]  /*1a7bd0*/  LDL.LU.64 R2, [R1+0x3ca8] ;  /* 0x003ca80001027983 */ /* 0x000ee80000300a00 */
[----:B------:R0:W-:Y:S01]  /*1a7be0*/  @P5 STG.E.U8 desc[UR4][R4.64], R13 ;  /* 0x0000000d04005986 */ /* 0x0001e2000c101104 */
[----:B------:R-:W-:Y:S02]  /*1a7bf0*/  LOP3.LUT P5, RZ, R12, 0x1000000, RZ, 0xc0, !PT ;  /* 0x010000000cff7812 */ /* 0x000fe400078ac0ff */
        /* <DEDUP_REMOVED lines=11> */
[----:B------:R-:W2:Y:S10]  /*1a7cb0*/  LDL.LU R27, [R1+0xe84] ;  /* 0x000e8400011b7983 */ /* 0x000eb40000300800 */
[----:B----4-:R0:W-:Y:S04]  /*1a7cc0*/  @P5 STG.E.U8 desc[UR4][R14.64], R13 ;  /* 0x0000000d0e005986 */ /* 0x0101e8000c101104 */
[----:B0-----:R-:W4:Y:S01]  /*1a7cd0*/  LDL.LU.64 R14, [R1+0x5c70] ;  /* 0x005c7000010e7983 */ /* 0x001f220000300a00 */
[----:B------:R-:W-:-:S02]  /*1a7ce0*/  LOP3.LUT P5, RZ, R12, 0x200000, RZ, 0xc0, !PT ;  /* 0x002000000cff7812 */ /* 0x000fc400078ac0ff */
[----:B---3--:R-:W-:-:S11]  /*1a7cf0*/  PRMT R13, R10, 0x7770, RZ ;  /* 0x000077700a0d7816 */ /* 0x008fd600000000ff */
[----:B----4-:R0:W-:Y:S04]  /*1a7d00*/  @P5 STG.E.U8 desc[UR4][R14.64], R13 ;  /* 0x0000000d0e005986 */ /* 0x0101e8000c101104 */
        /* <DEDUP_REMOVED lines=31> */
[C---:B------:R-:W-:Y:S02]  /*1a7f00*/  LOP3.LUT P2, RZ, R8.reuse, 0x20000000, RZ, 0xc0, !PT ;  /* 0x2000000008ff7812 */ /* 0x040fe4000784c0ff */
[C---:B------:R-:W-:Y:S01]  /*1a7f10*/  PRMT R13, R23.reuse, 0x7772, RZ ;  /* 0x00007772170d7816 */ /* 0x040fe200000000ff */
[----:B------:R-:W4:Y:S04]  /*1a7f20*/  LDL.LU.64 R2, [R1+0x3ba0] ;  /* 0x003ba00001027983 */ /* 0x000f280000300a00 */
[----:B------:R-:W4:Y:S01]  /*1a7f30*/  LDL.LU.64 R24, [R1+0x3b80] ;  /* 0x003b800001187983 */ /* 0x000f220000300a00 */
[C---:B------:R-:W-:Y:S02]  /*1a7f40*/  LOP3.LUT P1, RZ, R8.reuse, 0x40000000, RZ, 0xc0, !PT ;  /* 0x4000000008ff7812 */ /* 0x040fe4000782c0ff */
[----:B------:R-:W-:Y:S01]  /*1a7f50*/  LOP3.LUT P0, RZ, R8, 0x80000000, RZ, 0xc0, !PT ;  /* 0x8000000008ff7812 */ /* 0x000fe2000780c0ff */
        /* <DEDUP_REMOVED lines=32> */
[----:B------:R-:W-:-:S11]  /*1a8160*/  LOP3.LUT R12, R12, 0xfffeffff, RZ, 0xc0, !PT ;  /* 0xfffeffff0c0c7812 */ /* 0x000fd600078ec0ff */
[----:B------:R-:W-:Y:S02]  /*1a8170*/  @P5 LOP3.LUT R12, R12, 0x10000, RZ, 0xfc, !PT ;  /* 0x000100000c0c5812 */ /* 0x000fe400078efcff */
[----:B------:R-:W-:Y:S02]  /*1a8180*/  LOP3.LUT P5, RZ, R27, 0x2, RZ, 0xc0, !PT ;  /* 0x000000021bff7812 */ /* 0x000fe400078ac0ff */
[----:B------:R-:W-:Y:S02]  /*1a8190*/  PRMT R13, R8, 0x7770, RZ ;  /* 0x00007770080d7816 */ /* 0x000fe400000000ff */
[----:B------:R-:W-:-:S03]  /*1a81a0*/  LOP3.LUT R12, R12, 0xfffdffff, RZ, 0xc0, !PT ;  /* 0xfffdffff0c0c7812 */ /* 0x000fc600078ec0ff */
[----:B------:R0:W-:Y:S06]  /*1a81b0*/  @P1 STG.E.U8 desc[UR4][R2.64], R13 ;  /* 0x0000000d02001986 */ /* 0x0001ec000c101104 */
        /* <DEDUP_REMOVED lines=9> */
[----:B------:R-:W4:Y:S04]  /*1a8250*/  LDL.LU.64 R20, [R1+0x3a08] ;  /* 0x003a080001147983 */ /* 0x000f280000300a00 */
[----:B------:R-:W4:Y:S01]  /*1a8260*/  LDL.LU.64 R22, [R1+0x39a8] ;  /* 0x0039a80001167983 */ /* 0x000f220000300a00 */
[----:B0-----:R-:W-:-:S03]  /*1a8270*/  PRMT R13, R8, 0x7772, RZ ;  /* 0x00007772080d7816 */ /* 0x001fc600000000ff */
[----:B------:R-:W4:Y:S04]  /*1a8280*/  LDL.LU.64 R24, [R1+0x3988] ;  /* 0x0039880001187983 */ /* 0x000f280000300a00 */
[----:B------:R0:W-:Y:S01]  /*1a8290*/  @P5 STG.E.U8 desc[UR4][R10.64], R13 ;  /* 0x0000000d0a005986 */ /* 0x0001e2000c101104 */
[----:B------:R-:W-:Y:S02]  /*1a82a0*/  LOP3.LUT P5, RZ, R12, 0x20000, RZ, 0xc0, !PT ;  /* 0x000200000cff7812 */ /* 0x000fe400078ac0ff */
        /* <DEDUP_REMOVED lines=49> */
[----:B------:R-:W4:Y:S01]  /*1a85c0*/  LDL.LU.64 R10, [R1+0x38b8] ;  /* 0x0038b800010a7983 */ /* 0x000f220000300a00 */
[----:B------:R-:W-:-:S02]  /*1a85d0*/  LOP3.LUT P3, RZ, R27, 0x8000, RZ, 0xc0, !PT ;  /* 0x000080001bff7812 */ /* 0x000fc4000786c0ff */
[C---:B------:R-:W-:Y:S02]  /*1a85e0*/  LOP3.LUT P2, RZ, R27.reuse, 0x10000, RZ, 0xc0, !PT ;  /* 0x000100001bff7812 */ /* 0x040fe4000784c0ff */
[C---:B------:R-:W-:Y:S02]  /*1a85f0*/  PRMT R13, R8.reuse, 0x7771, RZ ;  /* 0x00007771080d7816 */ /* 0x040fe400000000ff */
[----:B------:R-:W-:Y:S01]  /*1a8600*/  LOP3.LUT P1, RZ, R27, 0x20000, RZ, 0xc0, !PT ;  /* 0x000200001bff7812 */ /* 0x000fe2000782c0ff */
[----:B------:R-:W4:Y:S04]  /*1a8610*/  LDL.LU.64 R24, [R1+0x3850] ;  /* 0x0038500001187983 */ /* 0x000f280000300a00 */
[----:B------:R-:W4:Y:S04]  /*1a8620*/  LDL.LU.64 R2, [R1+0x3830] ;  /* 0x0038300001027983 */ /* 0x000f280000300a00 */
[----:B------:R-:W4:Y:S04]  /*1a8630*/  LDL.LU R14, [R1+0x6d0] ;  /* 0x0006d000010e7983 */ /* 0x000f280000300800 */
        /* <DEDUP_REMOVED lines=8> */
[----:B----4-:R0:W-:Y:S04]  /*1a86c0*/  @P1 STG.E.U8 desc[UR4][R10.64], R13 ;  /* 0x0000000d0a001986 */ /* 0x0101e8000c101104 */
        /* <DEDUP_REMOVED lines=25> */
[----:B------:R-:W-:Y:S02]  /*1a8860*/  PRMT R13, R14, 0x7770, RZ ;  /* 0x000077700e0d7816 */ /* 0x000fe400000000ff */
[----:B------:R-:W-:Y:S02]  /*1a8870*/  LOP3.LUT R12, R12, 0xfffffeff, RZ, 0xc0, !PT ;  /* 0xfffffeff0c0c7812 */ /* 0x000fe400078ec0ff */
[C---:B------:R-:W-:Y:S02]  /*1a8880*/  LOP3.LUT P6, RZ, R27.reuse, 0x10000000, RZ, 0xc0, !PT ;  /* 0x100000001bff7812 */ /* 0x040fe400078cc0ff */
[----:B------:R-:W-:-:S02]  /*1a8890*/  LOP3.LUT P4, RZ, R27, 0x20000000, RZ, 0xc0, !PT ;  /* 0x200000001bff7812 */ /* 0x000fc4000788c0ff */
[C---:B------:R-:W-:Y:S02]  /*1a88a0*/  LOP3.LUT P3, RZ, R27.reuse, 0x40000000, RZ, 0xc0, !PT ;  /* 0x400000001bff7812 */ /* 0x040fe4000786c0ff */
[C---:B------:R-:W-:Y:S01]  /*1a88b0*/  LOP3.LUT P2, RZ, R27.reuse, 0x80000000, RZ, 0xc0, !PT ;  /* 0x800000001bff7812 */ /* 0x040fe2000784c0ff */
[----:B------:R-:W4:Y:S01]  /*1a88c0*/  LDL.LU.64 R28, [R1+0x3768] ;  /* 0x00376800011c7983 */ /* 0x000f220000300a00 */
[----:B------:R-:W-:Y:S02]  /*1a88d0*/  @P5 LOP3.LUT R12, R12, 0x100, RZ, 0xfc, !PT ;  /* 0x000001000c0c5812 */ /* 0x000fe400078efcff */
[----:B------:R-:W-:Y:S02]  /*1a88e0*/  LOP3.LUT P5, RZ, R27, 0x100000, RZ, 0xc0, !PT ;  /* 0x001000001bff7812 */ /* 0x000fe400078ac0ff */
[----:B------:R-:W-:Y:S01]  /*1a88f0*/  LOP3.LUT R12, R12, 0xfffffdff, RZ, 0xc0, !PT ;  /* 0xfffffdff0c0c7812 */ /* 0x000fe200078ec0ff */
[----:B------:R0:W-:Y:S10]  /*1a8900*/  @P0 STG.E.U8 desc[UR4][R24.64], R13 ;  /* 0x0000000d18000986 */ /* 0x0001f4000c101104 */
[----:B------:R-:W-:-:S02]  /*1a8910*/  @P5 LOP3.LUT R12, R12, 0x200, RZ, 0xfc, !PT ;  /* 0x000002000c0c5812 */ /* 0x000fc400078efcff */
[----:B------:R-:W-:Y:S02]  /*1a8920*/  LOP3.LUT P5, RZ, R27, 0x80000, RZ, 0xc0, !PT ;  /* 0x000800001bff7812 */ /* 0x000fe400078ac0ff */
[----:B0-----:R-:W-:Y:S01]  /*1a8930*/  PRMT R13, R14, 0x7771, RZ ;  /* 0x000077710e0d7816 */ /* 0x001fe200000000ff */
[----:B------:R-:W4:Y:S04]  /*1a8940*/  LDL.LU R27, [R1+0x6d4] ;  /* 0x0006d400011b7983 */ /* 0x000f280000300800 */
[----:B------:R-:W4:Y:S04]  /*1a8950*/  LDL.LU.64 R16, [R1+0x3710] ;  /* 0x0037100001107983 */ /* 0x000f280000300a00 */
[----:B------:R-:W4:Y:S04]  /*1a8960*/  LDL.LU.64 R18, [R1+0x3700] ;  /* 0x0037000001127983 */ /* 0x000f280000300a00 */
[----:B------:R-:W4:Y:S04]  /*1a8970*/  LDL.LU R8, [R1+0x6f8] ;  /* 0x0006f80001087983 */ /* 0x000f280000300800 */
[----:B------:R-:W4:Y:S04]  /*1a8980*/  LDL.LU.64 R20, [R1+0x36f0] ;  /* 0x0036f00001147983 */ /* 0x000f280000300a00 */
[----:B------:R-:W4:Y:S04]  /*1a8990*/  LDL.LU.64 R22, [R1+0x36e8] ;  /* 0x0036e80001167983 */ /* 0x000f280000300a00 */
[----:B------:R-:W4:Y:S04]  /*1a89a0*/  LDL.LU.64 R24, [R1+0x36c0] ;  /* 0x0036c00001187983 */ /* 0x000f280000300a00 */
        /* <DEDUP_REMOVED lines=23> */
[C---:B------:R-:W-:Y:S02]  /*1a8b20*/  LOP3.LUT P5, RZ, R12.reuse, 0x10, RZ, 0xc0, !PT ;  /* 0x000000100cff7812 */ /* 0x040fe400078ac0ff */
        /* <DEDUP_REMOVED lines=36> */
[----:B------:R-:W2:Y:S04]  /*1a8d70*/  LDL.LU R29, [R1+0x6dc] ;  /* 0x0006dc00011d7983 */ /* 0x000ea80000300800 */
[----:B------:R-:W2:Y:S04]  /*1a8d80*/  LDL.LU.64 R14, [R1+0x28a8] ;  /* 0x0028a800010e7983 */ /* 0x000ea80000300a00 */
        /* <DEDUP_REMOVED lines=32> */
[----:B------:R-:W-:-:S05]  /*1a8f90*/  PRMT R13, R8, 0x7772, RZ ;  /* 0x00007772080d7816 */ /* 0x000fca00000000ff */
[----:B------:R-:W-:Y:S02]  /*1a8fa0*/  @P5 LOP3.LUT R12, R12, 0x2, RZ, 0xfc, !PT ;  /* 0x000000020c0c5812 */ /* 0x000fe400078efcff */
[----:B------:R-:W-:Y:S01]  /*1a8fb0*/  LOP3.LUT P5, RZ, R26, 0x40, RZ, 0xc0, !PT ;  /* 0x000000401aff7812 */ /* 0x000fe200078ac0ff */
[----:B------:R0:W-:Y:S02]  /*1a8fc0*/  @P1 STG.E.U8 desc[UR4][R22.64], R13 ;  /* 0x0000000d16001986 */ /* 0x0001e4000c101104 */
[----:B0-----:R-:W-:Y:S02]  /*1a8fd0*/  PRMT R13, R8, 0x7773, RZ ;  /* 0x00007773080d7816 */ /* 0x001fe400000000ff */
[----:B------:R-:W4:Y:S04]  /*1a8fe0*/  LDL.LU R8, [R1+0x6c0] ;  /* 0x0006c00001087983 */ /* 0x000f280000300800 */
[----:B------:R0:W-:Y:S04]  /*1a8ff0*/  @P0 STG.E.U8 desc[UR4][R24.64], R13 ;  /* 0x0000000d18000986 */ /* 0x0001e8000c101104 */
[----:B------:R-:W4:Y:S04]  /*1a9000*/  LDL.LU.64 R18, [R1+0x17a0] ;  /* 0x0017a00001127983 */ /* 0x000f280000300a00 */
[----:B------:R-:W4:Y:S04]  /*1a9010*/  LDL.LU.64 R20, [R1+0x1798] ;  /* 0x0017980001147983 */ /* 0x000f280000300a00 */
[----:B------:R-:W4:Y:S04]  /*1a9020*/  LDL.LU.64 R22, [R1+0x1790] ;  /* 0x0017900001167983 */ /* 0x000f280000300a00 */
[----:B------:R-:W4:Y:S01]  /*1a9030*/  LDL.LU R27, [R1+0x6a0] ;  /* 0x0006a000011b7983 */ /* 0x000f220000300800 */
        /* <DEDUP_REMOVED lines=8> */
[----:B------:R-:W-:Y:S01]  /*1a90c0*/  PRMT R12, R28, 0x7772, RZ ;  /* 0x000077721c0c7816 */ /* 0x000fe200000000ff */
[----:B0-----:R-:W3:Y:S10]  /*1a90d0*/  LDL.LU.64 R4, [R1+0x16a8] ;  /* 0x0016a80001047983 */ /* 0x001ef40000300a00 */
[----:B--2---:R0:W-:Y:S01]  /*1a90e0*/  @P5 STG.E.U8 desc[UR4][R6.64], R12 ;  /* 0x0000000c06005986 */ /* 0x0041e2000c101104 */
[----:B------:R-:W-:-:S02]  /*1a90f0*/  LOP3.LUT P5, RZ, R11, 0x80000000, RZ, 0xc0, !PT ;  /* 0x800000000bff7812 */ /* 0x000fc400078ac0ff */
[----:B0-----:R-:W-:Y:S01]  /*1a9100*/  PRMT R12, R28, 0x7773, RZ ;  /* 0x000077731c0c7816 */ /* 0x001fe200000000ff */
[----:B------:R-:W2:Y:S10]  /*1a9110*/  LDL.LU.64 R6, [R1+0x16a0] ;  /* 0x0016a00001067983 */ /* 0x000eb40000300a00 */
[----:B------:R0:W-:Y:S01]  /*1a9120*/  @P5 STG.E.U8 desc[UR4][R14.64], R12 ;  /* 0x0000000c0e005986 */ /* 0x0001e2000c101104 */
[----:B------:R-:W-:-:S02]  /*1a9130*/  LOP3.LUT P5, RZ, R11, 0x40000000, RZ, 0xc0, !PT ;  /* 0x400000000bff7812 */ /* 0x000fc400078ac0ff */
[----:B0-----:R-:W-:Y:S01]  /*1a9140*/  PRMT R12, R29, 0x7770, RZ ;  /* 0x000077701d0c7816 */ /* 0x001fe200000000ff */
[----:B------:R-:W2:Y:S10]  /*1a9150*/  LDL.LU R15, [R1+0x10f4] ;  /* 0x0010f400010f7983 */ /* 0x000eb40000300800 */
        /* <DEDUP_REMOVED lines=37> */
[----:B------:R-:W4:Y:S04]  /*1a93b0*/  LDL.LU.64 R24, [R1+0x1680] ;  /* 0x0016800001187983 */ /* 0x000f280000300a00 */
[----:B------:R-:W2:Y:S01]  /*1a93c0*/  LDL.LU R8, [R1+0x6c4] ;  /* 0x0006c40001087983 */ /* 0x000ea20000300800 */
        /* <DEDUP_REMOVED lines=32> */
[----:B---3--:R0:W-:Y:S04]  /*1a95d0*/  @P3 STG.E.U8 desc[UR4][R4.64], R12 ;  /* 0x0000000c04003986 */ /* 0x0081e8000c101104 */
[----:B0-----:R-:W3:Y:S01]  /*1a95e0*/  LDL.LU.64 R4, [R1+0x1670] ;  /* 0x0016700001047983 */ /* 0x001ee20000300a00 */
[----:B--2---:R-:W-:-:S05]  /*1a95f0*/  PRMT R12, R8, 0x7770, RZ ;  /* 0x00007770080c7816 */ /* 0x004fca00000000ff */
[----:B------:R0:W-:Y:S04]  /*1a9600*/  @P2 STG.E.U8 desc[UR4][R6.64], R12 ;  /* 0x0000000c06002986 */ /* 0x0001e8000c101104 */
[----:B0-----:R-:W2:Y:S04]  /*1a9610*/  LDL.LU.64 R6, [R1+0x1668] ;  /* 0x0016680001067983 */ /* 0x001ea80000300a00 */
[----:B------:R-:W2:Y:S04]  /*1a9620*/  LDL.LU R26, [R1+0x6c8] ;  /* 0x0006c800011a7983 */ /* 0x000ea80000300800 */
[----:B------:R-:W4:Y:S04]  /*1a9630*/  LDL.LU.64 R28, [R1+0x1648] ;  /* 0x00164800011c7983 */ /* 0x000f280000300a00 */
[----:B----4-:R0:W-:Y:S04]  /*1a9640*/  STL.64 [R1+0x5c10], R28 ;  /* 0x005c101c01007387 */ /* 0x0101e80000100a00 */
[----:B0-----:R-:W4:Y:S04]  /*1a9650*/  LDL.LU.64 R28, [R1+0x1650] ;  /* 0x00165000011c7983 */ /* 0x001f280000300a00 */
        /* <DEDUP_REMOVED lines=10> */
[C---:B------:R-:W-:Y:S02]  /*1a9700*/  LOP3.LUT P5, RZ, R11.reuse, 0x2000000, RZ, 0xc0, !PT ;  /* 0x020000000bff7812 */ /* 0x040fe400078ac0ff */
        /* <DEDUP_REMOVED lines=62> */
[----:B---3--:R0:W-:Y:S02]  /*1a9af0*/  @P3 STG.E.U8 desc[UR4][R4.64], R12 ;  /* 0x0000000c04003986 */ /* 0x0081e4000c101104 */
[----:B0-----:R-:W-:-:S02]  /*1a9b00*/  PRMT R12, R8, 0x7773, RZ ;  /* 0x00007773080c7816 */ /* 0x001fc400000000ff */
[----:B------:R-:W3:Y:S04]  /*1a9b10*/  LDL.LU.64 R4, [R1+0x15d8] ;  /* 0x0015d80001047983 */ /* 0x000ee80000300a00 */
[----:B------:R-:W3:Y:S04]  /*1a9b20*/  LDL.LU R24, [R1+0x6b0] ;  /* 0x0006b00001187983 */ /* 0x000ee80000300800 */
[----:B--2---:R0:W-:Y:S04]  /*1a9b30*/  @P2 STG.E.U8 desc[UR4][R6.64], R12 ;  /* 0x0000000c06002986 */ /* 0x0041e8000c101104 */
[----:B0-----:R-:W2:Y:S04]  /*1a9b40*/  LDL.LU.64 R6, [R1+0x15d0] ;  /* 0x0015d00001067983 */ /* 0x001ea80000300a00 */
[----:B------:R-:W4:Y:S04]  /*1a9b50*/  LDL.LU R8, [R1+0x690] ;  /* 0x0006900001087983 */ /* 0x000f280000300800 */
        /* <DEDUP_REMOVED lines=41> */
[----:B0-----:R-:W-:-:S05]  /*1a9df0*/  PRMT R12, R10, 0x7772, RZ ;  /* 0x000077720a0c7816 */ /* 0x001fca00000000ff */
[----:B------:R0:W-:Y:S01]  /*1a9e00*/  @P5 STG.E.U8 desc[UR4][R2.64], R12 ;  /* 0x0000000c02005986 */ /* 0x0001e2000c101104 */
[C---:B------:R-:W-:Y:S02]  /*1a9e10*/  LOP3.LUT P5, RZ, R11.reuse, 0x20000, RZ, 0xc0, !PT ;  /* 0x000200000bff7812 */ /* 0x040fe400078ac0ff */
[----:B0-----:R-:W-:Y:S02]  /*1a9e20*/  PRMT R12, R10, 0x7773, RZ ;  /* 0x000077730a0c7816 */ /* 0x001fe400000000ff */
[----:B------:R-:W4:Y:S09]  /*1a9e30*/  LDL.LU R10, [R1+0x5c08] ;  /* 0x005c0800010a7983 */ /* 0x000f320000300800 */
        /* <DEDUP_REMOVED lines=8> */
[----:B--2---:R0:W-:Y:S01]  /*1a9ec0*/  @P5 STG.E.U8 desc[UR4][R6.64], R12 ;  /* 0x0000000c06005986 */ /* 0x0041e2000c101104 */
[C---:B------:R-:W-:Y:S02]  /*1a9ed0*/  LOP3.LUT P5, RZ, R11.reuse, 0x8000, RZ, 0xc0, !PT ;  /* 0x000080000bff7812 */ /* 0x040fe400078ac0ff */
        /* <DEDUP_REMOVED lines=13> */
[C---:B------:R-:W-:Y:S02]  /*1a9fb0*/  LOP3.LUT P6, RZ, R15.reuse, 0x200000, RZ, 0xc0, !PT ;  /* 0x002000000fff7812 */ /* 0x040fe400078cc0ff */
[C---:B------:R-:W-:Y:S02]  /*1a9fc0*/  LOP3.LUT P4, RZ, R15.reuse, 0x400000, RZ, 0xc0, !PT ;  /* 0x004000000fff7812 */ /* 0x040fe4000788c0ff */
[----:B------:R-:W-:-:S02]  /*1a9fd0*/  LOP3.LUT P3, RZ, R15, 0x800000, RZ, 0xc0, !PT ;  /* 0x008000000fff7812 */ /* 0x000fc4000786c0ff */
[C---:B------:R-:W-:Y:S02]  /*1a9fe0*/  LOP3.LUT P2, RZ, R15.reuse, 0x1000000, RZ, 0xc0, !PT ;  /* 0x010000000fff7812 */ /* 0x040fe4000784c0ff */
[C---:B------:R-:W-:Y:S02]  /*1a9ff0*/  LOP3.LUT P1, RZ, R15.reuse, 0x2000000, RZ, 0xc0, !PT ;  /* 0x020000000fff7812 */ /* 0x040fe4000782c0ff */
[----:B------:R-:W-:Y:S02]  /*1aa000*/  LOP3.LUT P0, RZ, R15, 0x4000000, RZ, 0xc0, !PT ;  /* 0x040000000fff7812 */ /* 0x000fe4000780c0ff */
[----:B----4-:R-:W-:-:S05]  /*1aa010*/  PRMT R12, R8, 0x7770, RZ ;  /* 0x00007770080c7816 */ /* 0x010fca00000000ff */
[----:B------:R0:W-:Y:S04]  /*1aa020*/  @P5 STG.E.U8 desc[UR4][R28.64], R12 ;  /* 0x0000000c1c005986 */ /* 0x0001e8000c101104 */
[----:B0-----:R-:W4:Y:S01]  /*1aa030*/  LDL.LU.64 R28, [R1+0x5be8] ;  /* 0x005be800011c7983 */ /* 0x001f220000300a00 */
        /* <DEDUP_REMOVED lines=15> */
[----:B------:R-:W3:Y:S04]  /*1aa130*/  LDL.LU R10, [R1+0x5be0] ;  /* 0x005be000010a7983 */ /* 0x000ee80000300800 */
[----:B------:R0:W-:Y:S04]  /*1aa140*/  @P1 STG.E.U8 desc[UR4][R4.64], R12 ;  /* 0x0000000c04001986 */ /* 0x0001e8000c101104 */
[----:B------:R-:W-:Y:S01]  /*1aa150*/  STL [R1+0x5aa8], R15 ;  /* 0x005aa80f01007387 */ /* 0x000fe20000100800 */
[----:B0-----:R-:W-:-:S03]  /*1aa160*/  PRMT R12, R25, 0x7770, RZ ;  /* 0x00007770190c7816 */ /* 0x001fc600000000ff */
[----:B------:R-:W3:Y:S04]  /*1aa170*/  LDL.LU.64 R4, [R1+0x1558] ;  /* 0x0015580001047983 */ /* 0x000ee80000300a00 */
[----:B--2---:R0:W-:Y:S01]  /*1aa180*/  @P0 STG.E.U8 desc[UR4][R6.64], R12 ;  /* 0x0000000c06000986 */ /* 0x0041e2000c101104 */
[----:B------:R-:W-:-:S03]  /*1aa190*/  LOP3.LUT P0, RZ, R9, 0x80000000, RZ, 0xc0, !PT ;  /* 0x8000000009ff7812 */ /* 0x000fc6000780c0ff */
[----:B------:R-:W2:Y:S01]  /*1aa1a0*/  LDL.LU.64 R8, [R1+0x1550] ;  /* 0x0015500001087983 */ /* 0x000ea20000300a00 */
[----:B------:R-:W-:Y:S02]  /*1aa1b0*/  LOP3.LUT R11, R11, 0xfffffffb, RZ, 0xc0, !PT ;  /* 0xfffffffb0b0b7812 */ /* 0x000fe400078ec0ff */
[C---:B------:R-:W-:Y:S02]  /*1aa1c0*/  LOP3.LUT P3, RZ, R15.reuse, 0x8000000, RZ, 0xc0, !PT ;  /* 0x080000000fff7812 */ /* 0x040fe4000786c0ff */
[----:B------:R-:W-:Y:S02]  /*1aa1d0*/  LOP3.LUT P2, RZ, R15, 0x10000000, RZ, 0xc0, !PT ;  /* 0x100000000fff7812 */ /* 0x000fe4000784c0ff */
[----:B0-----:R-:W-:Y:S01]  /*1aa1e0*/  PRMT R12, R25, 0x7771, RZ ;  /* 0x00007771190c7816 */ /* 0x001fe200000000ff */
[----:B------:R-:W2:Y:S04]  /*1aa1f0*/  LDL.LU.64 R6, [R1+0x1548] ;  /* 0x0015480001067983 */ /* 0x000ea80000300a00 */
[----:B------:R-:W2:Y:S04]  /*1aa200*/  LDL.LU.64 R26, [R1+0x1540] ;  /* 0x00154000011a7983 */ /* 0x000ea80000300a00 */
[----:B------:R-:W2:Y:S04]  /*1aa210*/  LDL.LU.64 R2, [R1+0x1538] ;  /* 0x0015380001027983 */ /* 0x000ea80000300a00 */
[----:B------:R-:W2:Y:S01]  /*1aa220*/  LDL.LU R13, [R1+0x6b8] ;  /* 0x0006b800010d7983 */ /* 0x000ea20000300800 */
[----:B------:R-:W-:-:S02]  /*1aa230*/  LOP3.LUT P1, RZ, R15, 0x20000000, RZ, 0xc0, !PT ;  /* 0x200000000fff7812 */ /* 0x000fc4000782c0ff */
        /* <DEDUP_REMOVED lines=24> */
[----:B---3--:R0:W-:Y:S02]  /*1aa3c0*/  @P3 STG.E.U8 desc[UR4][R4.64], R12 ;  /* 0x0000000c04003986 */ /* 0x0081e4000c101104 */
[C---:B0-----:R-:W-:Y:S02]  /*1aa3d0*/  PRMT R12, R25.reuse, 0x7772, RZ ;  /* 0x00007772190c7816 */ /* 0x041fe400000000ff */
[----:B------:R-:W3:Y:S04]  /*1aa3e0*/  LDL.LU.64 R4, [R1+0x1530] ;  /* 0x0015300001047983 */ /* 0x000ee80000300a00 */
        /* <DEDUP_REMOVED lines=14> */
[----:B------:R-:W-:Y:S02]  /*1aa4d0*/  LOP3.LUT P5, RZ, R11, 0x200, RZ, 0xc0, !PT ;  /* 0x000002000bff7812 */ /* 0x000fe400078ac0ff */
        /* <DEDUP_REMOVED lines=10> */
[----:B------:R0:W-:Y:S01]  /*1aa580*/  @P5 STG.E.U8 desc[UR4][R4.64], R12 ;  /* 0x0000000c04005986 */ /* 0x0001e2000c101104 */
[----:B------:R-:W-:-:S02]  /*1aa590*/  LOP3.LUT P5, RZ, R11, 0x100, RZ, 0xc0, !PT ;  /* 0x000001000bff7812 */ /* 0x000fc400078ac0ff */
[----:B0-----:R-:W-:Y:S01]  /*1aa5a0*/  PRMT R12, R13, 0x7773, RZ ;  /* 0x000077730d0c7816 */ /* 0x001fe200000000ff */
[----:B------:R-:W3:Y:S10]  /*1aa5b0*/  LDL.LU.64 R4, [R1+0x14d0] ;  /* 0x0014d00001047983 */ /* 0x000ef40000300a00 */
[----:B--2---:R4:W-:Y:S01]  /*1aa5c0*/  @P5 STG.E.U8 desc[UR4][R8.64], R12 ;  /* 0x0000000c08005986 */ /* 0x0049e2000c101104 */
[----:B------:R-:W-:-:S02]  /*1aa5d0*/  LOP3.LUT P5, RZ, R11, 0x80, RZ, 0xc0, !PT ;  /* 0x000000800bff7812 */ /* 0x000fc400078ac0ff */
[----:B----4-:R-:W-:Y:S01]  /*1aa5e0*/  PRMT R12, R28, 0x7770, RZ ;  /* 0x000077701c0c7816 */ /* 0x010fe200000000ff */
        /* <DEDUP_REMOVED lines=12> */
[----:B------:R-:W-:Y:S02]  /*1aa6b0*/  LOP3.LUT P2, RZ, R29, 0x1, RZ, 0xc0, !PT ;  /* 0x000000011dff7812 */ /* 0x000fe4000784c0ff */
        /* <DEDUP_REMOVED lines=32> */
[----:B------:R-:W4:Y:S04]  /*1aa8c0*/  LDL.LU.64 R2, [R1+0x1450] ;  /* 0x0014500001027983 */ /* 0x000f280000300a00 */
[----:B------:R-:W4:Y:S01]  /*1aa8d0*/  LDL.LU R7, [R1+0x660] ;  /* 0x0006600001077983 */ /* 0x000f220000300800 */
[----:B---3--:R-:W-:-:S05]  /*1aa8e0*/  PRMT R12, R6, 0x7770, RZ ;  /* 0x00007770060c7816 */ /* 0x008fca00000000ff */
[----:B------:R0:W-:Y:S02]  /*1aa8f0*/  @P3 STG.E.U8 desc[UR4][R4.64], R12 ;  /* 0x0000000c04003986 */ /* 0x0001e4000c101104 */
[----:B0-----:R-:W-:Y:S02]  /*1aa900*/  PRMT R12, R6, 0x7771, RZ ;  /* 0x00007771060c7816 */ /* 0x001fe400000000ff */
[----:B------:R-:W3:Y:S04]  /*1aa910*/  LDL.LU.64 R4, [R1+0x1438] ;  /* 0x0014380001047983 */ /* 0x000ee80000300a00 */
[----:B------:R-:W3:Y:S04]  /*1aa920*/  LDL.LU R28, [R1+0x684] ;  /* 0x00068400011c7983 */ /* 0x000ee80000300800 */
[----:B--2---:R0:W-:Y:S04]  /*1aa930*/  @P2 STG.E.U8 desc[UR4][R8.64], R12 ;  /* 0x0000000c08002986 */ /* 0x0041e8000c101104 */
        /* <DEDUP_REMOVED lines=22> */
[----:B------:R-:W-:Y:S02]  /*1aaaa0*/  LOP3.LUT R11, R11, 0xfffffffe, RZ, 0xc0, !PT ;  /* 0xfffffffe0b0b7812 */ /* 0x000fe400078ec0ff */
[C---:B------:R-:W-:Y:S02]  /*1aaab0*/  LOP3.LUT P1, RZ, R10.reuse, 0x8000000, RZ, 0xc0, !PT ;  /* 0x080000000aff7812 */ /* 0x040fe4000782c0ff */
[----:B------:R-:W-:Y:S02]  /*1aaac0*/  LOP3.LUT P0, RZ, R10, 0x4000000, RZ, 0xc0, !PT ;  /* 0x040000000aff7812 */ /* 0x000fe4000780c0ff */
[----:B------:R-:W-:Y:S01]  /*1aaad0*/  PRMT R12, R6, 0x7772, RZ ;  /* 0x00007772060c7816 */ /* 0x000fe200000000ff */
[----:B------:R-:W2:Y:S04]  /*1aaae0*/  LDL.LU.64 R14, [R1+0x13c8] ;  /* 0x0013c800010e7983 */ /* 0x000ea80000300a00 */
[----:B------:R-:W2:Y:S04]  /*1aaaf0*/  LDL.LU.64 R16, [R1+0x13c0] ;  /* 0x0013c00001107983 */ /* 0x000ea80000300a00 */
[----:B------:R-:W2:Y:S04]  /*1aab00*/  LDL.LU.64 R18, [R1+0x13b8] ;  /* 0x0013b80001127983 */ /* 0x000ea80000300a00 */
[----:B------:R-:W2:Y:S01]  /*1aab10*/  LDL.LU.64 R20, [R1+0x13b0] ;  /* 0x0013b00001147983 */ /* 0x000ea20000300a00 */
[----:B------:R-:W-:-:S02]  /*1aab20*/  @P5 LOP3.LUT R11, R11, 0x1, RZ, 0xfc, !PT ;  /* 0x000000010b0b5812 */ /* 0x000fc400078efcff */
[----:B------:R-:W-:Y:S02]  /*1aab30*/  LOP3.LUT P5, RZ, R10, 0x1000000, RZ, 0xc0, !PT ;  /* 0x010000000aff7812 */ /* 0x000fe400078ac0ff */
[----:B------:R-:W-:Y:S01]  /*1aab40*/  LOP3.LUT R11, R11, 0xfffffffd, RZ, 0xc0, !PT ;  /* 0xfffffffd0b0b7812 */ /* 0x000fe200078ec0ff */
[----:B----4-:R0:W-:Y:S10]  /*1aab50*/  @P1 STG.E.U8 desc[UR4][R22.64], R12 ;  /* 0x0000000c16001986 */ /* 0x0101f4000c101104 */
[----:B------:R-:W-:-:S02]  /*1aab60*/  @P5 LOP3.LUT R11, R11, 0x2, RZ, 0xfc, !PT ;  /* 0x000000020b0b5812 */ /* 0x000fc400078efcff */
[----:B------:R-:W-:Y:S02]  /*1aab70*/  LOP3.LUT P5, RZ, R10, 0x2000000, RZ, 0xc0, !PT ;  /* 0x020000000aff7812 */ /* 0x000fe400078ac0ff */
[----:B0-----:R-:W-:Y:S01]  /*1aab80*/  PRMT R12, R6, 0x7773, RZ ;  /* 0x00007773060c7816 */ /* 0x001fe200000000ff */
[----:B------:R-:W4:Y:S04]  /*1aab90*/  LDL.LU.64 R22, [R1+0x1398] ;  /* 0x0013980001167983 */ /* 0x000f280000300a00 */
[----:B------:R0:W-:Y:S02]  /*1aaba0*/  @P0 STG.E.U8 desc[UR4][R24.64], R12 ;  /* 0x0000000c18000986 */ /* 0x0001e4000c101104 */
[----:B0-----:R-:W-:Y:S02]  /*1aabb0*/  PRMT R12, R7, 0x7770, RZ ;  /* 0x00007770070c7816 */ /* 0x001fe400000000ff */
[----:B------:R-:W4:Y:S04]  /*1aabc0*/  LDL.LU.64 R24, [R1+0x1390] ;  /* 0x0013900001187983 */ /* 0x000f280000300a00 */
[----:B------:R-:W4:Y:S04]  /*1aabd0*/  LDL.LU R6, [R1+0x688] ;  /* 0x0006880001067983 */ /* 0x000f280000300800 */
[----:B------:R0:W-:Y:S01]  /*1aabe0*/  @P5 STG.E.U8 desc[UR4][R26.64], R12 ;  /* 0x0000000c1a005986 */ /* 0x0001e2000c101104 */
[----:B------:R-:W-:-:S02]  /*1aabf0*/  LOP3.LUT P5, RZ, R11, 0x2, RZ, 0xc0, !PT ;  /* 0x000000020bff7812 */ /* 0x000fc400078ac0ff */
        /* <DEDUP_REMOVED lines=11> */
[----:B------:R-:W3:Y:S04]  /*1aacb0*/  LDL.LU R7, [R1+0x5bc8] ;  /* 0x005bc80001077983 */ /* 0x000ee80000300800 */
        /* <DEDUP_REMOVED lines=16> */
[C---:B------:R-:W-:Y:S02]  /*1aadc0*/  LOP3.LUT P6, RZ, R10.reuse, 0x10000, RZ, 0xc0, !PT ;  /* 0x000100000aff7812 */ /* 0x040fe400078cc0ff */
[C---:B------:R-:W-:Y:S02]  /*1aadd0*/  LOP3.LUT P4, RZ, R10.reuse, 0x8000, RZ, 0xc0, !PT ;  /* 0x000080000aff7812 */ /* 0x040fe4000788c0ff */
[C---:B------:R-:W-:Y:S02]  /*1aade0*/  LOP3.LUT P3, RZ, R10.reuse, 0x4000, RZ, 0xc0, !PT ;  /* 0x000040000aff7812 */ /* 0x040fe4000786c0ff */
[C---:B------:R-:W-:Y:S02]  /*1aadf0*/  LOP3.LUT P2, RZ, R10.reuse, 0x2000, RZ, 0xc0, !PT ;  /* 0x000020000aff7812 */ /* 0x040fe4000784c0ff */
[----:B------:R-:W-:-:S02]  /*1aae00*/  LOP3.LUT P1, RZ, R10, 0x1000, RZ, 0xc0, !PT ;  /* 0x000010000aff7812 */ /* 0x000fc4000782c0ff */
[----:B------:R-:W-:Y:S02]  /*1aae10*/  LOP3.LUT P0, RZ, R10, 0x800, RZ, 0xc0, !PT ;  /* 0x000008000aff7812 */ /* 0x000fe4000780c0ff */
[----:B--2---:R-:W-:-:S05]  /*1aae20*/  PRMT R11, R9, 0x7770, RZ ;  /* 0x00007770090b7816 */ /* 0x004fca00000000ff */
[----:B------:R0:W-:Y:S02]  /*1aae30*/  @P5 STG.E.U8 desc[UR4][R18.64], R11 ;  /* 0x0000000b12005986 */ /* 0x0001e4000c101104 */
[----:B0-----:R-:W-:-:S05]  /*1aae40*/  PRMT R11, R9, 0x7771, RZ ;  /* 0x00007771090b7816 */ /* 0x001fca00000000ff */
[----:B------:R0:W-:Y:S02]  /*1aae50*/  @P6 STG.E.U8 desc[UR4][R20.64], R11 ;  /* 0x0000000b14006986 */ /* 0x0001e4000c101104 */
[----:B0-----:R-:W-:-:S05]  /*1aae60*/  PRMT R11, R9, 0x7772, RZ ;  /* 0x00007772090b7816 */ /* 0x001fca00000000ff */
[----:B------:R0:W-:Y:S02]  /*1aae70*/  @P4 STG.E.U8 desc[UR4][R22.64], R11 ;  /* 0x0000000b16004986 */ /* 0x0001e4000c101104 */
[----:B0-----:R-:W-:Y:S02]  /*1aae80*/  PRMT R11, R9, 0x7773, RZ ;  /* 0x00007773090b7816 */ /* 0x001fe400000000ff */
[----:B------:R-:W2:Y:S04]  /*1aae90*/  LDL.LU R9, [R1+0x5bb0] ;  /* 0x005bb00001097983 */ /* 0x000ea80000300800 */
[----:B------:R0:W-:Y:S02]  /*1aaea0*/  @P3 STG.E.U8 desc[UR4][R24.64], R11 ;  /* 0x0000000b18003986 */ /* 0x0001e4000c101104 */
[----:B0-----:R-:W-:-:S05]  /*1aaeb0*/  PRMT R11, R6, 0x7770, RZ ;  /* 0x00007770060b7816 */ /* 0x001fca00000000ff */
[----:B---3--:R0:W-:Y:S02]  /*1aaec0*/  @P2 STG.E.U8 desc[UR4][R26.64], R11 ;  /* 0x0000000b1a002986 */ /* 0x0081e4000c101104 */
[----:B0-----:R-:W-:-:S05]  /*1aaed0*/  PRMT R11, R6, 0x7771, RZ ;  /* 0x00007771060b7816 */ /* 0x001fca00000000ff */
[----:B------:R0:W-:Y:S02]  /*1aaee0*/  @P1 STG.E.U8 desc[UR4][R2.64], R11 ;  /* 0x0000000b02001986 */ /* 0x0001e4000c101104 */
[----:B0-----:R-:W-:Y:S02]  /*1aaef0*/  PRMT R11, R6, 0x7772, RZ ;  /* 0x00007772060b7816 */ /* 0x001fe400000000ff */
[----:B------:R-:W3:Y:S04]  /*1aaf00*/  LDL.LU.64 R2, [R1+0x1360] ;  /* 0x0013600001027983 */ /* 0x000ee80000300a00 */
[----:B------:R0:W-:Y:S04]  /*1aaf10*/  @P0 STG.E.U8 desc[UR4][R4.64], R11 ;  /* 0x0000000b04000986 */ /* 0x0001e8000c101104 */
[----:B0-----:R-:W4:Y:S04]  /*1aaf20*/  LDL.LU.64 R4, [R1+0x1348] ;  /* 0x0013480001047983 */ /* 0x001f280000300a00 */
[----:B------:R-:W4:Y:S04]  /*1aaf30*/  LDL.LU.64 R22, [R1+0x1340] ;  /* 0x0013400001167983 */ /* 0x000f280000300a00 */
[----:B------:R-:W4:Y:S04]  /*1aaf40*/  LDL.LU.64 R24, [R1+0x1328] ;  /* 0x0013280001187983 */ /* 0x000f280000300a00 */
[----:B------:R-:W4:Y:S01]  /*1aaf50*/  LDL.LU R28, [R1+0x668] ;  /* 0x00066800011c7983 */ /* 0x000f220000300800 */
[----:B------:R-:W-:-:S02]  /*1aaf60*/  LOP3.LUT R29, R29, 0xfffbffff, RZ, 0xc0, !PT ;  /* 0xfffbffff1d1d7812 */ /* 0x000fc400078ec0ff */
[C---:B------:R-:W-:Y:S02]  /*1aaf70*/  LOP3.LUT P3, RZ, R10.reuse, 0x400, RZ, 0xc0, !PT ;  /* 0x000004000aff7812 */ /* 0x040fe4000786c0ff */
[C---:B------:R-:W-:Y:S02]  /*1aaf80*/  LOP3.LUT P2, RZ, R10.reuse, 0x200, RZ, 0xc0, !PT ;  /* 0x000002000aff7812 */ /* 0x040fe4000784c0ff */
[C---:B------:R-:W-:Y:S02]  /*1aaf90*/  LOP3.LUT P1, RZ, R10.reuse, 0x100, RZ, 0xc0, !PT ;  /* 0x000001000aff7812 */ /* 0x040fe4000782c0ff */
[----:B------:R-:W-:Y:S01]  /*1aafa0*/  LOP3.LUT P0, RZ, R10, 0x80, RZ, 0xc0, !PT ;  /* 0x000000800aff7812 */ /* 0x000fe2000780c0ff */
        /* <DEDUP_REMOVED lines=26> */
[----:B------:R-:W-:-:S05]  /*1ab150*/  PRMT R10, R6, 0x7773, RZ ;  /* 0x00007773060a7816 */ /* 0x000fca00000000ff */
[----:B---3--:R4:W-:Y:S02]  /*1ab160*/  @P3 STG.E.U8 desc[UR4][R2.64], R10 ;  /* 0x0000000a02003986 */ /* 0x0089e4000c101104 */
[C---:B----4-:R-:W-:Y:S02]  /*1ab170*/  PRMT R10, R28.reuse, 0x7770, RZ ;  /* 0x000077701c0a7816 */ /* 0x050fe400000000ff */
[----:B------:R-:W2:Y:S04]  /*1ab180*/  LDL.LU.64 R2, [R1+0x1308] ;  /* 0x0013080001027983 */ /* 0x000ea80000300a00 */
[----:B------:R0:W-:Y:S04]  /*1ab190*/  @P2 STG.E.U8 desc[UR4][R4.64], R10 ;  /* 0x0000000a04002986 */ /* 0x0001e8000c101104 */
[----:B0-----:R-:W3:Y:S04]  /*1ab1a0*/  LDL.LU.64 R4, [R1+0x1300] ;  /* 0x0013000001047983 */ /* 0x001ee80000300a00 */
[----:B------:R-:W4:Y:S04]  /*1ab1b0*/  LDL.LU R17, [R1+0x66c] ;  /* 0x00066c0001117983 */ /* 0x000f280000300800 */
[----:B----4-:R0:W-:Y:S04]  /*1ab1c0*/  STL [R1+0x5ba0], R17 ;  /* 0x005ba01101007387 */ /* 0x0101e80000100800 */
[----:B0-----:R-:W4:Y:S01]  /*1ab1d0*/  LDL.LU.64 R16, [R1+0x12c0] ;  /* 0x0012c00001107983 */ /* 0x001f220000300a00 */
[----:B------:R-:W-:-:S05]  /*1ab1e0*/  PRMT R10, R28, 0x7771, RZ ;  /* 0x000077711c0a7816 */ /* 0x000fca00000000ff */
[----:B------:R0:W-:Y:S02]  /*1ab1f0*/  @P1 STG.E.U8 desc[UR4][R22.64], R10 ;  /* 0x0000000a16001986 */ /* 0x0001e4000c101104 */
[----:B0-----:R-:W-:-:S05]  /*1ab200*/  PRMT R10, R28, 0x7772, RZ ;  /* 0x000077721c0a7816 */ /* 0x001fca00000000ff */
[----:B------:R-:W-:Y:S04]  /*1ab210*/  @P0 STG.E.U8 desc[UR4][R24.64], R10 ;  /* 0x0000000a18000986 */ /* 0x000fe8000c101104 */
[----:B----4-:R0:W-:Y:S04]  /*1ab220*/  STL.64 [R1+0x5ba8], R16 ;  /* 0x005ba81001007387 */ /* 0x0101e80000100a00 */
[----:B0-----:R-:W4:Y:S04]  /*1ab230*/  LDL.LU.64 R16, [R1+0x12c8] ;  /* 0x0012c80001107983 */ /* 0x001f280000300a00 */
[----:B------:R-:W4:Y:S01]  /*1ab240*/  LDL.LU.64 R12, [R1+0x12a0] ;  /* 0x0012a000010c7983 */ /* 0x000f220000300a00 */
[----:B------:R-:W-:-:S05]  /*1ab250*/  PRMT R10, R28, 0x7773, RZ ;  /* 0x000077731c0a7816 */ /* 0x000fca00000000ff */
        /* <DEDUP_REMOVED lines=22> */
[----:B-1----:R-:W2:Y:S01]  /*1ab3c0*/  LDL.LU.64 R16, [R1+0x5ba8] ;  /* 0x005ba80001107983 */ /* 0x002ea20000300a00 */
[----:B------:R-:W-:-:S02]  /*1ab3d0*/  LOP3.LUT P5, RZ, R29, 0x400000, RZ, 0xc0, !PT ;  /* 0x004000001dff7812 */ /* 0x000fc400078ac0ff */
[----:B------:R-:W-:-:S11]  /*1ab3e0*/  PRMT R10, R11, 0x7773, RZ ;  /* 0x000077730b0a7816 */ /* 0x000fd600000000ff */
[----:B--2---:R0:W-:Y:S04]  /*1ab3f0*/  @P5 STG.E.U8 desc[UR4][R16.64], R10 ;  /* 0x0000000a10005986 */ /* 0x0041e8000c101104 */
[----:B0-----:R-:W2:Y:S01]  /*1ab400*/  LDL.LU R17, [R1+0x5ba0] ;  /* 0x005ba00001117983 */ /* 0x001ea20000300800 */
[----:B------:R-:W-:Y:S02]  /*1ab410*/  LOP3.LUT P5, RZ, R29, 0x200000, RZ, 0xc0, !PT ;  /* 0x002000001dff7812 */ /* 0x000fe400078ac0ff */
        /* <DEDUP_REMOVED lines=42> */
[----:B0-----:R-:W-:-:S05]  /*1ab6c0*/  PRMT R10, R28, 0x7773, RZ ;  /* 0x000077731c0a7816 */ /* 0x001fca00000000ff */
[----:B---3--:R0:W-:Y:S04]  /*1ab6d0*/  @P2 STG.E.U8 desc[UR4][R4.64], R10 ;  /* 0x0000000a04002986 */ /* 0x0081e8000c101104 */
        /* <DEDUP_REMOVED lines=74> */
[----:B---3--:R-:W-:-:S11]  /*1abb80*/  PRMT R10, R28, 0x7770, RZ ;  /* 0x000077701c0a7816 */ /* 0x008fd600000000ff */
        /* <DEDUP_REMOVED lines=16> */
[----:B------:R-:W3:Y:S04]  /*1abc90*/  LDL.LU R8, [R1+0x5b80] ;  /* 0x005b800001087983 */ /* 0x000ee80000300800 */
[----:B------:R0:W-:Y:S02]  /*1abca0*/  @P1 STG.E.U8 desc[UR4][R2.64], R10 ;  /* 0x0000000a02001986 */ /* 0x0001e4000c101104 */
[----:B0-----:R-:W-:-:S05]  /*1abcb0*/  PRMT R10, R6, 0x7770, RZ ;  /* 0x00007770060a7816 */ /* 0x001fca00000000ff */
[----:B--2---:R0:W-:Y:S04]  /*1abcc0*/  @P0 STG.E.U8 desc[UR4][R4.64], R10 ;  /* 0x0000000a04000986 */ /* 0x0041e8000c101104 */
[----:B0-----:R-:W2:Y:S01]  /*1abcd0*/  LDL.LU.64 R4, [R1+0x1110] ;  /* 0x0011100001047983 */ /* 0x001ea20000300a00 */
[----:B------:R-:W-:-:S03]  /*1abce0*/  LOP3.LUT P3, RZ, R9, 0x10, RZ, 0xc0, !PT ;  /* 0x0000001009ff7812 */ /* 0x000fc6000786c0ff */
[----:B------:R-:W4:Y:S01]  /*1abcf0*/  LDL.LU.64 R20, [R1+0x10e8] ;  /* 0x0010e80001147983 */ /* 0x000f220000300a00 */
[----:B------:R-:W-:-:S03]  /*1abd00*/  PRMT R10, R6, 0x7771, RZ ;  /* 0x00007771060a7816 */ /* 0x000fc600000000ff */
[----:B------:R-:W4:Y:S04]  /*1abd10*/  LDL.LU.64 R22, [R1+0x10e0] ;  /* 0x0010e00001167983 */ /* 0x000f280000300a00 */
[----:B------:R-:W4:Y:S04]  /*1abd20*/  LDL.LU.64 R24, [R1+0x10d8] ;  /* 0x0010d80001187983 */ /* 0x000f280000300a00 */
[----:B------:R-:W4:Y:S04]  /*1abd30*/  LDL.LU.64 R26, [R1+0x10d0] ;  /* 0x0010d000011a7983 */ /* 0x000f280000300a00 */
[----:B------:R-:W4:Y:S04]  /*1abd40*/  LDL.LU R11, [R1+0x65c] ;  /* 0x00065c00010b7983 */ /* 0x000f280000300800 */
[----:B------:R-:W4:Y:S04]  /*1abd50*/  LDL.LU.64 R2, [R1+0x10c8] ;  /* 0x0010c80001027983 */ /* 0x000f280000300a00 */
[----:B--2---:R0:W-:Y:S04]  /*1abd60*/  @P3 STG.E.U8 desc[UR4][R4.64], R10 ;  /* 0x0000000a04003986 */ /* 0x0041e8000c101104 */
[----:B0-----:R-:W2:Y:S04]  /*1abd70*/  LDL.LU.64 R4, [R1+0x10c0] ;  /* 0x0010c00001047983 */ /* 0x001ea80000300a00 */
[----:B------:R-:W2:Y:S04]  /*1abd80*/  LDL.LU R28, [R1+0x760] ;  /* 0x00076000011c7983 */ /* 0x000ea80000300800 */
        /* <DEDUP_REMOVED lines=23> */
[----:B------:R-:W-:Y:S02]  /*1abf00*/  LOP3.LUT P5, RZ, R8, 0x40000000, RZ, 0xc0, !PT ;  /* 0x4000000008ff7812 */ /* 0x000fe400078ac0ff */
[C---:B------:R-:W-:Y:S02]  /*1abf10*/  LOP3.LUT P2, RZ, R9.reuse, 0x8, RZ, 0xc0, !PT ;  /* 0x0000000809ff7812 */ /* 0x040fe4000784c0ff */
[----:B------:R-:W-:Y:S02]  /*1abf20*/  LOP3.LUT P1, RZ, R9, 0x4, RZ, 0xc0, !PT ;  /* 0x0000000409ff7812 */ /* 0x000fe4000782c0ff */
[----:B------:R-:W-:Y:S02]  /*1abf30*/  LOP3.LUT R29, R29, 0xfffffeff, RZ, 0xc0, !PT ;  /* 0xfffffeff1d1d7812 */ /* 0x000fe400078ec0ff */
[----:B------:R-:W-:Y:S02]  /*1abf40*/  PRMT R10, R6, 0x7772, RZ ;  /* 0x00007772060a7816 */ /* 0x000fe400000000ff */
[----:B------:R-:W-:Y:S01]  /*1abf50*/  LOP3.LUT P0, RZ, R9, 0x2, RZ, 0xc0, !PT ;  /* 0x0000000209ff7812 */ /* 0x000fe2000780c0ff */
[----:B------:R-:W3:Y:S02]  /*1abf60*/  LDL.LU.64 R14, [R1+0x10a0] ;  /* 0x0010a000010e7983 */ /* 0x000ee40000300a00 */
[----:B------:R-:W-:-:S02]  /*1abf70*/  @P5 LOP3.LUT R29, R29, 0x100, RZ, 0xfc, !PT ;  /* 0x000001001d1d5812 */ /* 0x000fc400078efcff */
[----:B------:R-:W-:Y:S01]  /*1abf80*/  LOP3.LUT P5, RZ, R8, 0x80000000, RZ, 0xc0, !PT ;  /* 0x8000000008ff7812 */ /* 0x000fe200078ac0ff */
[----:B----4-:R0:W-:Y:S01]  /*1abf90*/  @P2 STG.E.U8 desc[UR4][R20.64], R10 ;  /* 0x0000000a14002986 */ /* 0x0101e2000c101104 */
[----:B------:R-:W-:Y:S02]  /*1abfa0*/  LOP3.LUT R29, R29, 0xfffffdff, RZ, 0xc0, !PT ;  /* 0xfffffdff1d1d7812 */ /* 0x000fe400078ec0ff */
[----:B0-----:R-:W-:-:S09]  /*1abfb0*/  PRMT R10, R6, 0x7773, RZ ;  /* 0x00007773060a7816 */ /* 0x001fd200000000ff */
[----:B------:R-:W-:Y:S02]  /*1abfc0*/  @P5 LOP3.LUT R29, R29, 0x200, RZ, 0xfc, !PT ;  /* 0x000002001d1d5812 */ /* 0x000fe400078efcff */
[----:B------:R-:W-:Y:S01]  /*1abfd0*/  LOP3.LUT P5, RZ, R9, 0x1, RZ, 0xc0, !PT ;  /* 0x0000000109ff7812 */ /* 0x000fe200078ac0ff */
[----:B------:R-:W4:Y:S04]  /*1abfe0*/  LDL.LU R6, [R1+0x750] ;  /* 0x0007500001067983 */ /* 0x000f280000300800 */
[----:B------:R0:W-:Y:S04]  /*1abff0*/  @P1 STG.E.U8 desc[UR4][R22.64], R10 ;  /* 0x0000000a16001986 */ /* 0x0001e8000c101104 */
[----:B------:R-:W4:Y:S04]  /*1ac000*/  LDL.LU.64 R16, [R1+0x1098] ;  /* 0x0010980001107983 */ /* 0x000f280000300a00 */
[----:B------:R-:W4:Y:S04]  /*1ac010*/  LDL.LU.64 R18, [R1+0x1090] ;  /* 0x0010900001127983 */ /* 0x000f280000300a00 */
[----:B------:R-:W4:Y:S01]  /*1ac020*/  LDL.LU.64 R20, [R1+0x1088] ;  /* 0x0010880001147983 */ /* 0x000f220000300a00 */
[----:B0-----:R-:W-:-:S03]  /*1ac030*/  PRMT R10, R11, 0x7770, RZ ;  /* 0x000077700b0a7816 */ /* 0x001fc600000000ff */
        /* <DEDUP_REMOVED lines=52> */
[----:B--2---:R0:W-:Y:S04]  /*1ac380*/  @P0 STG.E.U8 desc[UR4][R4.64], R10 ;  /* 0x0000000a04000986 */ /* 0x0041e8000c101104 */
[----:B------:R-:W2:Y:S04]  /*1ac390*/  LDL.LU.64 R2, [R1+0x1058] ;  /* 0x0010580001027983 */ /* 0x000ea80000300a00 */
[----:B0-----:R-:W4:Y:S04]  /*1ac3a0*/  LDL.LU.64 R4, [R1+0x1050] ;  /* 0x0010500001047983 */ /* 0x001f280000300a00 */
[----:B------:R-:W3:Y:S04]  /*1ac3b0*/  LDL.LU.64 R22, [R1+0x1048] ;  /* 0x0010480001167983 */ /* 0x000ee80000300a00 */
[----:B------:R-:W2:Y:S01]  /*1ac3c0*/  LDL.LU R28, [R1+0x754] ;  /* 0x00075400011c7983 */ /* 0x000ea20000300800 */
[----:B------:R-:W-:-:S02]  /*1ac3d0*/  LOP3.LUT P3, RZ, R8, 0x20000, RZ, 0xc0, !PT ;  /* 0x0002000008ff7812 */ /* 0x000fc4000786c0ff */
[C---:B------:R-:W-:Y:S02]  /*1ac3e0*/  LOP3.LUT P2, RZ, R8.reuse, 0x10000, RZ, 0xc0, !PT ;  /* 0x0001000008ff7812 */ /* 0x040fe4000784c0ff */
[----:B------:R-:W-:Y:S01]  /*1ac3f0*/  LOP3.LUT P1, RZ, R8, 0x8000, RZ, 0xc0, !PT ;  /* 0x0000800008ff7812 */ /* 0x000fe2000782c0ff */
[----:B------:R-:W3:Y:S04]  /*1ac400*/  LDL.LU.64 R24, [R1+0x1040] ;  /* 0x0010400001187983 */ /* 0x000ee80000300a00 */
[----:B------:R-:W3:Y:S04]  /*1ac410*/  LDL.LU.64 R26, [R1+0x1038] ;  /* 0x00103800011a7983 */ /* 0x000ee80000300a00 */
[----:B------:R-:W3:Y:S01]  /*1ac420*/  LDL.LU R6, [R1+0x768] ;  /* 0x0007680001067983 */ /* 0x000ee20000300800 */
[----:B--2---:R-:W-:-:S05]  /*1ac430*/  PRMT R10, R28, 0x7770, RZ ;  /* 0x000077701c0a7816 */ /* 0x004fca00000000ff */
[----:B------:R0:W-:Y:S02]  /*1ac440*/  @P3 STG.E.U8 desc[UR4][R2.64], R10 ;  /* 0x0000000a02003986 */ /* 0x0001e4000c101104 */
[C---:B0-----:R-:W-:Y:S02]  /*1ac450*/  PRMT R10, R28.reuse, 0x7771, RZ ;  /* 0x000077711c0a7816 */ /* 0x041fe400000000ff */
[----:B------:R-:W2:Y:S04]  /*1ac460*/  LDL.LU.64 R2, [R1+0x1030] ;  /* 0x0010300001027983 */ /* 0x000ea80000300a00 */
[----:B----4-:R0:W-:Y:S02]  /*1ac470*/  @P2 STG.E.U8 desc[UR4][R4.64], R10 ;  /* 0x0000000a04002986 */ /* 0x0101e4000c101104 */
[----:B0-----:R-:W-:-:S02]  /*1ac480*/  PRMT R10, R28, 0x7772, RZ ;  /* 0x000077721c0a7816 */ /* 0x001fc400000000ff */
[----:B------:R-:W4:Y:S04]  /*1ac490*/  LDL.LU.64 R4, [R1+0x1028] ;  /* 0x0010280001047983 */ /* 0x000f280000300a00 */
[----:B------:R-:W4:Y:S04]  /*1ac4a0*/  LDL.LU R20, [R1+0x758] ;  /* 0x0007580001147983 */ /* 0x000f280000300800 */
[----:B---3--:R0:W-:Y:S04]  /*1ac4b0*/  @P1 STG.E.U8 desc[UR4][R22.64], R10 ;  /* 0x0000000a16001986 */ /* 0x0081e8000c101104 */
[----:B0-----:R-:W3:Y:S04]  /*1ac4c0*/  LDL.LU.64 R10, [R1+0x1010] ;  /* 0x00101000010a7983 */ /* 0x001ee80000300a00 */
        /* <DEDUP_REMOVED lines=23> */
[----:B------:R-:W-:Y:S02]  /*1ac640*/  LOP3.LUT R29, R29, 0xfffffffe, RZ, 0xc0, !PT ;  /* 0xfffffffe1d1d7812 */ /* 0x000fe400078ec0ff */
[C---:B------:R-:W-:Y:S02]  /*1ac650*/  LOP3.LUT P0, RZ, R8.reuse, 0x4000, RZ, 0xc0, !PT ;  /* 0x0000400008ff7812 */ /* 0x040fe4000780c0ff */
[C---:B------:R-:W-:Y:S02]  /*1ac660*/  LOP3.LUT P6, RZ, R8.reuse, 0x10, RZ, 0xc0, !PT ;  /* 0x0000001008ff7812 */ /* 0x040fe400078cc0ff */
[C---:B------:R-:W-:Y:S02]  /*1ac670*/  LOP3.LUT P4, RZ, R8.reuse, 0x8, RZ, 0xc0, !PT ;  /* 0x0000000808ff7812 */ /* 0x040fe4000788c0ff */
[----:B------:R-:W-:-:S02]  /*1ac680*/  LOP3.LUT P3, RZ, R8, 0x4, RZ, 0xc0, !PT ;  /* 0x0000000408ff7812 */ /* 0x000fc4000786c0ff */
[C---:B------:R-:W-:Y:S02]  /*1ac690*/  LOP3.LUT P2, RZ, R8.reuse, 0x2, RZ, 0xc0, !PT ;  /* 0x0000000208ff7812 */ /* 0x040fe4000784c0ff */
[C---:B------:R-:W-:Y:S01]  /*1ac6a0*/  LOP3.LUT P1, RZ, R8.reuse, 0x1, RZ, 0xc0, !PT ;  /* 0x0000000108ff7812 */ /* 0x040fe2000782c0ff */
[----:B------:R-:W3:Y:S04]  /*1ac6b0*/  LDL.LU.64 R12, [R1+0x1008] ;  /* 0x00100800010c7983 */ /* 0x000ee80000300a00 */
[----:B------:R-:W3:Y:S01]  /*1ac6c0*/  LDL.LU.64 R14, [R1+0x1000] ;  /* 0x00100000010e7983 */ /* 0x000ee20000300a00 */
[----:B------:R-:W-:Y:S02]  /*1ac6d0*/  @P5 LOP3.LUT R29, R29, 0x1, RZ, 0xfc, !PT ;  /* 0x000000011d1d5812 */ /* 0x000fe400078efcff */
[----:B------:R-:W-:-:S02]  /*1ac6e0*/  LOP3.LUT P5, RZ, R8, 0x1000, RZ, 0xc0, !PT ;  /* 0x0000100008ff7812 */ /* 0x000fc400078ac0ff */
[----:B------:R-:W-:-:S11]  /*1ac6f0*/  LOP3.LUT R29, R29, 0xfffffffd, RZ, 0xc0, !PT ;  /* 0xfffffffd1d1d7812 */ /* 0x000fd600078ec0ff */
[----:B------:R-:W-:Y:S02]  /*1ac700*/  @P5 LOP3.LUT R29, R29, 0x2, RZ, 0xfc, !PT ;  /* 0x000000021d1d5812 */ /* 0x000fe400078efcff */
[----:B------:R-:W-:Y:S02]  /*1ac710*/  LOP3.LUT P5, RZ, R8, 0x2000, RZ, 0xc0, !PT ;  /* 0x0000200008ff7812 */ /* 0x000fe400078ac0ff */
[----:B------:R-:W-:Y:S02]  /*1ac720*/  PRMT R8, R28, 0x7773, RZ ;  /* 0x000077731c087816 */ /* 0x000fe400000000ff */
[----:B------:R-:W3:Y:S04]  /*1ac730*/  LDL.LU R28, [R1+0x76c] ;  /* 0x00076c00011c7983 */ /* 0x000ee80000300800 */
[----:B------:R0:W-:Y:S04]  /*1ac740*/  @P0 STG.E.U8 desc[UR4][R24.64], R8 ;  /* 0x0000000818000986 */ /* 0x0001e8000c101104 */
[----:B------:R-:W3:Y:S04]  /*1ac750*/  LDL.LU.64 R16, [R1+0xff8] ;  /* 0x000ff80001107983 */ /* 0x000ee80000300a00 */
[----:B------:R-:W3:Y:S04]  /*1ac760*/  LDL.LU.64 R18, [R1+0xff0] ;  /* 0x000ff00001127983 */ /* 0x000ee80000300a00 */
[----:B------:R-:W3:Y:S01]  /*1ac770*/  LDL.LU.64 R22, [R1+0xfe8] ;  /* 0x000fe80001167983 */ /* 0x000ee20000300a00 */
[----:B0-----:R-:W-:-:S03]  /*1ac780*/  PRMT R8, R6, 0x7770, RZ ;  /* 0x0000777006087816 */ /* 0x001fc600000000ff */
[----:B------:R-:W3:Y:S04]  /*1ac790*/  LDL.LU.64 R24, [R1+0xfe0] ;  /* 0x000fe00001187983 */ /* 0x000ee80000300a00 */
[----:B------:R-:W3:Y:S04]  /*1ac7a0*/  LDL.LU R21, [R1+0x75c] ;  /* 0x00075c0001157983 */ /* 0x000ee80000300800 */
[----:B------:R0:W-:Y:S01]  /*1ac7b0*/  @P5 STG.E.U8 desc[UR4][R26.64], R8 ;  /* 0x000000081a005986 */ /* 0x0001e2000c101104 */
[C---:B------:R-:W-:Y:S02]  /*1ac7c0*/  LOP3.LUT P5, RZ, R29.reuse, 0x2, RZ, 0xc0, !PT ;  /* 0x000000021dff7812 */ /* 0x040fe400078ac0ff */
[----:B0-----:R-:W-:Y:S01]  /*1ac7d0*/  PRMT R8, R6, 0x7771, RZ ;  /* 0x0000777106087816 */ /* 0x001fe200000000ff */
[----:B------:R-:W3:Y:S10]  /*1ac7e0*/  LDL.LU.64 R26, [R1+0xfd8] ;  /* 0x000fd800011a7983 */ /* 0x000ef40000300a00 */
[----:B--2---:R0:W-:Y:S01]  /*1ac7f0*/  @P5 STG.E.U8 desc[UR4][R2.64], R8 ;  /* 0x0000000802005986 */ /* 0x0041e2000c101104 */
[----:B------:R-:W-:-:S02]  /*1ac800*/  LOP3.LUT P5, RZ, R29, 0x1, RZ, 0xc0, !PT ;  /* 0x000000011dff7812 */ /* 0x000fc400078ac0ff */
[----:B0-----:R-:W-:Y:S01]  /*1ac810*/  PRMT R8, R6, 0x7772, RZ ;  /* 0x0000777206087816 */ /* 0x001fe200000000ff */
[----:B------:R-:W2:Y:S10]  /*1ac820*/  LDL.LU.64 R2, [R1+0xfd0] ;  /* 0x000fd00001027983 */ /* 0x000eb40000300a00 */
[----:B----4-:R0:W-:Y:S01]  /*1ac830*/  @P5 STG.E.U8 desc[UR4][R4.64], R8 ;  /* 0x0000000804005986 */ /* 0x0101e2000c101104 */
[----:B------:R-:W-:-:S02]  /*1ac840*/  LOP3.LUT P5, RZ, R9, 0x80000000, RZ, 0xc0, !PT ;  /* 0x8000000009ff7812 */ /* 0x000fc400078ac0ff */
[----:B0-----:R-:W-:Y:S01]  /*1ac850*/  PRMT R8, R6, 0x7773, RZ ;  /* 0x0000777306087816 */ /* 0x001fe200000000ff */
[----:B------:R-:W4:Y:S04]  /*1ac860*/  LDL.LU.64 R4, [R1+0xfc8] ;  /* 0x000fc80001047983 */ /* 0x000f280000300a00 */
[----:B------:R-:W4:Y:S06]  /*1ac870*/  LDL.LU R6, [R1+0x5b68] ;  /* 0x005b680001067983 */ /* 0x000f2c0000300800 */
        /* <DEDUP_REMOVED lines=8> */
[----:B------:R-:W-:-:S09]  /*1ac900*/  LOP3.LUT P0, RZ, R7, 0x80000000, RZ, 0xc0, !PT ;  /* 0x8000000007ff7812 */ /* 0x000fd2000780c0ff */
        /* <DEDUP_REMOVED lines=20> */
[----:B--2---:R0:W-:Y:S02]  /*1aca50*/  @P1 STG.E.U8 desc[UR4][R2.64], R8 ;  /* 0x0000000802001986 */ /* 0x0041e4000c101104 */
[----:B0-----:R-:W-:-:S02]  /*1aca60*/  PRMT R8, R21, 0x7772, RZ ;  /* 0x0000777215087816 */ /* 0x001fc400000000ff */
[----:B------:R-:W2:Y:S04]  /*1aca70*/  LDL.LU.64 R2, [R1+0xfb8] ;  /* 0x000fb80001027983 */ /* 0x000ea80000300a00 */
[----:B----4-:R0:W-:Y:S04]  /*1aca80*/  @P0 STG.E.U8 desc[UR4][R4.64], R8 ;  /* 0x0000000804000986 */ /* 0x0101e8000c101104 */
[----:B0-----:R-:W4:Y:S04]  /*1aca90*/  LDL.LU.64 R4, [R1+0xfb0] ;  /* 0x000fb00001047983 */ /* 0x001f280000300a00 */
[----:B------:R-:W4:Y:S04]  /*1acaa0*/  LDL.LU.64 R22, [R1+0xfa8] ;  /* 0x000fa80001167983 */ /* 0x000f280000300a00 */
[----:B------:R-:W2:Y:S01]  /*1acab0*/  LDL.LU R28, [R1+0x780] ;  /* 0x00078000011c7983 */ /* 0x000ea20000300800 */
[----:B------:R-:W-:-:S02]  /*1acac0*/  LOP3.LUT P3, RZ, R7, 0x40000000, RZ, 0xc0, !PT ;  /* 0x4000000007ff7812 */ /* 0x000fc4000786c0ff */
[----:B------:R-:W-:Y:S02]  /*1acad0*/  LOP3.LUT P2, RZ, R7, 0x20000000, RZ, 0xc0, !PT ;  /* 0x2000000007ff7812 */ /* 0x000fe4000784c0ff */
[----:B------:R-:W-:Y:S01]  /*1acae0*/  PRMT R8, R21, 0x7773, RZ ;  /* 0x0000777315087816 */ /* 0x000fe200000000ff */
[----:B------:R-:W4:Y:S04]  /*1acaf0*/  LDL.LU.64 R24, [R1+0xfa0] ;  /* 0x000fa00001187983 */ /* 0x000f280000300a00 */
[----:B------:R-:W4:Y:S04]  /*1acb00*/  LDL.LU R29, [R1+0x770] ;  /* 0x00077000011d7983 */ /* 0x000f280000300800 */
[----:B---3--:R0:W-:Y:S04]  /*1acb10*/  @P3 STG.E.U8 desc[UR4][R26.64], R8 ;  /* 0x000000081a003986 */ /* 0x0081e8000c101104 */
[----:B0-----:R-:W3:Y:S01]  /*1acb20*/  LDL.LU.64 R26, [R1+0xf98] ;  /* 0x000f9800011a7983 */ /* 0x001ee20000300a00 */
[----:B--2---:R-:W-:-:S05]  /*1acb30*/  PRMT R8, R28, 0x7770, RZ ;  /* 0x000077701c087816 */ /* 0x004fca00000000ff */
[----:B------:R0:W-:Y:S04]  /*1acb40*/  @P2 STG.E.U8 desc[UR4][R2.64], R8 ;  /* 0x0000000802002986 */ /* 0x0001e8000c101104 */
[----:B0-----:R-:W2:Y:S04]  /*1acb50*/  LDL.LU.64 R2, [R1+0xf90] ;  /* 0x000f900001027983 */ /* 0x001ea80000300a00 */
[----:B------:R-:W4:Y:S04]  /*1acb60*/  LDL.LU R14, [R1+0x784] ;  /* 0x00078400010e7983 */ /* 0x000f280000300800 */
[----:B----4-:R0:W-:Y:S04]  /*1acb70*/  STL [R1+0x5b48], R14 ;  /* 0x005b480e01007387 */ /* 0x0101e80000100800 */
        /* <DEDUP_REMOVED lines=33> */
[----:B------:R-:W4:Y:S04]  /*1acd90*/  LDL.LU.64 R4, [R1+0xf78] ;  /* 0x000f780001047983 */ /* 0x000f280000300a00 */
[----:B------:R-:W4:Y:S04]  /*1acda0*/  LDL.LU.64 R10, [R1+0xf70] ;  /* 0x000f7000010a7983 */ /* 0x000f280000300a00 */
[----:B------:R-:W4:Y:S04]  /*1acdb0*/  LDL.LU.64 R12, [R1+0xf68] ;  /* 0x000f6800010c7983 */ /* 0x000f280000300a00 */
[----:B------:R-:W4:Y:S04]  /*1acdc0*/  LDL.LU.64 R16, [R1+0xf60] ;  /* 0x000f600001107983 */ /* 0x000f280000300a00 */
[----:B------:R0:W-:Y:S04]  /*1acdd0*/  @P0 STG.E.U8 desc[UR4][R22.64], R8 ;  /* 0x0000000816000986 */ /* 0x0001e8000c101104 */
[----:B------:R-:W4:Y:S04]  /*1acde0*/  LDL.LU.64 R18, [R1+0xf58] ;  /* 0x000f580001127983 */ /* 0x000f280000300a00 */
[----:B------:R-:W4:Y:S01]  /*1acdf0*/  LDL.LU.64 R20, [R1+0xf50] ;  /* 0x000f500001147983 */ /* 0x000f220000300a00 */
[----:B0-----:R-:W-:-:S03]  /*1ace00*/  PRMT R8, R28, 0x7773, RZ ;  /* 0x000077731c087816 */ /* 0x001fc600000000ff */
[----:B------:R-:W4:Y:S04]  /*1ace10*/  LDL.LU.64 R22, [R1+0xf48] ;  /* 0x000f480001167983 */ /* 0x000f280000300a00 */
[----:B------:R-:W4:Y:S04]  /*1ace20*/  LDL.LU R28, [R1+0x788] ;  /* 0x00078800011c7983 */ /* 0x000f280000300800 */
[----:B------:R0:W-:Y:S01]  /*1ace30*/  @P5 STG.E.U8 desc[UR4][R24.64], R8 ;  /* 0x0000000818005986 */ /* 0x0001e2000c101104 */
[----:B------:R-:W-:Y:S02]  /*1ace40*/  LOP3.LUT P5, RZ, R9, 0x2000000, RZ, 0xc0, !PT ;  /* 0x0200000009ff7812 */ /* 0x000fe400078ac0ff */
        /* <DEDUP_REMOVED lines=15> */
[----:B0-----:R-:W4:Y:S01]  /*1acf40*/  LDL.LU R14, [R1+0x5b48] ;  /* 0x005b4800010e7983 */ /* 0x001f220000300800 */
[----:B------:R-:W-:Y:S02]  /*1acf50*/  LOP3.LUT P5, RZ, R9, 0x200000, RZ, 0xc0, !PT ;  /* 0x0020000009ff7812 */ /* 0x000fe400078ac0ff */
[----:B------:R-:W-:Y:S02]  /*1acf60*/  LOP3.LUT P6, RZ, R7, 0x20000, RZ, 0xc0, !PT ;  /* 0x0002000007ff7812 */ /* 0x000fe400078cc0ff */
[----:B----4-:R-:W-:-:S09]  /*1acf70*/  PRMT R8, R14, 0x7770, RZ ;  /* 0x000077700e087816 */ /* 0x010fd200000000ff */
[----:B------:R0:W-:Y:S04]  /*1acf80*/  @P5 STG.E.U8 desc[UR4][R4.64], R8 ;  /* 0x0000000804005986 */ /* 0x0001e8000c101104 */
        /* <DEDUP_REMOVED lines=8> */
[----:B------:R-:W-:Y:S02]  /*1ad010*/  LOP3.LUT P4, RZ, R7, 0x10000, RZ, 0xc0, !PT ;  /* 0x0001000007ff7812 */ /* 0x000fe4000788c0ff */
[----:B0-----:R-:W-:-:S09]  /*1ad020*/  PRMT R8, R14, 0x7773, RZ ;  /* 0x000077730e087816 */ /* 0x001fd200000000ff */
[----:B------:R4:W-:Y:S01]  /*1ad030*/  @P5 STG.E.U8 desc[UR4][R16.64], R8 ;  /* 0x0000000810005986 */ /* 0x0009e2000c101104 */
[C---:B------:R-:W-:Y:S02]  /*1ad040*/  LOP3.LUT P3, RZ, R7.reuse, 0x8000, RZ, 0xc0, !PT ;  /* 0x0000800007ff7812 */ /* 0x040fe4000786c0ff */
[C---:B------:R-:W-:Y:S02]  /*1ad050*/  LOP3.LUT P2, RZ, R7.reuse, 0x4000, RZ, 0xc0, !PT ;  /* 0x0000400007ff7812 */ /* 0x040fe4000784c0ff */
[C---:B------:R-:W-:Y:S02]  /*1ad060*/  LOP3.LUT P1, RZ, R7.reuse, 0x2000, RZ, 0xc0, !PT ;  /* 0x0000200007ff7812 */ /* 0x040fe4000782c0ff */
[----:B------:R-:W-:Y:S02]  /*1ad070*/  LOP3.LUT P0, RZ, R7, 0x1000, RZ, 0xc0, !PT ;  /* 0x0000100007ff7812 */ /* 0x000fe4000780c0ff */
[----:B----4-:R-:W-:-:S05]  /*1ad080*/  PRMT R8, R5, 0x7770, RZ ;  /* 0x0000777005087816 */ /* 0x010fca00000000ff */
[----:B------:R0:W-:Y:S02]  /*1ad090*/  @P6 STG.E.U8 desc[UR4][R18.64], R8 ;  /* 0x0000000812006986 */ /* 0x0001e4000c101104 */
[----:B0-----:R-:W-:-:S05]  /*1ad0a0*/  PRMT R8, R5, 0x7771, RZ ;  /* 0x0000777105087816 */ /* 0x001fca00000000ff */
[----:B------:R0:W-:Y:S02]  /*1ad0b0*/  @P4 STG.E.U8 desc[UR4][R20.64], R8 ;  /* 0x0000000814004986 */ /* 0x0001e4000c101104 */
[----:B0-----:R-:W-:-:S05]  /*1ad0c0*/  PRMT R8, R5, 0x7772, RZ ;  /* 0x0000777205087816 */ /* 0x001fca00000000ff */
[----:B------:R0:W-:Y:S02]  /*1ad0d0*/  @P3 STG.E.U8 desc[UR4][R22.64], R8 ;  /* 0x0000000816003986 */ /* 0x0001e4000c101104 */
[----:B0-----:R-:W-:Y:S02]  /*1ad0e0*/  PRMT R8, R5, 0x7773, RZ ;  /* 0x0000777305087816 */ /* 0x001fe400000000ff */
[----:B------:R-:W4:Y:S04]  /*1ad0f0*/  LDL.LU R5, [R1+0x5b38] ;  /* 0x005b380001057983 */ /* 0x000f280000300800 */
[----:B------:R0:W-:Y:S02]  /*1ad100*/  @P2 STG.E.U8 desc[UR4][R24.64], R8 ;  /* 0x0000000818002986 */ /* 0x0001e4000c101104 */
[----:B0-----:R-:W-:-:S05]  /*1ad110*/  PRMT R8, R28, 0x7770, RZ ;  /* 0x000077701c087816 */ /* 0x001fca00000000ff */
[----:B---3--:R0:W-:Y:S02]  /*1ad120*/  @P1 STG.E.U8 desc[UR4][R26.64], R8 ;  /* 0x000000081a001986 */ /* 0x0081e4000c101104 */
[----:B0-----:R-:W-:Y:S02]  /*1ad130*/  PRMT R8, R28, 0x7771, RZ ;  /* 0x000077711c087816 */ /* 0x001fe400000000ff */
[----:B------:R-:W3:Y:S04]  /*1ad140*/  LDL.LU.64 R26, [R1+0xf28] ;  /* 0x000f2800011a7983 */ /* 0x000ee80000300a00 */
[----:B--2---:R0:W-:Y:S04]  /*1ad150*/  @P0 STG.E.U8 desc[UR4][R2.64], R8 ;  /* 0x0000000802000986 */ /* 0x0041e8000c101104 */
[----:B0-----:R-:W2:Y:S01]  /*1ad160*/  LDL.LU.64 R2, [R1+0xf20] ;  /* 0x000f200001027983 */ /* 0x001ea20000300a00 */
[----:B------:R-:W-:-:S02]  /*1ad170*/  LOP3.LUT R9, R9, 0xfffffbff, RZ, 0xc0, !PT ;  /* 0xfffffbff09097812 */ /* 0x000fc400078ec0ff */
[C---:B------:R-:W-:Y:S02]  /*1ad180*/  LOP3.LUT P3, RZ, R7.reuse, 0x800, RZ, 0xc0, !PT ;  /* 0x0000080007ff7812 */ /* 0x040fe4000786c0ff */
[C---:B------:R-:W-:Y:S02]  /*1ad190*/  LOP3.LUT P2, RZ, R7.reuse, 0x400, RZ, 0xc0, !PT ;  /* 0x0000040007ff7812 */ /* 0x040fe4000784c0ff */
[C---:B------:R-:W-:Y:S02]  /*1ad1a0*/  LOP3.LUT P1, RZ, R7.reuse, 0x200, RZ, 0xc0, !PT ;  /* 0x0000020007ff7812 */ /* 0x040fe4000782c0ff */
[----:B------:R-:W-:Y:S01]  /*1ad1b0*/  LOP3.LUT P0, RZ, R7, 0x100, RZ, 0xc0, !PT ;  /* 0x0000010007ff7812 */ /* 0x000fe2000780c0ff */
[----:B------:R-:W2:Y:S04]  /*1ad1c0*/  LDL.LU.64 R18, [R1+0xf18] ;  /* 0x000f180001127983 */ /* 0x000ea80000300a00 */
[----:B------:R-:W2:Y:S04]  /*1ad1d0*/  LDL.LU.64 R20, [R1+0xf10] ;  /* 0x000f100001147983 */ /* 0x000ea80000300a00 */
[----:B------:R-:W2:Y:S04]  /*1ad1e0*/  LDL.LU.64 R22, [R1+0xf08] ;  /* 0x000f080001167983 */ /* 0x000ea80000300a00 */
[----:B------:R-:W2:Y:S01]  /*1ad1f0*/  LDL.LU R25, [R1+0x778] ;  /* 0x0007780001197983 */ /* 0x000ea20000300800 */
        /* <DEDUP_REMOVED lines=26> */
[----:B0-----:R-:W-:Y:S02]  /*1ad3a0*/  PRMT R7, R28, 0x7773, RZ ;  /* 0x000077731c077816 */ /* 0x001fe400000000ff */
[----:B------:R-:W3:Y:S04]  /*1ad3b0*/  LDL.LU.64 R26, [R1+0xf00] ;  /* 0x000f0000011a7983 */ /* 0x000ee80000300a00 */
[----:B------:R-:W4:Y:S04]  /*1ad3c0*/  LDL.LU R29, [R1+0x78c] ;  /* 0x00078c00011d7983 */ /* 0x000f280000300800 */
[----:B--2---:R0:W-:Y:S04]  /*1ad3d0*/  @P2 STG.E.U8 desc[UR4][R2.64], R7 ;  /* 0x0000000702002986 */ /* 0x0041e8000c101104 */
[----:B0-----:R-:W2:Y:S04]  /*1ad3e0*/  LDL.LU.64 R2, [R1+0xef8] ;  /* 0x000ef80001027983 */ /* 0x001ea80000300a00 */
[----:B------:R-:W3:Y:S04]  /*1ad3f0*/  LDL.LU R17, [R1+0x77c] ;  /* 0x00077c0001117983 */ /* 0x000ee80000300800 */
[----:B---3--:R0:W-:Y:S04]  /*1ad400*/  STL [R1+0x5b24], R17 ;  /* 0x005b241101007387 */ /* 0x0081e80000100800 */
[----:B0-----:R-:W3:Y:S04]  /*1ad410*/  LDL.LU.64 R16, [R1+0xee0] ;  /* 0x000ee00001107983 */ /* 0x001ee80000300a00 */
        /* <DEDUP_REMOVED lines=22> */
[----:B----4-:R-:W-:Y:S01]  /*1ad580*/  PRMT R7, R29, 0x7770, RZ ;  /* 0x000077701d077816 */ /* 0x010fe200000000ff */
        /* <DEDUP_REMOVED lines=12> */
[----:B------:R-:W-:-:S11]  /*1ad650*/  PRMT R7, R29, 0x7773, RZ ;  /* 0x000077731d077816 */ /* 0x000fd600000000ff */
[----:B---3--:R0:W-:Y:S04]  /*1ad660*/  @P5 STG.E.U8 desc[UR4][R16.64], R7 ;  /* 0x0000000710005986 */ /* 0x0081e8000c101104 */
[----:B0-----:R-:W3:Y:S01]  /*1ad670*/  LDL.LU R17, [R1+0x5b24] ;  /* 0x005b240001117983 */ /* 0x001ee20000300800 */
[----:B------:R-:W-:Y:S02]  /*1ad680*/  LOP3.LUT P5, RZ, R9, 0x1000, RZ, 0xc0, !PT ;  /* 0x0000100009ff7812 */ /* 0x000fe400078ac0ff */
[C---:B------:R-:W-:Y:S02]  /*1ad690*/  LOP3.LUT P6, RZ, R5.reuse, 0x40000000, RZ, 0xc0, !PT ;  /* 0x4000000005ff7812 */ /* 0x040fe400078cc0ff */
[C---:B------:R-:W-:Y:S02]  /*1ad6a0*/  LOP3.LUT P4, RZ, R5.reuse, 0x20000000, RZ, 0xc0, !PT ;  /* 0x2000000005ff7812 */ /* 0x040fe4000788c0ff */
[----:B------:R-:W-:-:S02]  /*1ad6b0*/  LOP3.LUT P3, RZ, R5, 0x10000000, RZ, 0xc0, !PT ;  /* 0x1000000005ff7812 */ /* 0x000fc4000786c0ff */
[C---:B------:R-:W-:Y:S02]  /*1ad6c0*/  LOP3.LUT P2, RZ, R5.reuse, 0x8000000, RZ, 0xc0, !PT ;  /* 0x0800000005ff7812 */ /* 0x040fe4000784c0ff */
[C---:B------:R-:W-:Y:S02]  /*1ad6d0*/  LOP3.LUT P1, RZ, R5.reuse, 0x4000000, RZ, 0xc0, !PT ;  /* 0x0400000005ff7812 */ /* 0x040fe4000782c0ff */
[----:B------:R-:W-:Y:S02]  /*1ad6e0*/  LOP3.LUT P0, RZ, R5, 0x2000000, RZ, 0xc0, !PT ;  /* 0x0200000005ff7812 */ /* 0x000fe4000780c0ff */
[----:B---3--:R-:W-:-:S05]  /*1ad6f0*/  PRMT R7, R17, 0x7770, RZ ;  /* 0x0000777011077816 */ /* 0x008fca00000000ff */
        /* <DEDUP_REMOVED lines=16> */
[----:B----4-:R0:W-:Y:S02]  /*1ad800*/  @P1 STG.E.U8 desc[UR4][R26.64], R7 ;  /* 0x000000071a001986 */ /* 0x0101e4000c101104 */
[----:B0-----:R-:W-:-:S05]  /*1ad810*/  PRMT R7, R6, 0x7770, RZ ;  /* 0x0000777006077816 */ /* 0x001fca00000000ff */
[----:B--2---:R0:W-:Y:S04]  /*1ad820*/  @P0 STG.E.U8 desc[UR4][R2.64], R7 ;  /* 0x0000000702000986 */ /* 0x0041e8000c101104 */
        /* <DEDUP_REMOVED lines=14> */
[----:B---3--:R0:W-:Y:S02]  /*1ad910*/  @P2 STG.E.U8 desc[UR4][R18.64], R7 ;  /* 0x0000000712002986 */ /* 0x0081e4000c101104 */
[----:B0-----:R-:W-:-:S02]  /*1ad920*/  PRMT R7, R6, 0x7773, RZ ;  /* 0x0000777306077816 */ /* 0x001fc400000000ff */
        /* <DEDUP_REMOVED lines=27> */
[----:B------:R-:W-:Y:S01]  /*1adae0*/  LOP3.LUT R9, R9, 0xfffffeff, RZ, 0xc0, !PT ;  /* 0xfffffeff09097812 */ /* 0x000fe200078ec0ff */
        /* <DEDUP_REMOVED lines=63> */
[----:B------:R-:W4:Y:S04]  /*1adee0*/  LDL.LU R4, [R1+0x5b04] ;  /* 0x005b040001047983 */ /* 0x000f280000300800 */
[----:B--2---:R0:W-:Y:S04]  /*1adef0*/  @P0 STG.E.U8 desc[UR4][R2.64], R7 ;  /* 0x0000000702000986 */ /* 0x0041e8000c101104 */
[----:B0-----:R-:W2:Y:S04]  /*1adf00*/  LDL.LU.64 R2, [R1+0xdd8] ;  /* 0x000dd80001027983 */ /* 0x001ea80000300a00 */
[----:B------:R-:W2:Y:S04]  /*1adf10*/  LDL.LU.64 R18, [R1+0xdd0] ;  /* 0x000dd00001127983 */ /* 0x000ea80000300a00 */
[----:B------:R-:W2:Y:S04]  /*1adf20*/  LDL.LU.64 R20, [R1+0xdc0] ;  /* 0x000dc00001147983 */ /* 0x000ea80000300a00 */
[----:B------:R-:W2:Y:S01]  /*1adf30*/  LDL.LU R28, [R1+0x7ac] ;  /* 0x0007ac00011c7983 */ /* 0x000ea20000300800 */
        /* <DEDUP_REMOVED lines=9> */
[----:B---3--:R-:W-:-:S02]  /*1adfd0*/  LOP3.LUT R6, R6, 0xfbffffff, RZ, 0xc0, !PT ;  /* 0xfbffffff06067812 */ /* 0x008fc400078ec0ff */
        /* <DEDUP_REMOVED lines=24> */
[----:B------:R0:W-:Y:S04]  /*1ae160*/  @P3 STG.E.U8 desc[UR4][R2.64], R5 ;  /* 0x0000000502003986 */ /* 0x0001e8000c101104 */
[----:B0-----:R-:W2:Y:S04]  /*1ae170*/  LDL.LU.64 R2, [R1+0xda0] ;  /* 0x000da00001027983 */ /* 0x001ea80000300a00 */
[----:B------:R-:W3:Y:S01]  /*1ae180*/  LDL.LU R13, [R1+0x7d0] ;  /* 0x0007d000010d7983 */ /* 0x000ee20000300800 */
[----:B------:R-:W-:-:S05]  /*1ae190*/  PRMT R5, R28, 0x7771, RZ ;  /* 0x000077711c057816 */ /* 0x000fca00000000ff */
[----:B------:R0:W-:Y:S02]  /*1ae1a0*/  @P2 STG.E.U8 desc[UR4][R18.64], R5 ;  /* 0x0000000512002986 */ /* 0x0001e4000c101104 */
[----:B0-----:R-:W-:-:S05]  /*1ae1b0*/  PRMT R5, R28, 0x7772, RZ ;  /* 0x000077721c057816 */ /* 0x001fca00000000ff */
[----:B------:R0:W-:Y:S02]  /*1ae1c0*/  @P1 STG.E.U8 desc[UR4][R20.64], R5 ;  /* 0x0000000514001986 */ /* 0x0001e4000c101104 */
[----:B0-----:R-:W-:Y:S02]  /*1ae1d0*/  PRMT R5, R28, 0x7773, RZ ;  /* 0x000077731c057816 */ /* 0x001fe400000000ff */
[----:B---3--:R0:W-:Y:S04]  /*1ae1e0*/  STL [R1+0x5b00], R13 ;  /* 0x005b000d01007387 */ /* 0x0081e80000100800 */
[----:B0-----:R-:W3:Y:S04]  /*1ae1f0*/  LDL.LU.64 R12, [R1+0xda8] ;  /* 0x000da800010c7983 */ /* 0x001ee80000300a00 */
[----:B------:R-:W4:Y:S04]  /*1ae200*/  LDL.LU.64 R10, [R1+0xd80] ;  /* 0x000d8000010a7983 */ /* 0x000f280000300a00 */
[----:B------:R0:W-:Y:S02]  /*1ae210*/  @P0 STG.E.U8 desc[UR4][R22.64], R5 ;  /* 0x0000000516000986 */ /* 0x0001e4000c101104 */
[----:B0-----:R-:W-:-:S05]  /*1ae220*/  PRMT R5, R29, 0x7770, RZ ;  /* 0x000077701d057816 */ /* 0x001fca00000000ff */
[----:B------:R0:W-:Y:S01]  /*1ae230*/  @P5 STG.E.U8 desc[UR4][R24.64], R5 ;  /* 0x0000000518005986 */ /* 0x0001e2000c101104 */
[----:B------:R-:W-:Y:S02]  /*1ae240*/  LOP3.LUT P5, RZ, R9, 0x2, RZ, 0xc0, !PT ;  /* 0x0000000209ff7812 */ /* 0x000fe400078ac0ff */
[----:B0-----:R-:W-:-:S11]  /*1ae250*/  PRMT R5, R29, 0x7771, RZ ;  /* 0x000077711d057816 */ /* 0x001fd600000000ff */
[----:B------:R0:W-:Y:S01]  /*1ae260*/  @P5 STG.E.U8 desc[UR4][R26.64], R5 ;  /* 0x000000051a005986 */ /* 0x0001e2000c101104 */
[----:B------:R-:W-:Y:S02]  /*1ae270*/  LOP3.LUT P5, RZ, R9, 0x1, RZ, 0xc0, !PT ;  /* 0x0000000109ff7812 */ /* 0x000fe400078ac0ff */
[----:B0-----:R-:W-:-:S11]  /*1ae280*/  PRMT R5, R29, 0x7772, RZ ;  /* 0x000077721d057816 */ /* 0x001fd600000000ff */
[----:B--2---:R0:W-:Y:S01]  /*1ae290*/  @P5 STG.E.U8 desc[UR4][R2.64], R5 ;  /* 0x0000000502005986 */ /* 0x0041e2000c101104 */
[C---:B------:R-:W-:Y:S02]  /*1ae2a0*/  LOP3.LUT P5, RZ, R6.reuse, 0x80000000, RZ, 0xc0, !PT ;  /* 0x8000000006ff7812 */ /* 0x040fe400078ac0ff */
[----:B0-----:R-:W-:Y:S01]  /*1ae2b0*/  PRMT R5, R29, 0x7773, RZ ;  /* 0x000077731d057816 */ /* 0x001fe200000000ff */
[----:B----4-:R0:W-:Y:S10]  /*1ae2c0*/  STL.64 [R1+0x5af8], R10 ;  /* 0x005af80a01007387 */ /* 0x0101f40000100a00 */
[----:B---3--:R1:W-:Y:S04]  /*1ae2d0*/  @P5 STG.E.U8 desc[UR4][R12.64], R5 ;  /* 0x000000050c005986 */ /* 0x0083e8000c101104 */
[----:B0-----:R-:W2:Y:S04]  /*1ae2e0*/  LDL.LU.64 R10, [R1+0xd88] ;  /* 0x000d8800010a7983 */ /* 0x001ea80000300a00 */
[----:B------:R-:W3:Y:S04]  /*1ae2f0*/  LDL.LU.64 R14, [R1+0xd70] ;  /* 0x000d7000010e7983 */ /* 0x000ee80000300a00 */
[----:B------:R-:W4:Y:S04]  /*1ae300*/  LDL.LU.64 R16, [R1+0xd68] ;  /* 0x000d680001107983 */ /* 0x000f280000300a00 */
[----:B------:R-:W4:Y:S04]  /*1ae310*/  LDL.LU.64 R18, [R1+0xd60] ;  /* 0x000d600001127983 */ /* 0x000f280000300a00 */
[----:B------:R-:W4:Y:S04]  /*1ae320*/  LDL.LU.64 R20, [R1+0xd50] ;  /* 0x000d500001147983 */ /* 0x000f280000300a00 */
[----:B------:R-:W4:Y:S04]  /*1ae330*/  LDL.LU.64 R22, [R1+0xd58] ;  /* 0x000d580001167983 */ /* 0x000f280000300a00 */
[----:B------:R-:W4:Y:S04]  /*1ae340*/  LDL.LU R28, [R1+0x7d4] ;  /* 0x0007d400011c7983 */ /* 0x000f280000300800 */
[----:B------:R-:W4:Y:S04]  /*1ae350*/  LDL.LU.64 R24, [R1+0xd38] ;  /* 0x000d380001187983 */ /* 0x000f280000300a00 */
[----:B------:R-:W4:Y:S04]  /*1ae360*/  LDL.LU.64 R26, [R1+0xd30] ;  /* 0x000d3000011a7983 */ /* 0x000f280000300a00 */
[----:B------:R-:W3:Y:S04]  /*1ae370*/  LDL.LU.64 R8, [R1+0xd78] ;  /* 0x000d780001087983 */ /* 0x000ee80000300a00 */
        /* <DEDUP_REMOVED lines=22> */
[----:B0-----:R-:W-:-:S11]  /*1ae4e0*/  PRMT R5, R0, 0x7770, RZ ;  /* 0x0000777000057816 */ /* 0x001fd600000000ff */
[----:B----4-:R0:W-:Y:S02]  /*1ae4f0*/  @P5 STG.E.U8 desc[UR4][R16.64], R5 ;  /* 0x0000000510005986 */ /* 0x0101e4000c101104 */
[----:B0-----:R-:W-:-:S05]  /*1ae500*/  PRMT R5, R0, 0x7771, RZ ;  /* 0x0000777100057816 */ /* 0x001fca00000000ff */
[----:B------:R0:W-:Y:S02]  /*1ae510*/  @P6 STG.E.U8 desc[UR4][R18.64], R5 ;  /* 0x0000000512006986 */ /* 0x0001e4000c101104 */
[----:B0-----:R-:W-:-:S05]  /*1ae520*/  PRMT R5, R0, 0x7772, RZ ;  /* 0x0000777200057816 */ /* 0x001fca00000000ff */
[----:B------:R0:W-:Y:S02]  /*1ae530*/  @P4 STG.E.U8 desc[UR4][R20.64], R5 ;  /* 0x0000000514004986 */ /* 0x0001e4000c101104 */
[----:B0-----:R-:W-:Y:S02]  /*1ae540*/  PRMT R5, R0, 0x7773, RZ ;  /* 0x0000777300057816 */ /* 0x001fe400000000ff */
[----:B------:R-:W2:Y:S04]  /*1ae550*/  LDL.LU R0, [R1+0x5af0] ;  /* 0x005af00001007983 */ /* 0x000ea80000300800 */
[----:B------:R0:W-:Y:S04]  /*1ae560*/  @P3 STG.E.U8 desc[UR4][R22.64], R5 ;  /* 0x0000000516003986 */ /* 0x0001e8000c101104 */
[----:B------:R-:W3:Y:S01]  /*1ae570*/  LDL.LU.64 R16, [R1+0xd20] ;  /* 0x000d200001107983 */ /* 0x000ee20000300a00 */
[----:B0-----:R-:W-:-:S05]  /*1ae580*/  PRMT R5, R28, 0x7770, RZ ;  /* 0x000077701c057816 */ /* 0x001fca00000000ff */
[----:B------:R0:W-:Y:S02]  /*1ae590*/  @P2 STG.E.U8 desc[UR4][R24.64], R5 ;  /* 0x0000000518002986 */ /* 0x0001e4000c101104 */
[----:B0-----:R-:W-:-:S05]  /*1ae5a0*/  PRMT R5, R28, 0x7771, RZ ;  /* 0x000077711c057816 */ /* 0x001fca00000000ff */
[----:B------:R0:W-:Y:S02]  /*1ae5b0*/  @P1 STG.E.U8 desc[UR4][R26.64], R5 ;  /* 0x000000051a001986 */ /* 0x0001e4000c101104 */
[----:B0-----:R-:W-:-:S05]  /*1ae5c0*/  PRMT R5, R28, 0x7772, RZ ;  /* 0x000077721c057816 */ /* 0x001fca00000000ff */
[----:B------:R0:W-:Y:S04]  /*1ae5d0*/  @P0 STG.E.U8 desc[UR4][R2.64], R5 ;  /* 0x0000000502000986 */ /* 0x0001e8000c101104 */
[----:B0-----:R-:W4:Y:S04]  /*1ae5e0*/  LDL.LU.64 R2, [R1+0xd18] ;  /* 0x000d180001027983 */ /* 0x001f280000300a00 */
[----:B------:R-:W2:Y:S04]  /*1ae5f0*/  LDL.LU.64 R18, [R1+0xd10] ;  /* 0x000d100001127983 */ /* 0x000ea80000300a00 */
[----:B------:R-:W2:Y:S04]  /*1ae600*/  LDL.LU.64 R20, [R1+0xcf8] ;  /* 0x000cf80001147983 */ /* 0x000ea80000300a00 */
[----:B------:R-:W4:Y:S01]  /*1ae610*/  LDL.LU R23, [R1+0x7c4] ;  /* 0x0007c40001177983 */ /* 0x000f220000300800 */
[----:B------:R-:W-:-:S02]  /*1ae620*/  LOP3.LUT P3, RZ, R4, 0x40000, RZ, 0xc0, !PT ;  /* 0x0004000004ff7812 */ /* 0x000fc4000786c0ff */
[----:B------:R-:W-:Y:S02]  /*1ae630*/  LOP3.LUT P2, RZ, R4, 0x20000, RZ, 0xc0, !PT ;  /* 0x0002000004ff7812 */ /* 0x000fe4000784c0ff */
[----:B------:R-:W-:Y:S01]  /*1ae640*/  PRMT R5, R28, 0x7773, RZ ;  /* 0x000077731c057816 */ /* 0x000fe200000000ff */
[----:B------:R-:W2:Y:S04]  /*1ae650*/  LDL.LU.64 R24, [R1+0xcf0] ;  /* 0x000cf00001187983 */ /* 0x000ea80000300a00 */
[----:B------:R-:W2:Y:S04]  /*1ae660*/  LDL.LU.64 R26, [R1+0xce8] ;  /* 0x000ce800011a7983 */ /* 0x000ea80000300a00 */
[----:B---3--:R4:W-:Y:S02]  /*1ae670*/  @P3 STG.E.U8 desc[UR4][R16.64], R5 ;  /* 0x0000000510003986 */ /* 0x0089e4000c101104 */
[----:B----4-:R-:W-:-:S05]  /*1ae680*/  PRMT R5, R23, 0x7770, RZ ;  /* 0x0000777017057816 */ /* 0x010fca00000000ff */
[----:B------:R0:W-:Y:S04]  /*1ae690*/  @P2 STG.E.U8 desc[UR4][R2.64], R5 ;  /* 0x0000000502002986 */ /* 0x0001e8000c101104 */
        /* <DEDUP_REMOVED lines=29> */
[----:B------:R-:W-:Y:S02]  /*1ae870*/  PRMT R5, R23, 0x7771, RZ ;  /* 0x0000777117057816 */ /* 0x000fe400000000ff */
[----:B------:R-:W-:-:S02]  /*1ae880*/  LOP3.LUT P6, RZ, R4, 0x20, RZ, 0xc0, !PT ;  /* 0x0000002004ff7812 */ /* 0x000fc400078cc0ff */
[C---:B------:R-:W-:Y:S02]  /*1ae890*/  LOP3.LUT P4, RZ, R4.reuse, 0x10, RZ, 0xc0, !PT ;  /* 0x0000001004ff7812 */ /* 0x040fe4000788c0ff */
[C---:B------:R-:W-:Y:S02]  /*1ae8a0*/  LOP3.LUT P3, RZ, R4.reuse, 0x8, RZ, 0xc0, !PT ;  /* 0x0000000804ff7812 */ /* 0x040fe4000786c0ff */
[----:B------:R-:W-:Y:S01]  /*1ae8b0*/  LOP3.LUT P2, RZ, R4, 0x4, RZ, 0xc0, !PT ;  /* 0x0000000404ff7812 */ /* 0x000fe2000784c0ff */
[----:B------:R-:W4:Y:S04]  /*1ae8c0*/  LDL.LU.64 R10, [R1+0xcc0] ;  /* 0x000cc000010a7983 */ /* 0x000f280000300a00 */
[----:B------:R-:W4:Y:S04]  /*1ae8d0*/  LDL.LU.64 R12, [R1+0xcb0] ;  /* 0x000cb000010c7983 */ /* 0x000f280000300a00 */
[----:B------:R-:W4:Y:S04]  /*1ae8e0*/  LDL.LU R28, [R1+0x7dc] ;  /* 0x0007dc00011c7983 */ /* 0x000f280000300800 */
[----:B------:R-:W4:Y:S01]  /*1ae8f0*/  LDL.LU.64 R14, [R1+0xcb8] ;  /* 0x000cb800010e7983 */ /* 0x000f220000300a00 */
[----:B------:R-:W-:-:S02]  /*1ae900*/  @P5 LOP3.LUT R6, R6, 0x1000000, RZ, 0xfc, !PT ;  /* 0x0100000006065812 */ /* 0x000fc400078efcff */
[----:B------:R-:W-:Y:S02]  /*1ae910*/  LOP3.LUT P5, RZ, R4, 0x2000, RZ, 0xc0, !PT ;  /* 0x0000200004ff7812 */ /* 0x000fe400078ac0ff */
[----:B------:R-:W-:Y:S01]  /*1ae920*/  LOP3.LUT R6, R6, 0xfdffffff, RZ, 0xc0, !PT ;  /* 0xfdffffff06067812 */ /* 0x000fe200078ec0ff */
[----:B------:R0:W-:Y:S01]  /*1ae930*/  @P1 STG.E.U8 desc[UR4][R18.64], R5 ;  /* 0x0000000512001986 */ /* 0x0001e2000c101104 */
[----:B------:R-:W-:-:S09]  /*1ae940*/  LOP3.LUT P1, RZ, R4, 0x2, RZ, 0xc0, !PT ;  /* 0x0000000204ff7812 */ /* 0x000fd2000782c0ff */
[----:B------:R-:W-:Y:S02]  /*1ae950*/  @P5 LOP3.LUT R6, R6, 0x2000000, RZ, 0xfc, !PT ;  /* 0x0200000006065812 */ /* 0x000fe400078efcff */
[C---:B------:R-:W-:Y:S02]  /*1ae960*/  LOP3.LUT P5, RZ, R4.reuse, 0x4000, RZ, 0xc0, !PT ;  /* 0x0000400004ff7812 */ /* 0x040fe400078ac0ff */
[----:B0-----:R-:W-:Y:S01]  /*1ae970*/  PRMT R5, R23, 0x7772, RZ ;  /* 0x0000777217057816 */ /* 0x001fe200000000ff */
[----:B------:R-:W4:Y:S04]  /*1ae980*/  LDL.LU.64 R18, [R1+0xc98] ;  /* 0x000c980001127983 */ /* 0x000f280000300a00 */
[----:B------:R0:W-:Y:S01]  /*1ae990*/  @P0 STG.E.U8 desc[UR4][R20.64], R5 ;  /* 0x0000000514000986 */ /* 0x0001e2000c101104 */
[----:B------:R-:W-:-:S02]  /*1ae9a0*/  LOP3.LUT P0, RZ, R4, 0x1, RZ, 0xc0, !PT ;  /* 0x0000000104ff7812 */ /* 0x000fc4000780c0ff */
[----:B------:R-:W-:-:S05]  /*1ae9b0*/  PRMT R4, R23, 0x7773, RZ ;  /* 0x0000777317047816 */ /* 0x000fca00000000ff */
[----:B------:R1:W-:Y:S01]  /*1ae9c0*/  @P5 STG.E.U8 desc[UR4][R24.64], R4 ;  /* 0x0000000418005986 */ /* 0x0003e2000c101104 */
[----:B------:R-:W-:-:S03]  /*1ae9d0*/  LOP3.LUT P5, RZ, R6, 0x2000000, RZ, 0xc0, !PT ;  /* 0x0200000006ff7812 */ /* 0x000fc600078ac0ff */
[----:B0-----:R-:W4:Y:S04]  /*1ae9e0*/  LDL.LU.64 R20, [R1+0xc90] ;  /* 0x000c900001147983 */ /* 0x001f280000300a00 */
[----:B------:R-:W4:Y:S01]  /*1ae9f0*/  LDL.LU.64 R22, [R1+0xc80] ;  /* 0x000c800001167983 */ /* 0x000f220000300a00 */
[----:B-1----:R-:W-:-:S03]  /*1aea00*/  PRMT R4, R0, 0x7770, RZ ;  /* 0x0000777000047816 */ /* 0x002fc600000000ff */
[----:B------:R-:W4:Y:S04]  /*1aea10*/  LDL.LU.64 R24, [R1+0xc88] ;  /* 0x000c880001187983 */ /* 0x000f280000300a00 */
[----:B------:R0:W-:Y:S01]  /*1aea20*/  @P5 STG.E.U8 desc[UR4][R26.64], R4 ;  /* 0x000000041a005986 */ /* 0x0001e2000c101104 */
[----:B------:R-:W-:Y:S02]  /*1aea30*/  LOP3.LUT P5, RZ, R6, 0x1000000, RZ, 0xc0, !PT ;  /* 0x0100000006ff7812 */ /* 0x000fe400078ac0ff */
[----:B0-----:R-:W-:Y:S01]  /*1aea40*/  PRMT R4, R0, 0x7771, RZ ;  /* 0x0000777100047816 */ /* 0x001fe200000000ff */
[----:B------:R-:W4:Y:S04]  /*1aea50*/  LDL.LU.64 R26, [R1+0xc68] ;  /* 0x000c6800011a7983 */ /* 0x000f280000300a00 */
[----:B------:R-:W4:Y:S06]  /*1aea60*/  LDL.LU R17, [R1+0x7cc] ;  /* 0x0007cc0001117983 */ /* 0x000f2c0000300800 */
        /* <DEDUP_REMOVED lines=8> */
[----:B------:R-:W3:Y:S09]  /*1aeaf0*/  LDL.LU R0, [R1+0x5ae0] ;  /* 0x005ae00001007983 */ /* 0x000ef20000300800 */
[----:B--2---:R0:W-:Y:S04]  /*1aeb00*/  @P5 STG.E.U8 desc[UR4][R8.64], R4 ;  /* 0x0000000408005986 */ /* 0x0041e8000c101104 */
[----:B0-----:R-:W2:Y:S01]  /*1aeb10*/  LDL.LU.64 R8, [R1+0x5ad8] ;  /* 0x005ad80001087983 */ /* 0x001ea20000300a00 */
[----:B------:R-:W-:-:S02]  /*1aeb20*/  LOP3.LUT P5, RZ, R6, 0x200000, RZ, 0xc0, !PT ;  /* 0x0020000006ff7812 */ /* 0x000fc400078ac0ff */
[----:B----4-:R-:W-:-:S11]  /*1aeb30*/  PRMT R4, R16, 0x7770, RZ ;  /* 0x0000777010047816 */ /* 0x010fd600000000ff */
        /* <DEDUP_REMOVED lines=22> */
[----:B------:R-:W4:Y:S04]  /*1aeca0*/  LDL.LU.64 R18, [R1+0xc50] ;  /* 0x000c500001127983 */ /* 0x000f280000300a00 */
[----:B---3--:R0:W-:Y:S04]  /*1aecb0*/  @P0 STG.E.U8 desc[UR4][R2.64], R4 ;  /* 0x0000000402000986 */ /* 0x0081e8000c101104 */
[----:B0-----:R-:W3:Y:S04]  /*1aecc0*/  LDL.LU.64 R2, [R1+0xc48] ;  /* 0x000c480001027983 */ /* 0x001ee80000300a00 */
[----:B------:R-:W3:Y:S04]  /*1aecd0*/  LDL.LU.64 R20, [R1+0xc40] ;  /* 0x000c400001147983 */ /* 0x000ee80000300a00 */
[----:B------:R-:W3:Y:S04]  /*1aece0*/  LDL.LU.64 R22, [R1+0xc38] ;  /* 0x000c380001167983 */ /* 0x000ee80000300a00 */
[----:B------:R-:W3:Y:S01]  /*1aecf0*/  LDL.LU R28, [R1+0x790] ;  /* 0x00079000011c7983 */ /* 0x000ee20000300800 */
[----:B------:R-:W-:-:S02]  /*1aed00*/  LOP3.LUT P4, RZ, R0, 0x80000000, RZ, 0xc0, !PT ;  /* 0x8000000000ff7812 */ /* 0x000fc4000788c0ff */
[C---:B------:R-:W-:Y:S02]  /*1aed10*/  LOP3.LUT P3, RZ, R0.reuse, 0x40000000, RZ, 0xc0, !PT ;  /* 0x4000000000ff7812 */ /* 0x040fe4000786c0ff */
[C---:B------:R-:W-:Y:S02]  /*1aed20*/  PRMT R4, R17.reuse, 0x7772, RZ ;  /* 0x0000777211047816 */ /* 0x040fe400000000ff */
[----:B------:R-:W-:Y:S01]  /*1aed30*/  LOP3.LUT P2, RZ, R0, 0x20000000, RZ, 0xc0, !PT ;  /* 0x2000000000ff7812 */ /* 0x000fe2000784c0ff */
[----:B------:R-:W3:Y:S04]  /*1aed40*/  LDL.LU.64 R24, [R1+0xc30] ;  /* 0x000c300001187983 */ /* 0x000ee80000300a00 */
[----:B------:R-:W3:Y:S04]  /*1aed50*/  LDL.LU R15, [R1+0x630] ;  /* 0x00063000010f7983 */ /* 0x000ee80000300800 */
[----:B--2---:R0:W-:Y:S02]  /*1aed60*/  @P4 STG.E.U8 desc[UR4][R26.64], R4 ;  /* 0x000000041a004986 */ /* 0x0041e4000c101104 */
[----:B0-----:R-:W-:-:S02]  /*1aed70*/  PRMT R4, R17, 0x7773, RZ ;  /* 0x0000777311047816 */ /* 0x001fc400000000ff */
[----:B------:R-:W2:Y:S04]  /*1aed80*/  LDL.LU.64 R26, [R1+0xc28] ;  /* 0x000c2800011a7983 */ /* 0x000ea80000300a00 */
[----:B------:R-:W2:Y:S04]  /*1aed90*/  LDL.LU R14, [R1+0x794] ;  /* 0x00079400010e7983 */ /* 0x000ea80000300800 */
[----:B----4-:R3:W-:Y:S02]  /*1aeda0*/  @P3 STG.E.U8 desc[UR4][R18.64], R4 ;  /* 0x0000000412003986 */ /* 0x0107e4000c101104 */
[----:B---3--:R-:W-:-:S05]  /*1aedb0*/  PRMT R4, R28, 0x7770, RZ ;  /* 0x000077701c047816 */ /* 0x008fca00000000ff */
[----:B------:R0:W-:Y:S04]  /*1aedc0*/  @P2 STG.E.U8 desc[UR4][R2.64], R4 ;  /* 0x0000000402002986 */ /* 0x0001e8000c101104 */
        /* <DEDUP_REMOVED lines=59> */
[----:B------:R-:W-:-:S07]  /*1af180*/  LOP3.LUT P4, RZ, R0, 0x20000, RZ, 0xc0, !PT ;  /* 0x0002000000ff7812 */ /* 0x000fce000788c0ff */
[----:B---3--:R0:W-:Y:S04]  /*1af190*/  @P5 STG.E.U8 desc[UR4][R2.64], R4 ;  /* 0x0000000402005986 */ /* 0x0081e8000c101104 */
[----:B0-----:R-:W3:Y:S01]  /*1af1a0*/  LDL.LU.64 R2, [R1+0x5ac0] ;  /* 0x005ac00001027983 */ /* 0x001ee20000300a00 */
[----:B------:R-:W-:Y:S02]  /*1af1b0*/  LOP3.LUT P5, RZ, R6, 0x2000, RZ, 0xc0, !PT ;  /* 0x0000200006ff7812 */ /* 0x000fe400078ac0ff */
[----:B------:R-:W-:-:S11]  /*1af1c0*/  PRMT R4, R14, 0x7770, RZ ;  /* 0x000077700e047816 */ /* 0x000fd600000000ff */
[----:B----4-:R0:W-:Y:S01]  /*1af1d0*/  @P5 STG.E.U8 desc[UR4][R8.64], R4 ;  /* 0x0000000408005986 */ /* 0x0101e2000c101104 */
[----:B------:R-:W-:Y:S02]  /*1af1e0*/  LOP3.LUT P5, RZ, R6, 0x1000, RZ, 0xc0, !PT ;  /* 0x0000100006ff7812 */ /* 0x000fe400078ac0ff */
[----:B0-----:R-:W-:-:S11]  /*1af1f0*/  PRMT R4, R14, 0x7771, RZ ;  /* 0x000077710e047816 */ /* 0x001fd600000000ff */
[----:B------:R0:W-:Y:S01]  /*1af200*/  @P5 STG.E.U8 desc[UR4][R10.64], R4 ;  /* 0x000000040a005986 */ /* 0x0001e2000c101104 */
[----:B------:R-:W-:Y:S02]  /*1af210*/  LOP3.LUT P5, RZ, R6, 0x800, RZ, 0xc0, !PT ;  /* 0x0000080006ff7812 */ /* 0x000fe400078ac0ff */
[----:B------:R-:W-:Y:S02]  /*1af220*/  LOP3.LUT P3, RZ, R0, 0x10000, RZ, 0xc0, !PT ;  /* 0x0001000000ff7812 */ /* 0x000fe4000786c0ff */
[----:B0-----:R-:W-:-:S09]  /*1af230*/  PRMT R4, R14, 0x7772, RZ ;  /* 0x000077720e047816 */ /* 0x001fd200000000ff */
[----:B------:R0:W-:Y:S01]  /*1af240*/  @P5 STG.E.U8 desc[UR4][R12.64], R4 ;  /* 0x000000040c005986 */ /* 0x0001e2000c101104 */
[----:B------:R-:W-:Y:S02]  /*1af250*/  LOP3.LUT P2, RZ, R0, 0x8000, RZ, 0xc0, !PT ;  /* 0x0000800000ff7812 */ /* 0x000fe4000784c0ff */
[----:B0-----:R-:W-:-:S05]  /*1af260*/  PRMT R4, R14, 0x7773, RZ ;  /* 0x000077730e047816 */ /* 0x001fca00000000ff */
[----:B------:R3:W-:Y:S01]  /*1af270*/  @P6 STG.E.U8 desc[UR4][R16.64], R4 ;  /* 0x0000000410006986 */ /* 0x0007e2000c101104 */
[----:B------:R-:W-:Y:S02]  /*1af280*/  LOP3.LUT P1, RZ, R0, 0x4000, RZ, 0xc0, !PT ;  /* 0x0000400000ff7812 */ /* 0x000fe4000782c0ff */
[----:B---3--:R-:W-:-:S05]  /*1af290*/  PRMT R4, R3, 0x7770, RZ ;  /* 0x0000777003047816 */ /* 0x008fca00000000ff */
[----:B------:R0:W-:Y:S02]  /*1af2a0*/  @P4 STG.E.U8 desc[UR4][R18.64], R4 ;  /* 0x0000000412004986 */ /* 0x0001e4000c101104 */
[----:B0-----:R-:W-:-:S05]  /*1af2b0*/  PRMT R4, R3, 0x7771, RZ ;  /* 0x0000777103047816 */ /* 0x001fca00000000ff */
[----:B------:R0:W-:Y:S02]  /*1af2c0*/  @P3 STG.E.U8 desc[UR4][R20.64], R4 ;  /* 0x0000000414003986 */ /* 0x0001e4000c101104 */
[----:B0-----:R-:W-:-:S05]  /*1af2d0*/  PRMT R4, R3, 0x7772, RZ ;  /* 0x0000777203047816 */ /* 0x001fca00000000ff */
[----:B------:R0:W-:Y:S02]  /*1af2e0*/  @P2 STG.E.U8 desc[UR4][R22.64], R4 ;  /* 0x0000000416002986 */ /* 0x0001e4000c101104 */
[----:B0-----:R-:W-:Y:S02]  /*1af2f0*/  PRMT R4, R3, 0x7773, RZ ;  /* 0x0000777303047816 */ /* 0x001fe400000000ff */
[----:B------:R-:W3:Y:S04]  /*1af300*/  LDL.LU R3, [R1+0x5ab8] ;  /* 0x005ab80001037983 */ /* 0x000ee80000300800 */
[----:B------:R-:W4:Y:S04]  /*1af310*/  LDL.LU.64 R22, [R1+0xbc0] ;  /* 0x000bc00001167983 */ /* 0x000f280000300a00 */
[----:B------:R0:W-:Y:S01]  /*1af320*/  @P1 STG.E.U8 desc[UR4][R24.64], R4 ;  /* 0x0000000418001986 */ /* 0x0001e2000c101104 */
[----:B------:R-:W-:-:S02]  /*1af330*/  LOP3.LUT P1, RZ, R0, 0x1, RZ, 0xc0, !PT ;  /* 0x0000000100ff7812 */ /* 0x000fc4000782c0ff */
[----:B------:R-:W-:Y:S01]  /*1af340*/  LOP3.LUT R6, R6, 0xffffffdf, RZ, 0xc0, !PT ;  /* 0xffffffdf06067812 */ /* 0x000fe200078ec0ff */
[----:B------:R-:W3:Y:S04]  /*1af350*/  LDL.LU.64 R10, [R1+0xbb0] ;  /* 0x000bb000010a7983 */ /* 0x000ee80000300a00 */
[----:B------:R-:W3:Y:S04]  /*1af360*/  LDL.LU.64 R20, [R1+0xbb8] ;  /* 0x000bb80001147983 */ /* 0x000ee80000300a00 */
[----:B------:R-:W3:Y:S04]  /*1af370*/  LDL.LU.64 R12, [R1+0xba8] ;  /* 0x000ba800010c7983 */ /* 0x000ee80000300a00 */
[----:B------:R-:W3:Y:S04]  /*1af380*/  LDL.LU.64 R14, [R1+0xba0] ;  /* 0x000ba000010e7983 */ /* 0x000ee80000300a00 */
[----:B0-----:R-:W3:Y:S04]  /*1af390*/  LDL.LU.64 R24, [R1+0xb98] ;  /* 0x000b980001187983 */ /* 0x001ee80000300a00 */
        /* <DEDUP_REMOVED lines=14> */
[----:B--2---:R-:W-:Y:S02]  /*1af480*/  PRMT R4, R28, 0x7770, RZ ;  /* 0x000077701c047816 */ /* 0x004fe400000000ff */
[----:B------:R-:W-:-:S07]  /*1af490*/  LOP3.LUT P6, RZ, R0, 0x1000, RZ, 0xc0, !PT ;  /* 0x0000100000ff7812 */ /* 0x000fce00078cc0ff */
[----:B------:R-:W-:Y:S02]  /*1af4a0*/  @P1 LOP3.LUT R6, R6, 0x200, RZ, 0xfc, !PT ;  /* 0x0000020006061812 */ /* 0x000fe400078efcff */
[----:B------:R-:W-:Y:S01]  /*1af4b0*/  LOP3.LUT P1, RZ, R0, 0x20, RZ, 0xc0, !PT ;  /* 0x0000002000ff7812 */ /* 0x000fe2000782c0ff */
[----:B------:R0:W-:Y:S01]  /*1af4c0*/  @P0 STG.E.U8 desc[UR4][R26.64], R4 ;  /* 0x000000041a000986 */ /* 0x0001e2000c101104 */
[----:B------:R-:W-:Y:S02]  /*1af4d0*/  LOP3.LUT R6, R6, 0xfffffbff, RZ, 0xc0, !PT ;  /* 0xfffffbff06067812 */ /* 0x000fe400078ec0ff */
[C---:B------:R-:W-:Y:S02]  /*1af4e0*/  LOP3.LUT P3, RZ, R0.reuse, 0x800, RZ, 0xc0, !PT ;  /* 0x0000080000ff7812 */ /* 0x040fe4000786c0ff */
[C---:B------:R-:W-:Y:S02]  /*1af4f0*/  LOP3.LUT P4, RZ, R0.reuse, 0x400, RZ, 0xc0, !PT ;  /* 0x0000040000ff7812 */ /* 0x040fe4000788c0ff */
[----:B------:R-:W-:Y:S01]  /*1af500*/  LOP3.LUT P2, RZ, R0, 0x200, RZ, 0xc0, !PT ;  /* 0x0000020000ff7812 */ /* 0x000fe2000784c0ff */
[----:B0-----:R-:W2:Y:S04]  /*1af510*/  LDL.LU.64 R26, [R1+0xb90] ;  /* 0x000b9000011a7983 */ /* 0x001ea80000300a00 */
[----:B------:R-:W-:-:S02]  /*1af520*/  @P1 LOP3.LUT R6, R6, 0x400, RZ, 0xfc, !PT ;  /* 0x0000040006061812 */ /* 0x000fc400078efcff */
[C---:B------:R-:W-:Y:S02]  /*1af530*/  LOP3.LUT P0, RZ, R0.reuse, 0x100, RZ, 0xc0, !PT ;  /* 0x0000010000ff7812 */ /* 0x040fe4000780c0ff */
[C---:B------:R-:W-:Y:S02]  /*1af540*/  LOP3.LUT P5, RZ, R0.reuse, 0x80, RZ, 0xc0, !PT ;  /* 0x0000008000ff7812 */ /* 0x040fe400078ac0ff */
[----:B------:R-:W-:Y:S02]  /*1af550*/  LOP3.LUT P1, RZ, R0, 0x40, RZ, 0xc0, !PT ;  /* 0x0000004000ff7812 */ /* 0x000fe4000782c0ff */
[C---:B------:R-:W-:Y:S01]  /*1af560*/  PRMT R0, R28.reuse, 0x7771, RZ ;  /* 0x000077711c007816 */ /* 0x040fe200000000ff */
[----:B------:R-:W2:Y:S04]  /*1af570*/  LDL.LU R16, [R1+0x79c] ;  /* 0x00079c0001107983 */ /* 0x000ea80000300800 */
[----:B----4-:R0:W-:Y:S04]  /*1af580*/  @P6 STG.E.U8 desc[UR4][R22.64], R0 ;  /* 0x0000000016006986 */ /* 0x0101e8000c101104 */
[----:B0-----:R-:W4:Y:S04]  /*1af590*/  LDL.LU.64 R22, [R1+0xb88] ;  /* 0x000b880001167983 */ /* 0x001f280000300a00 */
[----:B------:R-:W4:Y:S01]  /*1af5a0*/  LDL.LU.64 R4, [R1+0xb80] ;  /* 0x000b800001047983 */ /* 0x000f220000300a00 */
[----:B------:R-:W-:-:S05]  /*1af5b0*/  PRMT R0, R28, 0x7772, RZ ;  /* 0x000077721c007816 */ /* 0x000fca00000000ff */
[----:B---3--:R0:W-:Y:S02]  /*1af5c0*/  @P3 STG.E.U8 desc[UR4][R10.64], R0 ;  /* 0x000000000a003986 */ /* 0x0081e4000c101104 */
[----:B0-----:R-:W-:-:S05]  /*1af5d0*/  PRMT R0, R28, 0x7773, RZ ;  /* 0x000077731c007816 */ /* 0x001fca00000000ff */
[----:B------:R0:W-:Y:S04]  /*1af5e0*/  @P4 STG.E.U8 desc[UR4][R20.64], R0 ;  /* 0x0000000014004986 */ /* 0x0001e8000c101104 */
[----:B0-----:R-:W3:Y:S04]  /*1af5f0*/  LDL.LU.64 R20, [R1+0xb70] ;  /* 0x000b700001147983 */ /* 0x001ee80000300a00 */
[----:B------:R-:W3:Y:S04]  /*1af600*/  LDL.LU.64 R8, [R1+0xb78] ;  /* 0x000b780001087983 */ /* 0x000ee80000300a00 */
[----:B------:R-:W3:Y:S04]  /*1af610*/  LDL.LU R17, [R1+0x63c] ;  /* 0x00063c0001117983 */ /* 0x000ee80000300800 */
[----:B------:R-:W3:Y:S01]  /*1af620*/  LDL.LU.64 R10, [R1+0xb68] ;  /* 0x000b6800010a7983 */ /* 0x000ee20000300a00 */
[----:B------:R-:W-:-:S05]  /*1af630*/  PRMT R0, R19, 0x7770, RZ ;  /* 0x0000777013007816 */ /* 0x000fca00000000ff */
[----:B------:R0:W-:Y:S02]  /*1af640*/  @P2 STG.E.U8 desc[UR4][R12.64], R0 ;  /* 0x000000000c002986 */ /* 0x0001e4000c101104 */
[C---:B0-----:R-:W-:Y:S02]  /*1af650*/  PRMT R0, R19.reuse, 0x7771, RZ ;  /* 0x0000777113007816 */ /* 0x041fe400000000ff */
[----:B------:R-:W3:Y:S04]  /*1af660*/  LDL.LU.64 R12, [R1+0xb60] ;  /* 0x000b6000010c7983 */ /* 0x000ee80000300a00 */
[----:B------:R0:W-:Y:S02]  /*1af670*/  @P0 STG.E.U8 desc[UR4][R14.64], R0 ;  /* 0x000000000e000986 */ /* 0x0001e4000c101104 */
[----:B0-----:R-:W-:-:S02]  /*1af680*/  PRMT R0, R19, 0x7772, RZ ;  /* 0x0000777213007816 */ /* 0x001fc400000000ff */
[----:B------:R-:W3:Y:S04]  /*1af690*/  LDL.LU.64 R14, [R1+0xb58] ;  /* 0x000b5800010e7983 */ /* 0x000ee80000300a00 */
[----:B------:R0:W-:Y:S02]  /*1af6a0*/  @P5 STG.E.U8 desc[UR4][R24.64], R0 ;  /* 0x0000000018005986 */ /* 0x0001e4000c101104 */
[----:B0-----:R-:W-:Y:S02]  /*1af6b0*/  PRMT R0, R19, 0x7773, RZ ;  /* 0x0000777313007816 */ /* 0x001fe400000000ff */
[----:B------:R-:W3:Y:S04]  /*1af6c0*/  LDL.LU.64 R24, [R1+0xb50] ;  /* 0x000b500001187983 */ /* 0x000ee80000300a00 */
[----:B------:R-:W3:Y:S04]  /*1af6d0*/  LDL.LU R28, [R1+0x640] ;  /* 0x00064000011c7983 */ /* 0x000ee80000300800 */
[----:B--2---:R0:W-:Y:S01]  /*1af6e0*/  @P1 STG.E.U8 desc[UR4][R26.64], R0 ;  /* 0x000000001a001986 */ /* 0x0041e2000c101104 */
[----:B------:R-:W-:-:S03]  /*1af6f0*/  LOP3.LUT P1, RZ, R6, 0x400, RZ, 0xc0, !PT ;  /* 0x0000040006ff7812 */ /* 0x000fc6000782c0ff */
[----:B0-----:R-:W2:Y:S01]  /*1af700*/  LDL.LU.64 R26, [R1+0xb48] ;  /* 0x000b4800011a7983 */ /* 0x001ea20000300a00 */
[----:B------:R-:W-:-:S03]  /*1af710*/  PRMT R0, R16, 0x7770, RZ ;  /* 0x0000777010007816 */ /* 0x000fc600000000ff */
[----:B------:R-:W2:Y:S06]  /*1af720*/  LDL.LU.64 R18, [R1+0xb28] ;  /* 0x000b280001127983 */ /* 0x000eac0000300a00 */
[----:B----4-:R0:W-:Y:S04]  /*1af730*/  @P1 STG.E.U8 desc[UR4][R22.64], R0 ;  /* 0x0000000016001986 */ /* 0x0101e8000c101104 */
[----:B0-----:R-:W4:Y:S01]  /*1af740*/  LDL.LU.64 R22, [R1+0xb38] ;  /* 0x000b380001167983 */ /* 0x001f220000300a00 */
[----:B------:R-:W-:-:S02]  /*1af750*/  LOP3.LUT P1, RZ, R6, 0x200, RZ, 0xc0, !PT ;  /* 0x0000020006ff7812 */ /* 0x000fc4000782c0ff */
[----:B------:R-:W-:-:S11]  /*1af760*/  PRMT R0, R16, 0x7771, RZ ;  /* 0x0000777110007816 */ /* 0x000fd600000000ff */
[----:B------:R0:W-:Y:S01]  /*1af770*/  @P1 STG.E.U8 desc[UR4][R4.64], R0 ;  /* 0x0000000004001986 */ /* 0x0001e2000c101104 */
[----:B------:R-:W-:Y:S02]  /*1af780*/  LOP3.LUT P1, RZ, R6, 0x100, RZ, 0xc0, !PT ;  /* 0x0000010006ff7812 */ /* 0x000fe4000782c0ff */
[----:B0-----:R-:W-:-:S11]  /*1af790*/  PRMT R0, R16, 0x7772, RZ ;  /* 0x0000777210007816 */ /* 0x001fd600000000ff */
[----:B---3--:R0:W-:Y:S01]  /*1af7a0*/  @P1 STG.E.U8 desc[UR4][R20.64], R0 ;  /* 0x0000000014001986 */ /* 0x0081e2000c101104 */
[----:B------:R-:W-:Y:S02]  /*1af7b0*/  LOP3.LUT P1, RZ, R6, 0x80, RZ, 0xc0, !PT ;  /* 0x0000008006ff7812 */ /* 0x000fe4000782c0ff */
[----:B0-----:R-:W-:Y:S02]  /*1af7c0*/  PRMT R0, R16, 0x7773, RZ ;  /* 0x0000777310007816 */ /* 0x001fe400000000ff */
[C---:B------:R-:W-:Y:S02]  /*1af7d0*/  LOP3.LUT P6, RZ, R3.reuse, 0x80000000, RZ, 0xc0, !PT ;  /* 0x8000000003ff7812 */ /* 0x040fe400078cc0ff */
[C---:B------:R-:W-:Y:S02]  /*1af7e0*/  LOP3.LUT P3, RZ, R3.reuse, 0x40000000, RZ, 0xc0, !PT ;  /* 0x4000000003ff7812 */ /* 0x040fe4000786c0ff */
[C---:B------:R-:W-:Y:S02]  /*1af7f0*/  LOP3.LUT P4, RZ, R3.reuse, 0x20000000, RZ, 0xc0, !PT ;  /* 0x2000000003ff7812 */ /* 0x040fe4000788c0ff */
[----:B------:R-:W-:-:S03]  /*1af800*/  LOP3.LUT P2, RZ, R3, 0x10000000, RZ, 0xc0, !PT ;  /* 0x1000000003ff7812 */ /* 0x000fc6000784c0ff */
[----:B------:R0:W-:Y:S01]  /*1af810*/  @P1 STG.E.U8 desc[UR4][R8.64], R0 ;  /* 0x0000000008001986 */ /* 0x0001e2000c101104 */
[----:B------:R-:W-:Y:S02]  /*1af820*/  LOP3.LUT P1, RZ, R6, 0x40, RZ, 0xc0, !PT ;  /* 0x0000004006ff7812 */ /* 0x000fe4000782c0ff */
[----:B------:R-:W-:Y:S01]  /*1af830*/  LOP3.LUT P0, RZ, R3, 0x8000000, RZ, 0xc0, !PT ;  /* 0x0800000003ff7812 */ /* 0x000fe2000780c0ff */
[----:B------:R-:W3:Y:S01]  /*1af840*/  LDL.LU.64 R20, [R1+0xb20] ;  /* 0x000b200001147983 */ /* 0x000ee20000300a00 */
[----:B0-----:R-:W-:-:S09]  /*1af850*/  PRMT R0, R17, 0x7770, RZ ;  /* 0x0000777011007816 */ /* 0x001fd200000000ff */
        /* <DEDUP_REMOVED lines=8> */
[C---:B0-----:R-:W-:Y:S02]  /*1af8e0*/  PRMT R0, R28.reuse, 0x7770, RZ ;  /* 0x000077701c007816 */ /* 0x041fe400000000ff */
[----:B------:R-:W3:Y:S04]  /*1af8f0*/  LDL.LU R25, [R1+0x620] ;  /* 0x0006200001197983 */ /* 0x000ee80000300800 */
[----:B--2---:R0:W-:Y:S02]  /*1af900*/  @P4 STG.E.U8 desc[UR4][R26.64], R0 ;  /* 0x000000001a004986 */ /* 0x0041e4000c101104 */
[----:B0-----:R-:W-:-:S02]  /*1af910*/  PRMT R0, R28, 0x7771, RZ ;  /* 0x000077711c007816 */ /* 0x001fc400000000ff */
[----:B------:R-:W2:Y:S04]  /*1af920*/  LDL.LU.64 R26, [R1+0xb40] ;  /* 0x000b4000011a7983 */ /* 0x000ea80000300a00 */
[----:B------:R0:W-:Y:S02]  /*1af930*/  @P2 STG.E.U8 desc[UR4][R18.64], R0 ;  /* 0x0000000012002986 */ /* 0x0001e4000c101104 */
[----:B0-----:R-:W-:-:S05]  /*1af940*/  PRMT R0, R28, 0x7772, RZ ;  /* 0x000077721c007816 */ /* 0x001fca00000000ff */
[----:B----4-:R0:W-:Y:S04]  /*1af950*/  @P0 STG.E.U8 desc[UR4][R22.64], R0 ;  /* 0x0000000016000986 */ /* 0x0101e8000c101104 */
[----:B0-----:R-:W4:Y:S01]  /*1af960*/  LDL.LU.64 R22, [R1+0xb30] ;  /* 0x000b300001167983 */ /* 0x001f220000300a00 */
[C---:B------:R-:W-:Y:S02]  /*1af970*/  LOP3.LUT P5, RZ, R3.reuse, 0x4000000, RZ, 0xc0, !PT ;  /* 0x0400000003ff7812 */ /* 0x040fe400078ac0ff */
[C---:B------:R-:W-:Y:S02]  /*1af980*/  LOP3.LUT P1, RZ, R3.reuse, 0x2000000, RZ, 0xc0, !PT ;  /* 0x0200000003ff7812 */ /* 0x040fe4000782c0ff */
[----:B------:R-:W-:Y:S02]  /*1af990*/  LOP3.LUT P6, RZ, R3, 0x1000000, RZ, 0xc0, !PT ;  /* 0x0100000003ff7812 */ /* 0x000fe400078cc0ff */
[----:B------:R-:W-:Y:S01]  /*1af9a0*/  PRMT R0, R28, 0x7773, RZ ;  /* 0x000077731c007816 */ /* 0x000fe200000000ff */
[----:B----4-:R0:W-:Y:S04]  /*1af9b0*/  STL.64 [R1+0x5ab0], R22 ;  /* 0x005ab01601007387 */ /* 0x0101e80000100a00 */
[----:B0-----:R-:W4:Y:S01]  /*1af9c0*/  LDL.LU.64 R22, [R1+0xb18] ;  /* 0x000b180001167983 */ /* 0x001f220000300a00 */
[----:B---3--:R-:W-:-:S03]  /*1af9d0*/  PRMT R10, R25, 0x7770, RZ ;  /* 0x00007770190a7816 */ /* 0x008fc600000000ff */
[----:B------:R-:W-:Y:S04]  /*1af9e0*/  @P5 STG.E.U8 desc[UR4][R20.64], R0 ;  /* 0x0000000014005986 */ /* 0x000fe8000c101104 */
[----:B------:R-:W3:Y:S04]  /*1af9f0*/  LDL.LU.64 R14, [R1+0xb10] ;  /* 0x000b1000010e7983 */ /* 0x000ee80000300a00 */
[----:B------:R-:W3:Y:S04]  /*1afa00*/  LDL.LU.64 R12, [R1+0xb08] ;  /* 0x000b0800010c7983 */ /* 0x000ee80000300a00 */
[----:B------:R-:W3:Y:S04]  /*1afa10*/  LDL.LU.64 R16, [R1+0xb00] ;  /* 0x000b000001107983 */ /* 0x000ee80000300a00 */
[----:B--2---:R0:W-:Y:S01]  /*1afa20*/  @P1 STG.E.U8 desc[UR4][R26.64], R10 ;  /* 0x0000000a1a001986 */ /* 0x0041e2000c101104 */
[----:B------:R-:W-:-:S03]  /*1afa30*/  IMAD.MOV.U32 R28, RZ, RZ, R2 ;  /* 0x000000ffff1c7224 */ /* 0x000fc600078e0002 */
[----:B------:R-:W2:Y:S04]  /*1afa40*/  LDL.LU.64 R18, [R1+0xaf8] ;  /* 0x000af80001127983 */ /* 0x000ea80000300a00 */
[----:B------:R-:W2:Y:S01]  /*1afa50*/  LDL.LU R2, [R1+0x644] ;  /* 0x0006440001027983 */ /* 0x000ea20000300800 */
[----:B0-----:R-:W-:-:S03]  /*1afa60*/  PRMT R10, R25, 0x7771, RZ ;  /* 0x00007771190a7816 */ /* 0x001fc600000000ff */
[----:B------:R-:W2:Y:S04]  /*1afa70*/  LDL.LU.64 R26, [R1+0xaf0] ;  /* 0x000af000011a7983 */ /* 0x000ea80000300a00 */
[----:B------:R-:W2:Y:S04]  /*1afa80*/  LDL.LU.64 R20, [R1+0xae8] ;  /* 0x000ae80001147983 */ /* 0x000ea80000300a00 */
[----:B------:R-:W2:Y:S04]  /*1afa90*/  LDL.LU R24, [R1+0x624] ;  /* 0x0006240001187983 */ /* 0x000ea80000300800 */
[----:B----4-:R0:W-:Y:S04]  /*1afaa0*/  @P6 STG.E.U8 desc[UR4][R22.64], R10 ;  /* 0x0000000a16006986 */ /* 0x0101e8000c101104 */
[----:B0-----:R-:W4:Y:S01]  /*1afab0*/  LDL.LU.64 R22, [R1+0x5ab0] ;  /* 0x005ab00001167983 */ /* 0x001f220000300a00 */
[----:B------:R-:W-:-:S02]  /*1afac0*/  LOP3.LUT P5, RZ, R3, 0x2000, RZ, 0xc0, !PT ;  /* 0x0000200003ff7812 */ /* 0x000fc400078ac0ff */
[C---:B------:R-:W-:Y:S02]  /*1afad0*/  LOP3.LUT P3, RZ, R3.reuse, 0x800000, RZ, 0xc0, !PT ;  /* 0x0080000003ff7812 */ /* 0x040fe4000786c0ff */
[----:B------:R-:W-:Y:S02]  /*1afae0*/  P2R R0, PR, RZ, 0x20 ;  /* 0x00000020ff007803 */ /* 0x000fe40000000000 */
[C---:B------:R-:W-:Y:S02]  /*1afaf0*/  LOP3.LUT P5, RZ, R3.reuse, 0x4000, RZ, 0xc0, !PT ;  /* 0x0000400003ff7812 */ /* 0x040fe400078ac0ff */
[C---:B------:R-:W-:Y:S02]  /*1afb00*/  LOP3.LUT P4, RZ, R3.reuse, 0x400000, RZ, 0xc0, !PT ;  /* 0x0040000003ff7812 */ /* 0x040fe4000788c0ff */
[----:B------:R-:W-:Y:S02]  /*1afb10*/  P2R R4, PR, RZ, 0x20 ;  /* 0x00000020ff047803 */ /* 0x000fe40000000000 */
[----:B------:R-:W-:-:S02]  /*1afb20*/  LOP3.LUT P5, RZ, R3, 0x8000, RZ, 0xc0, !PT ;  /* 0x0000800003ff7812 */ /* 0x000fc400078ac0ff */
[----:B------:R-:W-:Y:S02]  /*1afb30*/  PRMT R10, R25, 0x7772, RZ ;  /* 0x00007772190a7816 */ /* 0x000fe400000000ff */
[----:B------:R-:W-:Y:S02]  /*1afb40*/  P2R R5, PR, RZ, 0x20 ;  /* 0x00000020ff057803 */ /* 0x000fe40000000000 */
[C---:B------:R-:W-:Y:S02]  /*1afb50*/  LOP3.LUT P5, RZ, R3.reuse, 0x10000, RZ, 0xc0, !PT ;  /* 0x0001000003ff7812 */ /* 0x040fe400078ac0ff */
[C---:B------:R-:W-:Y:S02]  /*1afb60*/  LOP3.LUT P2, RZ, R3.reuse, 0x200000, RZ, 0xc0, !PT ;  /* 0x0020000003ff7812 */ /* 0x040fe4000784c0ff */
[----:B------:R-:W-:Y:S02]  /*1afb70*/  P2R R7, PR, RZ, 0x20 ;  /* 0x00000020ff077803 */ /* 0x000fe40000000000 */
[----:B------:R-:W-:-:S02]  /*1afb80*/  LOP3.LUT P5, RZ, R3, 0x20000, RZ, 0xc0, !PT ;  /* 0x0002000003ff7812 */ /* 0x000fc400078ac0ff */
[C---:B------:R-:W-:Y:S02]  /*1afb90*/  LOP3.LUT P0, RZ, R3.reuse, 0x100000, RZ, 0xc0, !PT ;  /* 0x0010000003ff7812 */ /* 0x040fe4000780c0ff */
[----:B------:R-:W-:Y:S02]  /*1afba0*/  P2R R8, PR, RZ, 0x20 ;  /* 0x00000020ff087803 */ /* 0x000fe40000000000 */
[----:B------:R-:W-:-:S04]  /*1afbb0*/  LOP3.LUT P5, RZ, R3, 0x40000, RZ, 0xc0, !PT ;  /* 0x0004000003ff7812 */ /* 0x000fc800078ac0ff */
[----:B------:R-:W-:Y:S02]  /*1afbc0*/  P2R R9, PR, RZ, 0x20 ;  /* 0x00000020ff097803 */ /* 0x000fe40000000000 */
[----:B------:R-:W-:Y:S01]  /*1afbd0*/  LOP3.LUT P5, RZ, R3, 0x80000, RZ, 0xc0, !PT ;  /* 0x0008000003ff7812 */ /* 0x000fe200078ac0ff */
[----:B----4-:R0:W-:Y:S02]  /*1afbe0*/  @P3 STG.E.U8 desc[UR4][R22.64], R10 ;  /* 0x0000000a16003986 */ /* 0x0101e4000c101104 */
[----:B0-----:R-:W-:Y:S02]  /*1afbf0*/  PRMT R10, R25, 0x7773, RZ ;  /* 0x00007773190a7816 */ /* 0x001fe400000000ff */
[----:B------:R-:W4:Y:S04]  /*1afc00*/  LDL.LU.64 R22, [R1+0xae0] ;  /* 0x000ae00001167983 */ /* 0x000f280000300a00 */
[----:B---3--:R2:W-:Y:S02]  /*1afc10*/  @P4 STG.E.U8 desc[UR4][R14.64], R10 ;  /* 0x0000000a0e004986 */ /* 0x0085e4000c101104 */
[----:B--2---:R-:W-:-:S02]  /*1afc20*/  PRMT R10, R2, 0x7770, RZ ;  /* 0x00007770020a7816 */ /* 0x004fc400000000ff */
[----:B------:R-:W2:Y:S04]  /*1afc30*/  LDL.LU R15, [R1+0x5aa8] ;  /* 0x005aa800010f7983 */ /* 0x000ea80000300800 */
[----:B------:R0:W-:Y:S02]  /*1afc40*/  @P2 STG.E.U8 desc[UR4][R12.64], R10 ;  /* 0x0000000a0c002986 */ /* 0x0001e4000c101104 */
[----:B0-----:R-:W-:-:S05]  /*1afc50*/  PRMT R10, R2, 0x7771, RZ ;  /* 0x00007771020a7816 */ /* 0x001fca00000000ff */
[----:B------:R0:W-:Y:S02]  /*1afc60*/  @P0 STG.E.U8 desc[UR4][R16.64], R10 ;  /* 0x0000000a10000986 */ /* 0x0001e4000c101104 */
[----:B0-----:R-:W-:-:S05]  /*1afc70*/  PRMT R10, R2, 0x7772, RZ ;  /* 0x00007772020a7816 */ /* 0x001fca00000000ff */
[----:B------:R0:W-:Y:S01]  /*1afc80*/  @P5 STG.E.U8 desc[UR4][R18.64], R10 ;  /* 0x0000000a12005986 */ /* 0x0001e2000c101104 */
[----:B------:R-:W-:Y:S02]  /*1afc90*/  ISETP.NE.AND P5, PT, R9, RZ, PT ;  /* 0x000000ff0900720c */ /* 0x000fe40003fa5270 */
[----:B------:R-:W-:Y:S01]  /*1afca0*/  PRMT R9, R2, 0x7773, RZ ;  /* 0x0000777302097816 */ /* 0x000fe200000000ff */
[----:B------:R-:W-:Y:S02]  /*1afcb0*/  IMAD.MOV.U32 R25, RZ, RZ, R28 ;  /* 0x000000ffff197224 */ /* 0x000fe400078e001c */
[----:B------:R-:W3:Y:S04]  /*1afcc0*/  LDL.LU.64 R28, [R1+0xac0] ;  /* 0x000ac000011c7983 */ /* 0x000ee80000300a00 */
[----:B------:R-:W2:Y:S04]  /*1afcd0*/  LDL.LU.64 R12, [R1+0xac8] ;  /* 0x000ac800010c7983 */ /* 0x000ea80000300a00 */
[----:B------:R-:W2:Y:S04]  /*1afce0*/  LDL.LU.64 R16, [R1+0xab8] ;  /* 0x000ab80001107983 */ /* 0x000ea80000300a00 */
[----:B0-----:R-:W3:Y:S04]  /*1afcf0*/  LDL.LU.64 R10, [R1+0xad0] ;  /* 0x000ad000010a7983 */ /* 0x001ee80000300a00 */
[----:B------:R0:W-:Y:S01]  /*1afd00*/  @P5 STG.E.U8 desc[UR4][R26.64], R9 ;  /* 0x000000091a005986 */ /* 0x0001e2000c101104 */
[----:B------:R-:W-:-:S02]  /*1afd10*/  ISETP.NE.AND P5, PT, R8, RZ, PT ;  /* 0x000000ff0800720c */ /* 0x000fc40003fa5270 */
[----:B------:R-:W-:Y:S01]  /*1afd20*/  PRMT R8, R24, 0x7770, RZ ;  /* 0x0000777018087816 */ /* 0x000fe200000000ff */
[----:B------:R-:W2:Y:S04]  /*1afd30*/  LDL.LU.64 R18, [R1+0xab0] ;  /* 0x000ab00001127983 */ /* 0x000ea80000300a00 */
[----:B------:R-:W2:Y:S04]  /*1afd40*/  LDL.LU R14, [R1+0x628] ;  /* 0x00062800010e7983 */ /* 0x000ea80000300800 */
[----:B------:R-:W2:Y:S04]  /*1afd50*/  LDL.LU R2, [R1+0x5aa4] ;  /* 0x005aa40001027983 */ /* 0x000ea80000300800 */
[----:B0-----:R-:W2:Y:S04]  /*1afd60*/  LDL.LU.64 R26, [R1+0xa90] ;  /* 0x000a9000011a7983 */ /* 0x001ea80000300a00 */
[----:B------:R0:W-:Y:S04]  /*1afd70*/  @P5 STG.E.U8 desc[UR4][R20.64], R8 ;  /* 0x0000000814005986 */ /* 0x0001e8000c101104 */
[----:B0-----:R-:W3:Y:S01]  /*1afd80*/  LDL.LU.64 R8, [R1+0xad8] ;  /* 0x000ad80001087983 */ /* 0x001ee20000300a00 */
[----:B------:R-:W-:-:S02]  /*1afd90*/  ISETP.NE.AND P5, PT, R7, RZ, PT ;  /* 0x000000ff0700720c */ /* 0x000fc40003fa5270 */
[----:B------:R-:W-:Y:S02]  /*1afda0*/  PRMT R7, R24, 0x7771, RZ ;  /* 0x0000777118077816 */ /* 0x000fe400000000ff */
[C---:B------:R-:W-:Y:S02]  /*1afdb0*/  LOP3.LUT P1, RZ, R3.reuse, 0x1000, RZ, 0xc0, !PT ;  /* 0x0000100003ff7812 */ /* 0x040fe4000782c0ff */
[----:B------:R-:W-:Y:S01]  /*1afdc0*/  LOP3.LUT P6, RZ, R3, 0x800, RZ, 0xc0, !PT ;  /* 0x0000080003ff7812 */ /* 0x000fe200078cc0ff */
[----:B------:R-:W2:Y:S06]  /*1afdd0*/  LDL.LU.64 R20, [R1+0xa98] ;  /* 0x000a980001147983 */ /* 0x000eac0000300a00 */
[----:B----4-:R0:W-:Y:S01]  /*1afde0*/  @P5 STG.E.U8 desc[UR4][R22.64], R7 ;  /* 0x0000000716005986 */ /* 0x0101e2000c101104 */
[----:B------:R-:W-:-:S02]  /*1afdf0*/  ISETP.NE.AND P5, PT, R5, RZ, PT ;  /* 0x000000ff0500720c */ /* 0x000fc40003fa5270 */
[----:B------:R-:W-:Y:S01]  /*1afe00*/  PRMT R5, R24, 0x7772, RZ ;  /* 0x0000777218057816 */ /* 0x000fe200000000ff */
[----:B0-----:R-:W4:Y:S10]  /*1afe10*/  LDL.LU.64 R22, [R1+0xa80] ;  /* 0x000a800001167983 */ /* 0x001f340000300a00 */
[----:B---3--:R-:W-:Y:S01]  /*1afe20*/  @P5 STG.E.U8 desc[UR4][R8.64], R5 ;  /* 0x0000000508005986 */ /* 0x008fe2000c101104 */
[----:B------:R-:W-:-:S02]  /*1afe30*/  ISETP.NE.AND P5, PT, R4, RZ, PT ;  /* 0x000000ff0400720c */ /* 0x000fc40003fa5270 */
[----:B------:R-:W-:-:S11]  /*1afe40*/  PRMT R4, R24, 0x7773, RZ ;  /* 0x0000777318047816 */ /* 0x000fd600000000ff */
[----:B------:R-:W-:Y:S01]  /*1afe50*/  @P5 STG.E.U8 desc[UR4][R10.64], R4 ;  /* 0x000000040a005986 */ /* 0x000fe2000c101104 */
[----:B------:R-:W-:Y:S02]  /*1afe60*/  ISETP.NE.AND P5, PT, R0, RZ, PT ;  /* 0x000000ff0000720c */ /* 0x000fe40003fa5270 */
[----:B--2---:R-:W-:-:S11]  /*1afe70*/  PRMT R0, R2, 0x7770, RZ ;  /* 0x0000777002007816 */ /* 0x004fd600000000ff */
[----:B------:R0:W-:Y:S02]  /*1afe80*/  @P5 STG.E.U8 desc[UR4][R28.64], R0 ;  /* 0x000000001c005986 */ /* 0x0001e4000c101104 */
[----:B0-----:R-:W-:-:S05]  /*1afe90*/  PRMT R0, R2, 0x7771, RZ ;  /* 0x0000777102007816 */ /* 0x001fca00000000ff */
[----:B------:R0:W-:Y:S02]  /*1afea0*/  @P1 STG.E.U8 desc[UR4][R12.64], R0 ;  /* 0x000000000c001986 */ /* 0x0001e4000c101104 */
[----:B0-----:R-:W-:-:S05]  /*1afeb0*/  PRMT R0, R2, 0x7772, RZ ;  /* 0x0000777202007816 */ /* 0x001fca00000000ff */
[----:B------:R0:W-:Y:S02]  /*1afec0*/  @P6 STG.E.U8 desc[UR4][R16.64], R0 ;  /* 0x0000000010006986 */ /* 0x0001e4000c101104 */
[----:B0-----:R-:W-:Y:S02]  /*1afed0*/  PRMT R0, R2, 0x7773, RZ ;  /* 0x0000777302007816 */ /* 0x001fe400000000ff */
[----:B------:R-:W2:Y:S01]  /*1afee0*/  LDL.LU R2, [R1+0x5aa0] ;  /* 0x005aa00001027983 */ /* 0x000ea20000300800 */
[C---:B------:R-:W-:Y:S02]  /*1afef0*/  LOP3.LUT P3, RZ, R3.reuse, 0x400, RZ, 0xc0, !PT ;  /* 0x0000040003ff7812 */ /* 0x040fe4000786c0ff */
[C---:B------:R-:W-:Y:S01]  /*1aff00*/  LOP3.LUT P4, RZ, R3.reuse, 0x200, RZ, 0xc0, !PT ;  /* 0x0000020003ff7812 */ /* 0x040fe2000788c0ff */
[----:B------:R-:W3:Y:S04]  /*1aff10*/  LDL.LU.64 R28, [R1+0xaa8] ;  /* 0x000aa800011c7983 */ /* 0x000ee80000300a00 */
[----:B------:R-:W3:Y:S01]  /*1aff20*/  LDL.LU R24, [R1+0x64c] ;  /* 0x00064c0001187983 */ /* 0x000ee20000300800 */
[----:B------:R-:W-:-:S05]  /*1aff30*/  LOP3.LUT P2, RZ, R3, 0x100, RZ, 0xc0, !PT ;  /* 0x0000010003ff7812 */ /* 0x000fca000784c0ff */
[----:B------:R0:W-:Y:S01]  /*1aff40*/  @P3 STG.E.U8 desc[UR4][R18.64], R0 ;  /* 0x0000000012003986 */ /* 0x0001e2000c101104 */
[----:B------:R-:W-:Y:S02]  /*1aff50*/  LOP3.LUT P0, RZ, R3, 0x80, RZ, 0xc0, !PT ;  /* 0x0000008003ff7812 */ /* 0x000fe4000780c0ff */
[----:B0-----:R-:W-:-:S05]  /*1aff60*/  PRMT R0, R14, 0x7770, RZ ;  /* 0x000077700e007816 */ /* 0x001fca00000000ff */
[----:B------:R0:W-:Y:S04]  /*1aff70*/  @P4 STG.E.U8 desc[UR4][R26.64], R0 ;  /* 0x000000001a004986 */ /* 0x0001e8000c101104 */
[----:B0-----:R-:W3:Y:S04]  /*1aff80*/  LDL.LU.64 R26, [R1+0xaa0] ;  /* 0x000aa000011a7983 */ /* 0x001ee80000300a00 */
[----:B------:R-:W3:Y:S01]  /*1aff90*/  LDL.LU.64 R12, [R1+0xa88] ;  /* 0x000a8800010c7983 */ /* 0x000ee20000300a00 */
[----:B------:R-:W-:-:S03]  /*1affa0*/  PRMT R0, R14, 0x7771, RZ ;  /* 0x000077710e007816 */ /* 0x000fc600000000ff */
[----:B------:R-:W3:Y:S04]  /*1affb0*/  LDL.LU.64 R16, [R1+0xa78] ;  /* 0x000a780001107983 */ /* 0x000ee80000300a00 */
[----:B------:R-:W3:Y:S04]  /*1affc0*/  LDL.LU.64 R18, [R1+0xa70] ;  /* 0x000a700001127983 */ /* 0x000ee80000300a00 */
[----:B------:R0:W-:Y:S02]  /*1affd0*/  @P2 STG.E.U8 desc[UR4][R20.64], R0 ;  /* 0x0000000014002986 */ /* 0x0001e4000c101104 */
[----:B0-----:R-:W-:-:S02]  /*1affe0*/  PRMT R0, R14, 0x7772, RZ ;  /* 0x000077720e007816 */ /* 0x001fc400000000ff */
[----:B------:R-:W3:Y:S04]  /*1afff0*/  LDL.LU.64 R20, [R1+0xa68] ;  /* 0x000a680001147983 */ /* 0x000ee80000300a00 */
[----:B----4-:R0:W-:Y:S04]  /*1b0000*/  @P0 STG.E.U8 desc[UR4][R22.64], R0 ;  /* 0x0000000016000986 */ /* 0x0101e8000c101104 */
[----:B0-----:R-:W4:Y:S01]  /*1b0010*/  LDL.LU.64 R22, [R1+0xa60] ;  /* 0x000a600001167983 */ /* 0x001f220000300a00 */
[----:B--2---:R-:W-:-:S04]  /*1b0020*/  LOP3.LUT P0, RZ, R2, 0x4000000, RZ, 0xc0, !PT ;  /* 0x0400000002ff7812 */ /* 0x004fc8000780c0ff */
[----:B------:R-:W-:Y:S02]  /*1b0030*/  P2R R0, PR, RZ, 0x1 ;  /* 0x00000001ff007803 */ /* 0x000fe40000000000 */
[----:B------:R-:W-:-:S04]  /*1b0040*/  LOP3.LUT P0, RZ, R2, 0x8000000, RZ, 0xc0, !PT ;  /* 0x0800000002ff7812 */ /* 0x000fc8000780c0ff */
[----:B------:R-:W-:Y:S02]  /*1b0050*/  P2R R4, PR, RZ, 0x1 ;  /* 0x00000001ff047803 */ /* 0x000fe40000000000 */
[----:B------:R-:W-:-:S04]  /*1b0060*/  LOP3.LUT P0, RZ, R2, 0x10000000, RZ, 0xc0, !PT ;  /* 0x1000000002ff7812 */ /* 0x000fc8000780c0ff */
[----:B------:R-:W-:Y:S02]  /*1b0070*/  P2R R5, PR, RZ, 0x1 ;  /* 0x00000001ff057803 */ /* 0x000fe40000000000 */
[----:B------:R-:W-:-:S04]  /*1b0080*/  LOP3.LUT P0, RZ, R2, 0x20000000, RZ, 0xc0, !PT ;  /* 0x2000000002ff7812 */ /* 0x000fc8000780c0ff */
[----:B------:R-:W-:Y:S01]  /*1b0090*/  P2R R7, PR, RZ, 0x1 ;  /* 0x00000001ff077803 */ /* 0x000fe20000000000 */
[----:B------:R-:W-:Y:S04]  /*1b00a0*/  STL.64 [R1+0x5a90], R4 ;  /* 0x005a900401007387 */ /* 0x000fe80000100a00 */
[----:B------:R0:W-:Y:S04]  /*1b00b0*/  STL.64 [R1+0x5a98], R6 ;  /* 0x005a980601007387 */ /* 0x0001e80000100a00 */
[----:B0-----:R-:W2:Y:S01]  /*1b00c0*/  LDL.LU.64 R6, [R1+0xa50] ;  /* 0x000a500001067983 */ /* 0x001ea20000300a00 */
[----:B------:R-:W-:-:S02]  /*1b00d0*/  LOP3.LUT P0, RZ, R2, 0x40000000, RZ, 0xc0, !PT ;  /* 0x4000000002ff7812 */ /* 0x000fc4000780c0ff */
[C---:B------:R-:W-:Y:S02]  /*1b00e0*/  LOP3.LUT P5, RZ, R3.reuse, 0x40, RZ, 0xc0, !PT ;  /* 0x0000004003ff7812 */ /* 0x040fe400078ac0ff */
[----:B------:R-:W-:Y:S02]  /*1b00f0*/  P2R R8, PR, RZ, 0x1 ;  /* 0x00000001ff087803 */ /* 0x000fe40000000000 */
[----:B------:R-:W-:Y:S02]  /*1b0100*/  LOP3.LUT P0, RZ, R2, 0x80000000, RZ, 0xc0, !PT ;  /* 0x8000000002ff7812 */ /* 0x000fe4000780c0ff */
[C---:B------:R-:W-:Y:S02]  /*1b0110*/  LOP3.LUT P1, RZ, R3.reuse, 0x20, RZ, 0xc0, !PT ;  /* 0x0000002003ff7812 */ /* 0x040fe4000782c0ff */
[C---:B------:R-:W-:Y:S02]  /*1b0120*/  LOP3.LUT P6, RZ, R3.reuse, 0x10, RZ, 0xc0, !PT ;  /* 0x0000001003ff7812 */ /* 0x040fe400078cc0ff */
[----:B------:R-:W-:-:S02]  /*1b0130*/  LOP3.LUT P3, RZ, R3, 0x8, RZ, 0xc0, !PT ;  /* 0x0000000803ff7812 */ /* 0x000fc4000786c0ff */
[----:B------:R-:W-:Y:S02]  /*1b0140*/  P2R R9, PR, RZ, 0x1 ;  /* 0x00000001ff097803 */ /* 0x000fe40000000000 */
[C---:B------:R-:W-:Y:S02]  /*1b0150*/  LOP3.LUT P4, RZ, R3.reuse, 0x4, RZ, 0xc0, !PT ;  /* 0x0000000403ff7812 */ /* 0x040fe4000788c0ff */
[C---:B------:R-:W-:Y:S02]  /*1b0160*/  LOP3.LUT P2, RZ, R3.reuse, 0x2, RZ, 0xc0, !PT ;  /* 0x0000000203ff7812 */ /* 0x040fe4000784c0ff */
[----:B------:R-:W-:Y:S02]  /*1b0170*/  LOP3.LUT P0, RZ, R3, 0x1, RZ, 0xc0, !PT ;  /* 0x0000000103ff7812 */ /* 0x000fe4000780c0ff */
[----:B------:R-:W-:-:S05]  /*1b0180*/  PRMT R3, R14, 0x7773, RZ ;  /* 0x000077730e037816 */ /* 0x000fca00000000ff */
[----:B---3--:R0:W-:Y:S02]  /*1b0190*/  @P5 STG.E.U8 desc[UR4][R28.64], R3 ;  /* 0x000000031c005986 */ /* 0x0081e4000c101104 */
[----:B0-----:R-:W-:-:S05]  /*1b01a0*/  PRMT R3, R24, 0x7770, RZ ;  /* 0x0000777018037816 */ /* 0x001fca00000000ff */
[----:B------:R0:W-:Y:S02]  /*1b01b0*/  @P1 STG.E.U8 desc[UR4][R26.64], R3 ;  /* 0x000000031a001986 */ /* 0x0001e4000c101104 */
[C---:B0-----:R-:W-:Y:S02]  /*1b01c0*/  PRMT R3, R24.reuse, 0x7771, RZ ;  /* 0x0000777118037816 */ /* 0x041fe400000000ff */
[----:B------:R-:W3:Y:S04]  /*1b01d0*/  LDL.LU.64 R26, [R1+0xa58] ;  /* 0x000a5800011a7983 */ /* 0x000ee80000300a00 */
[----:B------:R-:W3:Y:S04]  /*1b01e0*/  LDL.LU R28, [R1+0x7e0] ;  /* 0x0007e000011c7983 */ /* 0x000ee80000300800 */
[----:B------:R-:W3:Y:S04]  /*1b01f0*/  LDL.LU.64 R4, [R1+0xa48] ;  /* 0x000a480001047983 */ /* 0x000ee80000300a00 */
[----:B------:R-:W3:Y:S04]  /*1b0200*/  LDL.LU R29, [R1+0x10] ;  /* 0x00001000011d7983 */ /* 0x000ee80000300800 */
[----:B------:R0:W-:Y:S04]  /*1b0210*/  @P6 STG.E.U8 desc[UR4][R12.64], R3 ;  /* 0x000000030c006986 */ /* 0x0001e8000c101104 */
[----:B------:R-:W3:Y:S01]  /*1b0220*/  LDL.LU.64 R10, [R1+0xa38] ;  /* 0x000a3800010a7983 */ /* 0x000ee20000300a00 */
[----:B0-----:R-:W-:-:S03]  /*1b0230*/  PRMT R3, R24, 0x7772, RZ ;  /* 0x0000777218037816 */ /* 0x001fc600000000ff */
[----:B------:R-:W3:Y:S04]  /*1b0240*/  LDL.LU.64 R12, [R1+0xa30] ;  /* 0x000a3000010c7983 */ /* 0x000ee80000300a00 */
[----:B------:R0:W-:Y:S02]  /*1b0250*/  @P3 STG.E.U8 desc[UR4][R16.64], R3 ;  /* 0x0000000310003986 */ /* 0x0001e4000c101104 */
[----:B0-----:R-:W-:Y:S02]  /*1b0260*/  PRMT R3, R24, 0x7773, RZ ;  /* 0x0000777318037816 */ /* 0x001fe400000000ff */
[----:B------:R-:W3:Y:S04]  /*1b0270*/  LDL.LU.64 R16, [R1+0xa28] ;  /* 0x000a280001107983 */ /* 0x000ee80000300a00 */
[----:B------:R0:W-:Y:S02]  /*1b0280*/  @P4 STG.E.U8 desc[UR4][R18.64], R3 ;  /* 0x0000000312004986 */ /* 0x0001e4000c101104 */
[----:B0-----:R-:W-:-:S02]  /*1b0290*/  PRMT R3, R25, 0x7770, RZ ;  /* 0x0000777019037816 */ /* 0x001fc400000000ff */
[----:B------:R-:W3:Y:S04]  /*1b02a0*/  LDL.LU.64 R18, [R1+0xa08] ;  /* 0x000a080001127983 */ /* 0x000ee80000300a00 */
[----:B------:R0:W-:Y:S02]  /*1b02b0*/  @P2 STG.E.U8 desc[UR4][R20.64], R3 ;  /* 0x0000000314002986 */ /* 0x0001e4000c101104 */
[----:B0-----:R-:W-:Y:S02]  /*1b02c0*/  PRMT R3, R25, 0x7771, RZ ;  /* 0x0000777119037816 */ /* 0x001fe400000000ff */
[----:B------:R-:W3:Y:S04]  /*1b02d0*/  LDL.LU.64 R20, [R1+0xa18] ;  /* 0x000a180001147983 */ /* 0x000ee80000300a00 */
[----:B----4-:R0:W-:Y:S01]  /*1b02e0*/  @P0 STG.E.U8 desc[UR4][R22.64], R3 ;  /* 0x0000000316000986 */ /* 0x0101e2000c101104 */
[----:B------:R-:W-:-:S02]  /*1b02f0*/  ISETP.NE.AND P0, PT, R9, RZ, PT ;  /* 0x000000ff0900720c */ /* 0x000fc40003f05270 */
[----:B0-----:R-:W-:Y:S01]  /*1b0300*/  PRMT R3, R25, 0x7772, RZ ;  /* 0x0000777219037816 */ /* 0x001fe200000000ff */
[----:B------:R-:W4:Y:S04]  /*1b0310*/  LDL.LU.64 R22, [R1+0xa00] ;  /* 0x000a000001167983 */ /* 0x000f280000300a00 */
[----:B------:R-:W4:Y:S06]  /*1b0320*/  LDL.LU R14, [R1+0x7e4] ;  /* 0x0007e400010e7983 */ /* 0x000f2c0000300800 */
[----:B--2---:R0:W-:Y:S04]  /*1b0330*/  @P0 STG.E.U8 desc[UR4][R6.64], R3 ;  /* 0x0000000306000986 */ /* 0x0041e8000c101104 */
[----:B0-----:R-:W2:Y:S01]  /*1b0340*/  LDL.LU.64 R6, [R1+0x5a98] ;  /* 0x005a980001067983 */ /* 0x001ea20000300a00 */
[----:B------:R-:W-:Y:S01]  /*1b0350*/  ISETP.NE.AND P0, PT, R8, RZ, PT ;  /* 0x000000ff0800720c */ /* 0x000fe20003f05270 */
[----:B------:R-:W-:-:S02]  /*1b0360*/  IMAD.MOV.U32 R3, RZ, RZ, R25 ;  /* 0x000000ffff037224 */ /* 0x000fc400078e0019 */
[----:B------:R-:W4:Y:S04]  /*1b0370*/  LDL.LU.64 R24, [R1+0x9f0] ;  /* 0x0009f00001187983 */ /* 0x000f280000300a00 */
[----:B------:R-:W4:Y:S01]  /*1b0380*/  LDL.LU.64 R8, [R1+0xa40] ;  /* 0x000a400001087983 */ /* 0x000f220000300a00 */
[----:B------:R-:W-:-:S05]  /*1b0390*/  PRMT R3, R3, 0x7773, RZ ;  /* 0x0000777303037816 */ /* 0x000fca00000000ff */
[----:B---3--:R0:W-:Y:S02]  /*1b03a0*/  @P0 STG.E.U8 desc[UR4][R26.64], R3 ;  /* 0x000000031a000986 */ /* 0x0081e4000c101104 */
[----:B0-----:R-:W-:Y:S02]  /*1b03b0*/  PRMT R3, R28, 0x7770, RZ ;  /* 0x000077701c037816 */ /* 0x001fe400000000ff */
[----:B------:R-:W3:Y:S01]  /*1b03c0*/  LDL.LU.64 R26, [R1+0x9d0] ;  /* 0x0009d000011a7983 */ /* 0x000ee20000300a00 */
[----:B--2---:R-:W-:-:S13]  /*1b03d0*/  ISETP.NE.AND P0, PT, R7, RZ, PT ;  /* 0x000000ff0700720c */ /* 0x004fda0003f05270 */
[----:B------:R0:W-:Y:S04]  /*1b03e0*/  @P0 STG.E.U8 desc[UR4][R4.64], R3 ;  /* 0x0000000304000986 */ /* 0x0001e8000c101104 */
[----:B0-----:R-:W2:Y:S01]  /*1b03f0*/  LDL.LU.64 R4, [R1+0x5a90] ;  /* 0x005a900001047983 */ /* 0x001ea20000300a00 */
[----:B------:R-:W-:Y:S02]  /*1b0400*/  PRMT R3, R28, 0x7771, RZ ;  /* 0x000077711c037816 */ /* 0x000fe400000000ff */
[C---:B------:R-:W-:Y:S02]  /*1b0410*/  LOP3.LUT P5, RZ, R2.reuse, 0x2000000, RZ, 0xc0, !PT ;  /* 0x0200000002ff7812 */ /* 0x040fe400078ac0ff */
[C---:B------:R-:W-:Y:S02]  /*1b0420*/  LOP3.LUT P1, RZ, R2.reuse, 0x1000000, RZ, 0xc0, !PT ;  /* 0x0100000002ff7812 */ /* 0x040fe4000782c0ff */
[----:B------:R-:W-:-:S02]  /*1b0430*/  LOP3.LUT P6, RZ, R2, 0x800000, RZ, 0xc0, !PT ;  /* 0x0080000002ff7812 */ /* 0x000fc400078cc0ff */
[C---:B------:R-:W-:Y:S02]  /*1b0440*/  LOP3.LUT P3, RZ, R2.reuse, 0x400000, RZ, 0xc0, !PT ;  /* 0x0040000002ff7812 */ /* 0x040fe4000786c0ff */
[C---:B------:R-:W-:Y:S02]  /*1b0450*/  LOP3.LUT P4, RZ, R2.reuse, 0x200000, RZ, 0xc0, !PT ;  /* 0x0020000002ff7812 */ /* 0x040fe4000788c0ff */
[----:B------:R-:W-:Y:S02]  /*1b0460*/  LOP3.LUT P2, RZ, R2, 0x100000, RZ, 0xc0, !PT ;  /* 0x0010000002ff7812 */ /* 0x000fe4000784c0ff */
[----:B--2---:R-:W-:-:S13]  /*1b0470*/  ISETP.NE.AND P0, PT, R5, RZ, PT ;  /* 0x000000ff0500720c */ /* 0x004fda0003f05270 */
[----:B----4-:R0:W-:Y:S01]  /*1b0480*/  @P0 STG.E.U8 desc[UR4][R8.64], R3 ;  /* 0x0000000308000986 */ /* 0x0101e2000c101104 */
[----:B------:R-:W-:Y:S02]  /*1b0490*/  ISETP.NE.AND P0, PT, R4, RZ, PT ;  /* 0x000000ff0400720c */ /* 0x000fe40003f05270 */
[----:B0-----:R-:W-:-:S11]  /*1b04a0*/  PRMT R3, R28, 0x7772, RZ ;  /* 0x000077721c037816 */ /* 0x001fd600000000ff */
[----:B------:R-:W-:Y:S04]  /*1b04b0*/  @P0 STG.E.U8 desc[UR4][R10.64], R3 ;  /* 0x000000030a000986 */ /* 0x000fe8000c101104 */
[----:B------:R-:W0:Y:S01]  /*1b04c0*/  LDS.128 R8, [R29] ;  /* 0x000000001d087984 */ /* 0x000e220000000c00 */
[----:B------:R-:W-:Y:S02]  /*1b04d0*/  ISETP.NE.AND P0, PT, R0, RZ, PT ;  /* 0x000000ff0000720c */ /* 0x000fe40003f05270 */
[----:B------:R-:W-:-:S11]  /*1b04e0*/  PRMT R0, R28, 0x7773, RZ ;  /* 0x000077731c007816 */ /* 0x000fd600000000ff */
[----:B------:R0:W-:Y:S02]  /*1b04f0*/  @P0 STG.E.U8 desc[UR4][R12.64], R0 ;  /* 0x000000000c000986 */ /* 0x0001e4000c101104 */
[----:B0-----:R-:W-:-:S05]  /*1b0500*/  PRMT R0, R8, 0x7770, RZ ;  /* 0x0000777008007816 */ /* 0x001fca00000000ff */
[----:B------:R0:W-:Y:S04]  /*1b0510*/  @P5 STG.E.U8 desc[UR4][R16.64], R0 ;  /* 0x0000000010005986 */ /* 0x0001e8000c101104 */
[----:B------:R-:W-:Y:S01]  /*1b0520*/  STL.64 [R1+0x5a88], R10 ;  /* 0x005a880a01007387 */ /* 0x000fe20000100a00 */
[----:B0-----:R-:W-:-:S05]  /*1b0530*/  PRMT R0, R8, 0x7771, RZ ;  /* 0x0000777108007816 */ /* 0x001fca00000000ff */
[----:B------:R0:W-:Y:S02]  /*1b0540*/  @P1 STG.E.U8 desc[UR4][R18.64], R0 ;  /* 0x0000000012001986 */ /* 0x0001e4000c101104 */
[----:B0-----:R-:W-:-:S05]  /*1b0550*/  PRMT R0, R8, 0x7772, RZ ;  /* 0x0000777208007816 */ /* 0x001fca00000000ff */
[----:B------:R0:W-:Y:S01]  /*1b0560*/  @P6 STG.E.U8 desc[UR4][R20.64], R0 ;  /* 0x0000000014006986 */ /* 0x0001e2000c101104 */
[----:B------:R-:W-:-:S03]  /*1b0570*/  PRMT R8, R8, 0x7773, RZ ;  /* 0x0000777308087816 */ /* 0x000fc600000000ff */
[----:B0-----:R-:W2:Y:S04]  /*1b0580*/  LDL.LU.64 R20, [R1+0xa10] ;  /* 0x000a100001147983 */ /* 0x001ea80000300a00 */
[----:B------:R-:W4:Y:S04]  /*1b0590*/  LDL.LU.64 R16, [R1+0xa20] ;  /* 0x000a200001107983 */ /* 0x000f280000300a00 */
[----:B------:R-:W4:Y:S04]  /*1b05a0*/  LDL.LU.64 R18, [R1+0x9f8] ;  /* 0x0009f80001127983 */ /* 0x000f280000300a00 */
[----:B------:R0:W-:Y:S04]  /*1b05b0*/  @P3 STG.E.U8 desc[UR4][R22.64], R8 ;  /* 0x0000000816003986 */ /* 0x0001e8000c101104 */
[----:B0-----:R-:W4:Y:S04]  /*1b05c0*/  LDL.LU.64 R22, [R1+0x9e8] ;  /* 0x0009e80001167983 */ /* 0x001f280000300a00 */
[----:B------:R-:W4:Y:S01]  /*1b05d0*/  LDL.LU.64 R10, [R1+0x9d8] ;  /* 0x0009d800010a7983 */ /* 0x000f220000300a00 */
[----:B------:R-:W-:-:S05]  /*1b05e0*/  PRMT R0, R14, 0x7770, RZ ;  /* 0x000077700e007816 */ /* 0x000fca00000000ff */
[----:B------:R0:W-:Y:S04]  /*1b05f0*/  @P4 STG.E.U8 desc[UR4][R24.64], R0 ;  /* 0x0000000018004986 */ /* 0x0001e8000c101104 */
[----:B0-----:R-:W4:Y:S01]  /*1b0600*/  LDL.LU.64 R24, [R1+0x9e0] ;  /* 0x0009e00001187983 */ /* 0x001f220000300a00 */
[----:B------:R-:W-:-:S05]  /*1b0610*/  PRMT R0, R14, 0x7771, RZ ;  /* 0x000077710e007816 */ /* 0x000fca00000000ff */
[----:B---3--:R0:W-:Y:S04]  /*1b0620*/  @P2 STG.E.U8 desc[UR4][R26.64], R0 ;  /* 0x000000001a002986 */ /* 0x0081e8000c101104 */
[----:B0-----:R-:W3:Y:S04]  /*1b0630*/  LDL.LU.64 R26, [R1+0x9c8] ;  /* 0x0009c800011a7983 */ /* 0x001ee80000300a00 */
[----:B------:R-:W3:Y:S01]  /*1b0640*/  LDL.LU R28, [R1+0x7e8] ;  /* 0x0007e800011c7983 */ /* 0x000ee20000300800 */
[----:B------:R-:W-:-:S04]  /*1b0650*/  LOP3.LUT P5, RZ, R2, 0x100, RZ, 0xc0, !PT ;  /* 0x0000010002ff7812 */ /* 0x000fc800078ac0ff */
[----:B------:R-:W-:Y:S02]  /*1b0660*/  P2R R0, PR, RZ, 0x20 ;  /* 0x00000020ff007803 */ /* 0x000fe40000000000 */
[----:B------:R-:W-:-:S04]  /*1b0670*/  LOP3.LUT P5, RZ, R2, 0x200, RZ, 0xc0, !PT ;  /* 0x0000020002ff7812 */ /* 0x000fc800078ac0ff */
[----:B------:R-:W-:Y:S02]  /*1b0680*/  P2R R3, PR, RZ, 0x20 ;  /* 0x00000020ff037803 */ /* 0x000fe40000000000 */
[C---:B------:R-:W-:Y:S02]  /*1b0690*/  LOP3.LUT P5, RZ, R2.reuse, 0x400, RZ, 0xc0, !PT ;  /* 0x0000040002ff7812 */ /* 0x040fe400078ac0ff */
[C---:B------:R-:W-:Y:S02]  /*1b06a0*/  LOP3.LUT P0, RZ, R2.reuse, 0x80000, RZ, 0xc0, !PT ;  /* 0x0008000002ff7812 */ /* 0x040fe4000780c0ff */
[----:B------:R-:W-:Y:S02]  /*1b06b0*/  P2R R4, PR, RZ, 0x20 ;  /* 0x00000020ff047803 */ /* 0x000fe40000000000 */
[C---:B------:R-:W-:Y:S02]  /*1b06c0*/  LOP3.LUT P5, RZ, R2.reuse, 0x800, RZ, 0xc0, !PT ;  /* 0x0000080002ff7812 */ /* 0x040fe400078ac0ff */
[----:B------:R-:W-:-:S02]  /*1b06d0*/  LOP3.LUT P1, RZ, R2, 0x40000, RZ, 0xc0, !PT ;  /* 0x0004000002ff7812 */ /* 0x000fc4000782c0ff */
[----:B------:R-:W-:Y:S02]  /*1b06e0*/  P2R R5, PR, RZ, 0x20 ;  /* 0x00000020ff057803 */ /* 0x000fe40000000000 */
[C---:B------:R-:W-:Y:S02]  /*1b06f0*/  LOP3.LUT P5, RZ, R2.reuse, 0x1000, RZ, 0xc0, !PT ;  /* 0x0000100002ff7812 */ /* 0x040fe400078ac0ff */
[----:B------:R-:W-:Y:S02]  /*1b0700*/  LOP3.LUT P3, RZ, R2, 0x20000, RZ, 0xc0, !PT ;  /* 0x0002000002ff7812 */ /* 0x000fe4000786c0ff */
[C---:B------:R-:W-:Y:S02]  /*1b0710*/  PRMT R13, R14.reuse, 0x7772, RZ ;  /* 0x000077720e0d7816 */ /* 0x040fe400000000ff */
[----:B------:R-:W-:Y:S02]  /*1b0720*/  PRMT R14, R14, 0x7773, RZ ;  /* 0x000077730e0e7816 */ /* 0x000fe400000000ff */
[----:B------:R-:W-:-:S02]  /*1b0730*/  P2R R7, PR, RZ, 0x20 ;  /* 0x00000020ff077803 */ /* 0x000fc40000000000 */
[C---:B------:R-:W-:Y:S02]  /*1b0740*/  LOP3.LUT P5, RZ, R2.reuse, 0x2000, RZ, 0xc0, !PT ;  /* 0x0000200002ff7812 */ /* 0x040fe400078ac0ff */
[C---:B------:R-:W-:Y:S02]  /*1b0750*/  LOP3.LUT P6, RZ, R2.reuse, 0x10000, RZ, 0xc0, !PT ;  /* 0x0001000002ff7812 */ /* 0x040fe400078cc0ff */
[----:B------:R-:W-:Y:S02]  /*1b0760*/  P2R R8, PR, RZ, 0x20 ;  /* 0x00000020ff087803 */ /* 0x000fe40000000000 */
[----:B------:R-:W-:-:S04]  /*1b0770*/  LOP3.LUT P5, RZ, R2, 0x4000, RZ, 0xc0, !PT ;  /* 0x0000400002ff7812 */ /* 0x000fc800078ac0ff */
[----:B------:R-:W-:Y:S02]  /*1b0780*/  P2R R12, PR, RZ, 0x20 ;  /* 0x00000020ff0c7803 */ /* 0x000fe40000000000 */
[----:B------:R-:W-:Y:S01]  /*1b0790*/  LOP3.LUT P5, RZ, R2, 0x8000, RZ, 0xc0, !PT ;  /* 0x0000800002ff7812 */ /* 0x000fe200078ac0ff */
[----:B--2---:R0:W-:Y:S04]  /*1b07a0*/  @P0 STG.E.U8 desc[UR4][R20.64], R13 ;  /* 0x0000000d14000986 */ /* 0x0041e8000c101104 */
[----:B----4-:R1:W-:Y:S04]  /*1b07b0*/  @P1 STG.E.U8 desc[UR4][R16.64], R14 ;  /* 0x0000000e10001986 */ /* 0x0103e8000c101104 */
[----:B0-----:R-:W2:Y:S01]  /*1b07c0*/  LDL.LU.64 R20, [R1+0x9b0] ;  /* 0x0009b00001147983 */ /* 0x001ea20000300a00 */
[----:B-1----:R-:W-:-:S03]  /*1b07d0*/  PRMT R14, R9, 0x7770, RZ ;  /* 0x00007770090e7816 */ /* 0x002fc600000000ff */
        /* <DEDUP_REMOVED lines=8> */
[----:B------:R-:W-:Y:S02]  /*1b0860*/  ISETP.NE.AND P5, PT, R12, RZ, PT ;  /* 0x000000ff0c00720c */ /* 0x000fe40003fa5270 */
[----:B------:R-:W-:Y:S01]  /*1b0870*/  PRMT R9, R9, 0x7773, RZ ;  /* 0x0000777309097816 */ /* 0x000fe200000000ff */
[----:B0-----:R-:W4:Y:S10]  /*1b0880*/  LDL.LU.64 R10, [R1+0x5a88] ;  /* 0x005a8800010a7983 */ /* 0x001f340000300a00 */
[----:B------:R0:W-:Y:S01]  /*1b0890*/  @P5 STG.E.U8 desc[UR4][R24.64], R9 ;  /* 0x0000000918005986 */ /* 0x0001e2000c101104 */
[----:B------:R-:W-:-:S02]  /*1b08a0*/  ISETP.NE.AND P5, PT, R8, RZ, PT ;  /* 0x000000ff0800720c */ /* 0x000fc40003fa5270 */
[----:B---3--:R-:W-:Y:S01]  /*1b08b0*/  PRMT R8, R28, 0x7770, RZ ;  /* 0x000077701c087816 */ /* 0x008fe200000000ff */
[----:B0-----:R-:W3:Y:S10]  /*1b08c0*/  LDL.LU.64 R24, [R1+0x998] ;  /* 0x0009980001187983 */ /* 0x001ef40000300a00 */
[----:B------:R0:W-:Y:S04]  /*1b08d0*/  @P5 STG.E.U8 desc[UR4][R26.64], R8 ;  /* 0x000000081a005986 */ /* 0x0001e8000c101104 */
[----:B0-----:R-:W2:Y:S01]  /*1b08e0*/  LDL.LU.64 R8, [R1+0x9c0] ;  /* 0x0009c00001087983 */ /* 0x001ea20000300a00 */
[----:B------:R-:W-:-:S02]  /*1b08f0*/  ISETP.NE.AND P5, PT, R7, RZ, PT ;  /* 0x000000ff0700720c */ /* 0x000fc40003fa5270 */
[----:B------:R-:W-:Y:S02]  /*1b0900*/  PRMT R7, R28, 0x7771, RZ ;  /* 0x000077711c077816 */ /* 0x000fe400000000ff */
[C---:B------:R-:W-:Y:S01]  /*1b0910*/  LOP3.LUT P0, RZ, R2.reuse, 0x40, RZ, 0xc0, !PT ;  /* 0x0000004002ff7812 */ /* 0x040fe2000780c0ff */
[----:B------:R-:W3:Y:S03]  /*1b0920*/  LDL.LU R27, [R1+0x7ec] ;  /* 0x0007ec00011b7983 */ /* 0x000ee60000300800 */
[----:B------:R-:W-:Y:S02]  /*1b0930*/  P2R R13, PR, RZ, 0x1 ;  /* 0x00000001ff0d7803 */ /* 0x000fe40000000000 */
[C---:B------:R-:W-:Y:S02]  /*1b0940*/  LOP3.LUT P0, RZ, R2.reuse, 0x80, RZ, 0xc0, !PT ;  /* 0x0000008002ff7812 */ /* 0x040fe4000780c0ff */
[----:B------:R-:W-:-:S02]  /*1b0950*/  LOP3.LUT P1, RZ, R2, 0x20, RZ, 0xc0, !PT ;  /* 0x0000002002ff7812 */ /* 0x000fc4000782c0ff */
[C---:B------:R-:W-:Y:S02]  /*1b0960*/  LOP3.LUT P2, RZ, R2.reuse, 0x10, RZ, 0xc0, !PT ;  /* 0x0000001002ff7812 */ /* 0x040fe4000784c0ff */
[C---:B------:R-:W-:Y:S02]  /*1b0970*/  LOP3.LUT P3, RZ, R2.reuse, 0x8, RZ, 0xc0, !PT ;  /* 0x0000000802ff7812 */ /* 0x040fe4000786c0ff */
[C---:B------:R-:W-:Y:S02]  /*1b0980*/  LOP3.LUT P4, RZ, R2.reuse, 0x4, RZ, 0xc0, !PT ;  /* 0x0000000402ff7812 */ /* 0x040fe4000788c0ff */
[----:B------:R-:W-:Y:S01]  /*1b0990*/  LOP3.LUT P6, RZ, R2, 0x2, RZ, 0xc0, !PT ;  /* 0x0000000202ff7812 */ /* 0x000fe200078cc0ff */
[----:B--2---:R0:W-:Y:S01]  /*1b09a0*/  @P5 STG.E.U8 desc[UR4][R8.64], R7 ;  /* 0x0000000708005986 */ /* 0x0041e2000c101104 */
[----:B------:R-:W-:Y:S02]  /*1b09b0*/  ISETP.NE.AND P5, PT, R5, RZ, PT ;  /* 0x000000ff0500720c */ /* 0x000fe40003fa5270 */
[----:B------:R-:W-:Y:S01]  /*1b09c0*/  PRMT R5, R28, 0x7772, RZ ;  /* 0x000077721c057816 */ /* 0x000fe200000000ff */
[----:B0-----:R-:W2:Y:S10]  /*1b09d0*/  LDL.LU.64 R8, [R1+0x970] ;  /* 0x0009700001087983 */ /* 0x001eb40000300a00 */
[----:B------:R0:W-:Y:S01]  /*1b09e0*/  @P5 STG.E.U8 desc[UR4][R20.64], R5 ;  /* 0x0000000514005986 */ /* 0x0001e2000c101104 */
[----:B------:R-:W-:-:S02]  /*1b09f0*/  ISETP.NE.AND P5, PT, R4, RZ, PT ;  /* 0x000000ff0400720c */ /* 0x000fc40003fa5270 */
[----:B------:R-:W-:Y:S01]  /*1b0a00*/  PRMT R4, R28, 0x7773, RZ ;  /* 0x000077731c047816 */ /* 0x000fe200000000ff */
[----:B0-----:R-:W2:Y:S10]  /*1b0a10*/  LDL.LU R20, [R1+0x2d00] ;  /* 0x002d000001147983 */ /* 0x001eb40000300800 */
[----:B----4-:R0:W-:Y:S01]  /*1b0a20*/  @P5 STG.E.U8 desc[UR4][R16.64], R4 ;  /* 0x0000000410005986 */ /* 0x0101e2000c101104 */
[----:B------:R-:W-:-:S02]  /*1b0a30*/  ISETP.NE.AND P5, PT, R3, RZ, PT ;  /* 0x000000ff0300720c */ /* 0x000fc40003fa5270 */
[----:B------:R-:W-:Y:S01]  /*1b0a40*/  PRMT R3, R10, 0x7770, RZ ;  /* 0x000077700a037816 */ /* 0x000fe200000000ff */
[----:B0-----:R-:W4:Y:S10]  /*1b0a50*/  LDL.LU.64 R4, [R1+0x988] ;  /* 0x0009880001047983 */ /* 0x001f340000300a00 */
[----:B------:R0:W-:Y:S01]  /*1b0a60*/  @P5 STG.E.U8 desc[UR4][R18.64], R3 ;  /* 0x0000000312005986 */ /* 0x0001e2000c101104 */
[----:B------:R-:W-:-:S02]  /*1b0a70*/  ISETP.NE.AND P5, PT, R0, RZ, PT ;  /* 0x000000ff0000720c */ /* 0x000fc40003fa5270 */
[----:B------:R-:W-:Y:S01]  /*1b0a80*/  PRMT R0, R10, 0x7771, RZ ;  /* 0x000077710a007816 */ /* 0x000fe200000000ff */
[----:B------:R-:W2:Y:S04]  /*1b0a90*/  LDL.LU.64 R16, [R1+0x980] ;  /* 0x0009800001107983 */ /* 0x000ea80000300a00 */
[----:B------:R-:W2:Y:S04]  /*1b0aa0*/  LDL.LU R21, [R1+0x2d0c] ;  /* 0x002d0c0001157983 */ /* 0x000ea80000300800 */
[----:B0-----:R-:W2:Y:S04]  /*1b0ab0*/  LDL.LU.64 R18, [R1+0x960] ;  /* 0x0009600001127983 */ /* 0x001ea80000300a00 */
[----:B------:R0:W-:Y:S04]  /*1b0ac0*/  @P5 STG.E.U8 desc[UR4][R22.64], R0 ;  /* 0x0000000016005986 */ /* 0x0001e8000c101104 */
[----:B------:R-:W2:Y:S01]  /*1b0ad0*/  LDL.LU R26, [R1+0x2d08] ;  /* 0x002d0800011a7983 */ /* 0x000ea20000300800 */
[----:B------:R-:W-:-:S02]  /*1b0ae0*/  LOP3.LUT P5, RZ, R2, 0x1, RZ, 0xc0, !PT ;  /* 0x0000000102ff7812 */ /* 0x000fc400078ac0ff */
[----:B0-----:R-:W-:Y:S01]  /*1b0af0*/  PRMT R0, R10, 0x7772, RZ ;  /* 0x000077720a007816 */ /* 0x001fe200000000ff */
[----:B------:R-:W2:Y:S04]  /*1b0b00*/  LDL.LU.64 R22, [R1+0x968] ;  /* 0x0009680001167983 */ /* 0x000ea80000300a00 */
[----:B------:R-:W2:Y:S04]  /*1b0b10*/  LDL R28, [R1+0x2d04] ;  /* 0x002d0400011c7983 */ /* 0x000ea80000100800 */
[----:B------:R-:W2:Y:S04]  /*1b0b20*/  LDL.LU.64 R2, [R1+0x978] ;  /* 0x0009780001027983 */ /* 0x000ea80000300a00 */
[----:B---3--:R0:W-:Y:S01]  /*1b0b30*/  @P0 STG.E.U8 desc[UR4][R24.64], R0 ;  /* 0x0000000018000986 */ /* 0x0081e2000c101104 */
[----:B------:R-:W-:-:S03]  /*1b0b40*/  ISETP.NE.AND P0, PT, R13, RZ, PT ;  /* 0x000000ff0d00720c */ /* 0x000fc60003f05270 */
[----:B0-----:R-:W3:Y:S04]  /*1b0b50*/  LDL.LU.64 R24, [R1+0x958] ;  /* 0x0009580001187983 */ /* 0x001ee80000300a00 */
[----:B------:R-:W4:Y:S01]  /*1b0b60*/  LDL.LU.64 R12, [R1+0x990] ;  /* 0x00099000010c7983 */ /* 0x000f220000300a00 */
[----:B------:R-:W-:Y:S02]  /*1b0b70*/  PRMT R10, R10, 0x7773, RZ ;  /* 0x000077730a0a7816 */ /* 0x000fe400000000ff */
[----:B------:R-:W-:-:S03]  /*1b0b80*/  PRMT R0, R27, 0x7770, RZ ;  /* 0x000077701b007816 */ /* 0x000fc600000000ff */
[----:B----4-:R-:W-:Y:S04]  /*1b0b90*/  @P0 STG.E.U8 desc[UR4][R12.64], R10 ;  /* 0x0000000a0c000986 */ /* 0x010fe8000c101104 */
[----:B------:R0:W-:Y:S04]  /*1b0ba0*/  @P1 STG.E.U8 desc[UR4][R4.64], R0 ;  /* 0x0000000004001986 */ /* 0x0001e8000c101104 */
[----:B0-----:R-:W4:Y:S01]  /*1b0bb0*/  LDL.LU.64 R4, [R1+0x950] ;  /* 0x0009500001047983 */ /* 0x001f220000300a00 */
[----:B------:R-:W-:-:S03]  /*1b0bc0*/  PRMT R0, R27, 0x7771, RZ ;  /* 0x000077711b007816 */ /* 0x000fc600000000ff */
[----:B------:R-:W4:Y:S04]  /*1b0bd0*/  LDL.LU R14, [R1+0x7f0] ;  /* 0x0007f000010e7983 */ /* 0x000f280000300800 */
[----:B--2---:R0:W-:Y:S04]  /*1b0be0*/  @P2 STG.E.U8 desc[UR4][R8.64], R0 ;  /* 0x0000000008002986 */ /* 0x0041e8000c101104 */
[----:B0-----:R-:W2:Y:S01]  /*1b0bf0*/  LDL.LU.64 R8, [R1+0x940] ;  /* 0x0009400001087983 */ /* 0x001ea20000300a00 */
[----:B------:R-:W-:-:S05]  /*1b0c00*/  PRMT R0, R27, 0x7772, RZ ;  /* 0x000077721b007816 */ /* 0x000fca00000000ff */
[----:B------:R0:W-:Y:S02]  /*1b0c10*/  @P3 STG.E.U8 desc[UR4][R16.64], R0 ;  /* 0x0000000010003986 */ /* 0x0001e4000c101104 */
[----:B0-----:R-:W-:Y:S02]  /*1b0c20*/  PRMT R0, R27, 0x7773, RZ ;  /* 0x000077731b007816 */ /* 0x001fe400000000ff */
[----:B------:R-:W2:Y:S04]  /*1b0c30*/  LDL.LU.64 R16, [R1+0x948] ;  /* 0x0009480001107983 */ /* 0x000ea80000300a00 */
[----:B------:R0:W-:Y:S01]  /*1b0c40*/  @P4 STG.E.U8 desc[UR4][R2.64], R0 ;  /* 0x0000000002004986 */ /* 0x0001e2000c101104 */
[----:B------:R-:W-:Y:S01]  /*1b0c50*/  ISETP.LT.AND P4, PT, R20, UR6, !P6 ;  /* 0x0000000614007c0c */ /* 0x000fe2000f781270 */
[----:B------:R-:W-:Y:S01]  /*1b0c60*/  ULDC UR6, c[0x0][0x228] ;  /* 0x00008a0000067ab9 */ /* 0x000fe20000000800 */
[----:B0-----:R-:W-:-:S11]  /*1b0c70*/  PRMT R0, R11, 0x7770, RZ ;  /* 0x000077700b007816 */ /* 0x001fd600000000ff */
[----:B------:R0:W-:Y:S01]  /*1b0c80*/  @P4 STG.E.U8 desc[UR4][R18.64], R0 ;  /* 0x0000000012004986 */ /* 0x0001e2000c101104 */
[----:B------:R-:W-:Y:S01]  /*1b0c90*/  ISETP.LT.AND P4, PT, R21, UR6, !P6 ;  /* 0x0000000615007c0c */ /* 0x000fe2000f781270 */
[----:B------:R-:W-:Y:S02]  /*1b0ca0*/  ULDC UR6, c[0x0][0x228] ;  /* 0x00008a0000067ab9 */ /* 0x000fe40000000800 */
[----:B0-----:R-:W2:Y:S01]  /*1b0cb0*/  LDL.LU.64 R18, [R1+0x930] ;  /* 0x0009300001127983 */ /* 0x001ea20000300a00 */
[----:B------:R-:W-:-:S09]  /*1b0cc0*/  PRMT R0, R11, 0x7771, RZ ;  /* 0x000077710b007816 */ /* 0x000fd200000000ff */
[----:B------:R0:W-:Y:S01]  /*1b0cd0*/  @P4 STG.E.U8 desc[UR4][R22.64], R0 ;  /* 0x0000000016004986 */ /* 0x0001e2000c101104 */
[----:B------:R-:W-:Y:S01]  /*1b0ce0*/  ISETP.LT.AND P4, PT, R26, UR6, !P6 ;  /* 0x000000061a007c0c */ /* 0x000fe2000f781270 */
[----:B------:R-:W-:Y:S02]  /*1b0cf0*/  ULDC UR6, c[0x0][0x228] ;  /* 0x00008a0000067ab9 */ /* 0x000fe40000000800 */
[----:B0-----:R-:W2:Y:S01]  /*1b0d00*/  LDL.LU.64 R22, [R1+0x938] ;  /* 0x0009380001167983 */ /* 0x001ea20000300a00 */
[----:B------:R-:W-:-:S09]  /*1b0d10*/  PRMT R0, R11, 0x7772, RZ ;  /* 0x000077720b007816 */ /* 0x000fd200000000ff */
[----:B---3--:R0:W-:Y:S04]  /*1b0d20*/  @P4 STG.E.U8 desc[UR4][R24.64], R0 ;  /* 0x0000000018004986 */ /* 0x0081e8000c101104 */
[----:B0-----:R-:W3:Y:S01]  /*1b0d30*/  LDL.LU.64 R24, [R1+0x900] ;  /* 0x0009000001187983 */ /* 0x001ee20000300a00 */
[----:B------:R-:W-:Y:S02]  /*1b0d40*/  ISETP.LT.AND P6, PT, R28, UR6, !P6 ;  /* 0x000000061c007c0c */ /* 0x000fe4000f7c1270 */
[----:B------:R-:W-:Y:S01]  /*1b0d50*/  PRMT R11, R11, 0x7773, RZ ;  /* 0x000077730b0b7816 */ /* 0x000fe200000000ff */
[----:B------:R-:W-:Y:S01]  /*1b0d60*/  ULDC UR6, c[0x0][0x228] ;  /* 0x00008a0000067ab9 */ /* 0x000fe20000000800 */
[----:B------:R-:W3:Y:S01]  /*1b0d70*/  LDL.LU.64 R2, [R1+0x8f8] ;  /* 0x0008f80001027983 */ /* 0x000ee20000300a00 */
[----:B------:R-:W-:-:S02]  /*1b0d80*/  LOP3.LUT P0, RZ, R6, 0x10, RZ, 0xc0, !PT ;  /* 0x0000001006ff7812 */ /* 0x000fc4000780c0ff */
[C---:B------:R-:W-:Y:S02]  /*1b0d90*/  LOP3.LUT P1, RZ, R6.reuse, 0x8, RZ, 0xc0, !PT ;  /* 0x0000000806ff7812 */ /* 0x040fe4000782c0ff */
[C---:B------:R-:W-:Y:S02]  /*1b0da0*/  LOP3.LUT P2, RZ, R6.reuse, 0x4, RZ, 0xc0, !PT ;  /* 0x0000000406ff7812 */ /* 0x040fe4000784c0ff */
[C---:B------:R-:W-:Y:S02]  /*1b0db0*/  LOP3.LUT P3, RZ, R6.reuse, 0x2, RZ, 0xc0, !PT ;  /* 0x0000000206ff7812 */ /* 0x040fe4000786c0ff */
[----:B------:R-:W-:Y:S01]  /*1b0dc0*/  LOP3.LUT P4, RZ, R6, 0x1, RZ, 0xc0, !PT ;  /* 0x0000000106ff7812 */ /* 0x000fe2000788c0ff */
[----:B----4-:R-:W-:Y:S01]  /*1b0dd0*/  @P6 STG.E.U8 desc[UR4][R4.64], R11 ;  /* 0x0000000b04006986 */ /* 0x010fe2000c101104 */
[----:B------:R-:W-:Y:S02]  /*1b0de0*/  ISETP.LT.AND P6, PT, R20, UR6, !P5 ;  /* 0x0000000614007c0c */ /* 0x000fe4000efc1270 */
[C---:B------:R-:W-:Y:S01]  /*1b0df0*/  PRMT R0, R14.reuse, 0x7770, RZ ;  /* 0x000077700e007816 */ /* 0x040fe200000000ff */
[----:B------:R-:W-:Y:S01]  /*1b0e00*/  ULDC UR6, c[0x0][0x228] ;  /* 0x00008a0000067ab9 */ /* 0x000fe20000000800 */
[----:B------:R-:W0:Y:S09]  /*1b0e10*/  LDS.128 R4, [R29+0x400] ;  /* 0x000400001d047984 */ /* 0x000e320000000c00 */
[----:B--2---:R1:W-:Y:S01]  /*1b0e20*/  @P6 STG.E.U8 desc[UR4][R8.64], R0 ;  /* 0x0000000008006986 */ /* 0x0043e2000c101104 */
[----:B------:R-:W-:Y:S01]  /*1b0e30*/  ISETP.LT.AND P6, PT, R21, UR6, !P5 ;  /* 0x0000000615007c0c */ /* 0x000fe2000efc1270 */
[----:B------:R-:W-:Y:S01]  /*1b0e40*/  ULDC UR6, c[0x0][0x228] ;  /* 0x00008a0000067ab9 */ /* 0x000fe20000000800 */
[----:B-1----:R-:W-:Y:S01]  /*1b0e50*/  PRMT R0, R14, 0x7771, RZ ;  /* 0x000077710e007816 */ /* 0x002fe200000000ff */
[----:B------:R-:W2:Y:S10]  /*1b0e60*/  LDL.LU.64 R8, [R1+0x8d8] ;  /* 0x0008d80001087983 */ /* 0x000eb40000300a00 */
[----:B------:R1:W-:Y:S01]  /*1b0e70*/  @P6 STG.E.U8 desc[UR4][R16.64], R0 ;  /* 0x0000000010006986 */ /* 0x0003e2000c101104 */
[----:B------:R-:W-:Y:S01]  /*1b0e80*/  ISETP.LT.AND P6, PT, R26, UR6, !P5 ;  /* 0x000000061a007c0c */ /* 0x000fe2000efc1270 */
[----:B------:R-:W-:-:S02]  /*1b0e90*/  ULDC UR6, c[0x0][0x228] ;  /* 0x00008a0000067ab9 */ /* 0x000fc40000000800 */
[----:B-1----:R-:W4:Y:S01]  /*1b0ea0*/  LDL.LU.64 R16, [R1+0x8f0] ;  /* 0x0008f00001107983 */ /* 0x002f220000300a00 */
[----:B------:R-:W-:-:S03]  /*1b0eb0*/  PRMT R0, R14, 0x7772, RZ ;  /* 0x000077720e007816 */ /* 0x000fc600000000ff */
[----:B------:R-:W4:Y:S01]  /*1b0ec0*/  LDL.LU R27, [R1+0x7f4] ;  /* 0x0007f400011b7983 */ /* 0x000f220000300800 */
[----:B------:R-:W-:Y:S01]  /*1b0ed0*/  ISETP.LT.AND P5, PT, R28, UR6, !P5 ;  /* 0x000000061c007c0c */ /* 0x000fe2000efa1270 */
[----:B------:R-:W-:-:S04]  /*1b0ee0*/  ULDC UR6, c[0x0][0x228] ;  /* 0x00008a0000067ab9 */ /* 0x000fc80000000800 */
[----:B------:R1:W-:Y:S04]  /*1b0ef0*/  @P6 STG.E.U8 desc[UR4][R18.64], R0 ;  /* 0x0000000012006986 */ /* 0x0003e8000c101104 */
[----:B-1----:R-:W4:Y:S01]  /*1b0f00*/  LDL.LU.64 R18, [R1+0x898] ;  /* 0x0008980001127983 */ /* 0x002f220000300a00 */
[----:B------:R-:W-:-:S05]  /*1b0f10*/  PRMT R0, R14, 0x7773, RZ ;  /* 0x000077730e007816 */ /* 0x000fca00000000ff */
[----:B------:R1:W-:Y:S01]  /*1b0f20*/  @P5 STG.E.U8 desc[UR4][R22.64], R0 ;  /* 0x0000000016005986 */ /* 0x0003e2000c101104 */
[----:B------:R-:W-:Y:S01]  /*1b0f30*/  ISETP.LT.AND P5, PT, R20, UR6, !P0 ;  /* 0x0000000614007c0c */ /* 0x000fe2000c7a1270 */
[----:B------:R-:W-:Y:S02]  /*1b0f40*/  ULDC UR6, c[0x0][0x228] ;  /* 0x00008a0000067ab9 */ /* 0x000fe40000000800 */
[----:B-1----:R-:W4:Y:S01]  /*1b0f50*/  LDL.LU.64 R22, [R1+0x8a0] ;  /* 0x0008a00001167983 */ /* 0x002f220000300a00 */
[----:B0-----:R-:W-:-:S09]  /*1b0f60*/  PRMT R0, R4, 0x7770, RZ ;  /* 0x0000777004007816 */ /* 0x001fd200000000ff */
[----:B---3--:R0:W-:Y:S04]  /*1b0f70*/  @P5 STG.E.U8 desc[UR4][R24.64], R0 ;  /* 0x0000000018005986 */ /* 0x0081e8000c101104 */
[----:B0-----:R-:W3:Y:S01]  /*1b0f80*/  LDL.LU.64 R24, [R1+0x8b0] ;  /* 0x0008b00001187983 */ /* 0x001ee20000300a00 */
[----:B------:R-:W-:Y:S02]  /*1b0f90*/  ISETP.LT.AND P5, PT, R21, UR6, !P0 ;  /* 0x0000000615007c0c */ /* 0x000fe4000c7a1270 */
[----:B------:R-:W-:Y:S01]  /*1b0fa0*/  PRMT R0, R4, 0x7771, RZ ;  /* 0x0000777104007816 */ /* 0x000fe200000000ff */
[----:B------:R-:W-:-:S10]  /*1b0fb0*/  ULDC UR6, c[0x0][0x228] ;  /* 0x00008a0000067ab9 */ /* 0x000fd40000000800 */
[----:B------:R0:W-:Y:S01]  /*1b0fc0*/  @P5 STG.E.U8 desc[UR4][R2.64], R0 ;  /* 0x0000000002005986 */ /* 0x0001e2000c101104 */
[----:B------:R-:W-:Y:S01]  /*1b0fd0*/  ISETP.LT.AND P5, PT, R26, UR6, !P0 ;  /* 0x000000061a007c0c */ /* 0x000fe2000c7a1270 */
[----:B------:R-:W-:Y:S02]  /*1b0fe0*/  ULDC UR6, c[0x0][0x228] ;  /* 0x00008a0000067ab9 */ /* 0x000fe40000000800 */
[----:B------:R-:W-:Y:S01]  /*1b0ff0*/  ISETP.LT.AND P0, PT, R28, UR6, !P0 ;  /* 0x000000061c007c0c */ /* 0x000fe2000c701270 */
[----:B------:R-:W-:Y:S01]  /*1b1000*/  ULDC UR6, c[0x0][0x228] ;  /* 0x00008a0000067ab9 */ /* 0x000fe20000000800 */
[C---:B0-----:R-:W-:Y:S02]  /*1b1010*/  PRMT R0, R4.reuse, 0x7772, RZ ;  /* 0x0000777204007816 */ /* 0x041fe400000000ff */
[----:B------:R-:W-:Y:S02]  /*1b1020*/  PRMT R4, R4, 0x7773, RZ ;  /* 0x0000777304047816 */ /* 0x000fe400000000ff */
[----:B------:R-:W-:-:S04]  /*1b1030*/  LOP3.LUT P6, RZ, R15, 0x80000000, RZ, 0xc0, !PT ;  /* 0x800000000fff7812 */ /* 0x000fc800078cc0ff */
[----:B--2---:R0:W-:Y:S04]  /*1b1040*/  @P5 STG.E.U8 desc[UR4][R8.64], R0 ;  /* 0x0000000008005986 */ /* 0x0041e8000c101104 */
[----:B0-----:R-:W2:Y:S04]  /*1b1050*/  LDL.LU.64 R8, [R1+0x8d0] ;  /* 0x0008d00001087983 */ /* 0x001ea80000300a00 */
[----:B----4-:R0:W-:Y:S01]  /*1b1060*/  @P0 STG.E.U8 desc[UR4][R16.64], R4 ;  /* 0x0000000410000986 */ /* 0x0101e2000c101104 */
[----:B------:R-:W-:Y:S02]  /*1b1070*/  ISETP.LT.AND P0, PT, R20, UR6, !P1 ;  /* 0x0000000614007c0c */ /* 0x000fe4000cf01270 */
[----:B------:R-:W-:Y:S01]  /*1b1080*/  PRMT R0, R27, 0x7770, RZ ;  /* 0x000077701b007816 */ /* 0x000fe200000000ff */
[----:B------:R-:W-:Y:S01]  /*1b1090*/  ULDC UR6, c[0x0][0x228] ;  /* 0x00008a0000067ab9 */ /* 0x000fe20000000800 */
[----:B------:R-:W-:-:S02]  /*1b10a0*/  LOP3.LUT P5, RZ, R15, 0x40000000, RZ, 0xc0, !PT ;  /* 0x400000000fff7812 */ /* 0x000fc400078ac0ff */
[----:B------:R-:W4:Y:S04]  /*1b10b0*/  LDL.LU.64 R14, [R1+0x8a8] ;  /* 0x0008a800010e7983 */ /* 0x000f280000300a00 */
[----:B0-----:R-:W4:Y:S04]  /*1b10c0*/  LDL.LU.64 R16, [R1+0x8c0] ;  /* 0x0008c00001107983 */ /* 0x001f280000300a00 */
[----:B------:R0:W-:Y:S01]  /*1b10d0*/  @P0 STG.E.U8 desc[UR4][R18.64], R0 ;  /* 0x0000000012000986 */ /* 0x0001e2000c101104 */
[----:B------:R-:W-:Y:S01]  /*1b10e0*/  ISETP.LT.AND P0, PT, R21, UR6, !P1 ;  /* 0x0000000615007c0c */ /* 0x000fe2000cf01270 */
[----:B------:R-:W-:Y:S01]  /*1b10f0*/  ULDC UR6, c[0x0][0x228] ;  /* 0x00008a0000067ab9 */ /* 0x000fe20000000800 */
[----:B0-----:R-:W-:Y:S01]  /*1b1100*/  PRMT R0, R27, 0x7771, RZ ;  /* 0x000077711b007816 */ /* 0x001fe200000000ff */
[----:B------:R-:W4:Y:S10]  /*1b1110*/  LDL.LU.64 R18, [R1+0x8e8] ;  /* 0x0008e80001127983 */ /* 0x000f340000300a00 */
[----:B------:R0:W-:Y:S01]  /*1b1120*/  @P0 STG.E.U8 desc[UR4][R22.64], R0 ;  /* 0x0000000016000986 */ /* 0x0001e2000c101104 */
[----:B------:R-:W-:Y:S01]  /*1b1130*/  ISETP.LT.AND P0, PT, R26, UR6, !P1 ;  /* 0x000000061a007c0c */ /* 0x000fe2000cf01270 */
[----:B------:R-:W-:-:S02]  /*1b1140*/  ULDC UR6, c[0x0][0x228] ;  /* 0x00008a0000067ab9 */ /* 0x000fc40000000800 */
[----:B0-----:R-:W4:Y:S01]  /*1b1150*/  LDL.LU.64 R22, [R1+0x8e0] ;  /* 0x0008e00001167983 */ /* 0x001f220000300a00 */
[----:B------:R-:W-:-:S03]  /*1b1160*/  PRMT R0, R27, 0x7772, RZ ;  /* 0x000077721b007816 */ /* 0x000fc600000000ff */
[----:B------:R-:W4:Y:S06]  /*1b1170*/  LDL.LU R29, [R1+0x7f8] ;  /* 0x0007f800011d7983 */ /* 0x000f2c0000300800 */
[----:B---3--:R0:W-:Y:S04]  /*1b1180*/  @P0 STG.E.U8 desc[UR4][R24.64], R0 ;  /* 0x0000000018000986 */ /* 0x0081e8000c101104 */
[----:B0-----:R-:W3:Y:S01]  /*1b1190*/  LDL.LU.64 R24, [R1+0x8c8] ;  /* 0x0008c80001187983 */ /* 0x001ee20000300a00 */
[----:B------:R-:W-:Y:S01]  /*1b11a0*/  ISETP.LT.AND P1, PT, R28, UR6, !P1 ;  /* 0x000000061c007c0c */ /* 0x000fe2000cf21270 */
[----:B------:R-:W-:Y:S01]  /*1b11b0*/  ULDC UR6, c[0x0][0x228] ;  /* 0x00008a0000067ab9 */ /* 0x000fe20000000800 */
[----:B------:R-:W-:-:S02]  /*1b11c0*/  PRMT R0, R27, 0x7773, RZ ;  /* 0x000077731b007816 */ /* 0x000fc400000000ff */
[----:B------:R-:W-:Y:S01]  /*1b11d0*/  ISETP.LT.AND P0, PT, R20, UR6, !P2 ;  /* 0x0000000614007c0c */ /* 0x000fe2000d701270 */
[----:B------:R-:W-:Y:S01]  /*1b11e0*/  ULDC UR6, c[0x0][0x228] ;  /* 0x00008a0000067ab9 */ /* 0x000fe20000000800 */
[----:B------:R-:W-:Y:S01]  /*1b11f0*/  PRMT R2, R5, 0x7770, RZ ;  /* 0x0000777005027816 */ /* 0x000fe200000000ff */
[----:B------:R-:W3:Y:S04]  /*1b1200*/  LDL.LU.64 R10, [R1+0x918] ;  /* 0x00091800010a7983 */ /* 0x000ee80000300a00 */
[----:B------:R-:W3:Y:S04]  /*1b1210*/  LDL.LU.64 R12, [R1+0x910] ;  /* 0x00091000010c7983 */ /* 0x000ee80000300a00 */
[----:B--2---:R0:W-:Y:S01]  /*1b1220*/  @P1 STG.E.U8 desc[UR4][R8.64], R0 ;  /* 0x0000000008001986 */ /* 0x0041e2000c101104 */
[----:B------:R-:W-:Y:S01]  /*1b1230*/  ISETP.LT.AND P1, PT, R21, UR6, !P2 ;  /* 0x0000000615007c0c */ /* 0x000fe2000d721270 */
[----:B------:R-:W-:-:S02]  /*1b1240*/  ULDC UR6, c[0x0][0x228] ;  /* 0x00008a0000067ab9 */ /* 0x000fc40000000800 */
[----:B----4-:R1:W-:Y:S01]  /*1b1250*/  @P0 STG.E.U8 desc[UR4][R14.64], R2 ;  /* 0x000000020e000986 */ /* 0x0103e2000c101104 */
[----:B------:R-:W-:Y:S02]  /*1b1260*/  ISETP.LT.AND P0, PT, R26, UR6, !P2 ;  /* 0x000000061a007c0c */ /* 0x000fe4000d701270 */
[C---:B0-----:R-:W-:Y:S01]  /*1b1270*/  PRMT R0, R5.reuse, 0x7771, RZ ;  /* 0x0000777105007816 */ /* 0x041fe200000000ff */
[----:B------:R-:W-:Y:S01]  /*1b1280*/  ULDC UR6, c[0x0][0x228] ;  /* 0x00008a0000067ab9 */ /* 0x000fe20000000800 */
[----:B------:R-:W-:Y:S01]  /*1b1290*/  ISETP.LT.AND P2, PT, R28, UR7, !P2 ;  /* 0x000000071c007c0c */ /* 0x000fe2000d741270 */
[----:B------:R-:W2:Y:S04]  /*1b12a0*/  LDL.LU.64 R8, [R1+0x928] ;  /* 0x0009280001087983 */ /* 0x000ea80000300a00 */
[----:B------:R0:W-:Y:S01]  /*1b12b0*/  @P1 STG.E.U8 desc[UR4][R16.64], R0 ;  /* 0x0000000010001986 */ /* 0x0001e2000c101104 */
[----:B------:R-:W-:Y:S01]  /*1b12c0*/  ISETP.LT.AND P1, PT, R20, UR6, !P3 ;  /* 0x0000000614007c0c */ /* 0x000fe2000df21270 */
[----:B------:R-:W-:Y:S01]  /*1b12d0*/  ULDC UR6, c[0x0][0x228] ;  /* 0x00008a0000067ab9 */ /* 0x000fe20000000800 */
[----:B------:R-:W-:Y:S01]  /*1b12e0*/  ULDC UR7, c[0x0][0x228] ;  /* 0x00008a0000077ab9 */ /* 0x000fe20000000800 */
[----:B-1----:R-:W4:Y:S01]  /*1b12f0*/  LDL.LU.64 R14, [R1+0x908] ;  /* 0x00090800010e7983 */ /* 0x002f220000300a00 */
[----:B0-----:R-:W-:-:S02]  /*1b1300*/  PRMT R0, R5, 0x7772, RZ ;  /* 0x0000777205007816 */ /* 0x001fc400000000ff */
[----:B------:R-:W-:Y:S01]  /*1b1310*/  PRMT R5, R5, 0x7773, RZ ;  /* 0x0000777305057816 */ /* 0x000fe200000000ff */
[----:B------:R-:W4:Y:S04]  /*1b1320*/  LDL.LU.64 R16, [R1+0x920] ;  /* 0x0009200001107983 */ /* 0x000f280000300a00 */
[----:B------:R0:W-:Y:S04]  /*1b1330*/  @P0 STG.E.U8 desc[UR4][R18.64], R0 ;  /* 0x0000000012000986 */ /* 0x0001e8000c101104 */
[----:B0-----:R-:W4:Y:S04]  /*1b1340*/  LDL.LU.64 R18, [R1+0x8b8] ;  /* 0x0008b80001127983 */ /* 0x001f280000300a00 */
[----:B------:R-:W4:Y:S01]  /*1b1350*/  LDL.LU R27, [R1+0x7fc] ;  /* 0x0007fc00011b7983 */ /* 0x000f220000300800 */
[----:B------:R-:W-:-:S03]  /*1b1360*/  PRMT R0, R29, 0x7770, RZ ;  /* 0x000077701d007816 */ /* 0x000fc600000000ff */
[----:B------:R0:W-:Y:S04]  /*1b1370*/  @P2 STG.E.U8 desc[UR4][R22.64], R5 ;  /* 0x0000000516002986 */ /* 0x0001e8000c101104 */
[----:B0-----:R-:W4:Y:S04]  /*1b1380*/  LDL.LU.64 R22, [R1+0x890] ;  /* 0x0008900001167983 */ /* 0x001f280000300a00 */
[----:B---3--:R0:W-:Y:S04]  /*1b1390*/  @P1 STG.E.U8 desc[UR4][R24.64], R0 ;  /* 0x0000000018001986 */ /* 0x0081e8000c101104 */
[----:B0-----:R-:W3:Y:S01]  /*1b13a0*/  LDL.LU.64 R24, [R1+0x888] ;  /* 0x0008880001187983 */ /* 0x001ee20000300a00 */
[----:B------:R-:W-:-:S02]  /*1b13b0*/  ISETP.LT.AND P0, PT, R21, UR6, !P3 ;  /* 0x0000000615007c0c */ /* 0x000fc4000df01270 */
[----:B------:R-:W-:Y:S01]  /*1b13c0*/  ISETP.LT.AND P2, PT, R26, UR7, !P3 ;  /* 0x000000071a007c0c */ /* 0x000fe2000df41270 */
[----:B------:R-:W-:Y:S01]  /*1b13d0*/  ULDC UR6, c[0x0][0x228] ;  /* 0x00008a0000067ab9 */ /* 0x000fe20000000800 */
[C---:B------:R-:W-:Y:S02]  /*1b13e0*/  PRMT R0, R29.reuse, 0x7771, RZ ;  /* 0x000077711d007816 */ /* 0x040fe400000000ff */
[----:B------:R-:W-:Y:S01]  /*1b13f0*/  ISETP.LT.AND P3, PT, R28, UR6, !P3 ;  /* 0x000000061c007c0c */ /* 0x000fe2000df61270 */
[----:B------:R-:W-:Y:S01]  /*1b1400*/  ULDC UR6, c[0x0][0x228] ;  /* 0x00008a0000067ab9 */ /* 0x000fe20000000800 */
[----:B------:R-:W-:Y:S02]  /*1b1410*/  PRMT R2, R29, 0x7772, RZ ;  /* 0x000077721d027816 */ /* 0x000fe400000000ff */
[----:B------:R-:W-:Y:S01]  /*1b1420*/  ISETP.LT.AND P1, PT, R20, UR6, !P4 ;  /* 0x0000000614007c0c */ /* 0x000fe2000e721270 */
[----:B------:R-:W-:Y:S01]  /*1b1430*/  ULDC UR6, c[0x0][0x228] ;  /* 0x00008a0000067ab9 */ /* 0x000fe20000000800 */
[----:B------:R-:W-:Y:S01]  /*1b1440*/  ULDC UR7, c[0x0][0x228] ;  /* 0x00008a0000077ab9 */ /* 0x000fe20000000800 */
[----:B------:R0:W-:Y:S04]  /*1b1450*/  @P0 STG.E.U8 desc[UR4][R10.64], R0 ;  /* 0x000000000a000986 */ /* 0x0001e8000c101104 */
[----:B------:R1:W-:Y:S01]  /*1b1460*/  @P2 STG.E.U8 desc[UR4][R12.64], R2 ;  /* 0x000000020c002986 */ /* 0x0003e2000c101104 */
[----:B------:R-:W-:-:S02]  /*1b1470*/  ISETP.LT.AND P0, PT, R21, UR6, !P4 ;  /* 0x0000000615007c0c */ /* 0x000fc4000e701270 */
[----:B------:R-:W-:Y:S01]  /*1b1480*/  ISETP.LT.AND P2, PT, R26, UR7, !P4 ;  /* 0x000000071a007c0c */ /* 0x000fe2000e741270 */
[----:B------:R-:W-:Y:S01]  /*1b1490*/  ULDC UR6, c[0x0][0x228] ;  /* 0x00008a0000067ab9 */ /* 0x000fe20000000800 */
[----:B------:R-:W-:Y:S01]  /*1b14a0*/  ULDC UR7, c[0x0][0x228] ;  /* 0x00008a0000077ab9 */ /* 0x000fe20000000800 */
[----:B------:R-:W-:Y:S01]  /*1b14b0*/  ISETP.LT.AND P4, PT, R28, UR6, !P4 ;  /* 0x000000061c007c0c */ /* 0x000fe2000e781270 */
[----:B------:R-:W-:Y:S01]  /*1b14c0*/  ULDC UR6, c[0x0][0x228] ;  /* 0x00008a0000067ab9 */ /* 0x000fe20000000800 */
[----:B0-----:R-:W-:Y:S02]  /*1b14d0*/  PRMT R0, R29, 0x7773, RZ ;  /* 0x000077731d007816 */ /* 0x001fe400000000ff */
[----:B-1----:R-:W-:-:S03]  /*1b14e0*/  PRMT R2, R6, 0x7770, RZ ;  /* 0x0000777006027816 */ /* 0x002fc600000000ff */
[----:B--2---:R0:W-:Y:S01]  /*1b14f0*/  @P3 STG.E.U8 desc[UR4][R8.64], R0 ;  /* 0x0000000008003986 */ /* 0x0041e2000c101104 */
[----:B------:R-:W-:Y:S01]  /*1b1500*/  ISETP.LT.AND P3, PT, R20, UR7, !P5 ;  /* 0x0000000714007c0c */ /* 0x000fe2000ef61270 */
[----:B------:R-:W-:Y:S02]  /*1b1510*/  ULDC UR7, c[0x0][0x228] ;  /* 0x00008a0000077ab9 */ /* 0x000fe40000000800 */
[----:B----4-:R1:W-:Y:S01]  /*1b1520*/  @P1 STG.E.U8 desc[UR4][R14.64], R2 ;  /* 0x000000020e001986 */ /* 0x0103e2000c101104 */
[----:B0-----:R-:W-:Y:S02]  /*1b1530*/  PRMT R0, R6, 0x7771, RZ ;  /* 0x0000777106007816 */ /* 0x001fe400000000ff */
[----:B------:R-:W-:Y:S01]  /*1b1540*/  ISETP.LT.AND P1, PT, R20, UR8, !P6 ;  /* 0x0000000814007c0c */ /* 0x000fe2000f721270 */
[----:B------:R-:W-:Y:S01]  /*1b1550*/  ULDC UR8, c[0x0][0x228] ;  /* 0x00008a0000087ab9 */ /* 0x000fe20000000800 */
[C---:B-1----:R-:W-:Y:S02]  /*1b1560*/  PRMT R2, R6.reuse, 0x7772, RZ ;  /* 0x0000777206027816 */ /* 0x042fe400000000ff */
[----:B------:R-:W-:Y:S01]  /*1b1570*/  PRMT R6, R6, 0x7773, RZ ;  /* 0x0000777306067816 */ /* 0x000fe200000000ff */
[----:B------:R0:W-:Y:S01]  /*1b1580*/  @P0 STG.E.U8 desc[UR4][R16.64], R0 ;  /* 0x0000000010000986 */ /* 0x0001e2000c101104 */
[----:B------:R-:W-:Y:S01]  /*1b1590*/  ISETP.LT.AND P0, PT, R21, UR6, !P5 ;  /* 0x0000000615007c0c */ /* 0x000fe2000ef01270 */
[----:B------:R-:W-:Y:S01]  /*1b15a0*/  ULDC UR6, c[0x0][0x228] ;  /* 0x00008a0000067ab9 */ /* 0x000fe20000000800 */
[----:B------:R-:W-:Y:S01]  /*1b15b0*/  PRMT R3, R27, 0x7770, RZ ;  /* 0x000077701b037816 */ /* 0x000fe200000000ff */
[----:B------:R1:W-:Y:S01]  /*1b15c0*/  @P2 STG.E.U8 desc[UR4][R18.64], R2 ;  /* 0x0000000212002986 */ /* 0x0003e2000c101104 */
[----:B------:R-:W-:Y:S01]  /*1b15d0*/  ISETP.LT.AND P2, PT, R21, UR7, !P6 ;  /* 0x0000000715007c0c */ /* 0x000fe2000f741270 */
[----:B------:R-:W-:Y:S01]  /*1b15e0*/  ULDC UR7, c[0x0][0x228] ;  /* 0x00008a0000077ab9 */ /* 0x000fe20000000800 */
[----:B0-----:R-:W-:-:S02]  /*1b15f0*/  PRMT R0, R27, 0x7771, RZ ;  /* 0x000077711b007816 */ /* 0x001fc400000000ff */
[C---:B------:R-:W-:Y:S02]  /*1b1600*/  PRMT R4, R27.reuse, 0x7773, RZ ;  /* 0x000077731b047816 */ /* 0x040fe400000000ff */
[----:B-1----:R-:W-:Y:S01]  /*1b1610*/  PRMT R2, R27, 0x7772, RZ ;  /* 0x000077721b027816 */ /* 0x002fe200000000ff */
[----:B------:R0:W-:Y:S01]  /*1b1620*/  @P4 STG.E.U8 desc[UR4][R22.64], R6 ;  /* 0x0000000616004986 */ /* 0x0001e2000c101104 */
[----:B------:R-:W-:-:S03]  /*1b1630*/  ISETP.LT.AND P4, PT, R26, UR8, !P6 ;  /* 0x000000081a007c0c */ /* 0x000fc6000f781270 */
[----:B---3--:R1:W-:Y:S01]  /*1b1640*/  @P3 STG.E.U8 desc[UR4][R24.64], R3 ;  /* 0x0000000318003986 */ /* 0x0083e2000c101104 */
[----:B------:R-:W-:Y:S02]  /*1b1650*/  ISETP.LT.AND P3, PT, R26, UR6, !P5 ;  /* 0x000000061a007c0c */ /* 0x000fe4000ef61270 */
[C---:B------:R-:W-:Y:S01]  /*1b1660*/  ISETP.LT.AND P5, PT, R28.reuse, UR7, !P5 ;  /* 0x000000071c007c0c */ /* 0x040fe2000efa1270 */
[----:B------:R-:W2:Y:S04]  /*1b1670*/  LDL.LU.64 R16, [R1+0x878] ;  /* 0x0008780001107983 */ /* 0x000ea80000300a00 */
[----:B------:R-:W3:Y:S04]  /*1b1680*/  LDL.LU.64 R18, [R1+0x868] ;  /* 0x0008680001127983 */ /* 0x000ee80000300a00 */
[----:B------:R-:W4:Y:S04]  /*1b1690*/  LDL.LU.64 R20, [R1+0x850] ;  /* 0x0008500001147983 */ /* 0x000f280000300a00 */
[----:B0-----:R-:W4:Y:S04]  /*1b16a0*/  LDL.LU.64 R22, [R1+0x880] ;  /* 0x0008800001167983 */ /* 0x001f280000300a00 */
[----:B-1----:R-:W4:Y:S04]  /*1b16b0*/  LDL.LU.64 R24, [R1+0x870] ;  /* 0x0008700001187983 */ /* 0x002f280000300a00 */
[----:B------:R-:W4:Y:S01]  /*1b16c0*/  LDL.LU.64 R26, [R1+0x860] ;  /* 0x00086000011a7983 */ /* 0x000f220000300a00 */
[----:B------:R-:W-:-:S02]  /*1b16d0*/  ISETP.LT.AND P6, PT, R28, UR8, !P6 ;  /* 0x000000081c007c0c */ /* 0x000fc4000f7c1270 */
[C---:B------:R-:W-:Y:S02]  /*1b16e0*/  PRMT R3, R7.reuse, 0x7770, RZ ;  /* 0x0000777007037816 */ /* 0x040fe400000000ff */
[C---:B------:R-:W-:Y:S02]  /*1b16f0*/  PRMT R5, R7.reuse, 0x7771, RZ ;  /* 0x0000777107057816 */ /* 0x040fe400000000ff */
[C---:B------:R-:W-:Y:S02]  /*1b1700*/  PRMT R6, R7.reuse, 0x7772, RZ ;  /* 0x0000777207067816 */ /* 0x040fe400000000ff */
[----:B------:R-:W-:Y:S01]  /*1b1710*/  PRMT R7, R7, 0x7773, RZ ;  /* 0x0000777307077816 */ /* 0x000fe200000000ff */
[----:B--2---:R0:W-:Y:S04]  /*1b1720*/  @P0 STG.E.U8 desc[UR4][R16.64], R0 ;  /* 0x0000000010000986 */ /* 0x0041e8000c101104 */
[----:B---3--:R0:W-:Y:S04]  /*1b1730*/  @P3 STG.E.U8 desc[UR4][R18.64], R2 ;  /* 0x0000000212003986 */ /* 0x0081e8000c101104 */
[----:B----4-:R0:W-:Y:S04]  /*1b1740*/  @P5 STG.E.U8 desc[UR4][R20.64], R4 ;  /* 0x0000000414005986 */ /* 0x0101e8000c101104 */
[----:B------:R0:W-:Y:S04]  /*1b1750*/  @P1 STG.E.U8 desc[UR4][R22.64], R3 ;  /* 0x0000000316001986 */ /* 0x0001e8000c101104 */
[----:B------:R0:W-:Y:S04]  /*1b1760*/  @P2 STG.E.U8 desc[UR4][R24.64], R5 ;  /* 0x0000000518002986 */ /* 0x0001e8000c101104 */
[----:B------:R0:W-:Y:S01]  /*1b1770*/  @P4 STG.E.U8 desc[UR4][R26.64], R6 ;  /* 0x000000061a004986 */ /* 0x0001e2000c101104 */
[----:B------:R-:W-:Y:S05]  /*1b1780*/  @!P6 EXIT ;  /* 0x000000000000e94d */ /* 0x000fea0003800000 */
[----:B0-----:R-:W2:Y:S04]  /*1b1790*/  LDL.LU.64 R26, [R1+0x858] ;  /* 0x00085800011a7983 */ /* 0x001ea80000300a00 */
[----:B--2---:R-:W-:Y:S01]  /*1b17a0*/  STG.E.U8 desc[UR4][R26.64], R7 ;  /* 0x000000071a007986 */ /* 0x004fe2000c101104 */
[----:B------:R-:W-:Y:S05]  /*1b17b0*/  EXIT ;  /* 0x000000000000794d */ /* 0x000fea0003800000 */
.L_x_3:
[----:B------:R-:W-:-:S00]  /*1b17c0*/  BRA `(.L_x_3) ;  /* 0xfffffffc00fc7947 */ /* 0x000fc0000383ffff */
[----:B------:R-:W-:-:S00]  /*1b17d0*/  NOP ;  /* 0x0000000000007918 */ /* 0x000fc00000000000 */
        /* <DEDUP_REMOVED lines=10> */
.L_x_4:


//--------------------- .nv.shared.matmul_kernel  --------------------------
	.section	.nv.shared.matmul_kernel,"aw",@nobits
	.sectionflags	@""
	.align	16
	.zero		1024


//--------------------- .nv.shared.reserved.0     --------------------------
	.section	.nv.shared.reserved.0,"aw",@nobits
	.weak		__nv_reservedSMEM_offset_0_alias
	.size		__nv_reservedSMEM_offset_0_alias, 0, 0
	.other		__nv_reservedSMEM_offset_0_alias,@"STO_CUDA_RESERVED_SHARED STV_DEFAULT"
__nv_reservedSMEM_offset_0_alias:
	.zero		0


//--------------------- .nv.constant0.matmul_kernel --------------------------
	.section	.nv.constant0.matmul_kernel,"a",@progbits
	.sectionflags	@""
	.align	4
.nv.constant0.matmul_kernel:
	.zero		608


//--------------------- SYMBOLS --------------------------

	.type		.nv.reservedSmem.offset0,@object
	.size		.nv.reservedSmem.offset0,0x4
